	.target	sm_80

	.elftype	@"ET_EXEC"


//--------------------- .note.nv.tkinfo           --------------------------
	.section	.note.nv.tkinfo,"",@"SHT_NOTE"
	.sectionflags	@"SHF_NOTE_NV_TKINFO"
	.tkinfo
        /*0018*/ 	.word	0x00000002
        /*0030*/ 	.string	""
        /*0030*/ 	.string	"ptxas"
        /*0030*/ 	.string	"Cuda compilation tools, release 13.0, V13.0.88"
        /*0030*/ 	.string	"Build cuda_13.0.r13.0/compiler.36424714_0"
        /*0030*/ 	.string	"-arch sm_80 -m 64 "



//--------------------- .note.nv.cuinfo           --------------------------
	.section	.note.nv.cuinfo,"",@"SHT_NOTE"
	.sectionflags	@"SHF_NOTE_NV_CUINFO"
        /*0018*/ 	.short	0x0002
        /*001a*/ 	.short	0x0050
        /*001c*/ 	.short	0x0082
	.zero		2


//--------------------- .nv.info                  --------------------------
	.section	.nv.info,"",@"SHT_CUDA_INFO"
	.align	4


	//----- nvinfo : EIATTR_REGCOUNT
	.align		4
        /*0000*/ 	.byte	0x04, 0x2f
        /*0002*/ 	.short	(.L_12 - .L_11)
	.align		4
.L_11:
        /*0004*/ 	.word	index@(_ZN7cutlass13device_kernelIN5flash19enable_sm80_to_sm89INS1_16FlashAttnFwdSm80INS1_25CollectiveMainloopFwdSm80ILi8ELi1ELb0EN4cute5tupleIJNS5_1CILi128EEENS7_ILi48EEENS7_ILi256EEEEEELi256ENS_10bfloat16_tEfNS_4arch4Sm80ELb1ELb0ELb1ELb1ELb1ELb1ELb1ELb0EEENS1_21CollectiveEpilogueFwdINS6_IJS8_SA_S9_EEENS6_IJNS7_ILi1EEESI_SI_EEESC_SE_Li256ELb1ELb1ELb0ELb0EEENS1_19SingleTileSchedulerILb1ELb0ELb1ELi128EEEEEEEEEvNT_6ParamsE)
        /*0008*/ 	.word	0x000000fe


	//----- nvinfo : EIATTR_FRAME_SIZE
	.align		4
.L_12:
        /*000c*/ 	.byte	0x04, 0x11
        /*000e*/ 	.short	(.L_14 - .L_13)
	.align		4
.L_13:
        /*0010*/ 	.word	index@($__internal_9_$__cuda_sm70_shflsync_idx_p)
        /*0014*/ 	.word	0x00000000


	//----- nvinfo : EIATTR_FRAME_SIZE
	.align		4
.L_14:
        /*0018*/ 	.byte	0x04, 0x11
        /*001a*/ 	.short	(.L_16 - .L_15)
	.align		4
.L_15:
        /*001c*/ 	.word	index@(_ZN7cutlass13device_kernelIN5flash19enable_sm80_to_sm89INS1_16FlashAttnFwdSm80INS1_25CollectiveMainloopFwdSm80ILi8ELi1ELb0EN4cute5tupleIJNS5_1CILi128EEENS7_ILi48EEENS7_ILi256EEEEEELi256ENS_10bfloat16_tEfNS_4arch4Sm80ELb1ELb0ELb1ELb1ELb1ELb1ELb1ELb0EEENS1_21CollectiveEpilogueFwdINS6_IJS8_SA_S9_EEENS6_IJNS7_ILi1EEESI_SI_EEESC_SE_Li256ELb1ELb1ELb0ELb0EEENS1_19SingleTileSchedulerILb1ELb0ELb1ELi128EEEEEEEEEvNT_6ParamsE)
        /*0020*/ 	.word	0x00000000


	//----- nvinfo : EIATTR_REGCOUNT
	.align		4
.L_16:
        /*0024*/ 	.byte	0x04, 0x2f
        /*0026*/ 	.short	(.L_18 - .L_17)
	.align		4
.L_17:
        /*0028*/ 	.word	index@(_ZN7cutlass13device_kernelIN5flash19enable_sm80_to_sm89INS1_16FlashAttnFwdSm80INS1_25CollectiveMainloopFwdSm80ILi8ELi1ELb0EN4cute5tupleIJNS5_1CILi128EEENS7_ILi96EEENS7_ILi256EEEEEELi256ENS_10bfloat16_tEfNS_4arch4Sm80ELb1ELb0ELb1ELb1ELb1ELb0ELb1ELb0EEENS1_21CollectiveEpilogueFwdINS6_IJS8_SA_S9_EEENS6_IJNS7_ILi1EEESI_SI_EEESC_SE_Li256ELb1ELb1ELb0ELb0EEENS1_19SingleTileSchedulerILb1ELb0ELb1ELi128EEEEEEEEEvNT_6ParamsE)
        /*002c*/ 	.word	0x000000ff


	//----- nvinfo : EIATTR_FRAME_SIZE
	.align		4
.L_18:
        /*0030*/ 	.byte	0x04, 0x11
        /*0032*/ 	.short	(.L_20 - .L_19)
	.align		4
.L_19:
        /*0034*/ 	.word	index@(_ZN7cutlass13device_kernelIN5flash19enable_sm80_to_sm89INS1_16FlashAttnFwdSm80INS1_25CollectiveMainloopFwdSm80ILi8ELi1ELb0EN4cute5tupleIJNS5_1CILi128EEENS7_ILi96EEENS7_ILi256EEEEEELi256ENS_10bfloat16_tEfNS_4arch4Sm80ELb1ELb0ELb1ELb1ELb1ELb0ELb1ELb0EEENS1_21CollectiveEpilogueFwdINS6_IJS8_SA_S9_EEENS6_IJNS7_ILi1EEESI_SI_EEESC_SE_Li256ELb1ELb1ELb0ELb0EEENS1_19SingleTileSchedulerILb1ELb0ELb1ELi128EEEEEEEEEvNT_6ParamsE)
        /*0038*/ 	.word	0x00000070


	//----- nvinfo : EIATTR_REGCOUNT
	.align		4
.L_20:
        /*003c*/ 	.byte	0x04, 0x2f
        /*003e*/ 	.short	(.L_22 - .L_21)
	.align		4
.L_21:
        /*0040*/ 	.word	index@(_ZN7cutlass13device_kernelIN5flash19enable_sm80_to_sm89INS1_16FlashAttnFwdSm80INS1_25CollectiveMainloopFwdSm80ILi8ELi1ELb0EN4cute5tupleIJNS5_1CILi128EEENS7_ILi96EEENS7_ILi256EEEEEELi256ENS_10bfloat16_tEfNS_4arch4Sm80ELb1ELb0ELb1ELb0ELb1ELb0ELb1ELb0EEENS1_21CollectiveEpilogueFwdINS6_IJS8_SA_S9_EEENS6_IJNS7_ILi1EEESI_SI_EEESC_SE_Li256ELb0ELb1ELb0ELb0EEENS1_30DynamicPersistentTileSchedulerILi256ELi256ELb0ELb1ELb0EEEEEEEEEvNT_6ParamsE)
        /*0044*/ 	.word	0x000000ff


	//----- nvinfo : EIATTR_FRAME_SIZE
	.align		4
.L_22:
        /*0048*/ 	.byte	0x04, 0x11
        /*004a*/ 	.short	(.L_24 - .L_23)
	.align		4
.L_23:
        /*004c*/ 	.word	index@($__internal_8_$__cuda_sm70_shflsync_idx_p)
        /*0050*/ 	.word	0x00000000


	//----- nvinfo : EIATTR_FRAME_SIZE
	.align		4
.L_24:
        /*0054*/ 	.byte	0x04, 0x11
        /*0056*/ 	.short	(.L_26 - .L_25)
	.align		4
.L_25:
        /*0058*/ 	.word	index@($__internal_7_$__cuda_sm70_shflsync_bfly_p)
        /*005c*/ 	.word	0x00000000


	//----- nvinfo : EIATTR_FRAME_SIZE
	.align		4
.L_26:
        /*0060*/ 	.byte	0x04, 0x11
        /*0062*/ 	.short	(.L_28 - .L_27)
	.align		4
.L_27:
        /*0064*/ 	.word	index@(_ZN7cutlass13device_kernelIN5flash19enable_sm80_to_sm89INS1_16FlashAttnFwdSm80INS1_25CollectiveMainloopFwdSm80ILi8ELi1ELb0EN4cute5tupleIJNS5_1CILi128EEENS7_ILi96EEENS7_ILi256EEEEEELi256ENS_10bfloat16_tEfNS_4arch4Sm80ELb1ELb0ELb1ELb0ELb1ELb0ELb1ELb0EEENS1_21CollectiveEpilogueFwdINS6_IJS8_SA_S9_EEENS6_IJNS7_ILi1EEESI_SI_EEESC_SE_Li256ELb0ELb1ELb0ELb0EEENS1_30DynamicPersistentTileSchedulerILi256ELi256ELb0ELb1ELb0EEEEEEEEEvNT_6ParamsE)
        /*0068*/ 	.word	0x00000088


	//----- nvinfo : EIATTR_REGCOUNT
	.align		4
.L_28:
        /*006c*/ 	.byte	0x04, 0x2f
        /*006e*/ 	.short	(.L_30 - .L_29)
	.align		4
.L_29:
        /*0070*/ 	.word	index@(_ZN7cutlass13device_kernelIN5flash19enable_sm80_to_sm89INS1_16FlashAttnFwdSm80INS1_25CollectiveMainloopFwdSm80ILi8ELi1ELb0EN4cute5tupleIJNS5_1CILi128EEENS7_ILi48EEENS7_ILi256EEEEEELi256ENS_10bfloat16_tEfNS_4arch4Sm80ELb0ELb1ELb1ELb1ELb1ELb1ELb1ELb0EEENS1_21CollectiveEpilogueFwdINS6_IJS8_SA_S9_EEENS6_IJNS7_ILi1EEESI_SI_EEESC_SE_Li256ELb1ELb1ELb0ELb0EEENS1_19SingleTileSchedulerILb1ELb0ELb1ELi128EEEEEEEEEvNT_6ParamsE)
        /*0074*/ 	.word	0x000000ff


	//----- nvinfo : EIATTR_FRAME_SIZE
	.align		4
.L_30:
        /*0078*/ 	.byte	0x04, 0x11
        /*007a*/ 	.short	(.L_32 - .L_31)
	.align		4
.L_31:
        /*007c*/ 	.word	index@($__internal_6_$__cuda_sm70_shflsync_idx_p)
        /*0080*/ 	.word	0x00000000


	//----- nvinfo : EIATTR_FRAME_SIZE
	.align		4
.L_32:
        /*0084*/ 	.byte	0x04, 0x11
        /*0086*/ 	.short	(.L_34 - .L_33)
	.align		4
.L_33:
        /*0088*/ 	.word	index@($__internal_5_$__cuda_sm70_shflsync_bfly_p)
        /*008c*/ 	.word	0x00000000


	//----- nvinfo : EIATTR_FRAME_SIZE
	.align		4
.L_34:
        /*0090*/ 	.byte	0x04, 0x11
        /*0092*/ 	.short	(.L_36 - .L_35)
	.align		4
.L_35:
        /*0094*/ 	.word	index@($_ZN7cutlass13device_kernelIN5flash19enable_sm80_to_sm89INS1_16FlashAttnFwdSm80INS1_25CollectiveMainloopFwdSm80ILi8ELi1ELb0EN4cute5tupleIJNS5_1CILi128EEENS7_ILi48EEENS7_ILi256EEEEEELi256ENS_10bfloat16_tEfNS_4arch4Sm80ELb0ELb1ELb1ELb1ELb1ELb1ELb1ELb0EEENS1_21CollectiveEpilogueFwdINS6_IJS8_SA_S9_EEENS6_IJNS7_ILi1EEESI_SI_EEESC_SE_Li256ELb1ELb1ELb0ELb0EEENS1_19SingleTileSchedulerILb1ELb0ELb1ELi128EEEEEEEEEvNT_6ParamsE$_ZZN5flash25CollectiveMainloopFwdSm80ILi8ELi1ELb0EN4cute5tupleIJNS1_1CILi128EEENS3_ILi48EEENS3_ILi256EEEEEELi256EN7cutlass10bfloat16_tEfNS8_4arch4Sm80ELb0ELb1ELb1ELb1ELb1ELb1ELb1ELb0EE3mmaINS_16FlashAttnFwdSm80ISC_NS_21CollectiveEpilogueFwdINS2_IJS4_S6_S5_EEENS2_IJNS3_ILi1EEESH_SH_EEES9_SB_Li256ELb1ELb1ELb0ELb0EEENS_19SingleTileSchedulerILb1ELb0ELb1ELi128EEEE13SharedStorageENS1_6TensorINS1_11ArrayEngineIfLm128EEENS1_6LayoutINS2_IJNS2_IJNS3_ILi2EEESS_EEESH_NS3_ILi32EEEEEENS2_IJNS2_IJSH_SS_EEENS3_ILi0EEENS3_ILi4EEEEEEEEEENS_7SoftmaxILi2ELi0EEEEEbRKNSC_6ParamsERT0_RT1_iRKNS_16SeqlenInfoQKNewKILb1ELb1EEENS2_IJiiiiEEERT_ENKUlvE_clEv)
        /*0098*/ 	.word	0x00000000


	//----- nvinfo : EIATTR_FRAME_SIZE
	.align		4
.L_36:
        /*009c*/ 	.byte	0x04, 0x11
        /*009e*/ 	.short	(.L_38 - .L_37)
	.align		4
.L_37:
        /*00a0*/ 	.word	index@(_ZN7cutlass13device_kernelIN5flash19enable_sm80_to_sm89INS1_16FlashAttnFwdSm80INS1_25CollectiveMainloopFwdSm80ILi8ELi1ELb0EN4cute5tupleIJNS5_1CILi128EEENS7_ILi48EEENS7_ILi256EEEEEELi256ENS_10bfloat16_tEfNS_4arch4Sm80ELb0ELb1ELb1ELb1ELb1ELb1ELb1ELb0EEENS1_21CollectiveEpilogueFwdINS6_IJS8_SA_S9_EEENS6_IJNS7_ILi1EEESI_SI_EEESC_SE_Li256ELb1ELb1ELb0ELb0EEENS1_19SingleTileSchedulerILb1ELb0ELb1ELi128EEEEEEEEEvNT_6ParamsE)
        /*00a4*/ 	.word	0x00000078


	//----- nvinfo : EIATTR_REGCOUNT
	.align		4
.L_38:
        /*00a8*/ 	.byte	0x04, 0x2f
        /*00aa*/ 	.short	(.L_40 - .L_39)
	.align		4
.L_39:
        /*00ac*/ 	.word	index@(_ZN7cutlass13device_kernelIN5flash19enable_sm80_to_sm89INS1_16FlashAttnFwdSm80INS1_25CollectiveMainloopFwdSm80ILi8ELi1ELb0EN4cute5tupleIJNS5_1CILi128EEENS7_ILi64EEENS7_ILi256EEEEEELi256ENS_10bfloat16_tEfNS_4arch4Sm80ELb0ELb1ELb1ELb1ELb1ELb0ELb1ELb0EEENS1_21CollectiveEpilogueFwdINS6_IJS8_SA_S9_EEENS6_IJNS7_ILi1EEESI_SI_EEESC_SE_Li256ELb1ELb1ELb0ELb0EEENS1_19SingleTileSchedulerILb1ELb0ELb1ELi128EEEEEEEEEvNT_6ParamsE)
        /*00b0*/ 	.word	0x000000ff


	//----- nvinfo : EIATTR_FRAME_SIZE
	.align		4
.L_40:
        /*00b4*/ 	.byte	0x04, 0x11
        /*00b6*/ 	.short	(.L_42 - .L_41)
	.align		4
.L_41:
        /*00b8*/ 	.word	index@(_ZN7cutlass13device_kernelIN5flash19enable_sm80_to_sm89INS1_16FlashAttnFwdSm80INS1_25CollectiveMainloopFwdSm80ILi8ELi1ELb0EN4cute5tupleIJNS5_1CILi128EEENS7_ILi64EEENS7_ILi256EEEEEELi256ENS_10bfloat16_tEfNS_4arch4Sm80ELb0ELb1ELb1ELb1ELb1ELb0ELb1ELb0EEENS1_21CollectiveEpilogueFwdINS6_IJS8_SA_S9_EEENS6_IJNS7_ILi1EEESI_SI_EEESC_SE_Li256ELb1ELb1ELb0ELb0EEENS1_19SingleTileSchedulerILb1ELb0ELb1ELi128EEEEEEEEEvNT_6ParamsE)
        /*00bc*/ 	.word	0x00000038


	//----- nvinfo : EIATTR_REGCOUNT
	.align		4
.L_42:
        /*00c0*/ 	.byte	0x04, 0x2f
        /*00c2*/ 	.short	(.L_44 - .L_43)
	.align		4
.L_43:
        /*00c4*/ 	.word	index@(_ZN7cutlass13device_kernelIN5flash19enable_sm80_to_sm89INS1_16FlashAttnFwdSm80INS1_25CollectiveMainloopFwdSm80ILi8ELi1ELb0EN4cute5tupleIJNS5_1CILi128EEENS7_ILi64EEENS7_ILi256EEEEEELi256ENS_10bfloat16_tEfNS_4arch4Sm80ELb0ELb1ELb1ELb0ELb1ELb0ELb1ELb0EEENS1_21CollectiveEpilogueFwdINS6_IJS8_SA_S9_EEENS6_IJNS7_ILi1EEESI_SI_EEESC_SE_Li256ELb0ELb1ELb0ELb0EEENS1_19SingleTileSchedulerILb0ELb0ELb1ELi128EEEEEEEEEvNT_6ParamsE)
        /*00c8*/ 	.word	0x000000ff


	//----- nvinfo : EIATTR_FRAME_SIZE
	.align		4
.L_44:
        /*00cc*/ 	.byte	0x04, 0x11
        /*00ce*/ 	.short	(.L_46 - .L_45)
	.align		4
.L_45:
        /*00d0*/ 	.word	index@(_ZN7cutlass13device_kernelIN5flash19enable_sm80_to_sm89INS1_16FlashAttnFwdSm80INS1_25CollectiveMainloopFwdSm80ILi8ELi1ELb0EN4cute5tupleIJNS5_1CILi128EEENS7_ILi64EEENS7_ILi256EEEEEELi256ENS_10bfloat16_tEfNS_4arch4Sm80ELb0ELb1ELb1ELb0ELb1ELb0ELb1ELb0EEENS1_21CollectiveEpilogueFwdINS6_IJS8_SA_S9_EEENS6_IJNS7_ILi1EEESI_SI_EEESC_SE_Li256ELb0ELb1ELb0ELb0EEENS1_19SingleTileSchedulerILb0ELb0ELb1ELi128EEEEEEEEEvNT_6ParamsE)
        /*00d4*/ 	.word	0x00000030


	//----- nvinfo : EIATTR_REGCOUNT
	.align		4
.L_46:
        /*00d8*/ 	.byte	0x04, 0x2f
        /*00da*/ 	.short	(.L_48 - .L_47)
	.align		4
.L_47:
        /*00dc*/ 	.word	index@(_ZN7cutlass13device_kernelIN5flash19enable_sm80_to_sm89INS1_16FlashAttnFwdSm80INS1_25CollectiveMainloopFwdSm80ILi8ELi1ELb0EN4cute5tupleIJNS5_1CILi128EEENS7_ILi48EEENS7_ILi256EEEEEELi256ENS_10bfloat16_tEfNS_4arch4Sm80ELb0ELb0ELb1ELb1ELb1ELb1ELb1ELb0EEENS1_21CollectiveEpilogueFwdINS6_IJS8_SA_S9_EEENS6_IJNS7_ILi1EEESI_SI_EEESC_SE_Li256ELb1ELb1ELb0ELb0EEENS1_19SingleTileSchedulerILb1ELb0ELb1ELi128EEEEEEEEEvNT_6ParamsE)
        /*00e0*/ 	.word	0x000000ff


	//----- nvinfo : EIATTR_FRAME_SIZE
	.align		4
.L_48:
        /*00e4*/ 	.byte	0x04, 0x11
        /*00e6*/ 	.short	(.L_50 - .L_49)
	.align		4
.L_49:
        /*00e8*/ 	.word	index@($__internal_4_$__cuda_sm70_shflsync_idx_p)
        /*00ec*/ 	.word	0x00000000


	//----- nvinfo : EIATTR_FRAME_SIZE
	.align		4
.L_50:
        /*00f0*/ 	.byte	0x04, 0x11
        /*00f2*/ 	.short	(.L_52 - .L_51)
	.align		4
.L_51:
        /*00f4*/ 	.word	index@(_ZN7cutlass13device_kernelIN5flash19enable_sm80_to_sm89INS1_16FlashAttnFwdSm80INS1_25CollectiveMainloopFwdSm80ILi8ELi1ELb0EN4cute5tupleIJNS5_1CILi128EEENS7_ILi48EEENS7_ILi256EEEEEELi256ENS_10bfloat16_tEfNS_4arch4Sm80ELb0ELb0ELb1ELb1ELb1ELb1ELb1ELb0EEENS1_21CollectiveEpilogueFwdINS6_IJS8_SA_S9_EEENS6_IJNS7_ILi1EEESI_SI_EEESC_SE_Li256ELb1ELb1ELb0ELb0EEENS1_19SingleTileSchedulerILb1ELb0ELb1ELi128EEEEEEEEEvNT_6ParamsE)
        /*00f8*/ 	.word	0x00000000


	//----- nvinfo : EIATTR_REGCOUNT
	.align		4
.L_52:
        /*00fc*/ 	.byte	0x04, 0x2f
        /*00fe*/ 	.short	(.L_54 - .L_53)
	.align		4
.L_53:
        /*0100*/ 	.word	index@(_ZN7cutlass13device_kernelIN5flash19enable_sm80_to_sm89INS1_16FlashAttnFwdSm80INS1_25CollectiveMainloopFwdSm80ILi8ELi1ELb0EN4cute5tupleIJNS5_1CILi128EEENS7_ILi96EEENS7_ILi256EEEEEELi256ENS_10bfloat16_tEfNS_4arch4Sm80ELb0ELb0ELb1ELb1ELb1ELb0ELb1ELb0EEENS1_21CollectiveEpilogueFwdINS6_IJS8_SA_S9_EEENS6_IJNS7_ILi1EEESI_SI_EEESC_SE_Li256ELb1ELb1ELb0ELb0EEENS1_19SingleTileSchedulerILb1ELb0ELb1ELi128EEEEEEEEEvNT_6ParamsE)
        /*0104*/ 	.word	0x000000ff


	//----- nvinfo : EIATTR_FRAME_SIZE
	.align		4
.L_54:
        /*0108*/ 	.byte	0x04, 0x11
        /*010a*/ 	.short	(.L_56 - .L_55)
	.align		4
.L_55:
        /*010c*/ 	.word	index@(_ZN7cutlass13device_kernelIN5flash19enable_sm80_to_sm89INS1_16FlashAttnFwdSm80INS1_25CollectiveMainloopFwdSm80ILi8ELi1ELb0EN4cute5tupleIJNS5_1CILi128EEENS7_ILi96EEENS7_ILi256EEEEEELi256ENS_10bfloat16_tEfNS_4arch4Sm80ELb0ELb0ELb1ELb1ELb1ELb0ELb1ELb0EEENS1_21CollectiveEpilogueFwdINS6_IJS8_SA_S9_EEENS6_IJNS7_ILi1EEESI_SI_EEESC_SE_Li256ELb1ELb1ELb0ELb0EEENS1_19SingleTileSchedulerILb1ELb0ELb1ELi128EEEEEEEEEvNT_6ParamsE)
        /*0110*/ 	.word	0x00000060


	//----- nvinfo : EIATTR_REGCOUNT
	.align		4
.L_56:
        /*0114*/ 	.byte	0x04, 0x2f
        /*0116*/ 	.short	(.L_58 - .L_57)
	.align		4
.L_57:
        /*0118*/ 	.word	index@(_ZN7cutlass13device_kernelIN5flash19enable_sm80_to_sm89INS1_16FlashAttnFwdSm80INS1_25CollectiveMainloopFwdSm80ILi8ELi1ELb0EN4cute5tupleIJNS5_1CILi128EEENS7_ILi96EEENS7_ILi256EEEEEELi256ENS_10bfloat16_tEfNS_4arch4Sm80ELb0ELb0ELb1ELb0ELb1ELb0ELb1ELb0EEENS1_21CollectiveEpilogueFwdINS6_IJS8_SA_S9_EEENS6_IJNS7_ILi1EEESI_SI_EEESC_SE_Li256ELb0ELb1ELb0ELb0EEENS1_19SingleTileSchedulerILb0ELb0ELb1ELi128EEEEEEEEEvNT_6ParamsE)
        /*011c*/ 	.word	0x000000ff


	//----- nvinfo : EIATTR_FRAME_SIZE
	.align		4
.L_58:
        /*0120*/ 	.byte	0x04, 0x11
        /*0122*/ 	.short	(.L_60 - .L_59)
	.align		4
.L_59:
        /*0124*/ 	.word	index@(_ZN7cutlass13device_kernelIN5flash19enable_sm80_to_sm89INS1_16FlashAttnFwdSm80INS1_25CollectiveMainloopFwdSm80ILi8ELi1ELb0EN4cute5tupleIJNS5_1CILi128EEENS7_ILi96EEENS7_ILi256EEEEEELi256ENS_10bfloat16_tEfNS_4arch4Sm80ELb0ELb0ELb1ELb0ELb1ELb0ELb1ELb0EEENS1_21CollectiveEpilogueFwdINS6_IJS8_SA_S9_EEENS6_IJNS7_ILi1EEESI_SI_EEESC_SE_Li256ELb0ELb1ELb0ELb0EEENS1_19SingleTileSchedulerILb0ELb0ELb1ELi128EEEEEEEEEvNT_6ParamsE)
        /*0128*/ 	.word	0x00000090


	//----- nvinfo : EIATTR_REGCOUNT
	.align		4
.L_60:
        /*012c*/ 	.byte	0x04, 0x2f
        /*012e*/ 	.short	(.L_62 - .L_61)
	.align		4
.L_61:
        /*0130*/ 	.word	index@(_ZN7cutlass13device_kernelIN5flash19enable_sm80_to_sm89INS1_16FlashAttnFwdSm80INS1_25CollectiveMainloopFwdSm80ILi8ELi1ELb0EN4cute5tupleIJNS5_1CILi128EEENS7_ILi32EEENS7_ILi256EEEEEELi256ENS_10bfloat16_tEfNS_4arch4Sm80ELb1ELb0ELb1ELb1ELb1ELb1ELb1ELb0EEENS1_21CollectiveEpilogueFwdINS6_IJS8_SA_S9_EEENS6_IJNS7_ILi1EEESI_SI_EEESC_SE_Li256ELb1ELb1ELb0ELb0EEENS1_19SingleTileSchedulerILb1ELb0ELb1ELi128EEEEEEEEEvNT_6ParamsE)
        /*0134*/ 	.word	0x000000fb


	//----- nvinfo : EIATTR_FRAME_SIZE
	.align		4
.L_62:
        /*0138*/ 	.byte	0x04, 0x11
        /*013a*/ 	.short	(.L_64 - .L_63)
	.align		4
.L_63:
        /*013c*/ 	.word	index@(_ZN7cutlass13device_kernelIN5flash19enable_sm80_to_sm89INS1_16FlashAttnFwdSm80INS1_25CollectiveMainloopFwdSm80ILi8ELi1ELb0EN4cute5tupleIJNS5_1CILi128EEENS7_ILi32EEENS7_ILi256EEEEEELi256ENS_10bfloat16_tEfNS_4arch4Sm80ELb1ELb0ELb1ELb1ELb1ELb1ELb1ELb0EEENS1_21CollectiveEpilogueFwdINS6_IJS8_SA_S9_EEENS6_IJNS7_ILi1EEESI_SI_EEESC_SE_Li256ELb1ELb1ELb0ELb0EEENS1_19SingleTileSchedulerILb1ELb0ELb1ELi128EEEEEEEEEvNT_6ParamsE)
        /*0140*/ 	.word	0x00000000


	//----- nvinfo : EIATTR_REGCOUNT
	.align		4
.L_64:
        /*0144*/ 	.byte	0x04, 0x2f
        /*0146*/ 	.short	(.L_66 - .L_65)
	.align		4
.L_65:
        /*0148*/ 	.word	index@(_ZN7cutlass13device_kernelIN5flash19enable_sm80_to_sm89INS1_16FlashAttnFwdSm80INS1_25CollectiveMainloopFwdSm80ILi8ELi1ELb1EN4cute5tupleIJNS5_1CILi128EEENS7_ILi64EEENS7_ILi256EEEEEELi256ENS_10bfloat16_tEfNS_4arch4Sm80ELb1ELb0ELb1ELb1ELb1ELb0ELb1ELb0EEENS1_21CollectiveEpilogueFwdINS6_IJS8_SA_S9_EEENS6_IJNS7_ILi1EEESI_SI_EEESC_SE_Li256ELb1ELb1ELb0ELb0EEENS1_19SingleTileSchedulerILb1ELb0ELb1ELi128EEEEEEEEEvNT_6ParamsE)
        /*014c*/ 	.word	0x000000ff


	//----- nvinfo : EIATTR_FRAME_SIZE
	.align		4
.L_66:
        /*0150*/ 	.byte	0x04, 0x11
        /*0152*/ 	.short	(.L_68 - .L_67)
	.align		4
.L_67:
        /*0154*/ 	.word	index@(_ZN7cutlass13device_kernelIN5flash19enable_sm80_to_sm89INS1_16FlashAttnFwdSm80INS1_25CollectiveMainloopFwdSm80ILi8ELi1ELb1EN4cute5tupleIJNS5_1CILi128EEENS7_ILi64EEENS7_ILi256EEEEEELi256ENS_10bfloat16_tEfNS_4arch4Sm80ELb1ELb0ELb1ELb1ELb1ELb0ELb1ELb0EEENS1_21CollectiveEpilogueFwdINS6_IJS8_SA_S9_EEENS6_IJNS7_ILi1EEESI_SI_EEESC_SE_Li256ELb1ELb1ELb0ELb0EEENS1_19SingleTileSchedulerILb1ELb0ELb1ELi128EEEEEEEEEvNT_6ParamsE)
        /*0158*/ 	.word	0x00000108


	//----- nvinfo : EIATTR_REGCOUNT
	.align		4
.L_68:
        /*015c*/ 	.byte	0x04, 0x2f
        /*015e*/ 	.short	(.L_70 - .L_69)
	.align		4
.L_69:
        /*0160*/ 	.word	index@(_ZN7cutlass13device_kernelIN5flash19enable_sm80_to_sm89INS1_16FlashAttnFwdSm80INS1_25CollectiveMainloopFwdSm80ILi8ELi1ELb1EN4cute5tupleIJNS5_1CILi128EEENS7_ILi64EEENS7_ILi256EEEEEELi256ENS_10bfloat16_tEfNS_4arch4Sm80ELb1ELb0ELb1ELb0ELb1ELb0ELb1ELb0EEENS1_21CollectiveEpilogueFwdINS6_IJS8_SA_S9_EEENS6_IJNS7_ILi1EEESI_SI_EEESC_SE_Li256ELb0ELb1ELb0ELb0EEENS1_30DynamicPersistentTileSchedulerILi256ELi256ELb0ELb1ELb0EEEEEEEEEvNT_6ParamsE)
        /*0164*/ 	.word	0x000000ff


	//----- nvinfo : EIATTR_FRAME_SIZE
	.align		4
.L_70:
        /*0168*/ 	.byte	0x04, 0x11
        /*016a*/ 	.short	(.L_72 - .L_71)
	.align		4
.L_71:
        /*016c*/ 	.word	index@($__internal_3_$__cuda_sm70_shflsync_idx_p)
        /*0170*/ 	.word	0x00000000


	//----- nvinfo : EIATTR_FRAME_SIZE
	.align		4
.L_72:
        /*0174*/ 	.byte	0x04, 0x11
        /*0176*/ 	.short	(.L_74 - .L_73)
	.align		4
.L_73:
        /*0178*/ 	.word	index@($__internal_2_$__cuda_sm70_shflsync_bfly_p)
        /*017c*/ 	.word	0x00000000


	//----- nvinfo : EIATTR_FRAME_SIZE
	.align		4
.L_74:
        /*0180*/ 	.byte	0x04, 0x11
        /*0182*/ 	.short	(.L_76 - .L_75)
	.align		4
.L_75:
        /*0184*/ 	.word	index@(_ZN7cutlass13device_kernelIN5flash19enable_sm80_to_sm89INS1_16FlashAttnFwdSm80INS1_25CollectiveMainloopFwdSm80ILi8ELi1ELb1EN4cute5tupleIJNS5_1CILi128EEENS7_ILi64EEENS7_ILi256EEEEEELi256ENS_10bfloat16_tEfNS_4arch4Sm80ELb1ELb0ELb1ELb0ELb1ELb0ELb1ELb0EEENS1_21CollectiveEpilogueFwdINS6_IJS8_SA_S9_EEENS6_IJNS7_ILi1EEESI_SI_EEESC_SE_Li256ELb0ELb1ELb0ELb0EEENS1_30DynamicPersistentTileSchedulerILi256ELi256ELb0ELb1ELb0EEEEEEEEEvNT_6ParamsE)
        /*0188*/ 	.word	0x00000130


	//----- nvinfo : EIATTR_REGCOUNT
	.align		4
.L_76:
        /*018c*/ 	.byte	0x04, 0x2f
        /*018e*/ 	.short	(.L_78 - .L_77)
	.align		4
.L_77:
        /*0190*/ 	.word	index@(_ZN7cutlass13device_kernelIN5flash19enable_sm80_to_sm89INS1_16FlashAttnFwdSm80INS1_25CollectiveMainloopFwdSm80ILi8ELi1ELb0EN4cute5tupleIJNS5_1CILi128EEENS7_ILi32EEENS7_ILi256EEEEEELi256ENS_10bfloat16_tEfNS_4arch4Sm80ELb0ELb1ELb1ELb1ELb1ELb1ELb1ELb0EEENS1_21CollectiveEpilogueFwdINS6_IJS8_SA_S9_EEENS6_IJNS7_ILi1EEESI_SI_EEESC_SE_Li256ELb1ELb1ELb0ELb0EEENS1_19SingleTileSchedulerILb1ELb0ELb1ELi128EEEEEEEEEvNT_6ParamsE)
        /*0194*/ 	.word	0x000000fb


	//----- nvinfo : EIATTR_FRAME_SIZE
	.align		4
.L_78:
        /*0198*/ 	.byte	0x04, 0x11
        /*019a*/ 	.short	(.L_80 - .L_79)
	.align		4
.L_79:
        /*019c*/ 	.word	index@(_ZN7cutlass13device_kernelIN5flash19enable_sm80_to_sm89INS1_16FlashAttnFwdSm80INS1_25CollectiveMainloopFwdSm80ILi8ELi1ELb0EN4cute5tupleIJNS5_1CILi128EEENS7_ILi32EEENS7_ILi256EEEEEELi256ENS_10bfloat16_tEfNS_4arch4Sm80ELb0ELb1ELb1ELb1ELb1ELb1ELb1ELb0EEENS1_21CollectiveEpilogueFwdINS6_IJS8_SA_S9_EEENS6_IJNS7_ILi1EEESI_SI_EEESC_SE_Li256ELb1ELb1ELb0ELb0EEENS1_19SingleTileSchedulerILb1ELb0ELb1ELi128EEEEEEEEEvNT_6ParamsE)
        /*01a0*/ 	.word	0x00000000


	//----- nvinfo : EIATTR_REGCOUNT
	.align		4
.L_80:
        /*01a4*/ 	.byte	0x04, 0x2f
        /*01a6*/ 	.short	(.L_82 - .L_81)
	.align		4
.L_81:
        /*01a8*/ 	.word	index@(_ZN7cutlass13device_kernelIN5flash19enable_sm80_to_sm89INS1_16FlashAttnFwdSm80INS1_25CollectiveMainloopFwdSm80ILi8ELi1ELb1EN4cute5tupleIJNS5_1CILi128EEENS7_ILi48EEENS7_ILi256EEEEEELi256ENS_10bfloat16_tEfNS_4arch4Sm80ELb0ELb1ELb1ELb1ELb1ELb0ELb1ELb0EEENS1_21CollectiveEpilogueFwdINS6_IJS8_SA_S9_EEENS6_IJNS7_ILi1EEESI_SI_EEESC_SE_Li256ELb1ELb1ELb0ELb0EEENS1_19SingleTileSchedulerILb1ELb0ELb1ELi128EEEEEEEEEvNT_6ParamsE)
        /*01ac*/ 	.word	0x000000ff


	//----- nvinfo : EIATTR_FRAME_SIZE
	.align		4
.L_82:
        /*01b0*/ 	.byte	0x04, 0x11
        /*01b2*/ 	.short	(.L_84 - .L_83)
	.align		4
.L_83:
        /*01b4*/ 	.word	index@($__internal_1_$__cuda_sm70_shflsync_idx_p)
        /*01b8*/ 	.word	0x00000000


	//----- nvinfo : EIATTR_FRAME_SIZE
	.align		4
.L_84:
        /*01bc*/ 	.byte	0x04, 0x11
        /*01be*/ 	.short	(.L_86 - .L_85)
	.align		4
.L_85:
        /*01c0*/ 	.word	index@(_ZN7cutlass13device_kernelIN5flash19enable_sm80_to_sm89INS1_16FlashAttnFwdSm80INS1_25CollectiveMainloopFwdSm80ILi8ELi1ELb1EN4cute5tupleIJNS5_1CILi128EEENS7_ILi48EEENS7_ILi256EEEEEELi256ENS_10bfloat16_tEfNS_4arch4Sm80ELb0ELb1ELb1ELb1ELb1ELb0ELb1ELb0EEENS1_21CollectiveEpilogueFwdINS6_IJS8_SA_S9_EEENS6_IJNS7_ILi1EEESI_SI_EEESC_SE_Li256ELb1ELb1ELb0ELb0EEENS1_19SingleTileSchedulerILb1ELb0ELb1ELi128EEEEEEEEEvNT_6ParamsE)
        /*01c4*/ 	.word	0x00000068


	//----- nvinfo : EIATTR_REGCOUNT
	.align		4
.L_86:
        /*01c8*/ 	.byte	0x04, 0x2f
        /*01ca*/ 	.short	(.L_88 - .L_87)
	.align		4
.L_87:
        /*01cc*/ 	.word	index@(_ZN7cutlass13device_kernelIN5flash19enable_sm80_to_sm89INS1_16FlashAttnFwdSm80INS1_25CollectiveMainloopFwdSm80ILi8ELi1ELb1EN4cute5tupleIJNS5_1CILi128EEENS7_ILi48EEENS7_ILi256EEEEEELi256ENS_10bfloat16_tEfNS_4arch4Sm80ELb0ELb1ELb1ELb0ELb1ELb0ELb1ELb0EEENS1_21CollectiveEpilogueFwdINS6_IJS8_SA_S9_EEENS6_IJNS7_ILi1EEESI_SI_EEESC_SE_Li256ELb0ELb1ELb0ELb0EEENS1_19SingleTileSchedulerILb0ELb0ELb1ELi128EEEEEEEEEvNT_6ParamsE)
        /*01d0*/ 	.word	0x000000ff


	//----- nvinfo : EIATTR_FRAME_SIZE
	.align		4
.L_88:
        /*01d4*/ 	.byte	0x04, 0x11
        /*01d6*/ 	.short	(.L_90 - .L_89)
	.align		4
.L_89:
        /*01d8*/ 	.word	index@($__internal_0_$__cuda_sm70_shflsync_idx_p)
        /*01dc*/ 	.word	0x00000000


	//----- nvinfo : EIATTR_FRAME_SIZE
	.align		4
.L_90:
        /*01e0*/ 	.byte	0x04, 0x11
        /*01e2*/ 	.short	(.L_92 - .L_91)
	.align		4
.L_91:
        /*01e4*/ 	.word	index@(_ZN7cutlass13device_kernelIN5flash19enable_sm80_to_sm89INS1_16FlashAttnFwdSm80INS1_25CollectiveMainloopFwdSm80ILi8ELi1ELb1EN4cute5tupleIJNS5_1CILi128EEENS7_ILi48EEENS7_ILi256EEEEEELi256ENS_10bfloat16_tEfNS_4arch4Sm80ELb0ELb1ELb1ELb0ELb1ELb0ELb1ELb0EEENS1_21CollectiveEpilogueFwdINS6_IJS8_SA_S9_EEENS6_IJNS7_ILi1EEESI_SI_EEESC_SE_Li256ELb0ELb1ELb0ELb0EEENS1_19SingleTileSchedulerILb0ELb0ELb1ELi128EEEEEEEEEvNT_6ParamsE)
        /*01e8*/ 	.word	0x00000068


	//----- nvinfo : EIATTR_REGCOUNT
	.align		4
.L_92:
        /*01ec*/ 	.byte	0x04, 0x2f
        /*01ee*/ 	.short	(.L_94 - .L_93)
	.align		4
.L_93:
        /*01f0*/ 	.word	index@(_ZN7cutlass13device_kernelIN5flash19enable_sm80_to_sm89INS1_16FlashAttnFwdSm80INS1_25CollectiveMainloopFwdSm80ILi8ELi1ELb0EN4cute5tupleIJNS5_1CILi128EEENS7_ILi32EEENS7_ILi256EEEEEELi256ENS_10bfloat16_tEfNS_4arch4Sm80ELb0ELb0ELb1ELb1ELb1ELb1ELb1ELb0EEENS1_21CollectiveEpilogueFwdINS6_IJS8_SA_S9_EEENS6_IJNS7_ILi1EEESI_SI_EEESC_SE_Li256ELb1ELb1ELb0ELb0EEENS1_19SingleTileSchedulerILb1ELb0ELb1ELi128EEEEEEEEEvNT_6ParamsE)
        /*01f4*/ 	.word	0x000000f8


	//----- nvinfo : EIATTR_FRAME_SIZE
	.align		4
.L_94:
        /*01f8*/ 	.byte	0x04, 0x11
        /*01fa*/ 	.short	(.L_96 - .L_95)
	.align		4
.L_95:
        /*01fc*/ 	.word	index@(_ZN7cutlass13device_kernelIN5flash19enable_sm80_to_sm89INS1_16FlashAttnFwdSm80INS1_25CollectiveMainloopFwdSm80ILi8ELi1ELb0EN4cute5tupleIJNS5_1CILi128EEENS7_ILi32EEENS7_ILi256EEEEEELi256ENS_10bfloat16_tEfNS_4arch4Sm80ELb0ELb0ELb1ELb1ELb1ELb1ELb1ELb0EEENS1_21CollectiveEpilogueFwdINS6_IJS8_SA_S9_EEENS6_IJNS7_ILi1EEESI_SI_EEESC_SE_Li256ELb1ELb1ELb0ELb0EEENS1_19SingleTileSchedulerILb1ELb0ELb1ELi128EEEEEEEEEvNT_6ParamsE)
        /*0200*/ 	.word	0x00000000


	//----- nvinfo : EIATTR_REGCOUNT
	.align		4
.L_96:
        /*0204*/ 	.byte	0x04, 0x2f
        /*0206*/ 	.short	(.L_98 - .L_97)
	.align		4
.L_97:
        /*0208*/ 	.word	index@(_ZN7cutlass13device_kernelIN5flash19enable_sm80_to_sm89INS1_16FlashAttnFwdSm80INS1_25CollectiveMainloopFwdSm80ILi8ELi1ELb1EN4cute5tupleIJNS5_1CILi128EEENS7_ILi64EEENS7_ILi256EEEEEELi256ENS_10bfloat16_tEfNS_4arch4Sm80ELb0ELb0ELb1ELb1ELb1ELb0ELb1ELb0EEENS1_21CollectiveEpilogueFwdINS6_IJS8_SA_S9_EEENS6_IJNS7_ILi1EEESI_SI_EEESC_SE_Li256ELb1ELb1ELb0ELb0EEENS1_19SingleTileSchedulerILb1ELb0ELb1ELi128EEEEEEEEEvNT_6ParamsE)
        /*020c*/ 	.word	0x000000ff


	//----- nvinfo : EIATTR_FRAME_SIZE
	.align		4
.L_98:
        /*0210*/ 	.byte	0x04, 0x11
        /*0212*/ 	.short	(.L_100 - .L_99)
	.align		4
.L_99:
        /*0214*/ 	.word	index@(_ZN7cutlass13device_kernelIN5flash19enable_sm80_to_sm89INS1_16FlashAttnFwdSm80INS1_25CollectiveMainloopFwdSm80ILi8ELi1ELb1EN4cute5tupleIJNS5_1CILi128EEENS7_ILi64EEENS7_ILi256EEEEEELi256ENS_10bfloat16_tEfNS_4arch4Sm80ELb0ELb0ELb1ELb1ELb1ELb0ELb1ELb0EEENS1_21CollectiveEpilogueFwdINS6_IJS8_SA_S9_EEENS6_IJNS7_ILi1EEESI_SI_EEESC_SE_Li256ELb1ELb1ELb0ELb0EEENS1_19SingleTileSchedulerILb1ELb0ELb1ELi128EEEEEEEEEvNT_6ParamsE)
        /*0218*/ 	.word	0x000000a8


	//----- nvinfo : EIATTR_REGCOUNT
	.align		4
.L_100:
        /*021c*/ 	.byte	0x04, 0x2f
        /*021e*/ 	.short	(.L_102 - .L_101)
	.align		4
.L_101:
        /*0220*/ 	.word	index@(_ZN7cutlass13device_kernelIN5flash19enable_sm80_to_sm89INS1_16FlashAttnFwdSm80INS1_25CollectiveMainloopFwdSm80ILi8ELi1ELb1EN4cute5tupleIJNS5_1CILi128EEENS7_ILi64EEENS7_ILi256EEEEEELi256ENS_10bfloat16_tEfNS_4arch4Sm80ELb0ELb0ELb1ELb0ELb1ELb0ELb1ELb0EEENS1_21CollectiveEpilogueFwdINS6_IJS8_SA_S9_EEENS6_IJNS7_ILi1EEESI_SI_EEESC_SE_Li256ELb0ELb1ELb0ELb0EEENS1_19SingleTileSchedulerILb0ELb0ELb1ELi128EEEEEEEEEvNT_6ParamsE)
        /*0224*/ 	.word	0x000000ff


	//----- nvinfo : EIATTR_FRAME_SIZE
	.align		4
.L_102:
        /*0228*/ 	.byte	0x04, 0x11
        /*022a*/ 	.short	(.L_104 - .L_103)
	.align		4
.L_103:
        /*022c*/ 	.word	index@(_ZN7cutlass13device_kernelIN5flash19enable_sm80_to_sm89INS1_16FlashAttnFwdSm80INS1_25CollectiveMainloopFwdSm80ILi8ELi1ELb1EN4cute5tupleIJNS5_1CILi128EEENS7_ILi64EEENS7_ILi256EEEEEELi256ENS_10bfloat16_tEfNS_4arch4Sm80ELb0ELb0ELb1ELb0ELb1ELb0ELb1ELb0EEENS1_21CollectiveEpilogueFwdINS6_IJS8_SA_S9_EEENS6_IJNS7_ILi1EEESI_SI_EEESC_SE_Li256ELb0ELb1ELb0ELb0EEENS1_19SingleTileSchedulerILb0ELb0ELb1ELi128EEEEEEEEEvNT_6ParamsE)
        /*0230*/ 	.word	0x000000c0


	//----- nvinfo : EIATTR_MIN_STACK_SIZE
	.align		4
.L_104:
        /*0234*/ 	.byte	0x04, 0x12
        /*0236*/ 	.short	(.L_106 - .L_105)
	.align		4
.L_105:
        /*0238*/ 	.word	index@(_ZN7cutlass13device_kernelIN5flash19enable_sm80_to_sm89INS1_16FlashAttnFwdSm80INS1_25CollectiveMainloopFwdSm80ILi8ELi1ELb1EN4cute5tupleIJNS5_1CILi128EEENS7_ILi64EEENS7_ILi256EEEEEELi256ENS_10bfloat16_tEfNS_4arch4Sm80ELb0ELb0ELb1ELb0ELb1ELb0ELb1ELb0EEENS1_21CollectiveEpilogueFwdINS6_IJS8_SA_S9_EEENS6_IJNS7_ILi1EEESI_SI_EEESC_SE_Li256ELb0ELb1ELb0ELb0EEENS1_19SingleTileSchedulerILb0ELb0ELb1ELi128EEEEEEEEEvNT_6ParamsE)
        /*023c*/ 	.word	0x000000c0


	//----- nvinfo : EIATTR_MIN_STACK_SIZE
	.align		4
.L_106:
        /*0240*/ 	.byte	0x04, 0x12
        /*0242*/ 	.short	(.L_108 - .L_107)
	.align		4
.L_107:
        /*0244*/ 	.word	index@(_ZN7cutlass13device_kernelIN5flash19enable_sm80_to_sm89INS1_16FlashAttnFwdSm80INS1_25CollectiveMainloopFwdSm80ILi8ELi1ELb1EN4cute5tupleIJNS5_1CILi128EEENS7_ILi64EEENS7_ILi256EEEEEELi256ENS_10bfloat16_tEfNS_4arch4Sm80ELb0ELb0ELb1ELb1ELb1ELb0ELb1ELb0EEENS1_21CollectiveEpilogueFwdINS6_IJS8_SA_S9_EEENS6_IJNS7_ILi1EEESI_SI_EEESC_SE_Li256ELb1ELb1ELb0ELb0EEENS1_19SingleTileSchedulerILb1ELb0ELb1ELi128EEEEEEEEEvNT_6ParamsE)
        /*0248*/ 	.word	0x000000a8


	//----- nvinfo : EIATTR_MIN_STACK_SIZE
	.align		4
.L_108:
        /*024c*/ 	.byte	0x04, 0x12
        /*024e*/ 	.short	(.L_110 - .L_109)
	.align		4
.L_109:
        /*0250*/ 	.word	index@(_ZN7cutlass13device_kernelIN5flash19enable_sm80_to_sm89INS1_16FlashAttnFwdSm80INS1_25CollectiveMainloopFwdSm80ILi8ELi1ELb0EN4cute5tupleIJNS5_1CILi128EEENS7_ILi32EEENS7_ILi256EEEEEELi256ENS_10bfloat16_tEfNS_4arch4Sm80ELb0ELb0ELb1ELb1ELb1ELb1ELb1ELb0EEENS1_21CollectiveEpilogueFwdINS6_IJS8_SA_S9_EEENS6_IJNS7_ILi1EEESI_SI_EEESC_SE_Li256ELb1ELb1ELb0ELb0EEENS1_19SingleTileSchedulerILb1ELb0ELb1ELi128EEEEEEEEEvNT_6ParamsE)
        /*0254*/ 	.word	0x00000000


	//----- nvinfo : EIATTR_MIN_STACK_SIZE
	.align		4
.L_110:
        /*0258*/ 	.byte	0x04, 0x12
        /*025a*/ 	.short	(.L_112 - .L_111)
	.align		4
.L_111:
        /*025c*/ 	.word	index@(_ZN7cutlass13device_kernelIN5flash19enable_sm80_to_sm89INS1_16FlashAttnFwdSm80INS1_25CollectiveMainloopFwdSm80ILi8ELi1ELb1EN4cute5tupleIJNS5_1CILi128EEENS7_ILi48EEENS7_ILi256EEEEEELi256ENS_10bfloat16_tEfNS_4arch4Sm80ELb0ELb1ELb1ELb0ELb1ELb0ELb1ELb0EEENS1_21CollectiveEpilogueFwdINS6_IJS8_SA_S9_EEENS6_IJNS7_ILi1EEESI_SI_EEESC_SE_Li256ELb0ELb1ELb0ELb0EEENS1_19SingleTileSchedulerILb0ELb0ELb1ELi128EEEEEEEEEvNT_6ParamsE)
        /*0260*/ 	.word	0x00000068


	//----- nvinfo : EIATTR_MIN_STACK_SIZE
	.align		4
.L_112:
        /*0264*/ 	.byte	0x04, 0x12
        /*0266*/ 	.short	(.L_114 - .L_113)
	.align		4
.L_113:
        /*0268*/ 	.word	index@(_ZN7cutlass13device_kernelIN5flash19enable_sm80_to_sm89INS1_16FlashAttnFwdSm80INS1_25CollectiveMainloopFwdSm80ILi8ELi1ELb1EN4cute5tupleIJNS5_1CILi128EEENS7_ILi48EEENS7_ILi256EEEEEELi256ENS_10bfloat16_tEfNS_4arch4Sm80ELb0ELb1ELb1ELb1ELb1ELb0ELb1ELb0EEENS1_21CollectiveEpilogueFwdINS6_IJS8_SA_S9_EEENS6_IJNS7_ILi1EEESI_SI_EEESC_SE_Li256ELb1ELb1ELb0ELb0EEENS1_19SingleTileSchedulerILb1ELb0ELb1ELi128EEEEEEEEEvNT_6ParamsE)
        /*026c*/ 	.word	0x00000068


	//----- nvinfo : EIATTR_MIN_STACK_SIZE
	.align		4
.L_114:
        /*0270*/ 	.byte	0x04, 0x12
        /*0272*/ 	.short	(.L_116 - .L_115)
	.align		4
.L_115:
        /*0274*/ 	.word	index@(_ZN7cutlass13device_kernelIN5flash19enable_sm80_to_sm89INS1_16FlashAttnFwdSm80INS1_25CollectiveMainloopFwdSm80ILi8ELi1ELb0EN4cute5tupleIJNS5_1CILi128EEENS7_ILi32EEENS7_ILi256EEEEEELi256ENS_10bfloat16_tEfNS_4arch4Sm80ELb0ELb1ELb1ELb1ELb1ELb1ELb1ELb0EEENS1_21CollectiveEpilogueFwdINS6_IJS8_SA_S9_EEENS6_IJNS7_ILi1EEESI_SI_EEESC_SE_Li256ELb1ELb1ELb0ELb0EEENS1_19SingleTileSchedulerILb1ELb0ELb1ELi128EEEEEEEEEvNT_6ParamsE)
        /*0278*/ 	.word	0x00000000


	//----- nvinfo : EIATTR_MIN_STACK_SIZE
	.align		4
.L_116:
        /*027c*/ 	.byte	0x04, 0x12
        /*027e*/ 	.short	(.L_118 - .L_117)
	.align		4
.L_117:
        /*0280*/ 	.word	index@(_ZN7cutlass13device_kernelIN5flash19enable_sm80_to_sm89INS1_16FlashAttnFwdSm80INS1_25CollectiveMainloopFwdSm80ILi8ELi1ELb1EN4cute5tupleIJNS5_1CILi128EEENS7_ILi64EEENS7_ILi256EEEEEELi256ENS_10bfloat16_tEfNS_4arch4Sm80ELb1ELb0ELb1ELb0ELb1ELb0ELb1ELb0EEENS1_21CollectiveEpilogueFwdINS6_IJS8_SA_S9_EEENS6_IJNS7_ILi1EEESI_SI_EEESC_SE_Li256ELb0ELb1ELb0ELb0EEENS1_30DynamicPersistentTileSchedulerILi256ELi256ELb0ELb1ELb0EEEEEEEEEvNT_6ParamsE)
        /*0284*/ 	.word	0x00000130


	//----- nvinfo : EIATTR_MIN_STACK_SIZE
	.align		4
.L_118:
        /*0288*/ 	.byte	0x04, 0x12
        /*028a*/ 	.short	(.L_120 - .L_119)
	.align		4
.L_119:
        /*028c*/ 	.word	index@(_ZN7cutlass13device_kernelIN5flash19enable_sm80_to_sm89INS1_16FlashAttnFwdSm80INS1_25CollectiveMainloopFwdSm80ILi8ELi1ELb1EN4cute5tupleIJNS5_1CILi128EEENS7_ILi64EEENS7_ILi256EEEEEELi256ENS_10bfloat16_tEfNS_4arch4Sm80ELb1ELb0ELb1ELb1ELb1ELb0ELb1ELb0EEENS1_21CollectiveEpilogueFwdINS6_IJS8_SA_S9_EEENS6_IJNS7_ILi1EEESI_SI_EEESC_SE_Li256ELb1ELb1ELb0ELb0EEENS1_19SingleTileSchedulerILb1ELb0ELb1ELi128EEEEEEEEEvNT_6ParamsE)
        /*0290*/ 	.word	0x00000108


	//----- nvinfo : EIATTR_MIN_STACK_SIZE
	.align		4
.L_120:
        /*0294*/ 	.byte	0x04, 0x12
        /*0296*/ 	.short	(.L_122 - .L_121)
	.align		4
.L_121:
        /*0298*/ 	.word	index@(_ZN7cutlass13device_kernelIN5flash19enable_sm80_to_sm89INS1_16FlashAttnFwdSm80INS1_25CollectiveMainloopFwdSm80ILi8ELi1ELb0EN4cute5tupleIJNS5_1CILi128EEENS7_ILi32EEENS7_ILi256EEEEEELi256ENS_10bfloat16_tEfNS_4arch4Sm80ELb1ELb0ELb1ELb1ELb1ELb1ELb1ELb0EEENS1_21CollectiveEpilogueFwdINS6_IJS8_SA_S9_EEENS6_IJNS7_ILi1EEESI_SI_EEESC_SE_Li256ELb1ELb1ELb0ELb0EEENS1_19SingleTileSchedulerILb1ELb0ELb1ELi128EEEEEEEEEvNT_6ParamsE)
        /*029c*/ 	.word	0x00000000


	//----- nvinfo : EIATTR_MIN_STACK_SIZE
	.align		4
.L_122:
        /*02a0*/ 	.byte	0x04, 0x12
        /*02a2*/ 	.short	(.L_124 - .L_123)
	.align		4
.L_123:
        /*02a4*/ 	.word	index@(_ZN7cutlass13device_kernelIN5flash19enable_sm80_to_sm89INS1_16FlashAttnFwdSm80INS1_25CollectiveMainloopFwdSm80ILi8ELi1ELb0EN4cute5tupleIJNS5_1CILi128EEENS7_ILi96EEENS7_ILi256EEEEEELi256ENS_10bfloat16_tEfNS_4arch4Sm80ELb0ELb0ELb1ELb0ELb1ELb0ELb1ELb0EEENS1_21CollectiveEpilogueFwdINS6_IJS8_SA_S9_EEENS6_IJNS7_ILi1EEESI_SI_EEESC_SE_Li256ELb0ELb1ELb0ELb0EEENS1_19SingleTileSchedulerILb0ELb0ELb1ELi128EEEEEEEEEvNT_6ParamsE)
        /*02a8*/ 	.word	0x00000090


	//----- nvinfo : EIATTR_MIN_STACK_SIZE
	.align		4
.L_124:
        /*02ac*/ 	.byte	0x04, 0x12
        /*02ae*/ 	.short	(.L_126 - .L_125)
	.align		4
.L_125:
        /*02b0*/ 	.word	index@(_ZN7cutlass13device_kernelIN5flash19enable_sm80_to_sm89INS1_16FlashAttnFwdSm80INS1_25CollectiveMainloopFwdSm80ILi8ELi1ELb0EN4cute5tupleIJNS5_1CILi128EEENS7_ILi96EEENS7_ILi256EEEEEELi256ENS_10bfloat16_tEfNS_4arch4Sm80ELb0ELb0ELb1ELb1ELb1ELb0ELb1ELb0EEENS1_21CollectiveEpilogueFwdINS6_IJS8_SA_S9_EEENS6_IJNS7_ILi1EEESI_SI_EEESC_SE_Li256ELb1ELb1ELb0ELb0EEENS1_19SingleTileSchedulerILb1ELb0ELb1ELi128EEEEEEEEEvNT_6ParamsE)
        /*02b4*/ 	.word	0x00000060


	//----- nvinfo : EIATTR_MIN_STACK_SIZE
	.align		4
.L_126:
        /*02b8*/ 	.byte	0x04, 0x12
        /*02ba*/ 	.short	(.L_128 - .L_127)
	.align		4
.L_127:
        /*02bc*/ 	.word	index@(_ZN7cutlass13device_kernelIN5flash19enable_sm80_to_sm89INS1_16FlashAttnFwdSm80INS1_25CollectiveMainloopFwdSm80ILi8ELi1ELb0EN4cute5tupleIJNS5_1CILi128EEENS7_ILi48EEENS7_ILi256EEEEEELi256ENS_10bfloat16_tEfNS_4arch4Sm80ELb0ELb0ELb1ELb1ELb1ELb1ELb1ELb0EEENS1_21CollectiveEpilogueFwdINS6_IJS8_SA_S9_EEENS6_IJNS7_ILi1EEESI_SI_EEESC_SE_Li256ELb1ELb1ELb0ELb0EEENS1_19SingleTileSchedulerILb1ELb0ELb1ELi128EEEEEEEEEvNT_6ParamsE)
        /*02c0*/ 	.word	0x00000000


	//----- nvinfo : EIATTR_MIN_STACK_SIZE
	.align		4
.L_128:
        /*02c4*/ 	.byte	0x04, 0x12
        /*02c6*/ 	.short	(.L_130 - .L_129)
	.align		4
.L_129:
        /*02c8*/ 	.word	index@(_ZN7cutlass13device_kernelIN5flash19enable_sm80_to_sm89INS1_16FlashAttnFwdSm80INS1_25CollectiveMainloopFwdSm80ILi8ELi1ELb0EN4cute5tupleIJNS5_1CILi128EEENS7_ILi64EEENS7_ILi256EEEEEELi256ENS_10bfloat16_tEfNS_4arch4Sm80ELb0ELb1ELb1ELb0ELb1ELb0ELb1ELb0EEENS1_21CollectiveEpilogueFwdINS6_IJS8_SA_S9_EEENS6_IJNS7_ILi1EEESI_SI_EEESC_SE_Li256ELb0ELb1ELb0ELb0EEENS1_19SingleTileSchedulerILb0ELb0ELb1ELi128EEEEEEEEEvNT_6ParamsE)
        /*02cc*/ 	.word	0x00000030


	//----- nvinfo : EIATTR_MIN_STACK_SIZE
	.align		4
.L_130:
        /*02d0*/ 	.byte	0x04, 0x12
        /*02d2*/ 	.short	(.L_132 - .L_131)
	.align		4
.L_131:
        /*02d4*/ 	.word	index@(_ZN7cutlass13device_kernelIN5flash19enable_sm80_to_sm89INS1_16FlashAttnFwdSm80INS1_25CollectiveMainloopFwdSm80ILi8ELi1ELb0EN4cute5tupleIJNS5_1CILi128EEENS7_ILi64EEENS7_ILi256EEEEEELi256ENS_10bfloat16_tEfNS_4arch4Sm80ELb0ELb1ELb1ELb1ELb1ELb0ELb1ELb0EEENS1_21CollectiveEpilogueFwdINS6_IJS8_SA_S9_EEENS6_IJNS7_ILi1EEESI_SI_EEESC_SE_Li256ELb1ELb1ELb0ELb0EEENS1_19SingleTileSchedulerILb1ELb0ELb1ELi128EEEEEEEEEvNT_6ParamsE)
        /*02d8*/ 	.word	0x00000038


	//----- nvinfo : EIATTR_MIN_STACK_SIZE
	.align		4
.L_132:
        /*02dc*/ 	.byte	0x04, 0x12
        /*02de*/ 	.short	(.L_134 - .L_133)
	.align		4
.L_133:
        /*02e0*/ 	.word	index@(_ZN7cutlass13device_kernelIN5flash19enable_sm80_to_sm89INS1_16FlashAttnFwdSm80INS1_25CollectiveMainloopFwdSm80ILi8ELi1ELb0EN4cute5tupleIJNS5_1CILi128EEENS7_ILi48EEENS7_ILi256EEEEEELi256ENS_10bfloat16_tEfNS_4arch4Sm80ELb0ELb1ELb1ELb1ELb1ELb1ELb1ELb0EEENS1_21CollectiveEpilogueFwdINS6_IJS8_SA_S9_EEENS6_IJNS7_ILi1EEESI_SI_EEESC_SE_Li256ELb1ELb1ELb0ELb0EEENS1_19SingleTileSchedulerILb1ELb0ELb1ELi128EEEEEEEEEvNT_6ParamsE)
        /*02e4*/ 	.word	0x00000078


	//----- nvinfo : EIATTR_MIN_STACK_SIZE
	.align		4
.L_134:
        /*02e8*/ 	.byte	0x04, 0x12
        /*02ea*/ 	.short	(.L_136 - .L_135)
	.align		4
.L_135:
        /*02ec*/ 	.word	index@(_ZN7cutlass13device_kernelIN5flash19enable_sm80_to_sm89INS1_16FlashAttnFwdSm80INS1_25CollectiveMainloopFwdSm80ILi8ELi1ELb0EN4cute5tupleIJNS5_1CILi128EEENS7_ILi96EEENS7_ILi256EEEEEELi256ENS_10bfloat16_tEfNS_4arch4Sm80ELb1ELb0ELb1ELb0ELb1ELb0ELb1ELb0EEENS1_21CollectiveEpilogueFwdINS6_IJS8_SA_S9_EEENS6_IJNS7_ILi1EEESI_SI_EEESC_SE_Li256ELb0ELb1ELb0ELb0EEENS1_30DynamicPersistentTileSchedulerILi256ELi256ELb0ELb1ELb0EEEEEEEEEvNT_6ParamsE)
        /*02f0*/ 	.word	0x00000088


	//----- nvinfo : EIATTR_MIN_STACK_SIZE
	.align		4
.L_136:
        /*02f4*/ 	.byte	0x04, 0x12
        /*02f6*/ 	.short	(.L_138 - .L_137)
	.align		4
.L_137:
        /*02f8*/ 	.word	index@(_ZN7cutlass13device_kernelIN5flash19enable_sm80_to_sm89INS1_16FlashAttnFwdSm80INS1_25CollectiveMainloopFwdSm80ILi8ELi1ELb0EN4cute5tupleIJNS5_1CILi128EEENS7_ILi96EEENS7_ILi256EEEEEELi256ENS_10bfloat16_tEfNS_4arch4Sm80ELb1ELb0ELb1ELb1ELb1ELb0ELb1ELb0EEENS1_21CollectiveEpilogueFwdINS6_IJS8_SA_S9_EEENS6_IJNS7_ILi1EEESI_SI_EEESC_SE_Li256ELb1ELb1ELb0ELb0EEENS1_19SingleTileSchedulerILb1ELb0ELb1ELi128EEEEEEEEEvNT_6ParamsE)
        /*02fc*/ 	.word	0x00000070


	//----- nvinfo : EIATTR_MIN_STACK_SIZE
	.align		4
.L_138:
        /*0300*/ 	.byte	0x04, 0x12
        /*0302*/ 	.short	(.L_140 - .L_139)
	.align		4
.L_139:
        /*0304*/ 	.word	index@(_ZN7cutlass13device_kernelIN5flash19enable_sm80_to_sm89INS1_16FlashAttnFwdSm80INS1_25CollectiveMainloopFwdSm80ILi8ELi1ELb0EN4cute5tupleIJNS5_1CILi128EEENS7_ILi48EEENS7_ILi256EEEEEELi256ENS_10bfloat16_tEfNS_4arch4Sm80ELb1ELb0ELb1ELb1ELb1ELb1ELb1ELb0EEENS1_21CollectiveEpilogueFwdINS6_IJS8_SA_S9_EEENS6_IJNS7_ILi1EEESI_SI_EEESC_SE_Li256ELb1ELb1ELb0ELb0EEENS1_19SingleTileSchedulerILb1ELb0ELb1ELi128EEEEEEEEEvNT_6ParamsE)
        /*0308*/ 	.word	0x00000000
.L_140:


//--------------------- .nv.info._ZN7cutlass13device_kernelIN5flash19enable_sm80_to_sm89INS1_16FlashAttnFwdSm80INS1_25CollectiveMainloopFwdSm80ILi8ELi1ELb1EN4cute5tupleIJNS5_1CILi128EEENS7_ILi64EEENS7_ILi256EEEEEELi256ENS_10bfloat16_tEfNS_4arch4Sm80ELb0ELb0ELb1ELb0ELb1ELb0ELb1ELb0EEENS1_21CollectiveEpilogueFwdINS6_IJS8_SA_S9_EEENS6_IJNS7_ILi1EEESI_SI_EEESC_SE_Li256ELb0ELb1ELb0ELb0EEENS1_19SingleTileSchedulerILb0ELb0ELb1ELi128EEEEEEEEEvNT_6ParamsE --------------------------
	.section	.nv.info._ZN7cutlass13device_kernelIN5flash19enable_sm80_to_sm89INS1_16FlashAttnFwdSm80INS1_25CollectiveMainloopFwdSm80ILi8ELi1ELb1EN4cute5tupleIJNS5_1CILi128EEENS7_ILi64EEENS7_ILi256EEEEEELi256ENS_10bfloat16_tEfNS_4arch4Sm80ELb0ELb0ELb1ELb0ELb1ELb0ELb1ELb0EEENS1_21CollectiveEpilogueFwdINS6_IJS8_SA_S9_EEENS6_IJNS7_ILi1EEESI_SI_EEESC_SE_Li256ELb0ELb1ELb0ELb0EEENS1_19SingleTileSchedulerILb0ELb0ELb1ELi128EEEEEEEEEvNT_6ParamsE,"",@"SHT_CUDA_INFO"
	.sectionflags	@""
	.align	4


	//----- nvinfo : EIATTR_CUDA_API_VERSION
	.align		4
        /*0000*/ 	.byte	0x04, 0x37
        /*0002*/ 	.short	(.L_142 - .L_141)
.L_141:
        /*0004*/ 	.word	0x00000082


	//----- nvinfo : EIATTR_SW2861232_WAR
	.align		4
.L_142:
        /*0008*/ 	.byte	0x01, 0x35
	.zero		2


	//----- nvinfo : EIATTR_PARAM_CBANK
	.align		4
        /*000c*/ 	.byte	0x04, 0x0a
        /*000e*/ 	.short	(.L_144 - .L_143)
	.align		4
.L_143:
        /*0010*/ 	.word	index@(.nv.constant0._ZN7cutlass13device_kernelIN5flash19enable_sm80_to_sm89INS1_16FlashAttnFwdSm80INS1_25CollectiveMainloopFwdSm80ILi8ELi1ELb1EN4cute5tupleIJNS5_1CILi128EEENS7_ILi64EEENS7_ILi256EEEEEELi256ENS_10bfloat16_tEfNS_4arch4Sm80ELb0ELb0ELb1ELb0ELb1ELb0ELb1ELb0EEENS1_21CollectiveEpilogueFwdINS6_IJS8_SA_S9_EEENS6_IJNS7_ILi1EEESI_SI_EEESC_SE_Li256ELb0ELb1ELb0ELb0EEENS1_19SingleTileSchedulerILb0ELb0ELb1ELi128EEEEEEEEEvNT_6ParamsE)
        /*0014*/ 	.short	0x0160
        /*0016*/ 	.short	0x0418


	//----- nvinfo : EIATTR_CBANK_PARAM_SIZE
	.align		4
.L_144:
        /*0018*/ 	.byte	0x03, 0x19
        /*001a*/ 	.short	0x0418


	//----- nvinfo : EIATTR_KPARAM_INFO
	.align		4
        /*001c*/ 	.byte	0x04, 0x17
        /*001e*/ 	.short	(.L_146 - .L_145)
.L_145:
        /*0020*/ 	.word	0x00000000
        /*0024*/ 	.short	0x0000
        /*0026*/ 	.short	0x0000
        /*0028*/ 	.byte	0x00, 0xf0, 0x61, 0x10


	//----- nvinfo : EIATTR_MAXREG_COUNT
	.align		4
.L_146:
        /*002c*/ 	.byte	0x03, 0x1b
        /*002e*/ 	.short	0x00ff


	//----- nvinfo : EIATTR_NUM_BARRIERS
	.align		4
        /*0030*/ 	.byte	0x02, 0x4c
        /*0032*/ 	.byte	0x02
	.zero		1


	//----- nvinfo : EIATTR_ANNOTATIONS
	.align		4
        /*0034*/ 	.byte	0x04, 0x55
        /*0036*/ 	.short	(.L_148 - .L_147)


	//   ....[0]....
.L_147:
        /*0038*/ 	.word	0x00000001
        /*003c*/ 	.byte	0x20, 0x06, 0x00, 0x00, 0x01, 0x00, 0x00, 0x00, 0xb0, 0x08, 0x00, 0x00, 0x01, 0x00, 0x00, 0x00
        /* <DEDUP_REMOVED lines=52> */
        /*038c*/ 	.byte	0x90, 0x97, 0x00, 0x00


	//----- nvinfo : EIATTR_MERCURY_ISA_VERSION
	.align		4
.L_148:
        /*0390*/ 	.byte	0x03, 0x5f
        /*0392*/ 	.short	0x0000


	//----- nvinfo : EIATTR_COOP_GROUP_MASK_REGIDS
	.align		4
        /*0394*/ 	.byte	0x04, 0x29
        /*0396*/ 	.short	(.L_150 - .L_149)


	//   ....[0]....
.L_149:
        /*0398*/ 	.word	0xffffffff


	//   ....[1]....
        /*039c*/ 	.word	0xffffffff


	//   ....[2]....
        /*03a0*/ 	.word	0xffffffff


	//   ....[3]....
        /*03a4*/ 	.word	0xffffffff


	//   ....[4]....
        /*03a8*/ 	.word	0xffffffff


	//   ....[5]....
        /*03ac*/ 	.word	0xffffffff


	//   ....[6]....
        /*03b0*/ 	.word	0xffffffff


	//   ....[7]....
        /*03b4*/ 	.word	0xffffffff


	//   ....[8]....
        /*03b8*/ 	.word	0xffffffff


	//   ....[9]....
        /*03bc*/ 	.word	0xffffffff


	//   ....[10]....
        /*03c0*/ 	.word	0xffffffff


	//   ....[11]....
        /*03c4*/ 	.word	0xffffffff


	//   ....[12]....
        /*03c8*/ 	.word	0xffffffff


	//   ....[13]....
        /*03cc*/ 	.word	0xffffffff


	//   ....[14]....
        /*03d0*/ 	.word	0xffffffff


	//   ....[15]....
        /*03d4*/ 	.word	0xffffffff


	//   ....[16]....
        /*03d8*/ 	.word	0xffffffff


	//   ....[17]....
        /*03dc*/ 	.word	0xffffffff


	//   ....[18]....
        /*03e0*/ 	.word	0xffffffff


	//   ....[19]....
        /*03e4*/ 	.word	0xffffffff


	//   ....[20]....
        /*03e8*/ 	.word	0xffffffff


	//   ....[21]....
        /*03ec*/ 	.word	0xffffffff


	//   ....[22]....
        /*03f0*/ 	.word	0xffffffff


	//   ....[23]....
        /*03f4*/ 	.word	0xffffffff


	//   ....[24]....
        /*03f8*/ 	.word	0xffffffff


	//   ....[25]....
        /*03fc*/ 	.word	0xffffffff


	//   ....[26]....
        /*0400*/ 	.word	0xffffffff


	//   ....[27]....
        /*0404*/ 	.word	0xffffffff


	//   ....[28]....
        /*0408*/ 	.word	0xffffffff


	//   ....[29]....
        /*040c*/ 	.word	0xffffffff


	//   ....[30]....
        /*0410*/ 	.word	0xffffffff


	//   ....[31]....
        /*0414*/ 	.word	0xffffffff


	//   ....[32]....
        /*0418*/ 	.word	0xffffffff


	//   ....[33]....
        /*041c*/ 	.word	0xffffffff


	//   ....[34]....
        /*0420*/ 	.word	0xffffffff


	//   ....[35]....
        /*0424*/ 	.word	0xffffffff


	//   ....[36]....
        /*0428*/ 	.word	0xffffffff


	//   ....[37]....
        /*042c*/ 	.word	0xffffffff


	//   ....[38]....
        /*0430*/ 	.word	0xffffffff


	//   ....[39]....
        /*0434*/ 	.word	0xffffffff


	//   ....[40]....
        /*0438*/ 	.word	0xffffffff


	//   ....[41]....
        /*043c*/ 	.word	0xffffffff


	//   ....[42]....
        /*0440*/ 	.word	0xffffffff


	//   ....[43]....
        /*0444*/ 	.word	0xffffffff


	//   ....[44]....
        /*0448*/ 	.word	0xffffffff


	//   ....[45]....
        /*044c*/ 	.word	0xffffffff


	//   ....[46]....
        /*0450*/ 	.word	0xffffffff


	//   ....[47]....
        /*0454*/ 	.word	0xffffffff


	//   ....[48]....
        /*0458*/ 	.word	0xffffffff


	//   ....[49]....
        /*045c*/ 	.word	0xffffffff


	//   ....[50]....
        /*0460*/ 	.word	0xffffffff


	//   ....[51]....
        /*0464*/ 	.word	0xffffffff


	//----- nvinfo : EIATTR_COOP_GROUP_INSTR_OFFSETS
	.align		4
.L_150:
        /*0468*/ 	.byte	0x04, 0x28
        /*046a*/ 	.short	(.L_152 - .L_151)


	//   ....[0]....
.L_151:
        /*046c*/ 	.word	0x00000740


	//   ....[1]....
        /*0470*/ 	.word	0x00000770


	//   ....[2]....
        /*0474*/ 	.word	0x000009a0


	//   ....[3]....
        /*0478*/ 	.word	0x000009b0


	//   ....[4]....
        /*047c*/ 	.word	0x00000b10


	//   ....[5]....
        /*0480*/ 	.word	0x00000b30


	//   ....[6]....
        /*0484*/ 	.word	0x00000db0


	//   ....[7]....
        /*0488*/ 	.word	0x00000de0


	//   ....[8]....
        /*048c*/ 	.word	0x00000fb0


	//   ....[9]....
        /*0490*/ 	.word	0x00000fd0


	//   ....[10]....
        /*0494*/ 	.word	0x00001130


	//   ....[11]....
        /*0498*/ 	.word	0x00001150


	//   ....[12]....
        /*049c*/ 	.word	0x00001940


	//   ....[13]....
        /*04a0*/ 	.word	0x00001960


	//   ....[14]....
        /*04a4*/ 	.word	0x00001980


	//   ....[15]....
        /*04a8*/ 	.word	0x00001990


	//   ....[16]....
        /*04ac*/ 	.word	0x00003150


	//   ....[17]....
        /*04b0*/ 	.word	0x00003170


	//   ....[18]....
        /*04b4*/ 	.word	0x00003210


	//   ....[19]....
        /*04b8*/ 	.word	0x00003230


	//   ....[20]....
        /*04bc*/ 	.word	0x00003950


	//   ....[21]....
        /*04c0*/ 	.word	0x000039f0


	//   ....[22]....
        /*04c4*/ 	.word	0x00003a00


	//   ....[23]....
        /*04c8*/ 	.word	0x00003a50


	//   ....[24]....
        /*04cc*/ 	.word	0x00005bf0


	//   ....[25]....
        /*04d0*/ 	.word	0x00005c00


	//   ....[26]....
        /*04d4*/ 	.word	0x00005cb0


	//   ....[27]....
        /*04d8*/ 	.word	0x00005ce0


	//   ....[28]....
        /*04dc*/ 	.word	0x00006010


	//   ....[29]....
        /*04e0*/ 	.word	0x00006020


	//   ....[30]....
        /*04e4*/ 	.word	0x000060f0


	//   ....[31]....
        /*04e8*/ 	.word	0x00006100


	//   ....[32]....
        /*04ec*/ 	.word	0x00007530


	//   ....[33]....
        /*04f0*/ 	.word	0x00007550


	//   ....[34]....
        /*04f4*/ 	.word	0x00007c10


	//   ....[35]....
        /*04f8*/ 	.word	0x00007c30


	//   ....[36]....
        /*04fc*/ 	.word	0x000094e0


	//   ....[37]....
        /*0500*/ 	.word	0x000094f0


	//   ....[38]....
        /*0504*/ 	.word	0x00009520


	//   ....[39]....
        /*0508*/ 	.word	0x00009540


	//   ....[40]....
        /*050c*/ 	.word	0x0000acc0


	//   ....[41]....
        /*0510*/ 	.word	0x0000acd0


	//   ....[42]....
        /*0514*/ 	.word	0x0000acf0


	//   ....[43]....
        /*0518*/ 	.word	0x0000ad00


	//   ....[44]....
        /*051c*/ 	.word	0x0000ae40


	//   ....[45]....
        /*0520*/ 	.word	0x0000ae60


	//   ....[46]....
        /*0524*/ 	.word	0x0000b060


	//   ....[47]....
        /*0528*/ 	.word	0x0000b090


	//   ....[48]....
        /*052c*/ 	.word	0x0000b250


	//   ....[49]....
        /*0530*/ 	.word	0x0000b280


	//   ....[50]....
        /*0534*/ 	.word	0x0000b440


	//   ....[51]....
        /*0538*/ 	.word	0x0000b460


	//----- nvinfo : EIATTR_EXIT_INSTR_OFFSETS
	.align		4
.L_152:
        /*053c*/ 	.byte	0x04, 0x1c
        /*053e*/ 	.short	(.L_154 - .L_153)


	//   ....[0]....
.L_153:
        /*0540*/ 	.word	0x00000040


	//   ....[1]....
        /*0544*/ 	.word	0x0000b470


	//   ....[2]....
        /*0548*/ 	.word	0x0000b5b0


	//   ....[3]....
        /*054c*/ 	.word	0x0000b610


	//----- nvinfo : EIATTR_CTAIDZ_USED
	.align		4
.L_154:
        /*0550*/ 	.byte	0x01, 0x04
	.zero		2


	//----- nvinfo : EIATTR_MAX_THREADS
	.align		4
        /*0554*/ 	.byte	0x04, 0x05
        /*0556*/ 	.short	(.L_156 - .L_155)
.L_155:
        /*0558*/ 	.word	0x00000100
        /*055c*/ 	.word	0x00000001
        /*0560*/ 	.word	0x00000001


	//----- nvinfo : EIATTR_CRS_STACK_SIZE
	.align		4
.L_156:
        /*0564*/ 	.byte	0x04, 0x1e
        /*0566*/ 	.short	(.L_158 - .L_157)
.L_157:
        /*0568*/ 	.word	0x00000000
.L_158:


//--------------------- .nv.info._ZN7cutlass13device_kernelIN5flash19enable_sm80_to_sm89INS1_16FlashAttnFwdSm80INS1_25CollectiveMainloopFwdSm80ILi8ELi1ELb1EN4cute5tupleIJNS5_1CILi128EEENS7_ILi64EEENS7_ILi256EEEEEELi256ENS_10bfloat16_tEfNS_4arch4Sm80ELb0ELb0ELb1ELb1ELb1ELb0ELb1ELb0EEENS1_21CollectiveEpilogueFwdINS6_IJS8_SA_S9_EEENS6_IJNS7_ILi1EEESI_SI_EEESC_SE_Li256ELb1ELb1ELb0ELb0EEENS1_19SingleTileSchedulerILb1ELb0ELb1ELi128EEEEEEEEEvNT_6ParamsE --------------------------
	.section	.nv.info._ZN7cutlass13device_kernelIN5flash19enable_sm80_to_sm89INS1_16FlashAttnFwdSm80INS1_25CollectiveMainloopFwdSm80ILi8ELi1ELb1EN4cute5tupleIJNS5_1CILi128EEENS7_ILi64EEENS7_ILi256EEEEEELi256ENS_10bfloat16_tEfNS_4arch4Sm80ELb0ELb0ELb1ELb1ELb1ELb0ELb1ELb0EEENS1_21CollectiveEpilogueFwdINS6_IJS8_SA_S9_EEENS6_IJNS7_ILi1EEESI_SI_EEESC_SE_Li256ELb1ELb1ELb0ELb0EEENS1_19SingleTileSchedulerILb1ELb0ELb1ELi128EEEEEEEEEvNT_6ParamsE,"",@"SHT_CUDA_INFO"
	.sectionflags	@""
	.align	4


	//----- nvinfo : EIATTR_CUDA_API_VERSION
	.align		4
        /*0000*/ 	.byte	0x04, 0x37
        /*0002*/ 	.short	(.L_160 - .L_159)
.L_159:
        /*0004*/ 	.word	0x00000082


	//----- nvinfo : EIATTR_SW2861232_WAR
	.align		4
.L_160:
        /*0008*/ 	.byte	0x01, 0x35
	.zero		2


	//----- nvinfo : EIATTR_PARAM_CBANK
	.align		4
        /*000c*/ 	.byte	0x04, 0x0a
        /*000e*/ 	.short	(.L_162 - .L_161)
	.align		4
.L_161:
        /*0010*/ 	.word	index@(.nv.constant0._ZN7cutlass13device_kernelIN5flash19enable_sm80_to_sm89INS1_16FlashAttnFwdSm80INS1_25CollectiveMainloopFwdSm80ILi8ELi1ELb1EN4cute5tupleIJNS5_1CILi128EEENS7_ILi64EEENS7_ILi256EEEEEELi256ENS_10bfloat16_tEfNS_4arch4Sm80ELb0ELb0ELb1ELb1ELb1ELb0ELb1ELb0EEENS1_21CollectiveEpilogueFwdINS6_IJS8_SA_S9_EEENS6_IJNS7_ILi1EEESI_SI_EEESC_SE_Li256ELb1ELb1ELb0ELb0EEENS1_19SingleTileSchedulerILb1ELb0ELb1ELi128EEEEEEEEEvNT_6ParamsE)
        /*0014*/ 	.short	0x0160
        /*0016*/ 	.short	0x0418


	//----- nvinfo : EIATTR_CBANK_PARAM_SIZE
	.align		4
.L_162:
        /*0018*/ 	.byte	0x03, 0x19
        /*001a*/ 	.short	0x0418


	//----- nvinfo : EIATTR_KPARAM_INFO
	.align		4
        /*001c*/ 	.byte	0x04, 0x17
        /*001e*/ 	.short	(.L_164 - .L_163)
.L_163:
        /*0020*/ 	.word	0x00000000
        /*0024*/ 	.short	0x0000
        /*0026*/ 	.short	0x0000
        /*0028*/ 	.byte	0x00, 0xf0, 0x61, 0x10


	//----- nvinfo : EIATTR_MAXREG_COUNT
	.align		4
.L_164:
        /*002c*/ 	.byte	0x03, 0x1b
        /*002e*/ 	.short	0x00ff


	//----- nvinfo : EIATTR_NUM_BARRIERS
	.align		4
        /*0030*/ 	.byte	0x02, 0x4c
        /*0032*/ 	.byte	0x02
	.zero		1


	//----- nvinfo : EIATTR_ANNOTATIONS
	.align		4
        /*0034*/ 	.byte	0x04, 0x55
        /*0036*/ 	.short	(.L_166 - .L_165)


	//   ....[0]....
.L_165:
        /* <DEDUP_REMOVED lines=49> */
        /*033c*/ 	.byte	0x20, 0x99, 0x00, 0x00, 0x01, 0x00, 0x00, 0x00, 0x30, 0x99, 0x00, 0x00


	//----- nvinfo : EIATTR_MERCURY_ISA_VERSION
	.align		4
.L_166:
        /*0348*/ 	.byte	0x03, 0x5f
        /*034a*/ 	.short	0x0000


	//----- nvinfo : EIATTR_COOP_GROUP_MASK_REGIDS
	.align		4
        /*034c*/ 	.byte	0x04, 0x29
        /*034e*/ 	.short	(.L_168 - .L_167)


	//   ....[0]....
.L_167:
        /*0350*/ 	.word	0xffffffff


	//   ....[1]....
        /*0354*/ 	.word	0xffffffff


	//   ....[2]....
        /*0358*/ 	.word	0xffffffff


	//   ....[3]....
        /*035c*/ 	.word	0xffffffff


	//   ....[4]....
        /*0360*/ 	.word	0xffffffff


	//   ....[5]....
        /*0364*/ 	.word	0xffffffff


	//   ....[6]....
        /*0368*/ 	.word	0xffffffff


	//   ....[7]....
        /*036c*/ 	.word	0xffffffff


	//   ....[8]....
        /*0370*/ 	.word	0xffffffff


	//   ....[9]....
        /*0374*/ 	.word	0xffffffff


	//   ....[10]....
        /*0378*/ 	.word	0xffffffff


	//   ....[11]....
        /*037c*/ 	.word	0xffffffff


	//   ....[12]....
        /*0380*/ 	.word	0xffffffff


	//   ....[13]....
        /*0384*/ 	.word	0xffffffff


	//   ....[14]....
        /*0388*/ 	.word	0xffffffff


	//   ....[15]....
        /*038c*/ 	.word	0xffffffff


	//   ....[16]....
        /*0390*/ 	.word	0xffffffff


	//   ....[17]....
        /*0394*/ 	.word	0xffffffff


	//   ....[18]....
        /*0398*/ 	.word	0xffffffff


	//   ....[19]....
        /*039c*/ 	.word	0xffffffff


	//   ....[20]....
        /*03a0*/ 	.word	0xffffffff


	//   ....[21]....
        /*03a4*/ 	.word	0xffffffff


	//   ....[22]....
        /*03a8*/ 	.word	0xffffffff


	//   ....[23]....
        /*03ac*/ 	.word	0xffffffff


	//   ....[24]....
        /*03b0*/ 	.word	0xffffffff


	//   ....[25]....
        /*03b4*/ 	.word	0xffffffff


	//   ....[26]....
        /*03b8*/ 	.word	0xffffffff


	//   ....[27]....
        /*03bc*/ 	.word	0xffffffff


	//   ....[28]....
        /*03c0*/ 	.word	0xffffffff


	//   ....[29]....
        /*03c4*/ 	.word	0xffffffff


	//   ....[30]....
        /*03c8*/ 	.word	0xffffffff


	//   ....[31]....
        /*03cc*/ 	.word	0xffffffff


	//   ....[32]....
        /*03d0*/ 	.word	0xffffffff


	//   ....[33]....
        /*03d4*/ 	.word	0xffffffff


	//   ....[34]....
        /*03d8*/ 	.word	0xffffffff


	//   ....[35]....
        /*03dc*/ 	.word	0xffffffff


	//   ....[36]....
        /*03e0*/ 	.word	0xffffffff


	//   ....[37]....
        /*03e4*/ 	.word	0xffffffff


	//   ....[38]....
        /*03e8*/ 	.word	0xffffffff


	//   ....[39]....
        /*03ec*/ 	.word	0xffffffff


	//   ....[40]....
        /*03f0*/ 	.word	0xffffffff


	//   ....[41]....
        /*03f4*/ 	.word	0xffffffff


	//   ....[42]....
        /*03f8*/ 	.word	0xffffffff


	//   ....[43]....
        /*03fc*/ 	.word	0xffffffff


	//   ....[44]....
        /*0400*/ 	.word	0xffffffff


	//   ....[45]....
        /*0404*/ 	.word	0xffffffff


	//   ....[46]....
        /*0408*/ 	.word	0xffffffff


	//   ....[47]....
        /*040c*/ 	.word	0xffffffff


	//   ....[48]....
        /*0410*/ 	.word	0xffffffff


	//   ....[49]....
        /*0414*/ 	.word	0xffffffff


	//   ....[50]....
        /*0418*/ 	.word	0xffffffff


	//   ....[51]....
        /*041c*/ 	.word	0xffffffff


	//   ....[52]....
        /*0420*/ 	.word	0xffffffff


	//   ....[53]....
        /*0424*/ 	.word	0xffffffff


	//   ....[54]....
        /*0428*/ 	.word	0xffffffff


	//   ....[55]....
        /*042c*/ 	.word	0xffffffff


	//   ....[56]....
        /*0430*/ 	.word	0xffffffff


	//   ....[57]....
        /*0434*/ 	.word	0xffffffff


	//   ....[58]....
        /*0438*/ 	.word	0xffffffff


	//   ....[59]....
        /*043c*/ 	.word	0xffffffff


	//   ....[60]....
        /*0440*/ 	.word	0xffffffff


	//----- nvinfo : EIATTR_COOP_GROUP_INSTR_OFFSETS
	.align		4
.L_168:
        /*0444*/ 	.byte	0x04, 0x28
        /*0446*/ 	.short	(.L_170 - .L_169)


	//   ....[0]....
.L_169:
        /*0448*/ 	.word	0x000000a0


	//   ....[1]....
        /*044c*/ 	.word	0x00001500


	//   ....[2]....
        /*0450*/ 	.word	0x00001530


	//   ....[3]....
        /*0454*/ 	.word	0x000015f0


	//   ....[4]....
        /*0458*/ 	.word	0x00001620


	//   ....[5]....
        /*045c*/ 	.word	0x00001750


	//   ....[6]....
        /*0460*/ 	.word	0x00001760


	//   ....[7]....
        /*0464*/ 	.word	0x00001900


	//   ....[8]....
        /*0468*/ 	.word	0x000019c0


	//   ....[9]....
        /*046c*/ 	.word	0x00001b00


	//   ....[10]....
        /*0470*/ 	.word	0x00001b40


	//   ....[11]....
        /*0474*/ 	.word	0x00001b80


	//   ....[12]....
        /*0478*/ 	.word	0x00001b90


	//   ....[13]....
        /*047c*/ 	.word	0x00001bb0


	//   ....[14]....
        /*0480*/ 	.word	0x00001c40


	//   ....[15]....
        /*0484*/ 	.word	0x00001d30


	//   ....[16]....
        /*0488*/ 	.word	0x00001d80


	//   ....[17]....
        /*048c*/ 	.word	0x00003990


	//   ....[18]....
        /*0490*/ 	.word	0x000039a0


	//   ....[19]....
        /*0494*/ 	.word	0x00003a30


	//   ....[20]....
        /*0498*/ 	.word	0x00003a50


	//   ....[21]....
        /*049c*/ 	.word	0x00004190


	//   ....[22]....
        /*04a0*/ 	.word	0x00004230


	//   ....[23]....
        /*04a4*/ 	.word	0x00004250


	//   ....[24]....
        /*04a8*/ 	.word	0x000042b0


	//   ....[25]....
        /*04ac*/ 	.word	0x00006190


	//   ....[26]....
        /*04b0*/ 	.word	0x000061a0


	//   ....[27]....
        /*04b4*/ 	.word	0x000061b0


	//   ....[28]....
        /*04b8*/ 	.word	0x000061c0


	//   ....[29]....
        /*04bc*/ 	.word	0x00006610


	//   ....[30]....
        /*04c0*/ 	.word	0x00006620


	//   ....[31]....
        /*04c4*/ 	.word	0x00006650


	//   ....[32]....
        /*04c8*/ 	.word	0x00006670


	//   ....[33]....
        /*04cc*/ 	.word	0x00007ae0


	//   ....[34]....
        /*04d0*/ 	.word	0x00007b00


	//   ....[35]....
        /*04d4*/ 	.word	0x000081c0


	//   ....[36]....
        /*04d8*/ 	.word	0x000081e0


	//   ....[37]....
        /*04dc*/ 	.word	0x00009950


	//   ....[38]....
        /*04e0*/ 	.word	0x00009960


	//   ....[39]....
        /*04e4*/ 	.word	0x00009990


	//   ....[40]....
        /*04e8*/ 	.word	0x000099b0


	//   ....[41]....
        /*04ec*/ 	.word	0x0000b420


	//   ....[42]....
        /*04f0*/ 	.word	0x0000b460


	//   ....[43]....
        /*04f4*/ 	.word	0x0000b4c0


	//   ....[44]....
        /*04f8*/ 	.word	0x0000b4f0


	//   ....[45]....
        /*04fc*/ 	.word	0x0000b720


	//   ....[46]....
        /*0500*/ 	.word	0x0000b730


	//   ....[47]....
        /*0504*/ 	.word	0x0000b930


	//   ....[48]....
        /*0508*/ 	.word	0x0000b960


	//   ....[49]....
        /*050c*/ 	.word	0x0000bb20


	//   ....[50]....
        /*0510*/ 	.word	0x0000bb50


	//   ....[51]....
        /*0514*/ 	.word	0x0000bd10


	//   ....[52]....
        /*0518*/ 	.word	0x0000bd30


	//   ....[53]....
        /*051c*/ 	.word	0x0000c6b0


	//   ....[54]....
        /*0520*/ 	.word	0x0000c6d0


	//   ....[55]....
        /*0524*/ 	.word	0x0000c890


	//   ....[56]....
        /*0528*/ 	.word	0x0000c8c0


	//   ....[57]....
        /*052c*/ 	.word	0x0000ca50


	//   ....[58]....
        /*0530*/ 	.word	0x0000ca80


	//   ....[59]....
        /*0534*/ 	.word	0x0000cc10


	//   ....[60]....
        /*0538*/ 	.word	0x0000cc30


	//----- nvinfo : EIATTR_EXIT_INSTR_OFFSETS
	.align		4
.L_170:
        /*053c*/ 	.byte	0x04, 0x1c
        /*053e*/ 	.short	(.L_172 - .L_171)


	//   ....[0]....
.L_171:
        /*0540*/ 	.word	0x00000450


	//   ....[1]....
        /*0544*/ 	.word	0x0000bd40


	//   ....[2]....
        /*0548*/ 	.word	0x0000be80


	//   ....[3]....
        /*054c*/ 	.word	0x0000bee0


	//   ....[4]....
        /*0550*/ 	.word	0x0000cc40


	//   ....[5]....
        /*0554*/ 	.word	0x0000cd50


	//   ....[6]....
        /*0558*/ 	.word	0x0000cdb0


	//----- nvinfo : EIATTR_CTAIDZ_USED
	.align		4
.L_172:
        /*055c*/ 	.byte	0x01, 0x04
	.zero		2


	//----- nvinfo : EIATTR_MAX_THREADS
	.align		4
        /*0560*/ 	.byte	0x04, 0x05
        /*0562*/ 	.short	(.L_174 - .L_173)
.L_173:
        /*0564*/ 	.word	0x00000100
        /*0568*/ 	.word	0x00000001
        /*056c*/ 	.word	0x00000001


	//----- nvinfo : EIATTR_CRS_STACK_SIZE
	.align		4
.L_174:
        /*0570*/ 	.byte	0x04, 0x1e
        /*0572*/ 	.short	(.L_176 - .L_175)
.L_175:
        /*0574*/ 	.word	0x00000000
.L_176:


//--------------------- .nv.info._ZN7cutlass13device_kernelIN5flash19enable_sm80_to_sm89INS1_16FlashAttnFwdSm80INS1_25CollectiveMainloopFwdSm80ILi8ELi1ELb0EN4cute5tupleIJNS5_1CILi128EEENS7_ILi32EEENS7_ILi256EEEEEELi256ENS_10bfloat16_tEfNS_4arch4Sm80ELb0ELb0ELb1ELb1ELb1ELb1ELb1ELb0EEENS1_21CollectiveEpilogueFwdINS6_IJS8_SA_S9_EEENS6_IJNS7_ILi1EEESI_SI_EEESC_SE_Li256ELb1ELb1ELb0ELb0EEENS1_19SingleTileSchedulerILb1ELb0ELb1ELi128EEEEEEEEEvNT_6ParamsE --------------------------
	.section	.nv.info._ZN7cutlass13device_kernelIN5flash19enable_sm80_to_sm89INS1_16FlashAttnFwdSm80INS1_25CollectiveMainloopFwdSm80ILi8ELi1ELb0EN4cute5tupleIJNS5_1CILi128EEENS7_ILi32EEENS7_ILi256EEEEEELi256ENS_10bfloat16_tEfNS_4arch4Sm80ELb0ELb0ELb1ELb1ELb1ELb1ELb1ELb0EEENS1_21CollectiveEpilogueFwdINS6_IJS8_SA_S9_EEENS6_IJNS7_ILi1EEESI_SI_EEESC_SE_Li256ELb1ELb1ELb0ELb0EEENS1_19SingleTileSchedulerILb1ELb0ELb1ELi128EEEEEEEEEvNT_6ParamsE,"",@"SHT_CUDA_INFO"
	.sectionflags	@""
	.align	4


	//----- nvinfo : EIATTR_CUDA_API_VERSION
	.align		4
        /*0000*/ 	.byte	0x04, 0x37
        /*0002*/ 	.short	(.L_178 - .L_177)
.L_177:
        /*0004*/ 	.word	0x00000082


	//----- nvinfo : EIATTR_SW2861232_WAR
	.align		4
.L_178:
        /*0008*/ 	.byte	0x01, 0x35
	.zero		2


	//----- nvinfo : EIATTR_PARAM_CBANK
	.align		4
        /*000c*/ 	.byte	0x04, 0x0a
        /*000e*/ 	.short	(.L_180 - .L_179)
	.align		4
.L_179:
        /*0010*/ 	.word	index@(.nv.constant0._ZN7cutlass13device_kernelIN5flash19enable_sm80_to_sm89INS1_16FlashAttnFwdSm80INS1_25CollectiveMainloopFwdSm80ILi8ELi1ELb0EN4cute5tupleIJNS5_1CILi128EEENS7_ILi32EEENS7_ILi256EEEEEELi256ENS_10bfloat16_tEfNS_4arch4Sm80ELb0ELb0ELb1ELb1ELb1ELb1ELb1ELb0EEENS1_21CollectiveEpilogueFwdINS6_IJS8_SA_S9_EEENS6_IJNS7_ILi1EEESI_SI_EEESC_SE_Li256ELb1ELb1ELb0ELb0EEENS1_19SingleTileSchedulerILb1ELb0ELb1ELi128EEEEEEEEEvNT_6ParamsE)
        /*0014*/ 	.short	0x0160
        /*0016*/ 	.short	0x0418


	//----- nvinfo : EIATTR_CBANK_PARAM_SIZE
	.align		4
.L_180:
        /*0018*/ 	.byte	0x03, 0x19
        /*001a*/ 	.short	0x0418


	//----- nvinfo : EIATTR_KPARAM_INFO
	.align		4
        /*001c*/ 	.byte	0x04, 0x17
        /*001e*/ 	.short	(.L_182 - .L_181)
.L_181:
        /*0020*/ 	.word	0x00000000
        /*0024*/ 	.short	0x0000
        /*0026*/ 	.short	0x0000
        /*0028*/ 	.byte	0x00, 0xf0, 0x61, 0x10


	//----- nvinfo : EIATTR_MAXREG_COUNT
	.align		4
.L_182:
        /*002c*/ 	.byte	0x03, 0x1b
        /*002e*/ 	.short	0x00ff


	//----- nvinfo : EIATTR_NUM_BARRIERS
	.align		4
        /*0030*/ 	.byte	0x02, 0x4c
        /*0032*/ 	.byte	0x02
	.zero		1


	//----- nvinfo : EIATTR_MERCURY_ISA_VERSION
	.align		4
        /*0034*/ 	.byte	0x03, 0x5f
        /*0036*/ 	.short	0x0000


	//----- nvinfo : EIATTR_COOP_GROUP_MASK_REGIDS
	.align		4
        /*0038*/ 	.byte	0x04, 0x29
        /*003a*/ 	.short	(.L_184 - .L_183)


	//   ....[0]....
.L_183:
        /*003c*/ 	.word	0xffffffff


	//   ....[1]....
        /*0040*/ 	.word	0xffffffff


	//   ....[2]....
        /*0044*/ 	.word	0xffffffff


	//   ....[3]....
        /*0048*/ 	.word	0xffffffff


	//   ....[4]....
        /*004c*/ 	.word	0xffffffff


	//   ....[5]....
        /*0050*/ 	.word	0xffffffff


	//   ....[6]....
        /*0054*/ 	.word	0xffffffff


	//   ....[7]....
        /*0058*/ 	.word	0xffffffff


	//   ....[8]....
        /*005c*/ 	.word	0xffffffff


	//   ....[9]....
        /*0060*/ 	.word	0xffffffff


	//   ....[10]....
        /*0064*/ 	.word	0xffffffff


	//   ....[11]....
        /*0068*/ 	.word	0xffffffff


	//   ....[12]....
        /*006c*/ 	.word	0xffffffff


	//   ....[13]....
        /*0070*/ 	.word	0xffffffff


	//   ....[14]....
        /*0074*/ 	.word	0xffffffff


	//   ....[15]....
        /*0078*/ 	.word	0xffffffff


	//   ....[16]....
        /*007c*/ 	.word	0xffffffff


	//   ....[17]....
        /*0080*/ 	.word	0xffffffff


	//   ....[18]....
        /*0084*/ 	.word	0xffffffff


	//   ....[19]....
        /*0088*/ 	.word	0xffffffff


	//   ....[20]....
        /*008c*/ 	.word	0xffffffff


	//   ....[21]....
        /*0090*/ 	.word	0xffffffff


	//   ....[22]....
        /*0094*/ 	.word	0xffffffff


	//   ....[23]....
        /*0098*/ 	.word	0xffffffff


	//   ....[24]....
        /*009c*/ 	.word	0xffffffff


	//   ....[25]....
        /*00a0*/ 	.word	0xffffffff


	//   ....[26]....
        /*00a4*/ 	.word	0xffffffff


	//   ....[27]....
        /*00a8*/ 	.word	0xffffffff


	//   ....[28]....
        /*00ac*/ 	.word	0xffffffff


	//   ....[29]....
        /*00b0*/ 	.word	0xffffffff


	//   ....[30]....
        /*00b4*/ 	.word	0xffffffff


	//   ....[31]....
        /*00b8*/ 	.word	0xffffffff


	//   ....[32]....
        /*00bc*/ 	.word	0xffffffff


	//   ....[33]....
        /*00c0*/ 	.word	0xffffffff


	//   ....[34]....
        /*00c4*/ 	.word	0xffffffff


	//   ....[35]....
        /*00c8*/ 	.word	0xffffffff


	//   ....[36]....
        /*00cc*/ 	.word	0xffffffff


	//   ....[37]....
        /*00d0*/ 	.word	0xffffffff


	//   ....[38]....
        /*00d4*/ 	.word	0xffffffff


	//   ....[39]....
        /*00d8*/ 	.word	0xffffffff


	//   ....[40]....
        /*00dc*/ 	.word	0xffffffff


	//   ....[41]....
        /*00e0*/ 	.word	0xffffffff


	//   ....[42]....
        /*00e4*/ 	.word	0xffffffff


	//   ....[43]....
        /*00e8*/ 	.word	0xffffffff


	//   ....[44]....
        /*00ec*/ 	.word	0xffffffff


	//   ....[45]....
        /*00f0*/ 	.word	0xffffffff


	//   ....[46]....
        /*00f4*/ 	.word	0xffffffff


	//   ....[47]....
        /*00f8*/ 	.word	0xffffffff


	//   ....[48]....
        /*00fc*/ 	.word	0xffffffff


	//   ....[49]....
        /*0100*/ 	.word	0xffffffff


	//   ....[50]....
        /*0104*/ 	.word	0xffffffff


	//   ....[51]....
        /*0108*/ 	.word	0xffffffff


	//   ....[52]....
        /*010c*/ 	.word	0xffffffff


	//   ....[53]....
        /*0110*/ 	.word	0xffffffff


	//   ....[54]....
        /*0114*/ 	.word	0xffffffff


	//   ....[55]....
        /*0118*/ 	.word	0xffffffff


	//   ....[56]....
        /*011c*/ 	.word	0xffffffff


	//   ....[57]....
        /*0120*/ 	.word	0xffffffff


	//   ....[58]....
        /*0124*/ 	.word	0xffffffff


	//----- nvinfo : EIATTR_COOP_GROUP_INSTR_OFFSETS
	.align		4
.L_184:
        /*0128*/ 	.byte	0x04, 0x28
        /*012a*/ 	.short	(.L_186 - .L_185)


	//   ....[0]....
.L_185:
        /*012c*/ 	.word	0x00000090


	//   ....[1]....
        /*0130*/ 	.word	0x00001f60


	//   ....[2]....
        /*0134*/ 	.word	0x00001f70


	//   ....[3]....
        /*0138*/ 	.word	0x00003190


	//   ....[4]....
        /*013c*/ 	.word	0x000031a0


	//   ....[5]....
        /*0140*/ 	.word	0x000042b0


	//   ....[6]....
        /*0144*/ 	.word	0x000042d0


	//   ....[7]....
        /*0148*/ 	.word	0x000046a0


	//   ....[8]....
        /*014c*/ 	.word	0x000046c0


	//   ....[9]....
        /*0150*/ 	.word	0x00005370


	//   ....[10]....
        /*0154*/ 	.word	0x000053a0


	//   ....[11]....
        /*0158*/ 	.word	0x00005600


	//   ....[12]....
        /*015c*/ 	.word	0x00005630


	//   ....[13]....
        /*0160*/ 	.word	0x000057a0


	//   ....[14]....
        /*0164*/ 	.word	0x000057d0


	//   ....[15]....
        /*0168*/ 	.word	0x00005940


	//   ....[16]....
        /*016c*/ 	.word	0x00005980


	//   ....[17]....
        /*0170*/ 	.word	0x00005e40


	//   ....[18]....
        /*0174*/ 	.word	0x00005e90


	//   ....[19]....
        /*0178*/ 	.word	0x0000cf00


	//   ....[20]....
        /*017c*/ 	.word	0x0000cf40


	//   ....[21]....
        /*0180*/ 	.word	0x0000dcf0


	//   ....[22]....
        /*0184*/ 	.word	0x0000dd00


	//   ....[23]....
        /*0188*/ 	.word	0x0000e260


	//   ....[24]....
        /*018c*/ 	.word	0x0000e2b0


	//   ....[25]....
        /*0190*/ 	.word	0x0000e2d0


	//   ....[26]....
        /*0194*/ 	.word	0x0000e2f0


	//   ....[27]....
        /*0198*/ 	.word	0x0000ee30


	//   ....[28]....
        /*019c*/ 	.word	0x0000ee40


	//   ....[29]....
        /*01a0*/ 	.word	0x0000f060


	//   ....[30]....
        /*01a4*/ 	.word	0x0000f070


	//   ....[31]....
        /*01a8*/ 	.word	0x0000fbf0


	//   ....[32]....
        /*01ac*/ 	.word	0x0000fc10


	//   ....[33]....
        /*01b0*/ 	.word	0x0000fc90


	//   ....[34]....
        /*01b4*/ 	.word	0x0000fca0


	//   ....[35]....
        /*01b8*/ 	.word	0x00010e80


	//   ....[36]....
        /*01bc*/ 	.word	0x00010eb0


	//   ....[37]....
        /*01c0*/ 	.word	0x00010f00


	//   ....[38]....
        /*01c4*/ 	.word	0x00010f10


	//   ....[39]....
        /*01c8*/ 	.word	0x00012990


	//   ....[40]....
        /*01cc*/ 	.word	0x000129d0


	//   ....[41]....
        /*01d0*/ 	.word	0x00012a00


	//   ....[42]....
        /*01d4*/ 	.word	0x00012a30


	//   ....[43]....
        /*01d8*/ 	.word	0x00012c70


	//   ....[44]....
        /*01dc*/ 	.word	0x00012c80


	//   ....[45]....
        /*01e0*/ 	.word	0x00012e80


	//   ....[46]....
        /*01e4*/ 	.word	0x00012eb0


	//   ....[47]....
        /*01e8*/ 	.word	0x00013070


	//   ....[48]....
        /*01ec*/ 	.word	0x000130a0


	//   ....[49]....
        /*01f0*/ 	.word	0x00013260


	//   ....[50]....
        /*01f4*/ 	.word	0x00013280


	//   ....[51]....
        /*01f8*/ 	.word	0x00013c20


	//   ....[52]....
        /*01fc*/ 	.word	0x00013c50


	//   ....[53]....
        /*0200*/ 	.word	0x00013de0


	//   ....[54]....
        /*0204*/ 	.word	0x00013e10


	//   ....[55]....
        /*0208*/ 	.word	0x00013fa0


	//   ....[56]....
        /*020c*/ 	.word	0x00013fd0


	//   ....[57]....
        /*0210*/ 	.word	0x00014160


	//   ....[58]....
        /*0214*/ 	.word	0x00014180


	//----- nvinfo : EIATTR_EXIT_INSTR_OFFSETS
	.align		4
.L_186:
        /*0218*/ 	.byte	0x04, 0x1c
        /*021a*/ 	.short	(.L_188 - .L_187)


	//   ....[0]....
.L_187:
        /*021c*/ 	.word	0x00000440


	//   ....[1]....
        /*0220*/ 	.word	0x00013290


	//   ....[2]....
        /*0224*/ 	.word	0x000133d0


	//   ....[3]....
        /*0228*/ 	.word	0x00013430


	//   ....[4]....
        /*022c*/ 	.word	0x00014190


	//   ....[5]....
        /*0230*/ 	.word	0x000142a0


	//   ....[6]....
        /*0234*/ 	.word	0x00014300


	//----- nvinfo : EIATTR_CTAIDZ_USED
	.align		4
.L_188:
        /*0238*/ 	.byte	0x01, 0x04
	.zero		2


	//----- nvinfo : EIATTR_MAX_THREADS
	.align		4
        /*023c*/ 	.byte	0x04, 0x05
        /*023e*/ 	.short	(.L_190 - .L_189)
.L_189:
        /*0240*/ 	.word	0x00000100
        /*0244*/ 	.word	0x00000001
        /*0248*/ 	.word	0x00000001


	//----- nvinfo : EIATTR_CRS_STACK_SIZE
	.align		4
.L_190:
        /*024c*/ 	.byte	0x04, 0x1e
        /*024e*/ 	.short	(.L_192 - .L_191)
.L_191:
        /*0250*/ 	.word	0x00000000
.L_192:


//--------------------- .nv.info._ZN7cutlass13device_kernelIN5flash19enable_sm80_to_sm89INS1_16FlashAttnFwdSm80INS1_25CollectiveMainloopFwdSm80ILi8ELi1ELb1EN4cute5tupleIJNS5_1CILi128EEENS7_ILi48EEENS7_ILi256EEEEEELi256ENS_10bfloat16_tEfNS_4arch4Sm80ELb0ELb1ELb1ELb0ELb1ELb0ELb1ELb0EEENS1_21CollectiveEpilogueFwdINS6_IJS8_SA_S9_EEENS6_IJNS7_ILi1EEESI_SI_EEESC_SE_Li256ELb0ELb1ELb0ELb0EEENS1_19SingleTileSchedulerILb0ELb0ELb1ELi128EEEEEEEEEvNT_6ParamsE --------------------------
	.section	.nv.info._ZN7cutlass13device_kernelIN5flash19enable_sm80_to_sm89INS1_16FlashAttnFwdSm80INS1_25CollectiveMainloopFwdSm80ILi8ELi1ELb1EN4cute5tupleIJNS5_1CILi128EEENS7_ILi48EEENS7_ILi256EEEEEELi256ENS_10bfloat16_tEfNS_4arch4Sm80ELb0ELb1ELb1ELb0ELb1ELb0ELb1ELb0EEENS1_21CollectiveEpilogueFwdINS6_IJS8_SA_S9_EEENS6_IJNS7_ILi1EEESI_SI_EEESC_SE_Li256ELb0ELb1ELb0ELb0EEENS1_19SingleTileSchedulerILb0ELb0ELb1ELi128EEEEEEEEEvNT_6ParamsE,"",@"SHT_CUDA_INFO"
	.sectionflags	@""
	.align	4


	//----- nvinfo : EIATTR_CUDA_API_VERSION
	.align		4
        /*0000*/ 	.byte	0x04, 0x37
        /*0002*/ 	.short	(.L_194 - .L_193)
.L_193:
        /*0004*/ 	.word	0x00000082


	//----- nvinfo : EIATTR_SW2861232_WAR
	.align		4
.L_194:
        /*0008*/ 	.byte	0x01, 0x35
	.zero		2


	//----- nvinfo : EIATTR_PARAM_CBANK
	.align		4
        /*000c*/ 	.byte	0x04, 0x0a
        /*000e*/ 	.short	(.L_196 - .L_195)
	.align		4
.L_195:
        /*0010*/ 	.word	index@(.nv.constant0._ZN7cutlass13device_kernelIN5flash19enable_sm80_to_sm89INS1_16FlashAttnFwdSm80INS1_25CollectiveMainloopFwdSm80ILi8ELi1ELb1EN4cute5tupleIJNS5_1CILi128EEENS7_ILi48EEENS7_ILi256EEEEEELi256ENS_10bfloat16_tEfNS_4arch4Sm80ELb0ELb1ELb1ELb0ELb1ELb0ELb1ELb0EEENS1_21CollectiveEpilogueFwdINS6_IJS8_SA_S9_EEENS6_IJNS7_ILi1EEESI_SI_EEESC_SE_Li256ELb0ELb1ELb0ELb0EEENS1_19SingleTileSchedulerILb0ELb0ELb1ELi128EEEEEEEEEvNT_6ParamsE)
        /*0014*/ 	.short	0x0160
        /*0016*/ 	.short	0x0418


	//----- nvinfo : EIATTR_CBANK_PARAM_SIZE
	.align		4
.L_196:
        /*0018*/ 	.byte	0x03, 0x19
        /*001a*/ 	.short	0x0418


	//----- nvinfo : EIATTR_KPARAM_INFO
	.align		4
        /*001c*/ 	.byte	0x04, 0x17
        /*001e*/ 	.short	(.L_198 - .L_197)
.L_197:
        /*0020*/ 	.word	0x00000000
        /*0024*/ 	.short	0x0000
        /*0026*/ 	.short	0x0000
        /*0028*/ 	.byte	0x00, 0xf0, 0x61, 0x10


	//----- nvinfo : EIATTR_MAXREG_COUNT
	.align		4
.L_198:
        /*002c*/ 	.byte	0x03, 0x1b
        /*002e*/ 	.short	0x00ff


	//----- nvinfo : EIATTR_NUM_BARRIERS
	.align		4
        /*0030*/ 	.byte	0x02, 0x4c
        /*0032*/ 	.byte	0x02
	.zero		1


	//----- nvinfo : EIATTR_ANNOTATIONS
	.align		4
        /*0034*/ 	.byte	0x04, 0x55
        /*0036*/ 	.short	(.L_200 - .L_199)


	//   ....[0]....
.L_199:
        /* <DEDUP_REMOVED lines=87> */


	//----- nvinfo : EIATTR_MERCURY_ISA_VERSION
	.align		4
.L_200:
        /*0598*/ 	.byte	0x03, 0x5f
        /*059a*/ 	.short	0x0000


	//----- nvinfo : EIATTR_COOP_GROUP_MASK_REGIDS
	.align		4
        /*059c*/ 	.byte	0x04, 0x29
        /*059e*/ 	.short	(.L_202 - .L_201)


	//   ....[0]....
.L_201:
        /*05a0*/ 	.word	0xffffffff


	//   ....[1]....
        /*05a4*/ 	.word	0xffffffff


	//   ....[2]....
        /*05a8*/ 	.word	0xffffffff


	//   ....[3]....
        /*05ac*/ 	.word	0xffffffff


	//   ....[4]....
        /*05b0*/ 	.word	0xffffffff


	//   ....[5]....
        /*05b4*/ 	.word	0xffffffff


	//   ....[6]....
        /*05b8*/ 	.word	0xffffffff


	//   ....[7]....
        /*05bc*/ 	.word	0xffffffff


	//   ....[8]....
        /*05c0*/ 	.word	0xffffffff


	//   ....[9]....
        /*05c4*/ 	.word	0xffffffff


	//   ....[10]....
        /*05c8*/ 	.word	0xffffffff


	//   ....[11]....
        /*05cc*/ 	.word	0xffffffff


	//   ....[12]....
        /*05d0*/ 	.word	0xffffffff


	//   ....[13]....
        /*05d4*/ 	.word	0xffffffff


	//   ....[14]....
        /*05d8*/ 	.word	0xffffffff


	//   ....[15]....
        /*05dc*/ 	.word	0xffffffff


	//   ....[16]....
        /*05e0*/ 	.word	0xffffffff


	//   ....[17]....
        /*05e4*/ 	.word	0xffffffff


	//   ....[18]....
        /*05e8*/ 	.word	0xffffffff


	//   ....[19]....
        /*05ec*/ 	.word	0xffffffff


	//   ....[20]....
        /*05f0*/ 	.word	0xffffffff


	//   ....[21]....
        /*05f4*/ 	.word	0xffffffff


	//   ....[22]....
        /*05f8*/ 	.word	0xffffffff


	//   ....[23]....
        /*05fc*/ 	.word	0xffffffff


	//   ....[24]....
        /*0600*/ 	.word	0xffffffff


	//   ....[25]....
        /*0604*/ 	.word	0xffffffff


	//   ....[26]....
        /*0608*/ 	.word	0xffffffff


	//   ....[27]....
        /*060c*/ 	.word	0xffffffff


	//   ....[28]....
        /*0610*/ 	.word	0xffffffff


	//   ....[29]....
        /*0614*/ 	.word	0xffffffff


	//   ....[30]....
        /*0618*/ 	.word	0xffffffff


	//   ....[31]....
        /*061c*/ 	.word	0xffffffff


	//   ....[32]....
        /*0620*/ 	.word	0xffffffff


	//   ....[33]....
        /*0624*/ 	.word	0xffffffff


	//   ....[34]....
        /*0628*/ 	.word	0xffffffff


	//   ....[35]....
        /*062c*/ 	.word	0xffffffff


	//   ....[36]....
        /*0630*/ 	.word	0xffffffff


	//   ....[37]....
        /*0634*/ 	.word	0xffffffff


	//   ....[38]....
        /*0638*/ 	.word	0xffffffff


	//   ....[39]....
        /*063c*/ 	.word	0xffffffff


	//   ....[40]....
        /*0640*/ 	.word	0xffffffff


	//   ....[41]....
        /*0644*/ 	.word	0xffffffff


	//   ....[42]....
        /*0648*/ 	.word	0xffffffff


	//   ....[43]....
        /*064c*/ 	.word	0xffffffff


	//   ....[44]....
        /*0650*/ 	.word	0xffffffff


	//   ....[45]....
        /*0654*/ 	.word	0xffffffff


	//   ....[46]....
        /*0658*/ 	.word	0xffffffff


	//   ....[47]....
        /*065c*/ 	.word	0xffffffff


	//   ....[48]....
        /*0660*/ 	.word	0xffffffff


	//   ....[49]....
        /*0664*/ 	.word	0xffffffff


	//   ....[50]....
        /*0668*/ 	.word	0xffffffff


	//   ....[51]....
        /*066c*/ 	.word	0xffffffff


	//   ....[52]....
        /*0670*/ 	.word	0xffffffff


	//   ....[53]....
        /*0674*/ 	.word	0xffffffff


	//   ....[54]....
        /*0678*/ 	.word	0xffffffff


	//   ....[55]....
        /*067c*/ 	.word	0xffffffff


	//   ....[56]....
        /*0680*/ 	.word	0xffffffff


	//   ....[57]....
        /*0684*/ 	.word	0xffffffff


	//   ....[58]....
        /*0688*/ 	.word	0xffffffff


	//   ....[59]....
        /*068c*/ 	.word	0xffffffff


	//   ....[60]....
        /*0690*/ 	.word	0xffffffff


	//   ....[61]....
        /*0694*/ 	.word	0xffffffff


	//   ....[62]....
        /*0698*/ 	.word	0xffffffff


	//   ....[63]....
        /*069c*/ 	.word	0xffffffff


	//   ....[64]....
        /*06a0*/ 	.word	0xffffffff


	//   ....[65]....
        /*06a4*/ 	.word	0xffffffff


	//   ....[66]....
        /*06a8*/ 	.word	0xffffffff


	//   ....[67]....
        /*06ac*/ 	.word	0xffffffff


	//   ....[68]....
        /*06b0*/ 	.word	0xffffffff


	//   ....[69]....
        /*06b4*/ 	.word	0xffffffff


	//   ....[70]....
        /*06b8*/ 	.word	0xffffffff


	//   ....[71]....
        /*06bc*/ 	.word	0xffffffff


	//   ....[72]....
        /*06c0*/ 	.word	0xffffffff


	//   ....[73]....
        /*06c4*/ 	.word	0xffffffff


	//   ....[74]....
        /*06c8*/ 	.word	0xffffffff


	//   ....[75]....
        /*06cc*/ 	.word	0xffffffff


	//   ....[76]....
        /*06d0*/ 	.word	0xffffffff


	//   ....[77]....
        /*06d4*/ 	.word	0xffffffff


	//   ....[78]....
        /*06d8*/ 	.word	0xffffffff


	//   ....[79]....
        /*06dc*/ 	.word	0xffffffff


	//   ....[80]....
        /*06e0*/ 	.word	0xffffffff


	//   ....[81]....
        /*06e4*/ 	.word	0xffffffff


	//   ....[82]....
        /*06e8*/ 	.word	0xffffffff


	//   ....[83]....
        /*06ec*/ 	.word	0xffffffff


	//   ....[84]....
        /*06f0*/ 	.word	0xffffffff


	//   ....[85]....
        /*06f4*/ 	.word	0xffffffff


	//   ....[86]....
        /*06f8*/ 	.word	0xffffffff


	//   ....[87]....
        /*06fc*/ 	.word	0xffffffff


	//   ....[88]....
        /*0700*/ 	.word	0xffffffff


	//   ....[89]....
        /*0704*/ 	.word	0xffffffff


	//   ....[90]....
        /*0708*/ 	.word	0xffffffff


	//   ....[91]....
        /*070c*/ 	.word	0xffffffff


	//   ....[92]....
        /*0710*/ 	.word	0xffffffff


	//   ....[93]....
        /*0714*/ 	.word	0xffffffff


	//   ....[94]....
        /*0718*/ 	.word	0xffffffff


	//   ....[95]....
        /*071c*/ 	.word	0xffffffff


	//   ....[96]....
        /*0720*/ 	.word	0xffffffff


	//   ....[97]....
        /*0724*/ 	.word	0xffffffff


	//----- nvinfo : EIATTR_COOP_GROUP_INSTR_OFFSETS
	.align		4
.L_202:
        /*0728*/ 	.byte	0x04, 0x28
        /*072a*/ 	.short	(.L_204 - .L_203)


	//   ....[0]....
.L_203:
        /*072c*/ 	.word	0x000012c0


	//   ....[1]....
        /*0730*/ 	.word	0x000012f0


	//   ....[2]....
        /*0734*/ 	.word	0x00001320


	//   ....[3]....
        /*0738*/ 	.word	0x00001360


	//   ....[4]....
        /*073c*/ 	.word	0x00001390


	//   ....[5]....
        /*0740*/ 	.word	0x00001580


	//   ....[6]....
        /*0744*/ 	.word	0x000015a0


	//   ....[7]....
        /*0748*/ 	.word	0x000015b0


	//   ....[8]....
        /*074c*/ 	.word	0x00001720


	//   ....[9]....
        /*0750*/ 	.word	0x00001760


	//   ....[10]....
        /*0754*/ 	.word	0x00001780


	//   ....[11]....
        /*0758*/ 	.word	0x00001810


	//   ....[12]....
        /*075c*/ 	.word	0x00001cb0


	//   ....[13]....
        /*0760*/ 	.word	0x00001ce0


	//   ....[14]....
        /*0764*/ 	.word	0x00002150


	//   ....[15]....
        /*0768*/ 	.word	0x00002160


	//   ....[16]....
        /*076c*/ 	.word	0x000031d0


	//   ....[17]....
        /*0770*/ 	.word	0x000031e0


	//   ....[18]....
        /*0774*/ 	.word	0x00003230


	//   ....[19]....
        /*0778*/ 	.word	0x00003290


	//   ....[20]....
        /*077c*/ 	.word	0x00003760


	//   ....[21]....
        /*0780*/ 	.word	0x00003960


	//   ....[22]....
        /*0784*/ 	.word	0x000046f0


	//   ....[23]....
        /*0788*/ 	.word	0x00004720


	//   ....[24]....
        /*078c*/ 	.word	0x000048d0


	//   ....[25]....
        /*0790*/ 	.word	0x00004980


	//   ....[26]....
        /*0794*/ 	.word	0x00005bc0


	//   ....[27]....
        /*0798*/ 	.word	0x00005bd0


	//   ....[28]....
        /*079c*/ 	.word	0x00005d10


	//   ....[29]....
        /*07a0*/ 	.word	0x00005d20


	//   ....[30]....
        /*07a4*/ 	.word	0x00006db0


	//   ....[31]....
        /*07a8*/ 	.word	0x00006dd0


	//   ....[32]....
        /*07ac*/ 	.word	0x00006df0


	//   ....[33]....
        /*07b0*/ 	.word	0x00006e10


	//   ....[34]....
        /*07b4*/ 	.word	0x000070f0


	//   ....[35]....
        /*07b8*/ 	.word	0x00007410


	//   ....[36]....
        /*07bc*/ 	.word	0x00007ac0


	//   ....[37]....
        /*07c0*/ 	.word	0x00007ae0


	//   ....[38]....
        /*07c4*/ 	.word	0x00008320


	//   ....[39]....
        /*07c8*/ 	.word	0x00008420


	//   ....[40]....
        /*07cc*/ 	.word	0x00009db0


	//   ....[41]....
        /*07d0*/ 	.word	0x00009de0


	//   ....[42]....
        /*07d4*/ 	.word	0x00009f10


	//   ....[43]....
        /*07d8*/ 	.word	0x00009f20


	//   ....[44]....
        /*07dc*/ 	.word	0x0000af30


	//   ....[45]....
        /*07e0*/ 	.word	0x0000af50


	//   ....[46]....
        /*07e4*/ 	.word	0x0000af70


	//   ....[47]....
        /*07e8*/ 	.word	0x0000af90


	//   ....[48]....
        /*07ec*/ 	.word	0x0000b2b0


	//   ....[49]....
        /*07f0*/ 	.word	0x0000b2d0


	//   ....[50]....
        /*07f4*/ 	.word	0x0000b8e0


	//   ....[51]....
        /*07f8*/ 	.word	0x0000b900


	//   ....[52]....
        /*07fc*/ 	.word	0x0000cf50


	//   ....[53]....
        /*0800*/ 	.word	0x0000cf70


	//   ....[54]....
        /*0804*/ 	.word	0x0000d120


	//   ....[55]....
        /*0808*/ 	.word	0x0000d130


	//   ....[56]....
        /*080c*/ 	.word	0x0000e140


	//   ....[57]....
        /*0810*/ 	.word	0x0000e160


	//   ....[58]....
        /*0814*/ 	.word	0x0000e170


	//   ....[59]....
        /*0818*/ 	.word	0x0000e180


	//   ....[60]....
        /*081c*/ 	.word	0x0000e4a0


	//   ....[61]....
        /*0820*/ 	.word	0x0000e970


	//   ....[62]....
        /*0824*/ 	.word	0x0000ee50


	//   ....[63]....
        /*0828*/ 	.word	0x0000ee70


	//   ....[64]....
        /*082c*/ 	.word	0x0000f680


	//   ....[65]....
        /*0830*/ 	.word	0x0000f7b0


	//   ....[66]....
        /*0834*/ 	.word	0x00010b60


	//   ....[67]....
        /*0838*/ 	.word	0x00010b70


	//   ....[68]....
        /*083c*/ 	.word	0x00010ba0


	//   ....[69]....
        /*0840*/ 	.word	0x00010bc0


	//   ....[70]....
        /*0844*/ 	.word	0x00012530


	//   ....[71]....
        /*0848*/ 	.word	0x00012540


	//   ....[72]....
        /*084c*/ 	.word	0x00012560


	//   ....[73]....
        /*0850*/ 	.word	0x00012570


	//   ....[74]....
        /*0854*/ 	.word	0x00012590


	//   ....[75]....
        /*0858*/ 	.word	0x000125e0


	//   ....[76]....
        /*085c*/ 	.word	0x000128b0


	//   ....[77]....
        /*0860*/ 	.word	0x000128e0


	//   ....[78]....
        /*0864*/ 	.word	0x00012aa0


	//   ....[79]....
        /*0868*/ 	.word	0x00012ad0


	//   ....[80]....
        /*086c*/ 	.word	0x00012c90


	//   ....[81]....
        /*0870*/ 	.word	0x00012cb0


	//   ....[82]....
        /*0874*/ 	.word	0x00013400


	//   ....[83]....
        /*0878*/ 	.word	0x00013420


	//   ....[84]....
        /*087c*/ 	.word	0x000135b0


	//   ....[85]....
        /*0880*/ 	.word	0x000135e0


	//   ....[86]....
        /*0884*/ 	.word	0x00013770


	//   ....[87]....
        /*0888*/ 	.word	0x000137a0


	//   ....[88]....
        /*088c*/ 	.word	0x00013930


	//   ....[89]....
        /*0890*/ 	.word	0x00013950


	//   ....[90]....
        /*0894*/ 	.word	0x00013b00


	//   ....[91]....
        /*0898*/ 	.word	0x00013b40


	//   ....[92]....
        /*089c*/ 	.word	0x00013b80


	//   ....[93]....
        /*08a0*/ 	.word	0x00013bc0


	//   ....[94]....
        /*08a4*/ 	.word	0x00013bf0


	//   ....[95]....
        /*08a8*/ 	.word	0x00013c30


	//   ....[96]....
        /*08ac*/ 	.word	0x00013c60


	//   ....[97]....
        /*08b0*/ 	.word	0x00013ca0


	//----- nvinfo : EIATTR_EXIT_INSTR_OFFSETS
	.align		4
.L_204:
        /*08b4*/ 	.byte	0x04, 0x1c
        /*08b6*/ 	.short	(.L_206 - .L_205)


	//   ....[0]....
.L_205:
        /*08b8*/ 	.word	0x00000040


	//   ....[1]....
        /*08bc*/ 	.word	0x00012cc0


	//   ....[2]....
        /*08c0*/ 	.word	0x00012e00


	//   ....[3]....
        /*08c4*/ 	.word	0x00012e60


	//   ....[4]....
        /*08c8*/ 	.word	0x00013960


	//   ....[5]....
        /*08cc*/ 	.word	0x00013a70


	//   ....[6]....
        /*08d0*/ 	.word	0x00013ad0


	//----- nvinfo : EIATTR_CTAIDZ_USED
	.align		4
.L_206:
        /*08d4*/ 	.byte	0x01, 0x04
	.zero		2


	//----- nvinfo : EIATTR_MAX_THREADS
	.align		4
        /*08d8*/ 	.byte	0x04, 0x05
        /*08da*/ 	.short	(.L_208 - .L_207)
.L_207:
        /*08dc*/ 	.word	0x00000100
        /*08e0*/ 	.word	0x00000001
        /*08e4*/ 	.word	0x00000001


	//----- nvinfo : EIATTR_CRS_STACK_SIZE
	.align		4
.L_208:
        /*08e8*/ 	.byte	0x04, 0x1e
        /*08ea*/ 	.short	(.L_210 - .L_209)
.L_209:
        /*08ec*/ 	.word	0x00000000
.L_210:


//--------------------- .nv.info._ZN7cutlass13device_kernelIN5flash19enable_sm80_to_sm89INS1_16FlashAttnFwdSm80INS1_25CollectiveMainloopFwdSm80ILi8ELi1ELb1EN4cute5tupleIJNS5_1CILi128EEENS7_ILi48EEENS7_ILi256EEEEEELi256ENS_10bfloat16_tEfNS_4arch4Sm80ELb0ELb1ELb1ELb1ELb1ELb0ELb1ELb0EEENS1_21CollectiveEpilogueFwdINS6_IJS8_SA_S9_EEENS6_IJNS7_ILi1EEESI_SI_EEESC_SE_Li256ELb1ELb1ELb0ELb0EEENS1_19SingleTileSchedulerILb1ELb0ELb1ELi128EEEEEEEEEvNT_6ParamsE --------------------------
	.section	.nv.info._ZN7cutlass13device_kernelIN5flash19enable_sm80_to_sm89INS1_16FlashAttnFwdSm80INS1_25CollectiveMainloopFwdSm80ILi8ELi1ELb1EN4cute5tupleIJNS5_1CILi128EEENS7_ILi48EEENS7_ILi256EEEEEELi256ENS_10bfloat16_tEfNS_4arch4Sm80ELb0ELb1ELb1ELb1ELb1ELb0ELb1ELb0EEENS1_21CollectiveEpilogueFwdINS6_IJS8_SA_S9_EEENS6_IJNS7_ILi1EEESI_SI_EEESC_SE_Li256ELb1ELb1ELb0ELb0EEENS1_19SingleTileSchedulerILb1ELb0ELb1ELi128EEEEEEEEEvNT_6ParamsE,"",@"SHT_CUDA_INFO"
	.sectionflags	@""
	.align	4


	//----- nvinfo : EIATTR_CUDA_API_VERSION
	.align		4
        /*0000*/ 	.byte	0x04, 0x37
        /*0002*/ 	.short	(.L_212 - .L_211)
.L_211:
        /*0004*/ 	.word	0x00000082


	//----- nvinfo : EIATTR_SW2861232_WAR
	.align		4
.L_212:
        /*0008*/ 	.byte	0x01, 0x35
	.zero		2


	//----- nvinfo : EIATTR_PARAM_CBANK
	.align		4
        /*000c*/ 	.byte	0x04, 0x0a
        /*000e*/ 	.short	(.L_214 - .L_213)
	.align		4
.L_213:
        /*0010*/ 	.word	index@(.nv.constant0._ZN7cutlass13device_kernelIN5flash19enable_sm80_to_sm89INS1_16FlashAttnFwdSm80INS1_25CollectiveMainloopFwdSm80ILi8ELi1ELb1EN4cute5tupleIJNS5_1CILi128EEENS7_ILi48EEENS7_ILi256EEEEEELi256ENS_10bfloat16_tEfNS_4arch4Sm80ELb0ELb1ELb1ELb1ELb1ELb0ELb1ELb0EEENS1_21CollectiveEpilogueFwdINS6_IJS8_SA_S9_EEENS6_IJNS7_ILi1EEESI_SI_EEESC_SE_Li256ELb1ELb1ELb0ELb0EEENS1_19SingleTileSchedulerILb1ELb0ELb1ELi128EEEEEEEEEvNT_6ParamsE)
        /*0014*/ 	.short	0x0160
        /*0016*/ 	.short	0x0418


	//----- nvinfo : EIATTR_CBANK_PARAM_SIZE
	.align		4
.L_214:
        /*0018*/ 	.byte	0x03, 0x19
        /*001a*/ 	.short	0x0418


	//----- nvinfo : EIATTR_KPARAM_INFO
	.align		4
        /*001c*/ 	.byte	0x04, 0x17
        /*001e*/ 	.short	(.L_216 - .L_215)
.L_215:
        /*0020*/ 	.word	0x00000000
        /*0024*/ 	.short	0x0000
        /*0026*/ 	.short	0x0000
        /*0028*/ 	.byte	0x00, 0xf0, 0x61, 0x10


	//----- nvinfo : EIATTR_MAXREG_COUNT
	.align		4
.L_216:
        /*002c*/ 	.byte	0x03, 0x1b
        /*002e*/ 	.short	0x00ff


	//----- nvinfo : EIATTR_NUM_BARRIERS
	.align		4
        /*0030*/ 	.byte	0x02, 0x4c
        /*0032*/ 	.byte	0x02
	.zero		1


	//----- nvinfo : EIATTR_ANNOTATIONS
	.align		4
        /*0034*/ 	.byte	0x04, 0x55
        /*0036*/ 	.short	(.L_218 - .L_217)


	//   ....[0]....
.L_217:
        /* <DEDUP_REMOVED lines=88> */


	//----- nvinfo : EIATTR_MERCURY_ISA_VERSION
	.align		4
.L_218:
        /*05a0*/ 	.byte	0x03, 0x5f
        /*05a2*/ 	.short	0x0000


	//----- nvinfo : EIATTR_COOP_GROUP_MASK_REGIDS
	.align		4
        /*05a4*/ 	.byte	0x04, 0x29
        /*05a6*/ 	.short	(.L_220 - .L_219)


	//   ....[0]....
.L_219:
        /*05a8*/ 	.word	0xffffffff


	//   ....[1]....
        /*05ac*/ 	.word	0xffffffff


	//   ....[2]....
        /*05b0*/ 	.word	0xffffffff


	//   ....[3]....
        /*05b4*/ 	.word	0xffffffff


	//   ....[4]....
        /*05b8*/ 	.word	0xffffffff


	//   ....[5]....
        /*05bc*/ 	.word	0xffffffff


	//   ....[6]....
        /*05c0*/ 	.word	0xffffffff


	//   ....[7]....
        /*05c4*/ 	.word	0xffffffff


	//   ....[8]....
        /*05c8*/ 	.word	0xffffffff


	//   ....[9]....
        /*05cc*/ 	.word	0xffffffff


	//   ....[10]....
        /*05d0*/ 	.word	0xffffffff


	//   ....[11]....
        /*05d4*/ 	.word	0xffffffff


	//   ....[12]....
        /*05d8*/ 	.word	0xffffffff


	//   ....[13]....
        /*05dc*/ 	.word	0xffffffff


	//   ....[14]....
        /*05e0*/ 	.word	0xffffffff


	//   ....[15]....
        /*05e4*/ 	.word	0xffffffff


	//   ....[16]....
        /*05e8*/ 	.word	0xffffffff


	//   ....[17]....
        /*05ec*/ 	.word	0xffffffff


	//   ....[18]....
        /*05f0*/ 	.word	0xffffffff


	//   ....[19]....
        /*05f4*/ 	.word	0xffffffff


	//   ....[20]....
        /*05f8*/ 	.word	0xffffffff


	//   ....[21]....
        /*05fc*/ 	.word	0xffffffff


	//   ....[22]....
        /*0600*/ 	.word	0xffffffff


	//   ....[23]....
        /*0604*/ 	.word	0xffffffff


	//   ....[24]....
        /*0608*/ 	.word	0xffffffff


	//   ....[25]....
        /*060c*/ 	.word	0xffffffff


	//   ....[26]....
        /*0610*/ 	.word	0xffffffff


	//   ....[27]....
        /*0614*/ 	.word	0xffffffff


	//   ....[28]....
        /*0618*/ 	.word	0xffffffff


	//   ....[29]....
        /*061c*/ 	.word	0xffffffff


	//   ....[30]....
        /*0620*/ 	.word	0xffffffff


	//   ....[31]....
        /*0624*/ 	.word	0xffffffff


	//   ....[32]....
        /*0628*/ 	.word	0xffffffff


	//   ....[33]....
        /*062c*/ 	.word	0xffffffff


	//   ....[34]....
        /*0630*/ 	.word	0xffffffff


	//   ....[35]....
        /*0634*/ 	.word	0xffffffff


	//   ....[36]....
        /*0638*/ 	.word	0xffffffff


	//   ....[37]....
        /*063c*/ 	.word	0xffffffff


	//   ....[38]....
        /*0640*/ 	.word	0xffffffff


	//   ....[39]....
        /*0644*/ 	.word	0xffffffff


	//   ....[40]....
        /*0648*/ 	.word	0xffffffff


	//   ....[41]....
        /*064c*/ 	.word	0xffffffff


	//   ....[42]....
        /*0650*/ 	.word	0xffffffff


	//   ....[43]....
        /*0654*/ 	.word	0xffffffff


	//   ....[44]....
        /*0658*/ 	.word	0xffffffff


	//   ....[45]....
        /*065c*/ 	.word	0xffffffff


	//   ....[46]....
        /*0660*/ 	.word	0xffffffff


	//   ....[47]....
        /*0664*/ 	.word	0xffffffff


	//   ....[48]....
        /*0668*/ 	.word	0xffffffff


	//   ....[49]....
        /*066c*/ 	.word	0xffffffff


	//   ....[50]....
        /*0670*/ 	.word	0xffffffff


	//   ....[51]....
        /*0674*/ 	.word	0xffffffff


	//   ....[52]....
        /*0678*/ 	.word	0xffffffff


	//   ....[53]....
        /*067c*/ 	.word	0xffffffff


	//   ....[54]....
        /*0680*/ 	.word	0xffffffff


	//   ....[55]....
        /*0684*/ 	.word	0xffffffff


	//   ....[56]....
        /*0688*/ 	.word	0xffffffff


	//   ....[57]....
        /*068c*/ 	.word	0xffffffff


	//   ....[58]....
        /*0690*/ 	.word	0xffffffff


	//   ....[59]....
        /*0694*/ 	.word	0xffffffff


	//   ....[60]....
        /*0698*/ 	.word	0xffffffff


	//   ....[61]....
        /*069c*/ 	.word	0xffffffff


	//   ....[62]....
        /*06a0*/ 	.word	0xffffffff


	//   ....[63]....
        /*06a4*/ 	.word	0xffffffff


	//   ....[64]....
        /*06a8*/ 	.word	0xffffffff


	//   ....[65]....
        /*06ac*/ 	.word	0xffffffff


	//   ....[66]....
        /*06b0*/ 	.word	0xffffffff


	//   ....[67]....
        /*06b4*/ 	.word	0xffffffff


	//   ....[68]....
        /*06b8*/ 	.word	0xffffffff


	//   ....[69]....
        /*06bc*/ 	.word	0xffffffff


	//   ....[70]....
        /*06c0*/ 	.word	0xffffffff


	//   ....[71]....
        /*06c4*/ 	.word	0xffffffff


	//   ....[72]....
        /*06c8*/ 	.word	0xffffffff


	//   ....[73]....
        /*06cc*/ 	.word	0xffffffff


	//   ....[74]....
        /*06d0*/ 	.word	0xffffffff


	//   ....[75]....
        /*06d4*/ 	.word	0xffffffff


	//   ....[76]....
        /*06d8*/ 	.word	0xffffffff


	//   ....[77]....
        /*06dc*/ 	.word	0xffffffff


	//   ....[78]....
        /*06e0*/ 	.word	0xffffffff


	//   ....[79]....
        /*06e4*/ 	.word	0xffffffff


	//   ....[80]....
        /*06e8*/ 	.word	0xffffffff


	//   ....[81]....
        /*06ec*/ 	.word	0xffffffff


	//   ....[82]....
        /*06f0*/ 	.word	0xffffffff


	//   ....[83]....
        /*06f4*/ 	.word	0xffffffff


	//   ....[84]....
        /*06f8*/ 	.word	0xffffffff


	//   ....[85]....
        /*06fc*/ 	.word	0xffffffff


	//   ....[86]....
        /*0700*/ 	.word	0xffffffff


	//   ....[87]....
        /*0704*/ 	.word	0xffffffff


	//   ....[88]....
        /*0708*/ 	.word	0xffffffff


	//   ....[89]....
        /*070c*/ 	.word	0xffffffff


	//   ....[90]....
        /*0710*/ 	.word	0xffffffff


	//   ....[91]....
        /*0714*/ 	.word	0xffffffff


	//   ....[92]....
        /*0718*/ 	.word	0xffffffff


	//   ....[93]....
        /*071c*/ 	.word	0xffffffff


	//   ....[94]....
        /*0720*/ 	.word	0xffffffff


	//   ....[95]....
        /*0724*/ 	.word	0xffffffff


	//   ....[96]....
        /*0728*/ 	.word	0xffffffff


	//   ....[97]....
        /*072c*/ 	.word	0xffffffff


	//   ....[98]....
        /*0730*/ 	.word	0xffffffff


	//----- nvinfo : EIATTR_COOP_GROUP_INSTR_OFFSETS
	.align		4
.L_220:
        /*0734*/ 	.byte	0x04, 0x28
        /*0736*/ 	.short	(.L_222 - .L_221)


	//   ....[0]....
.L_221:
        /*0738*/ 	.word	0x000000a0


	//   ....[1]....
        /*073c*/ 	.word	0x00001970


	//   ....[2]....
        /*0740*/ 	.word	0x000019a0


	//   ....[3]....
        /*0744*/ 	.word	0x000019f0


	//   ....[4]....
        /*0748*/ 	.word	0x00001a20


	//   ....[5]....
        /*074c*/ 	.word	0x00001a50


	//   ....[6]....
        /*0750*/ 	.word	0x00001cd0


	//   ....[7]....
        /*0754*/ 	.word	0x00001ce0


	//   ....[8]....
        /*0758*/ 	.word	0x00001cf0


	//   ....[9]....
        /*075c*/ 	.word	0x00001e30


	//   ....[10]....
        /*0760*/ 	.word	0x00001e70


	//   ....[11]....
        /*0764*/ 	.word	0x00002170


	//   ....[12]....
        /*0768*/ 	.word	0x00002190


	//   ....[13]....
        /*076c*/ 	.word	0x000023c0


	//   ....[14]....
        /*0770*/ 	.word	0x00002410


	//   ....[15]....
        /*0774*/ 	.word	0x00002850


	//   ....[16]....
        /*0778*/ 	.word	0x00002860


	//   ....[17]....
        /*077c*/ 	.word	0x00003930


	//   ....[18]....
        /*0780*/ 	.word	0x00003940


	//   ....[19]....
        /*0784*/ 	.word	0x00003a50


	//   ....[20]....
        /*0788*/ 	.word	0x00003a70


	//   ....[21]....
        /*078c*/ 	.word	0x00003e40


	//   ....[22]....
        /*0790*/ 	.word	0x000045d0


	//   ....[23]....
        /*0794*/ 	.word	0x00004ee0


	//   ....[24]....
        /*0798*/ 	.word	0x00004f20


	//   ....[25]....
        /*079c*/ 	.word	0x00004f40


	//   ....[26]....
        /*07a0*/ 	.word	0x00005030


	//   ....[27]....
        /*07a4*/ 	.word	0x00006350


	//   ....[28]....
        /*07a8*/ 	.word	0x00006360


	//   ....[29]....
        /*07ac*/ 	.word	0x000064a0


	//   ....[30]....
        /*07b0*/ 	.word	0x000064b0


	//   ....[31]....
        /*07b4*/ 	.word	0x00007550


	//   ....[32]....
        /*07b8*/ 	.word	0x00007570


	//   ....[33]....
        /*07bc*/ 	.word	0x00007590


	//   ....[34]....
        /*07c0*/ 	.word	0x000075b0


	//   ....[35]....
        /*07c4*/ 	.word	0x000078b0


	//   ....[36]....
        /*07c8*/ 	.word	0x00007ba0


	//   ....[37]....
        /*07cc*/ 	.word	0x00008250


	//   ....[38]....
        /*07d0*/ 	.word	0x00008270


	//   ....[39]....
        /*07d4*/ 	.word	0x00008a80


	//   ....[40]....
        /*07d8*/ 	.word	0x00008b80


	//   ....[41]....
        /*07dc*/ 	.word	0x0000a500


	//   ....[42]....
        /*07e0*/ 	.word	0x0000a530


	//   ....[43]....
        /*07e4*/ 	.word	0x0000a660


	//   ....[44]....
        /*07e8*/ 	.word	0x0000a670


	//   ....[45]....
        /*07ec*/ 	.word	0x0000b680


	//   ....[46]....
        /*07f0*/ 	.word	0x0000b6a0


	//   ....[47]....
        /*07f4*/ 	.word	0x0000b6c0


	//   ....[48]....
        /*07f8*/ 	.word	0x0000b6e0


	//   ....[49]....
        /*07fc*/ 	.word	0x0000ba00


	//   ....[50]....
        /*0800*/ 	.word	0x0000ba20


	//   ....[51]....
        /*0804*/ 	.word	0x0000c030


	//   ....[52]....
        /*0808*/ 	.word	0x0000c050


	//   ....[53]....
        /*080c*/ 	.word	0x0000d6a0


	//   ....[54]....
        /*0810*/ 	.word	0x0000d6c0


	//   ....[55]....
        /*0814*/ 	.word	0x0000d870


	//   ....[56]....
        /*0818*/ 	.word	0x0000d880


	//   ....[57]....
        /*081c*/ 	.word	0x0000e880


	//   ....[58]....
        /*0820*/ 	.word	0x0000e8a0


	//   ....[59]....
        /*0824*/ 	.word	0x0000e8b0


	//   ....[60]....
        /*0828*/ 	.word	0x0000e8c0


	//   ....[61]....
        /*082c*/ 	.word	0x0000ebd0


	//   ....[62]....
        /*0830*/ 	.word	0x0000f090


	//   ....[63]....
        /*0834*/ 	.word	0x0000f560


	//   ....[64]....
        /*0838*/ 	.word	0x0000f580


	//   ....[65]....
        /*083c*/ 	.word	0x0000fd80


	//   ....[66]....
        /*0840*/ 	.word	0x0000fea0


	//   ....[67]....
        /*0844*/ 	.word	0x00011270


	//   ....[68]....
        /*0848*/ 	.word	0x00011280


	//   ....[69]....
        /*084c*/ 	.word	0x000112b0


	//   ....[70]....
        /*0850*/ 	.word	0x000112d0


	//   ....[71]....
        /*0854*/ 	.word	0x00012d60


	//   ....[72]....
        /*0858*/ 	.word	0x00012d90


	//   ....[73]....
        /*085c*/ 	.word	0x00012dd0


	//   ....[74]....
        /*0860*/ 	.word	0x00012e10


	//   ....[75]....
        /*0864*/ 	.word	0x00013030


	//   ....[76]....
        /*0868*/ 	.word	0x00013040


	//   ....[77]....
        /*086c*/ 	.word	0x00013240


	//   ....[78]....
        /*0870*/ 	.word	0x00013270


	//   ....[79]....
        /*0874*/ 	.word	0x00013430


	//   ....[80]....
        /*0878*/ 	.word	0x00013460


	//   ....[81]....
        /*087c*/ 	.word	0x00013620


	//   ....[82]....
        /*0880*/ 	.word	0x00013640


	//   ....[83]....
        /*0884*/ 	.word	0x00013ff0


	//   ....[84]....
        /*0888*/ 	.word	0x00014010


	//   ....[85]....
        /*088c*/ 	.word	0x000141a0


	//   ....[86]....
        /*0890*/ 	.word	0x000141d0


	//   ....[87]....
        /*0894*/ 	.word	0x00014360


	//   ....[88]....
        /*0898*/ 	.word	0x00014390


	//   ....[89]....
        /*089c*/ 	.word	0x00014520


	//   ....[90]....
        /*08a0*/ 	.word	0x00014540


	//   ....[91]....
        /*08a4*/ 	.word	0x00014700


	//   ....[92]....
        /*08a8*/ 	.word	0x00014760


	//   ....[93]....
        /*08ac*/ 	.word	0x000147c0


	//   ....[94]....
        /*08b0*/ 	.word	0x00014820


	//   ....[95]....
        /*08b4*/ 	.word	0x00014870


	//   ....[96]....
        /*08b8*/ 	.word	0x000148d0


	//   ....[97]....
        /*08bc*/ 	.word	0x00014920


	//   ....[98]....
        /*08c0*/ 	.word	0x00014980


	//----- nvinfo : EIATTR_EXIT_INSTR_OFFSETS
	.align		4
.L_222:
        /*08c4*/ 	.byte	0x04, 0x1c
        /*08c6*/ 	.short	(.L_224 - .L_223)


	//   ....[0]....
.L_223:
        /*08c8*/ 	.word	0x00000450


	//   ....[1]....
        /*08cc*/ 	.word	0x00013650


	//   ....[2]....
        /*08d0*/ 	.word	0x00013790


	//   ....[3]....
        /*08d4*/ 	.word	0x000137f0


	//   ....[4]....
        /*08d8*/ 	.word	0x00014550


	//   ....[5]....
        /*08dc*/ 	.word	0x00014660


	//   ....[6]....
        /*08e0*/ 	.word	0x000146c0


	//----- nvinfo : EIATTR_CTAIDZ_USED
	.align		4
.L_224:
        /*08e4*/ 	.byte	0x01, 0x04
	.zero		2


	//----- nvinfo : EIATTR_MAX_THREADS
	.align		4
        /*08e8*/ 	.byte	0x04, 0x05
        /*08ea*/ 	.short	(.L_226 - .L_225)
.L_225:
        /*08ec*/ 	.word	0x00000100
        /*08f0*/ 	.word	0x00000001
        /*08f4*/ 	.word	0x00000001


	//----- nvinfo : EIATTR_CRS_STACK_SIZE
	.align		4
.L_226:
        /*08f8*/ 	.byte	0x04, 0x1e
        /*08fa*/ 	.short	(.L_228 - .L_227)
.L_227:
        /*08fc*/ 	.word	0x00000000
.L_228:


//--------------------- .nv.info._ZN7cutlass13device_kernelIN5flash19enable_sm80_to_sm89INS1_16FlashAttnFwdSm80INS1_25CollectiveMainloopFwdSm80ILi8ELi1ELb0EN4cute5tupleIJNS5_1CILi128EEENS7_ILi32EEENS7_ILi256EEEEEELi256ENS_10bfloat16_tEfNS_4arch4Sm80ELb0ELb1ELb1ELb1ELb1ELb1ELb1ELb0EEENS1_21CollectiveEpilogueFwdINS6_IJS8_SA_S9_EEENS6_IJNS7_ILi1EEESI_SI_EEESC_SE_Li256ELb1ELb1ELb0ELb0EEENS1_19SingleTileSchedulerILb1ELb0ELb1ELi128EEEEEEEEEvNT_6ParamsE --------------------------
	.section	.nv.info._ZN7cutlass13device_kernelIN5flash19enable_sm80_to_sm89INS1_16FlashAttnFwdSm80INS1_25CollectiveMainloopFwdSm80ILi8ELi1ELb0EN4cute5tupleIJNS5_1CILi128EEENS7_ILi32EEENS7_ILi256EEEEEELi256ENS_10bfloat16_tEfNS_4arch4Sm80ELb0ELb1ELb1ELb1ELb1ELb1ELb1ELb0EEENS1_21CollectiveEpilogueFwdINS6_IJS8_SA_S9_EEENS6_IJNS7_ILi1EEESI_SI_EEESC_SE_Li256ELb1ELb1ELb0ELb0EEENS1_19SingleTileSchedulerILb1ELb0ELb1ELi128EEEEEEEEEvNT_6ParamsE,"",@"SHT_CUDA_INFO"
	.sectionflags	@""
	.align	4


	//----- nvinfo : EIATTR_CUDA_API_VERSION
	.align		4
        /*0000*/ 	.byte	0x04, 0x37
        /*0002*/ 	.short	(.L_230 - .L_229)
.L_229:
        /*0004*/ 	.word	0x00000082


	//----- nvinfo : EIATTR_SW2861232_WAR
	.align		4
.L_230:
        /*0008*/ 	.byte	0x01, 0x35
	.zero		2


	//----- nvinfo : EIATTR_PARAM_CBANK
	.align		4
        /*000c*/ 	.byte	0x04, 0x0a
        /*000e*/ 	.short	(.L_232 - .L_231)
	.align		4
.L_231:
        /*0010*/ 	.word	index@(.nv.constant0._ZN7cutlass13device_kernelIN5flash19enable_sm80_to_sm89INS1_16FlashAttnFwdSm80INS1_25CollectiveMainloopFwdSm80ILi8ELi1ELb0EN4cute5tupleIJNS5_1CILi128EEENS7_ILi32EEENS7_ILi256EEEEEELi256ENS_10bfloat16_tEfNS_4arch4Sm80ELb0ELb1ELb1ELb1ELb1ELb1ELb1ELb0EEENS1_21CollectiveEpilogueFwdINS6_IJS8_SA_S9_EEENS6_IJNS7_ILi1EEESI_SI_EEESC_SE_Li256ELb1ELb1ELb0ELb0EEENS1_19SingleTileSchedulerILb1ELb0ELb1ELi128EEEEEEEEEvNT_6ParamsE)
        /*0014*/ 	.short	0x0160
        /*0016*/ 	.short	0x0418


	//----- nvinfo : EIATTR_CBANK_PARAM_SIZE
	.align		4
.L_232:
        /*0018*/ 	.byte	0x03, 0x19
        /*001a*/ 	.short	0x0418


	//----- nvinfo : EIATTR_KPARAM_INFO
	.align		4
        /*001c*/ 	.byte	0x04, 0x17
        /*001e*/ 	.short	(.L_234 - .L_233)
.L_233:
        /*0020*/ 	.word	0x00000000
        /*0024*/ 	.short	0x0000
        /*0026*/ 	.short	0x0000
        /*0028*/ 	.byte	0x00, 0xf0, 0x61, 0x10


	//----- nvinfo : EIATTR_MAXREG_COUNT
	.align		4
.L_234:
        /*002c*/ 	.byte	0x03, 0x1b
        /*002e*/ 	.short	0x00ff


	//----- nvinfo : EIATTR_NUM_BARRIERS
	.align		4
        /*0030*/ 	.byte	0x02, 0x4c
        /*0032*/ 	.byte	0x02
	.zero		1


	//----- nvinfo : EIATTR_MERCURY_ISA_VERSION
	.align		4
        /*0034*/ 	.byte	0x03, 0x5f
        /*0036*/ 	.short	0x0000


	//----- nvinfo : EIATTR_COOP_GROUP_MASK_REGIDS
	.align		4
        /*0038*/ 	.byte	0x04, 0x29
        /*003a*/ 	.short	(.L_236 - .L_235)


	//   ....[0]....
.L_235:
        /*003c*/ 	.word	0xffffffff


	//   ....[1]....
        /*0040*/ 	.word	0xffffffff


	//   ....[2]....
        /*0044*/ 	.word	0xffffffff


	//   ....[3]....
        /*0048*/ 	.word	0xffffffff


	//   ....[4]....
        /*004c*/ 	.word	0xffffffff


	//   ....[5]....
        /*0050*/ 	.word	0xffffffff


	//   ....[6]....
        /*0054*/ 	.word	0xffffffff


	//   ....[7]....
        /*0058*/ 	.word	0xffffffff


	//   ....[8]....
        /*005c*/ 	.word	0xffffffff


	//   ....[9]....
        /*0060*/ 	.word	0xffffffff


	//   ....[10]....
        /*0064*/ 	.word	0xffffffff


	//   ....[11]....
        /*0068*/ 	.word	0xffffffff


	//   ....[12]....
        /*006c*/ 	.word	0xffffffff


	//   ....[13]....
        /*0070*/ 	.word	0xffffffff


	//   ....[14]....
        /*0074*/ 	.word	0xffffffff


	//   ....[15]....
        /*0078*/ 	.word	0xffffffff


	//   ....[16]....
        /*007c*/ 	.word	0xffffffff


	//   ....[17]....
        /*0080*/ 	.word	0xffffffff


	//   ....[18]....
        /*0084*/ 	.word	0xffffffff


	//   ....[19]....
        /*0088*/ 	.word	0xffffffff


	//   ....[20]....
        /*008c*/ 	.word	0xffffffff


	//   ....[21]....
        /*0090*/ 	.word	0xffffffff


	//   ....[22]....
        /*0094*/ 	.word	0xffffffff


	//   ....[23]....
        /*0098*/ 	.word	0xffffffff


	//   ....[24]....
        /*009c*/ 	.word	0xffffffff


	//   ....[25]....
        /*00a0*/ 	.word	0xffffffff


	//   ....[26]....
        /*00a4*/ 	.word	0xffffffff


	//   ....[27]....
        /*00a8*/ 	.word	0xffffffff


	//   ....[28]....
        /*00ac*/ 	.word	0xffffffff


	//   ....[29]....
        /*00b0*/ 	.word	0xffffffff


	//   ....[30]....
        /*00b4*/ 	.word	0xffffffff


	//   ....[31]....
        /*00b8*/ 	.word	0xffffffff


	//   ....[32]....
        /*00bc*/ 	.word	0xffffffff


	//   ....[33]....
        /*00c0*/ 	.word	0xffffffff


	//   ....[34]....
        /*00c4*/ 	.word	0xffffffff


	//   ....[35]....
        /*00c8*/ 	.word	0xffffffff


	//   ....[36]....
        /*00cc*/ 	.word	0xffffffff


	//   ....[37]....
        /*00d0*/ 	.word	0xffffffff


	//   ....[38]....
        /*00d4*/ 	.word	0xffffffff


	//   ....[39]....
        /*00d8*/ 	.word	0xffffffff


	//   ....[40]....
        /*00dc*/ 	.word	0xffffffff


	//   ....[41]....
        /*00e0*/ 	.word	0xffffffff


	//   ....[42]....
        /*00e4*/ 	.word	0xffffffff


	//   ....[43]....
        /*00e8*/ 	.word	0xffffffff


	//   ....[44]....
        /*00ec*/ 	.word	0xffffffff


	//   ....[45]....
        /*00f0*/ 	.word	0xffffffff


	//   ....[46]....
        /*00f4*/ 	.word	0xffffffff


	//   ....[47]....
        /*00f8*/ 	.word	0xffffffff


	//   ....[48]....
        /*00fc*/ 	.word	0xffffffff


	//   ....[49]....
        /*0100*/ 	.word	0xffffffff


	//   ....[50]....
        /*0104*/ 	.word	0xffffffff


	//   ....[51]....
        /*0108*/ 	.word	0xffffffff


	//   ....[52]....
        /*010c*/ 	.word	0xffffffff


	//   ....[53]....
        /*0110*/ 	.word	0xffffffff


	//   ....[54]....
        /*0114*/ 	.word	0xffffffff


	//   ....[55]....
        /*0118*/ 	.word	0xffffffff


	//   ....[56]....
        /*011c*/ 	.word	0xffffffff


	//   ....[57]....
        /*0120*/ 	.word	0xffffffff


	//   ....[58]....
        /*0124*/ 	.word	0xffffffff


	//   ....[59]....
        /*0128*/ 	.word	0xffffffff


	//   ....[60]....
        /*012c*/ 	.word	0xffffffff


	//   ....[61]....
        /*0130*/ 	.word	0xffffffff


	//   ....[62]....
        /*0134*/ 	.word	0xffffffff


	//   ....[63]....
        /*0138*/ 	.word	0xffffffff


	//   ....[64]....
        /*013c*/ 	.word	0xffffffff


	//   ....[65]....
        /*0140*/ 	.word	0xffffffff


	//   ....[66]....
        /*0144*/ 	.word	0xffffffff


	//   ....[67]....
        /*0148*/ 	.word	0xffffffff


	//   ....[68]....
        /*014c*/ 	.word	0xffffffff


	//   ....[69]....
        /*0150*/ 	.word	0xffffffff


	//   ....[70]....
        /*0154*/ 	.word	0xffffffff


	//   ....[71]....
        /*0158*/ 	.word	0xffffffff


	//   ....[72]....
        /*015c*/ 	.word	0xffffffff


	//   ....[73]....
        /*0160*/ 	.word	0xffffffff


	//   ....[74]....
        /*0164*/ 	.word	0xffffffff


	//   ....[75]....
        /*0168*/ 	.word	0xffffffff


	//   ....[76]....
        /*016c*/ 	.word	0xffffffff


	//   ....[77]....
        /*0170*/ 	.word	0xffffffff


	//   ....[78]....
        /*0174*/ 	.word	0xffffffff


	//   ....[79]....
        /*0178*/ 	.word	0xffffffff


	//   ....[80]....
        /*017c*/ 	.word	0xffffffff


	//   ....[81]....
        /*0180*/ 	.word	0xffffffff


	//   ....[82]....
        /*0184*/ 	.word	0xffffffff


	//   ....[83]....
        /*0188*/ 	.word	0xffffffff


	//   ....[84]....
        /*018c*/ 	.word	0xffffffff


	//   ....[85]....
        /*0190*/ 	.word	0xffffffff


	//   ....[86]....
        /*0194*/ 	.word	0xffffffff


	//   ....[87]....
        /*0198*/ 	.word	0xffffffff


	//   ....[88]....
        /*019c*/ 	.word	0xffffffff


	//   ....[89]....
        /*01a0*/ 	.word	0xffffffff


	//   ....[90]....
        /*01a4*/ 	.word	0xffffffff


	//   ....[91]....
        /*01a8*/ 	.word	0xffffffff


	//   ....[92]....
        /*01ac*/ 	.word	0xffffffff


	//   ....[93]....
        /*01b0*/ 	.word	0xffffffff


	//   ....[94]....
        /*01b4*/ 	.word	0xffffffff


	//   ....[95]....
        /*01b8*/ 	.word	0xffffffff


	//   ....[96]....
        /*01bc*/ 	.word	0xffffffff


	//   ....[97]....
        /*01c0*/ 	.word	0xffffffff


	//   ....[98]....
        /*01c4*/ 	.word	0xffffffff


	//   ....[99]....
        /*01c8*/ 	.word	0xffffffff


	//   ....[100]....
        /*01cc*/ 	.word	0xffffffff


	//   ....[101]....
        /*01d0*/ 	.word	0xffffffff


	//   ....[102]....
        /*01d4*/ 	.word	0xffffffff


	//   ....[103]....
        /*01d8*/ 	.word	0xffffffff


	//   ....[104]....
        /*01dc*/ 	.word	0xffffffff


	//   ....[105]....
        /*01e0*/ 	.word	0xffffffff


	//   ....[106]....
        /*01e4*/ 	.word	0xffffffff


	//   ....[107]....
        /*01e8*/ 	.word	0xffffffff


	//   ....[108]....
        /*01ec*/ 	.word	0xffffffff


	//   ....[109]....
        /*01f0*/ 	.word	0xffffffff


	//   ....[110]....
        /*01f4*/ 	.word	0xffffffff


	//   ....[111]....
        /*01f8*/ 	.word	0xffffffff


	//   ....[112]....
        /*01fc*/ 	.word	0xffffffff


	//----- nvinfo : EIATTR_COOP_GROUP_INSTR_OFFSETS
	.align		4
.L_236:
        /*0200*/ 	.byte	0x04, 0x28
        /*0202*/ 	.short	(.L_238 - .L_237)


	//   ....[0]....
.L_237:
        /*0204*/ 	.word	0x00000090


	//   ....[1]....
        /*0208*/ 	.word	0x00002380


	//   ....[2]....
        /*020c*/ 	.word	0x00002390


	//   ....[3]....
        /*0210*/ 	.word	0x000035b0


	//   ....[4]....
        /*0214*/ 	.word	0x000035c0


	//   ....[5]....
        /*0218*/ 	.word	0x000046d0


	//   ....[6]....
        /*021c*/ 	.word	0x000046f0


	//   ....[7]....
        /*0220*/ 	.word	0x00004ac0


	//   ....[8]....
        /*0224*/ 	.word	0x00004ae0


	//   ....[9]....
        /*0228*/ 	.word	0x00005c30


	//   ....[10]....
        /*022c*/ 	.word	0x00005c70


	//   ....[11]....
        /*0230*/ 	.word	0x00005e60


	//   ....[12]....
        /*0234*/ 	.word	0x00005e90


	//   ....[13]....
        /*0238*/ 	.word	0x00006010


	//   ....[14]....
        /*023c*/ 	.word	0x00006040


	//   ....[15]....
        /*0240*/ 	.word	0x000061c0


	//   ....[16]....
        /*0244*/ 	.word	0x00006200


	//   ....[17]....
        /*0248*/ 	.word	0x00006710


	//   ....[18]....
        /*024c*/ 	.word	0x00006760


	//   ....[19]....
        /*0250*/ 	.word	0x00006b70


	//   ....[20]....
        /*0254*/ 	.word	0x00006bd0


	//   ....[21]....
        /*0258*/ 	.word	0x00006c00


	//   ....[22]....
        /*025c*/ 	.word	0x00006c10


	//   ....[23]....
        /*0260*/ 	.word	0x00006ee0


	//   ....[24]....
        /*0264*/ 	.word	0x000070a0


	//   ....[25]....
        /*0268*/ 	.word	0x000070e0


	//   ....[26]....
        /*026c*/ 	.word	0x00007120


	//   ....[27]....
        /*0270*/ 	.word	0x00007450


	//   ....[28]....
        /*0274*/ 	.word	0x00007610


	//   ....[29]....
        /*0278*/ 	.word	0x00007650


	//   ....[30]....
        /*027c*/ 	.word	0x00007690


	//   ....[31]....
        /*0280*/ 	.word	0x000079d0


	//   ....[32]....
        /*0284*/ 	.word	0x00007b90


	//   ....[33]....
        /*0288*/ 	.word	0x00007bd0


	//   ....[34]....
        /*028c*/ 	.word	0x00007c10


	//   ....[35]....
        /*0290*/ 	.word	0x0000b630


	//   ....[36]....
        /*0294*/ 	.word	0x0000b690


	//   ....[37]....
        /*0298*/ 	.word	0x0000b6d0


	//   ....[38]....
        /*029c*/ 	.word	0x0000b6f0


	//   ....[39]....
        /*02a0*/ 	.word	0x0000b890


	//   ....[40]....
        /*02a4*/ 	.word	0x0000ba50


	//   ....[41]....
        /*02a8*/ 	.word	0x0000ba90


	//   ....[42]....
        /*02ac*/ 	.word	0x0000bad0


	//   ....[43]....
        /*02b0*/ 	.word	0x0000bcd0


	//   ....[44]....
        /*02b4*/ 	.word	0x0000be90


	//   ....[45]....
        /*02b8*/ 	.word	0x0000bed0


	//   ....[46]....
        /*02bc*/ 	.word	0x0000bf10


	//   ....[47]....
        /*02c0*/ 	.word	0x0000c120


	//   ....[48]....
        /*02c4*/ 	.word	0x0000c230


	//   ....[49]....
        /*02c8*/ 	.word	0x0000c270


	//   ....[50]....
        /*02cc*/ 	.word	0x0000c2b0


	//   ....[51]....
        /*02d0*/ 	.word	0x00010640


	//   ....[52]....
        /*02d4*/ 	.word	0x00010680


	//   ....[53]....
        /*02d8*/ 	.word	0x00011320


	//   ....[54]....
        /*02dc*/ 	.word	0x00011330


	//   ....[55]....
        /*02e0*/ 	.word	0x000116b0


	//   ....[56]....
        /*02e4*/ 	.word	0x00011880


	//   ....[57]....
        /*02e8*/ 	.word	0x00012070


	//   ....[58]....
        /*02ec*/ 	.word	0x00012120


	//   ....[59]....
        /*02f0*/ 	.word	0x00012130


	//   ....[60]....
        /*02f4*/ 	.word	0x00012160


	//   ....[61]....
        /*02f8*/ 	.word	0x00012e00


	//   ....[62]....
        /*02fc*/ 	.word	0x00012e10


	//   ....[63]....
        /*0300*/ 	.word	0x000139c0


	//   ....[64]....
        /*0304*/ 	.word	0x000139d0


	//   ....[65]....
        /*0308*/ 	.word	0x00013b60


	//   ....[66]....
        /*030c*/ 	.word	0x00013dc0


	//   ....[67]....
        /*0310*/ 	.word	0x000142e0


	//   ....[68]....
        /*0314*/ 	.word	0x00014460


	//   ....[69]....
        /*0318*/ 	.word	0x00014520


	//   ....[70]....
        /*031c*/ 	.word	0x00014630


	//   ....[71]....
        /*0320*/ 	.word	0x00015cc0


	//   ....[72]....
        /*0324*/ 	.word	0x00015cd0


	//   ....[73]....
        /*0328*/ 	.word	0x00016880


	//   ....[74]....
        /*032c*/ 	.word	0x00016890


	//   ....[75]....
        /*0330*/ 	.word	0x00016ae0


	//   ....[76]....
        /*0334*/ 	.word	0x00016af0


	//   ....[77]....
        /*0338*/ 	.word	0x00016b60


	//   ....[78]....
        /*033c*/ 	.word	0x00016b70


	//   ....[79]....
        /*0340*/ 	.word	0x00017f80


	//   ....[80]....
        /*0344*/ 	.word	0x00017fa0


	//   ....[81]....
        /*0348*/ 	.word	0x00018ba0


	//   ....[82]....
        /*034c*/ 	.word	0x00018bb0


	//   ....[83]....
        /*0350*/ 	.word	0x00018d50


	//   ....[84]....
        /*0354*/ 	.word	0x00019030


	//   ....[85]....
        /*0358*/ 	.word	0x00019580


	//   ....[86]....
        /*035c*/ 	.word	0x00019650


	//   ....[87]....
        /*0360*/ 	.word	0x00019720


	//   ....[88]....
        /*0364*/ 	.word	0x00019830


	//   ....[89]....
        /*0368*/ 	.word	0x0001a990


	//   ....[90]....
        /*036c*/ 	.word	0x0001a9c0


	//   ....[91]....
        /*0370*/ 	.word	0x0001aa10


	//   ....[92]....
        /*0374*/ 	.word	0x0001aa20


	//   ....[93]....
        /*0378*/ 	.word	0x0001c490


	//   ....[94]....
        /*037c*/ 	.word	0x0001c4d0


	//   ....[95]....
        /*0380*/ 	.word	0x0001c500


	//   ....[96]....
        /*0384*/ 	.word	0x0001c530


	//   ....[97]....
        /*0388*/ 	.word	0x0001c770


	//   ....[98]....
        /*038c*/ 	.word	0x0001c780


	//   ....[99]....
        /*0390*/ 	.word	0x0001c980


	//   ....[100]....
        /*0394*/ 	.word	0x0001c9b0


	//   ....[101]....
        /*0398*/ 	.word	0x0001cb70


	//   ....[102]....
        /*039c*/ 	.word	0x0001cba0


	//   ....[103]....
        /*03a0*/ 	.word	0x0001cd60


	//   ....[104]....
        /*03a4*/ 	.word	0x0001cd80


	//   ....[105]....
        /*03a8*/ 	.word	0x0001d730


	//   ....[106]....
        /*03ac*/ 	.word	0x0001d750


	//   ....[107]....
        /*03b0*/ 	.word	0x0001d8e0


	//   ....[108]....
        /*03b4*/ 	.word	0x0001d910


	//   ....[109]....
        /*03b8*/ 	.word	0x0001daa0


	//   ....[110]....
        /*03bc*/ 	.word	0x0001dad0


	//   ....[111]....
        /*03c0*/ 	.word	0x0001dc60


	//   ....[112]....
        /*03c4*/ 	.word	0x0001dc80


	//----- nvinfo : EIATTR_EXIT_INSTR_OFFSETS
	.align		4
.L_238:
        /*03c8*/ 	.byte	0x04, 0x1c
        /*03ca*/ 	.short	(.L_240 - .L_239)


	//   ....[0]....
.L_239:
        /*03cc*/ 	.word	0x00000440


	//   ....[1]....
        /*03d0*/ 	.word	0x0001cd90


	//   ....[2]....
        /*03d4*/ 	.word	0x0001ced0


	//   ....[3]....
        /*03d8*/ 	.word	0x0001cf30


	//   ....[4]....
        /*03dc*/ 	.word	0x0001dc90


	//   ....[5]....
        /*03e0*/ 	.word	0x0001dda0


	//   ....[6]....
        /*03e4*/ 	.word	0x0001de00


	//----- nvinfo : EIATTR_CTAIDZ_USED
	.align		4
.L_240:
        /*03e8*/ 	.byte	0x01, 0x04
	.zero		2


	//----- nvinfo : EIATTR_MAX_THREADS
	.align		4
        /*03ec*/ 	.byte	0x04, 0x05
        /*03ee*/ 	.short	(.L_242 - .L_241)
.L_241:
        /*03f0*/ 	.word	0x00000100
        /*03f4*/ 	.word	0x00000001
        /*03f8*/ 	.word	0x00000001


	//----- nvinfo : EIATTR_CRS_STACK_SIZE
	.align		4
.L_242:
        /*03fc*/ 	.byte	0x04, 0x1e
        /*03fe*/ 	.short	(.L_244 - .L_243)
.L_243:
        /*0400*/ 	.word	0x00000000
.L_244:


//--------------------- .nv.info._ZN7cutlass13device_kernelIN5flash19enable_sm80_to_sm89INS1_16FlashAttnFwdSm80INS1_25CollectiveMainloopFwdSm80ILi8ELi1ELb1EN4cute5tupleIJNS5_1CILi128EEENS7_ILi64EEENS7_ILi256EEEEEELi256ENS_10bfloat16_tEfNS_4arch4Sm80ELb1ELb0ELb1ELb0ELb1ELb0ELb1ELb0EEENS1_21CollectiveEpilogueFwdINS6_IJS8_SA_S9_EEENS6_IJNS7_ILi1EEESI_SI_EEESC_SE_Li256ELb0ELb1ELb0ELb0EEENS1_30DynamicPersistentTileSchedulerILi256ELi256ELb0ELb1ELb0EEEEEEEEEvNT_6ParamsE --------------------------
	.section	.nv.info._ZN7cutlass13device_kernelIN5flash19enable_sm80_to_sm89INS1_16FlashAttnFwdSm80INS1_25CollectiveMainloopFwdSm80ILi8ELi1ELb1EN4cute5tupleIJNS5_1CILi128EEENS7_ILi64EEENS7_ILi256EEEEEELi256ENS_10bfloat16_tEfNS_4arch4Sm80ELb1ELb0ELb1ELb0ELb1ELb0ELb1ELb0EEENS1_21CollectiveEpilogueFwdINS6_IJS8_SA_S9_EEENS6_IJNS7_ILi1EEESI_SI_EEESC_SE_Li256ELb0ELb1ELb0ELb0EEENS1_30DynamicPersistentTileSchedulerILi256ELi256ELb0ELb1ELb0EEEEEEEEEvNT_6ParamsE,"",@"SHT_CUDA_INFO"
	.sectionflags	@""
	.align	4


	//----- nvinfo : EIATTR_CUDA_API_VERSION
	.align		4
        /*0000*/ 	.byte	0x04, 0x37
        /*0002*/ 	.short	(.L_246 - .L_245)
.L_245:
        /*0004*/ 	.word	0x00000082


	//----- nvinfo : EIATTR_SW2861232_WAR
	.align		4
.L_246:
        /*0008*/ 	.byte	0x01, 0x35
	.zero		2


	//----- nvinfo : EIATTR_PARAM_CBANK
	.align		4
        /*000c*/ 	.byte	0x04, 0x0a
        /*000e*/ 	.short	(.L_248 - .L_247)
	.align		4
.L_247:
        /*0010*/ 	.word	index@(.nv.constant0._ZN7cutlass13device_kernelIN5flash19enable_sm80_to_sm89INS1_16FlashAttnFwdSm80INS1_25CollectiveMainloopFwdSm80ILi8ELi1ELb1EN4cute5tupleIJNS5_1CILi128EEENS7_ILi64EEENS7_ILi256EEEEEELi256ENS_10bfloat16_tEfNS_4arch4Sm80ELb1ELb0ELb1ELb0ELb1ELb0ELb1ELb0EEENS1_21CollectiveEpilogueFwdINS6_IJS8_SA_S9_EEENS6_IJNS7_ILi1EEESI_SI_EEESC_SE_Li256ELb0ELb1ELb0ELb0EEENS1_30DynamicPersistentTileSchedulerILi256ELi256ELb0ELb1ELb0EEEEEEEEEvNT_6ParamsE)
        /*0014*/ 	.short	0x0160
        /*0016*/ 	.short	0x0428


	//----- nvinfo : EIATTR_CBANK_PARAM_SIZE
	.align		4
.L_248:
        /*0018*/ 	.byte	0x03, 0x19
        /*001a*/ 	.short	0x0428


	//----- nvinfo : EIATTR_KPARAM_INFO
	.align		4
        /*001c*/ 	.byte	0x04, 0x17
        /*001e*/ 	.short	(.L_250 - .L_249)
.L_249:
        /*0020*/ 	.word	0x00000000
        /*0024*/ 	.short	0x0000
        /*0026*/ 	.short	0x0000
        /*0028*/ 	.byte	0x00, 0xf0, 0xa1, 0x10


	//----- nvinfo : EIATTR_MAXREG_COUNT
	.align		4
.L_250:
        /*002c*/ 	.byte	0x03, 0x1b
        /*002e*/ 	.short	0x00ff


	//----- nvinfo : EIATTR_NUM_BARRIERS
	.align		4
        /*0030*/ 	.byte	0x02, 0x4c
        /*0032*/ 	.byte	0x06
	.zero		1


	//----- nvinfo : EIATTR_ANNOTATIONS
	.align		4
        /*0034*/ 	.byte	0x04, 0x55
        /*0036*/ 	.short	(.L_252 - .L_251)


	//   ....[0]....
.L_251:
        /* <DEDUP_REMOVED lines=185> */


	//----- nvinfo : EIATTR_MERCURY_ISA_VERSION
	.align		4
.L_252:
        /*0bb0*/ 	.byte	0x03, 0x5f
        /*0bb2*/ 	.short	0x0000


	//----- nvinfo : EIATTR_INT_WARP_WIDE_INSTR_OFFSETS
	.align		4
        /*0bb4*/ 	.byte	0x04, 0x31
        /*0bb6*/ 	.short	(.L_254 - .L_253)


	//   ....[0]....
.L_253:
        /*0bb8*/ 	.word	0x0000ed60


	//   ....[1]....
        /*0bbc*/ 	.word	0x0000ede0


	//----- nvinfo : EIATTR_COOP_GROUP_MASK_REGIDS
	.align		4
.L_254:
        /*0bc0*/ 	.byte	0x04, 0x29
        /*0bc2*/ 	.short	(.L_256 - .L_255)


	//   ....[0]....
.L_255:
        /*0bc4*/ 	.word	0xffffffff


	//   ....[1]....
        /*0bc8*/ 	.word	0xffffffff


	//   ....[2]....
        /*0bcc*/ 	.word	0xffffffff


	//   ....[3]....
        /*0bd0*/ 	.word	0xffffffff


	//   ....[4]....
        /*0bd4*/ 	.word	0xffffffff


	//   ....[5]....
        /*0bd8*/ 	.word	0xffffffff


	//   ....[6]....
        /*0bdc*/ 	.word	0xffffffff


	//   ....[7]....
        /*0be0*/ 	.word	0xffffffff


	//   ....[8]....
        /*0be4*/ 	.word	0xffffffff


	//   ....[9]....
        /*0be8*/ 	.word	0xffffffff


	//   ....[10]....
        /*0bec*/ 	.word	0xffffffff


	//   ....[11]....
        /*0bf0*/ 	.word	0xffffffff


	//   ....[12]....
        /*0bf4*/ 	.word	0xffffffff


	//   ....[13]....
        /*0bf8*/ 	.word	0xffffffff


	//   ....[14]....
        /*0bfc*/ 	.word	0xffffffff


	//   ....[15]....
        /*0c00*/ 	.word	0xffffffff


	//   ....[16]....
        /*0c04*/ 	.word	0xffffffff


	//   ....[17]....
        /*0c08*/ 	.word	0xffffffff


	//   ....[18]....
        /*0c0c*/ 	.word	0xffffffff


	//   ....[19]....
        /*0c10*/ 	.word	0xffffffff


	//   ....[20]....
        /*0c14*/ 	.word	0xffffffff


	//   ....[21]....
        /*0c18*/ 	.word	0xffffffff


	//   ....[22]....
        /*0c1c*/ 	.word	0xffffffff


	//   ....[23]....
        /*0c20*/ 	.word	0xffffffff


	//   ....[24]....
        /*0c24*/ 	.word	0xffffffff


	//   ....[25]....
        /*0c28*/ 	.word	0xffffffff


	//   ....[26]....
        /*0c2c*/ 	.word	0xffffffff


	//   ....[27]....
        /*0c30*/ 	.word	0xffffffff


	//   ....[28]....
        /*0c34*/ 	.word	0xffffffff


	//   ....[29]....
        /*0c38*/ 	.word	0xffffffff


	//   ....[30]....
        /*0c3c*/ 	.word	0xffffffff


	//   ....[31]....
        /*0c40*/ 	.word	0xffffffff


	//   ....[32]....
        /*0c44*/ 	.word	0xffffffff


	//   ....[33]....
        /*0c48*/ 	.word	0xffffffff


	//   ....[34]....
        /*0c4c*/ 	.word	0xffffffff


	//   ....[35]....
        /*0c50*/ 	.word	0xffffffff


	//   ....[36]....
        /*0c54*/ 	.word	0xffffffff


	//   ....[37]....
        /*0c58*/ 	.word	0xffffffff


	//   ....[38]....
        /*0c5c*/ 	.word	0xffffffff


	//   ....[39]....
        /*0c60*/ 	.word	0xffffffff


	//   ....[40]....
        /*0c64*/ 	.word	0xffffffff


	//   ....[41]....
        /*0c68*/ 	.word	0xffffffff


	//   ....[42]....
        /*0c6c*/ 	.word	0xffffffff


	//   ....[43]....
        /*0c70*/ 	.word	0xffffffff


	//   ....[44]....
        /*0c74*/ 	.word	0xffffffff


	//   ....[45]....
        /*0c78*/ 	.word	0xffffffff


	//   ....[46]....
        /*0c7c*/ 	.word	0xffffffff


	//   ....[47]....
        /*0c80*/ 	.word	0xffffffff


	//   ....[48]....
        /*0c84*/ 	.word	0xffffffff


	//   ....[49]....
        /*0c88*/ 	.word	0xffffffff


	//   ....[50]....
        /*0c8c*/ 	.word	0xffffffff


	//   ....[51]....
        /*0c90*/ 	.word	0xffffffff


	//   ....[52]....
        /*0c94*/ 	.word	0xffffffff


	//   ....[53]....
        /*0c98*/ 	.word	0xffffffff


	//   ....[54]....
        /*0c9c*/ 	.word	0xffffffff


	//   ....[55]....
        /*0ca0*/ 	.word	0xffffffff


	//   ....[56]....
        /*0ca4*/ 	.word	0xffffffff


	//   ....[57]....
        /*0ca8*/ 	.word	0xffffffff


	//   ....[58]....
        /*0cac*/ 	.word	0xffffffff


	//   ....[59]....
        /*0cb0*/ 	.word	0xffffffff


	//   ....[60]....
        /*0cb4*/ 	.word	0xffffffff


	//   ....[61]....
        /*0cb8*/ 	.word	0xffffffff


	//   ....[62]....
        /*0cbc*/ 	.word	0xffffffff


	//   ....[63]....
        /*0cc0*/ 	.word	0xffffffff


	//   ....[64]....
        /*0cc4*/ 	.word	0xffffffff


	//   ....[65]....
        /*0cc8*/ 	.word	0xffffffff


	//   ....[66]....
        /*0ccc*/ 	.word	0xffffffff


	//   ....[67]....
        /*0cd0*/ 	.word	0xffffffff


	//   ....[68]....
        /*0cd4*/ 	.word	0xffffffff


	//   ....[69]....
        /*0cd8*/ 	.word	0xffffffff


	//   ....[70]....
        /*0cdc*/ 	.word	0xffffffff


	//   ....[71]....
        /*0ce0*/ 	.word	0xffffffff


	//   ....[72]....
        /*0ce4*/ 	.word	0xffffffff


	//   ....[73]....
        /*0ce8*/ 	.word	0xffffffff


	//   ....[74]....
        /*0cec*/ 	.word	0xffffffff


	//   ....[75]....
        /*0cf0*/ 	.word	0xffffffff


	//   ....[76]....
        /*0cf4*/ 	.word	0xffffffff


	//   ....[77]....
        /*0cf8*/ 	.word	0xffffffff


	//   ....[78]....
        /*0cfc*/ 	.word	0xffffffff


	//   ....[79]....
        /*0d00*/ 	.word	0xffffffff


	//   ....[80]....
        /*0d04*/ 	.word	0xffffffff


	//   ....[81]....
        /*0d08*/ 	.word	0xffffffff


	//   ....[82]....
        /*0d0c*/ 	.word	0xffffffff


	//   ....[83]....
        /*0d10*/ 	.word	0xffffffff


	//   ....[84]....
        /*0d14*/ 	.word	0xffffffff


	//   ....[85]....
        /*0d18*/ 	.word	0xffffffff


	//   ....[86]....
        /*0d1c*/ 	.word	0xffffffff


	//   ....[87]....
        /*0d20*/ 	.word	0xffffffff


	//   ....[88]....
        /*0d24*/ 	.word	0xffffffff


	//   ....[89]....
        /*0d28*/ 	.word	0xffffffff


	//   ....[90]....
        /*0d2c*/ 	.word	0xffffffff


	//   ....[91]....
        /*0d30*/ 	.word	0xffffffff


	//   ....[92]....
        /*0d34*/ 	.word	0xffffffff


	//   ....[93]....
        /*0d38*/ 	.word	0xffffffff


	//   ....[94]....
        /*0d3c*/ 	.word	0xffffffff


	//   ....[95]....
        /*0d40*/ 	.word	0xffffffff


	//   ....[96]....
        /*0d44*/ 	.word	0xffffffff


	//   ....[97]....
        /*0d48*/ 	.word	0xffffffff


	//   ....[98]....
        /*0d4c*/ 	.word	0xffffffff


	//   ....[99]....
        /*0d50*/ 	.word	0xffffffff


	//   ....[100]....
        /*0d54*/ 	.word	0xffffffff


	//   ....[101]....
        /*0d58*/ 	.word	0xffffffff


	//   ....[102]....
        /*0d5c*/ 	.word	0xffffffff


	//   ....[103]....
        /*0d60*/ 	.word	0xffffffff


	//   ....[104]....
        /*0d64*/ 	.word	0xffffffff


	//   ....[105]....
        /*0d68*/ 	.word	0xffffffff


	//   ....[106]....
        /*0d6c*/ 	.word	0xffffffff


	//   ....[107]....
        /*0d70*/ 	.word	0xffffffff


	//   ....[108]....
        /*0d74*/ 	.word	0xffffffff


	//   ....[109]....
        /*0d78*/ 	.word	0xffffffff


	//   ....[110]....
        /*0d7c*/ 	.word	0xffffffff


	//   ....[111]....
        /*0d80*/ 	.word	0xffffffff


	//   ....[112]....
        /*0d84*/ 	.word	0xffffffff


	//   ....[113]....
        /*0d88*/ 	.word	0xffffffff


	//   ....[114]....
        /*0d8c*/ 	.word	0xffffffff


	//   ....[115]....
        /*0d90*/ 	.word	0xffffffff


	//   ....[116]....
        /*0d94*/ 	.word	0xffffffff


	//   ....[117]....
        /*0d98*/ 	.word	0xffffffff


	//   ....[118]....
        /*0d9c*/ 	.word	0xffffffff


	//   ....[119]....
        /*0da0*/ 	.word	0xffffffff


	//   ....[120]....
        /*0da4*/ 	.word	0xffffffff


	//   ....[121]....
        /*0da8*/ 	.word	0xffffffff


	//   ....[122]....
        /*0dac*/ 	.word	0xffffffff


	//   ....[123]....
        /*0db0*/ 	.word	0xffffffff


	//   ....[124]....
        /*0db4*/ 	.word	0xffffffff


	//----- nvinfo : EIATTR_COOP_GROUP_INSTR_OFFSETS
	.align		4
.L_256:
        /*0db8*/ 	.byte	0x04, 0x28
        /*0dba*/ 	.short	(.L_258 - .L_257)


	//   ....[0]....
.L_257:
        /*0dbc*/ 	.word	0x00000050


	//   ....[1]....
        /*0dc0*/ 	.word	0x000017d0


	//   ....[2]....
        /*0dc4*/ 	.word	0x00001800


	//   ....[3]....
        /*0dc8*/ 	.word	0x00001830


	//   ....[4]....
        /*0dcc*/ 	.word	0x00001850


	//   ....[5]....
        /*0dd0*/ 	.word	0x00001a20


	//   ....[6]....
        /*0dd4*/ 	.word	0x00001a40


	//   ....[7]....
        /*0dd8*/ 	.word	0x00001b70


	//   ....[8]....
        /*0ddc*/ 	.word	0x00001b90


	//   ....[9]....
        /*0de0*/ 	.word	0x00001da0


	//   ....[10]....
        /*0de4*/ 	.word	0x00001dc0


	//   ....[11]....
        /*0de8*/ 	.word	0x00001e10


	//   ....[12]....
        /*0dec*/ 	.word	0x00001e70


	//   ....[13]....
        /*0df0*/ 	.word	0x00002430


	//   ....[14]....
        /*0df4*/ 	.word	0x00002440


	//   ....[15]....
        /*0df8*/ 	.word	0x00002450


	//   ....[16]....
        /*0dfc*/ 	.word	0x00002460


	//   ....[17]....
        /*0e00*/ 	.word	0x00003950


	//   ....[18]....
        /*0e04*/ 	.word	0x000039c0


	//   ....[19]....
        /*0e08*/ 	.word	0x00003ae0


	//   ....[20]....
        /*0e0c*/ 	.word	0x00003b20


	//   ....[21]....
        /*0e10*/ 	.word	0x00003e30


	//   ....[22]....
        /*0e14*/ 	.word	0x00004070


	//   ....[23]....
        /*0e18*/ 	.word	0x00004470


	//   ....[24]....
        /*0e1c*/ 	.word	0x00004490


	//   ....[25]....
        /*0e20*/ 	.word	0x000044b0


	//   ....[26]....
        /*0e24*/ 	.word	0x000044d0


	//   ....[27]....
        /*0e28*/ 	.word	0x000060a0


	//   ....[28]....
        /*0e2c*/ 	.word	0x00006110


	//   ....[29]....
        /*0e30*/ 	.word	0x00006210


	//   ....[30]....
        /*0e34*/ 	.word	0x00006240


	//   ....[31]....
        /*0e38*/ 	.word	0x00007840


	//   ....[32]....
        /*0e3c*/ 	.word	0x000078b0


	//   ....[33]....
        /*0e40*/ 	.word	0x000079b0


	//   ....[34]....
        /*0e44*/ 	.word	0x000079e0


	//   ....[35]....
        /*0e48*/ 	.word	0x00007d30


	//   ....[36]....
        /*0e4c*/ 	.word	0x00007fa0


	//   ....[37]....
        /*0e50*/ 	.word	0x000082c0


	//   ....[38]....
        /*0e54*/ 	.word	0x000082e0


	//   ....[39]....
        /*0e58*/ 	.word	0x00008400


	//   ....[40]....
        /*0e5c*/ 	.word	0x00008420


	//   ....[41]....
        /*0e60*/ 	.word	0x0000a700


	//   ....[42]....
        /*0e64*/ 	.word	0x0000a770


	//   ....[43]....
        /*0e68*/ 	.word	0x0000a780


	//   ....[44]....
        /*0e6c*/ 	.word	0x0000a840


	//   ....[45]....
        /*0e70*/ 	.word	0x0000bf90


	//   ....[46]....
        /*0e74*/ 	.word	0x0000bfd0


	//   ....[47]....
        /*0e78*/ 	.word	0x0000c0e0


	//   ....[48]....
        /*0e7c*/ 	.word	0x0000c100


	//   ....[49]....
        /*0e80*/ 	.word	0x0000c490


	//   ....[50]....
        /*0e84*/ 	.word	0x0000c4b0


	//   ....[51]....
        /*0e88*/ 	.word	0x0000c4d0


	//   ....[52]....
        /*0e8c*/ 	.word	0x0000c4f0


	//   ....[53]....
        /*0e90*/ 	.word	0x0000e310


	//   ....[54]....
        /*0e94*/ 	.word	0x0000e360


	//   ....[55]....
        /*0e98*/ 	.word	0x0000e380


	//   ....[56]....
        /*0e9c*/ 	.word	0x0000e3a0


	//   ....[57]....
        /*0ea0*/ 	.word	0x0000f7c0


	//   ....[58]....
        /*0ea4*/ 	.word	0x0000fb70


	//   ....[59]....
        /*0ea8*/ 	.word	0x0000fb90


	//   ....[60]....
        /*0eac*/ 	.word	0x0000fbb0


	//   ....[61]....
        /*0eb0*/ 	.word	0x0000fbd0


	//   ....[62]....
        /*0eb4*/ 	.word	0x0000fe70


	//   ....[63]....
        /*0eb8*/ 	.word	0x0000fe90


	//   ....[64]....
        /*0ebc*/ 	.word	0x00010010


	//   ....[65]....
        /*0ec0*/ 	.word	0x00010040


	//   ....[66]....
        /*0ec4*/ 	.word	0x00010180


	//   ....[67]....
        /*0ec8*/ 	.word	0x000101b0


	//   ....[68]....
        /*0ecc*/ 	.word	0x000102f0


	//   ....[69]....
        /*0ed0*/ 	.word	0x00010310


	//   ....[70]....
        /*0ed4*/ 	.word	0x000108e0


	//   ....[71]....
        /*0ed8*/ 	.word	0x00010900


	//   ....[72]....
        /*0edc*/ 	.word	0x00010b60


	//   ....[73]....
        /*0ee0*/ 	.word	0x00010b70


	//   ....[74]....
        /*0ee4*/ 	.word	0x00010d60


	//   ....[75]....
        /*0ee8*/ 	.word	0x00010d80


	//   ....[76]....
        /*0eec*/ 	.word	0x00010f70


	//   ....[77]....
        /*0ef0*/ 	.word	0x00010f80


	//   ....[78]....
        /*0ef4*/ 	.word	0x000111e0


	//   ....[79]....
        /*0ef8*/ 	.word	0x000112f0


	//   ....[80]....
        /*0efc*/ 	.word	0x00011360


	//   ....[81]....
        /*0f00*/ 	.word	0x00011580


	//   ....[82]....
        /*0f04*/ 	.word	0x000115f0


	//   ....[83]....
        /*0f08*/ 	.word	0x00011660


	//   ....[84]....
        /*0f0c*/ 	.word	0x000116d0


	//   ....[85]....
        /*0f10*/ 	.word	0x00011b10


	//   ....[86]....
        /*0f14*/ 	.word	0x00011b60


	//   ....[87]....
        /*0f18*/ 	.word	0x00011bb0


	//   ....[88]....
        /*0f1c*/ 	.word	0x00011c00


	//   ....[89]....
        /*0f20*/ 	.word	0x00011c70


	//   ....[90]....
        /*0f24*/ 	.word	0x00011ce0


	//   ....[91]....
        /*0f28*/ 	.word	0x00011f00


	//   ....[92]....
        /*0f2c*/ 	.word	0x00011f70


	//   ....[93]....
        /*0f30*/ 	.word	0x00011fe0


	//   ....[94]....
        /*0f34*/ 	.word	0x00012050


	//   ....[95]....
        /*0f38*/ 	.word	0x00012270


	//   ....[96]....
        /*0f3c*/ 	.word	0x000122e0


	//   ....[97]....
        /*0f40*/ 	.word	0x00012350


	//   ....[98]....
        /*0f44*/ 	.word	0x000123d0


	//   ....[99]....
        /*0f48*/ 	.word	0x00012850


	//   ....[100]....
        /*0f4c*/ 	.word	0x00012890


	//   ....[101]....
        /*0f50*/ 	.word	0x000128e0


	//   ....[102]....
        /*0f54*/ 	.word	0x00012920


	//   ....[103]....
        /*0f58*/ 	.word	0x00012980


	//   ....[104]....
        /*0f5c*/ 	.word	0x000129f0


	//   ....[105]....
        /*0f60*/ 	.word	0x00012a60


	//   ....[106]....
        /*0f64*/ 	.word	0x00012c10


	//   ....[107]....
        /*0f68*/ 	.word	0x00012c80


	//   ....[108]....
        /*0f6c*/ 	.word	0x00012cd0


	//   ....[109]....
        /*0f70*/ 	.word	0x00012d10


	//   ....[110]....
        /*0f74*/ 	.word	0x00012d60


	//   ....[111]....
        /*0f78*/ 	.word	0x00012da0


	//   ....[112]....
        /*0f7c*/ 	.word	0x00012df0


	//   ....[113]....
        /*0f80*/ 	.word	0x00012e50


	//   ....[114]....
        /*0f84*/ 	.word	0x00012ea0


	//   ....[115]....
        /*0f88*/ 	.word	0x00012ef0


	//   ....[116]....
        /*0f8c*/ 	.word	0x00012f60


	//   ....[117]....
        /*0f90*/ 	.word	0x00012fd0


	//   ....[118]....
        /*0f94*/ 	.word	0x00013050


	//   ....[119]....
        /*0f98*/ 	.word	0x000130c0


	//   ....[120]....
        /*0f9c*/ 	.word	0x00013140


	//   ....[121]....
        /*0fa0*/ 	.word	0x000131c0


	//   ....[122]....
        /*0fa4*/ 	.word	0x00013240


	//   ....[123]....
        /*0fa8*/ 	.word	0x000132b0


	//   ....[124]....
        /*0fac*/ 	.word	0x00013320


	//----- nvinfo : EIATTR_EXIT_INSTR_OFFSETS
	.align		4
.L_258:
        /*0fb0*/ 	.byte	0x04, 0x1c
        /*0fb2*/ 	.short	(.L_260 - .L_259)


	//   ....[0]....
.L_259:
        /*0fb4*/ 	.word	0x000000a0


	//   ....[1]....
        /*0fb8*/ 	.word	0x000112a0


	//----- nvinfo : EIATTR_MAX_THREADS
	.align		4
.L_260:
        /*0fbc*/ 	.byte	0x04, 0x05
        /*0fbe*/ 	.short	(.L_262 - .L_261)
.L_261:
        /*0fc0*/ 	.word	0x00000100
        /*0fc4*/ 	.word	0x00000001
        /*0fc8*/ 	.word	0x00000001


	//----- nvinfo : EIATTR_CRS_STACK_SIZE
	.align		4
.L_262:
        /*0fcc*/ 	.byte	0x04, 0x1e
        /*0fce*/ 	.short	(.L_264 - .L_263)
.L_263:
        /*0fd0*/ 	.word	0x00000000
.L_264:


//--------------------- .nv.info._ZN7cutlass13device_kernelIN5flash19enable_sm80_to_sm89INS1_16FlashAttnFwdSm80INS1_25CollectiveMainloopFwdSm80ILi8ELi1ELb1EN4cute5tupleIJNS5_1CILi128EEENS7_ILi64EEENS7_ILi256EEEEEELi256ENS_10bfloat16_tEfNS_4arch4Sm80ELb1ELb0ELb1ELb1ELb1ELb0ELb1ELb0EEENS1_21CollectiveEpilogueFwdINS6_IJS8_SA_S9_EEENS6_IJNS7_ILi1EEESI_SI_EEESC_SE_Li256ELb1ELb1ELb0ELb0EEENS1_19SingleTileSchedulerILb1ELb0ELb1ELi128EEEEEEEEEvNT_6ParamsE --------------------------
	.section	.nv.info._ZN7cutlass13device_kernelIN5flash19enable_sm80_to_sm89INS1_16FlashAttnFwdSm80INS1_25CollectiveMainloopFwdSm80ILi8ELi1ELb1EN4cute5tupleIJNS5_1CILi128EEENS7_ILi64EEENS7_ILi256EEEEEELi256ENS_10bfloat16_tEfNS_4arch4Sm80ELb1ELb0ELb1ELb1ELb1ELb0ELb1ELb0EEENS1_21CollectiveEpilogueFwdINS6_IJS8_SA_S9_EEENS6_IJNS7_ILi1EEESI_SI_EEESC_SE_Li256ELb1ELb1ELb0ELb0EEENS1_19SingleTileSchedulerILb1ELb0ELb1ELi128EEEEEEEEEvNT_6ParamsE,"",@"SHT_CUDA_INFO"
	.sectionflags	@""
	.align	4


	//----- nvinfo : EIATTR_CUDA_API_VERSION
	.align		4
        /*0000*/ 	.byte	0x04, 0x37
        /*0002*/ 	.short	(.L_266 - .L_265)
.L_265:
        /*0004*/ 	.word	0x00000082


	//----- nvinfo : EIATTR_SW2861232_WAR
	.align		4
.L_266:
        /*0008*/ 	.byte	0x01, 0x35
	.zero		2


	//----- nvinfo : EIATTR_PARAM_CBANK
	.align		4
        /*000c*/ 	.byte	0x04, 0x0a
        /*000e*/ 	.short	(.L_268 - .L_267)
	.align		4
.L_267:
        /*0010*/ 	.word	index@(.nv.constant0._ZN7cutlass13device_kernelIN5flash19enable_sm80_to_sm89INS1_16FlashAttnFwdSm80INS1_25CollectiveMainloopFwdSm80ILi8ELi1ELb1EN4cute5tupleIJNS5_1CILi128EEENS7_ILi64EEENS7_ILi256EEEEEELi256ENS_10bfloat16_tEfNS_4arch4Sm80ELb1ELb0ELb1ELb1ELb1ELb0ELb1ELb0EEENS1_21CollectiveEpilogueFwdINS6_IJS8_SA_S9_EEENS6_IJNS7_ILi1EEESI_SI_EEESC_SE_Li256ELb1ELb1ELb0ELb0EEENS1_19SingleTileSchedulerILb1ELb0ELb1ELi128EEEEEEEEEvNT_6ParamsE)
        /*0014*/ 	.short	0x0160
        /*0016*/ 	.short	0x0418


	//----- nvinfo : EIATTR_CBANK_PARAM_SIZE
	.align		4
.L_268:
        /*0018*/ 	.byte	0x03, 0x19
        /*001a*/ 	.short	0x0418


	//----- nvinfo : EIATTR_KPARAM_INFO
	.align		4
        /*001c*/ 	.byte	0x04, 0x17
        /*001e*/ 	.short	(.L_270 - .L_269)
.L_269:
        /*0020*/ 	.word	0x00000000
        /*0024*/ 	.short	0x0000
        /*0026*/ 	.short	0x0000
        /*0028*/ 	.byte	0x00, 0xf0, 0x61, 0x10


	//----- nvinfo : EIATTR_MAXREG_COUNT
	.align		4
.L_270:
        /*002c*/ 	.byte	0x03, 0x1b
        /*002e*/ 	.short	0x00ff


	//----- nvinfo : EIATTR_NUM_BARRIERS
	.align		4
        /*0030*/ 	.byte	0x02, 0x4c
        /*0032*/ 	.byte	0x02
	.zero		1


	//----- nvinfo : EIATTR_ANNOTATIONS
	.align		4
        /*0034*/ 	.byte	0x04, 0x55
        /*0036*/ 	.short	(.L_272 - .L_271)


	//   ....[0]....
.L_271:
        /* <DEDUP_REMOVED lines=103> */


	//----- nvinfo : EIATTR_MERCURY_ISA_VERSION
	.align		4
.L_272:
        /*0698*/ 	.byte	0x03, 0x5f
        /*069a*/ 	.short	0x0000


	//----- nvinfo : EIATTR_COOP_GROUP_MASK_REGIDS
	.align		4
        /*069c*/ 	.byte	0x04, 0x29
        /*069e*/ 	.short	(.L_274 - .L_273)


	//   ....[0]....
.L_273:
        /*06a0*/ 	.word	0xffffffff


	//   ....[1]....
        /*06a4*/ 	.word	0xffffffff


	//   ....[2]....
        /*06a8*/ 	.word	0xffffffff


	//   ....[3]....
        /*06ac*/ 	.word	0xffffffff


	//   ....[4]....
        /*06b0*/ 	.word	0xffffffff


	//   ....[5]....
        /*06b4*/ 	.word	0xffffffff


	//   ....[6]....
        /*06b8*/ 	.word	0xffffffff


	//   ....[7]....
        /*06bc*/ 	.word	0xffffffff


	//   ....[8]....
        /*06c0*/ 	.word	0xffffffff


	//   ....[9]....
        /*06c4*/ 	.word	0xffffffff


	//   ....[10]....
        /*06c8*/ 	.word	0xffffffff


	//   ....[11]....
        /*06cc*/ 	.word	0xffffffff


	//   ....[12]....
        /*06d0*/ 	.word	0xffffffff


	//   ....[13]....
        /*06d4*/ 	.word	0xffffffff


	//   ....[14]....
        /*06d8*/ 	.word	0xffffffff


	//   ....[15]....
        /*06dc*/ 	.word	0xffffffff


	//   ....[16]....
        /*06e0*/ 	.word	0xffffffff


	//   ....[17]....
        /*06e4*/ 	.word	0xffffffff


	//   ....[18]....
        /*06e8*/ 	.word	0xffffffff


	//   ....[19]....
        /*06ec*/ 	.word	0xffffffff


	//   ....[20]....
        /*06f0*/ 	.word	0xffffffff


	//   ....[21]....
        /*06f4*/ 	.word	0xffffffff


	//   ....[22]....
        /*06f8*/ 	.word	0xffffffff


	//   ....[23]....
        /*06fc*/ 	.word	0xffffffff


	//   ....[24]....
        /*0700*/ 	.word	0xffffffff


	//   ....[25]....
        /*0704*/ 	.word	0xffffffff


	//   ....[26]....
        /*0708*/ 	.word	0xffffffff


	//   ....[27]....
        /*070c*/ 	.word	0xffffffff


	//   ....[28]....
        /*0710*/ 	.word	0xffffffff


	//   ....[29]....
        /*0714*/ 	.word	0xffffffff


	//   ....[30]....
        /*0718*/ 	.word	0xffffffff


	//   ....[31]....
        /*071c*/ 	.word	0xffffffff


	//   ....[32]....
        /*0720*/ 	.word	0xffffffff


	//   ....[33]....
        /*0724*/ 	.word	0xffffffff


	//   ....[34]....
        /*0728*/ 	.word	0xffffffff


	//   ....[35]....
        /*072c*/ 	.word	0xffffffff


	//   ....[36]....
        /*0730*/ 	.word	0xffffffff


	//   ....[37]....
        /*0734*/ 	.word	0xffffffff


	//   ....[38]....
        /*0738*/ 	.word	0xffffffff


	//   ....[39]....
        /*073c*/ 	.word	0xffffffff


	//   ....[40]....
        /*0740*/ 	.word	0xffffffff


	//   ....[41]....
        /*0744*/ 	.word	0xffffffff


	//   ....[42]....
        /*0748*/ 	.word	0xffffffff


	//   ....[43]....
        /*074c*/ 	.word	0xffffffff


	//   ....[44]....
        /*0750*/ 	.word	0xffffffff


	//   ....[45]....
        /*0754*/ 	.word	0xffffffff


	//   ....[46]....
        /*0758*/ 	.word	0xffffffff


	//   ....[47]....
        /*075c*/ 	.word	0xffffffff


	//   ....[48]....
        /*0760*/ 	.word	0xffffffff


	//   ....[49]....
        /*0764*/ 	.word	0xffffffff


	//   ....[50]....
        /*0768*/ 	.word	0xffffffff


	//   ....[51]....
        /*076c*/ 	.word	0xffffffff


	//   ....[52]....
        /*0770*/ 	.word	0xffffffff


	//   ....[53]....
        /*0774*/ 	.word	0xffffffff


	//   ....[54]....
        /*0778*/ 	.word	0xffffffff


	//   ....[55]....
        /*077c*/ 	.word	0xffffffff


	//   ....[56]....
        /*0780*/ 	.word	0xffffffff


	//   ....[57]....
        /*0784*/ 	.word	0xffffffff


	//   ....[58]....
        /*0788*/ 	.word	0xffffffff


	//   ....[59]....
        /*078c*/ 	.word	0xffffffff


	//   ....[60]....
        /*0790*/ 	.word	0xffffffff


	//   ....[61]....
        /*0794*/ 	.word	0xffffffff


	//   ....[62]....
        /*0798*/ 	.word	0xffffffff


	//   ....[63]....
        /*079c*/ 	.word	0xffffffff


	//   ....[64]....
        /*07a0*/ 	.word	0xffffffff


	//   ....[65]....
        /*07a4*/ 	.word	0xffffffff


	//   ....[66]....
        /*07a8*/ 	.word	0xffffffff


	//   ....[67]....
        /*07ac*/ 	.word	0xffffffff


	//   ....[68]....
        /*07b0*/ 	.word	0xffffffff


	//   ....[69]....
        /*07b4*/ 	.word	0xffffffff


	//   ....[70]....
        /*07b8*/ 	.word	0xffffffff


	//   ....[71]....
        /*07bc*/ 	.word	0xffffffff


	//   ....[72]....
        /*07c0*/ 	.word	0xffffffff


	//   ....[73]....
        /*07c4*/ 	.word	0xffffffff


	//   ....[74]....
        /*07c8*/ 	.word	0xffffffff


	//   ....[75]....
        /*07cc*/ 	.word	0xffffffff


	//   ....[76]....
        /*07d0*/ 	.word	0xffffffff


	//----- nvinfo : EIATTR_COOP_GROUP_INSTR_OFFSETS
	.align		4
.L_274:
        /*07d4*/ 	.byte	0x04, 0x28
        /*07d6*/ 	.short	(.L_276 - .L_275)


	//   ....[0]....
.L_275:
        /*07d8*/ 	.word	0x000000a0


	//   ....[1]....
        /*07dc*/ 	.word	0x000015e0


	//   ....[2]....
        /*07e0*/ 	.word	0x00001640


	//   ....[3]....
        /*07e4*/ 	.word	0x00001700


	//   ....[4]....
        /*07e8*/ 	.word	0x00001730


	//   ....[5]....
        /*07ec*/ 	.word	0x00001860


	//   ....[6]....
        /*07f0*/ 	.word	0x00001870


	//   ....[7]....
        /*07f4*/ 	.word	0x000019b0


	//   ....[8]....
        /*07f8*/ 	.word	0x000019c0


	//   ....[9]....
        /*07fc*/ 	.word	0x00001b30


	//   ....[10]....
        /*0800*/ 	.word	0x00001b50


	//   ....[11]....
        /*0804*/ 	.word	0x00001c50


	//   ....[12]....
        /*0808*/ 	.word	0x00001c90


	//   ....[13]....
        /*080c*/ 	.word	0x00001cb0


	//   ....[14]....
        /*0810*/ 	.word	0x00001cf0


	//   ....[15]....
        /*0814*/ 	.word	0x00001e00


	//   ....[16]....
        /*0818*/ 	.word	0x00001e30


	//   ....[17]....
        /*081c*/ 	.word	0x00003780


	//   ....[18]....
        /*0820*/ 	.word	0x00003790


	//   ....[19]....
        /*0824*/ 	.word	0x00003870


	//   ....[20]....
        /*0828*/ 	.word	0x00003890


	//   ....[21]....
        /*082c*/ 	.word	0x00003da0


	//   ....[22]....
        /*0830*/ 	.word	0x00004210


	//   ....[23]....
        /*0834*/ 	.word	0x00004780


	//   ....[24]....
        /*0838*/ 	.word	0x000047a0


	//   ....[25]....
        /*083c*/ 	.word	0x000047c0


	//   ....[26]....
        /*0840*/ 	.word	0x000047e0


	//   ....[27]....
        /*0844*/ 	.word	0x000063a0


	//   ....[28]....
        /*0848*/ 	.word	0x000063b0


	//   ....[29]....
        /*084c*/ 	.word	0x000063c0


	//   ....[30]....
        /*0850*/ 	.word	0x000063d0


	//   ....[31]....
        /*0854*/ 	.word	0x00007a80


	//   ....[32]....
        /*0858*/ 	.word	0x00007a90


	//   ....[33]....
        /*085c*/ 	.word	0x00007aa0


	//   ....[34]....
        /*0860*/ 	.word	0x00007ab0


	//   ....[35]....
        /*0864*/ 	.word	0x00007e80


	//   ....[36]....
        /*0868*/ 	.word	0x00007e90


	//   ....[37]....
        /*086c*/ 	.word	0x00008380


	//   ....[38]....
        /*0870*/ 	.word	0x00008420


	//   ....[39]....
        /*0874*/ 	.word	0x00008af0


	//   ....[40]....
        /*0878*/ 	.word	0x00008b10


	//   ....[41]....
        /*087c*/ 	.word	0x0000a780


	//   ....[42]....
        /*0880*/ 	.word	0x0000a790


	//   ....[43]....
        /*0884*/ 	.word	0x0000a7a0


	//   ....[44]....
        /*0888*/ 	.word	0x0000a7b0


	//   ....[45]....
        /*088c*/ 	.word	0x0000abf0


	//   ....[46]....
        /*0890*/ 	.word	0x0000ac00


	//   ....[47]....
        /*0894*/ 	.word	0x0000ac20


	//   ....[48]....
        /*0898*/ 	.word	0x0000ace0


	//   ....[49]....
        /*089c*/ 	.word	0x0000c0f0


	//   ....[50]....
        /*08a0*/ 	.word	0x0000c110


	//   ....[51]....
        /*08a4*/ 	.word	0x0000c7f0


	//   ....[52]....
        /*08a8*/ 	.word	0x0000c810


	//   ....[53]....
        /*08ac*/ 	.word	0x0000df90


	//   ....[54]....
        /*08b0*/ 	.word	0x0000dfa0


	//   ....[55]....
        /*08b4*/ 	.word	0x0000dfd0


	//   ....[56]....
        /*08b8*/ 	.word	0x0000dfe0


	//   ....[57]....
        /*08bc*/ 	.word	0x0000fa50


	//   ....[58]....
        /*08c0*/ 	.word	0x0000fa90


	//   ....[59]....
        /*08c4*/ 	.word	0x0000faf0


	//   ....[60]....
        /*08c8*/ 	.word	0x0000fb20


	//   ....[61]....
        /*08cc*/ 	.word	0x0000fd50


	//   ....[62]....
        /*08d0*/ 	.word	0x0000fd60


	//   ....[63]....
        /*08d4*/ 	.word	0x0000ff60


	//   ....[64]....
        /*08d8*/ 	.word	0x0000ff90


	//   ....[65]....
        /*08dc*/ 	.word	0x00010150


	//   ....[66]....
        /*08e0*/ 	.word	0x00010180


	//   ....[67]....
        /*08e4*/ 	.word	0x00010340


	//   ....[68]....
        /*08e8*/ 	.word	0x00010360


	//   ....[69]....
        /*08ec*/ 	.word	0x00010ce0


	//   ....[70]....
        /*08f0*/ 	.word	0x00010d00


	//   ....[71]....
        /*08f4*/ 	.word	0x00010ec0


	//   ....[72]....
        /*08f8*/ 	.word	0x00010ef0


	//   ....[73]....
        /*08fc*/ 	.word	0x00011080


	//   ....[74]....
        /*0900*/ 	.word	0x000110b0


	//   ....[75]....
        /*0904*/ 	.word	0x00011240


	//   ....[76]....
        /*0908*/ 	.word	0x00011260


	//----- nvinfo : EIATTR_EXIT_INSTR_OFFSETS
	.align		4
.L_276:
        /*090c*/ 	.byte	0x04, 0x1c
        /*090e*/ 	.short	(.L_278 - .L_277)


	//   ....[0]....
.L_277:
        /*0910*/ 	.word	0x00000450


	//   ....[1]....
        /*0914*/ 	.word	0x00010370


	//   ....[2]....
        /*0918*/ 	.word	0x000104b0


	//   ....[3]....
        /*091c*/ 	.word	0x00010510


	//   ....[4]....
        /*0920*/ 	.word	0x00011270


	//   ....[5]....
        /*0924*/ 	.word	0x00011380


	//   ....[6]....
        /*0928*/ 	.word	0x000113e0


	//----- nvinfo : EIATTR_CTAIDZ_USED
	.align		4
.L_278:
        /*092c*/ 	.byte	0x01, 0x04
	.zero		2


	//----- nvinfo : EIATTR_MAX_THREADS
	.align		4
        /*0930*/ 	.byte	0x04, 0x05
        /*0932*/ 	.short	(.L_280 - .L_279)
.L_279:
        /*0934*/ 	.word	0x00000100
        /*0938*/ 	.word	0x00000001
        /*093c*/ 	.word	0x00000001


	//----- nvinfo : EIATTR_CRS_STACK_SIZE
	.align		4
.L_280:
        /*0940*/ 	.byte	0x04, 0x1e
        /*0942*/ 	.short	(.L_282 - .L_281)
.L_281:
        /*0944*/ 	.word	0x00000000
.L_282:


//--------------------- .nv.info._ZN7cutlass13device_kernelIN5flash19enable_sm80_to_sm89INS1_16FlashAttnFwdSm80INS1_25CollectiveMainloopFwdSm80ILi8ELi1ELb0EN4cute5tupleIJNS5_1CILi128EEENS7_ILi32EEENS7_ILi256EEEEEELi256ENS_10bfloat16_tEfNS_4arch4Sm80ELb1ELb0ELb1ELb1ELb1ELb1ELb1ELb0EEENS1_21CollectiveEpilogueFwdINS6_IJS8_SA_S9_EEENS6_IJNS7_ILi1EEESI_SI_EEESC_SE_Li256ELb1ELb1ELb0ELb0EEENS1_19SingleTileSchedulerILb1ELb0ELb1ELi128EEEEEEEEEvNT_6ParamsE --------------------------
	.section	.nv.info._ZN7cutlass13device_kernelIN5flash19enable_sm80_to_sm89INS1_16FlashAttnFwdSm80INS1_25CollectiveMainloopFwdSm80ILi8ELi1ELb0EN4cute5tupleIJNS5_1CILi128EEENS7_ILi32EEENS7_ILi256EEEEEELi256ENS_10bfloat16_tEfNS_4arch4Sm80ELb1ELb0ELb1ELb1ELb1ELb1ELb1ELb0EEENS1_21CollectiveEpilogueFwdINS6_IJS8_SA_S9_EEENS6_IJNS7_ILi1EEESI_SI_EEESC_SE_Li256ELb1ELb1ELb0ELb0EEENS1_19SingleTileSchedulerILb1ELb0ELb1ELi128EEEEEEEEEvNT_6ParamsE,"",@"SHT_CUDA_INFO"
	.sectionflags	@""
	.align	4


	//----- nvinfo : EIATTR_CUDA_API_VERSION
	.align		4
        /*0000*/ 	.byte	0x04, 0x37
        /*0002*/ 	.short	(.L_284 - .L_283)
.L_283:
        /*0004*/ 	.word	0x00000082


	//----- nvinfo : EIATTR_SW2861232_WAR
	.align		4
.L_284:
        /*0008*/ 	.byte	0x01, 0x35
	.zero		2


	//----- nvinfo : EIATTR_PARAM_CBANK
	.align		4
        /*000c*/ 	.byte	0x04, 0x0a
        /*000e*/ 	.short	(.L_286 - .L_285)
	.align		4
.L_285:
        /*0010*/ 	.word	index@(.nv.constant0._ZN7cutlass13device_kernelIN5flash19enable_sm80_to_sm89INS1_16FlashAttnFwdSm80INS1_25CollectiveMainloopFwdSm80ILi8ELi1ELb0EN4cute5tupleIJNS5_1CILi128EEENS7_ILi32EEENS7_ILi256EEEEEELi256ENS_10bfloat16_tEfNS_4arch4Sm80ELb1ELb0ELb1ELb1ELb1ELb1ELb1ELb0EEENS1_21CollectiveEpilogueFwdINS6_IJS8_SA_S9_EEENS6_IJNS7_ILi1EEESI_SI_EEESC_SE_Li256ELb1ELb1ELb0ELb0EEENS1_19SingleTileSchedulerILb1ELb0ELb1ELi128EEEEEEEEEvNT_6ParamsE)
        /*0014*/ 	.short	0x0160
        /*0016*/ 	.short	0x0418


	//----- nvinfo : EIATTR_CBANK_PARAM_SIZE
	.align		4
.L_286:
        /*0018*/ 	.byte	0x03, 0x19
        /*001a*/ 	.short	0x0418


	//----- nvinfo : EIATTR_KPARAM_INFO
	.align		4
        /*001c*/ 	.byte	0x04, 0x17
        /*001e*/ 	.short	(.L_288 - .L_287)
.L_287:
        /*0020*/ 	.word	0x00000000
        /*0024*/ 	.short	0x0000
        /*0026*/ 	.short	0x0000
        /*0028*/ 	.byte	0x00, 0xf0, 0x61, 0x10


	//----- nvinfo : EIATTR_MAXREG_COUNT
	.align		4
.L_288:
        /*002c*/ 	.byte	0x03, 0x1b
        /*002e*/ 	.short	0x00ff


	//----- nvinfo : EIATTR_NUM_BARRIERS
	.align		4
        /*0030*/ 	.byte	0x02, 0x4c
        /*0032*/ 	.byte	0x02
	.zero		1


	//----- nvinfo : EIATTR_MERCURY_ISA_VERSION
	.align		4
        /*0034*/ 	.byte	0x03, 0x5f
        /*0036*/ 	.short	0x0000


	//----- nvinfo : EIATTR_COOP_GROUP_MASK_REGIDS
	.align		4
        /*0038*/ 	.byte	0x04, 0x29
        /*003a*/ 	.short	(.L_290 - .L_289)


	//   ....[0]....
.L_289:
        /*003c*/ 	.word	0xffffffff


	//   ....[1]....
        /*0040*/ 	.word	0xffffffff


	//   ....[2]....
        /*0044*/ 	.word	0xffffffff


	//   ....[3]....
        /*0048*/ 	.word	0xffffffff


	//   ....[4]....
        /*004c*/ 	.word	0xffffffff


	//   ....[5]....
        /*0050*/ 	.word	0xffffffff


	//   ....[6]....
        /*0054*/ 	.word	0xffffffff


	//   ....[7]....
        /*0058*/ 	.word	0xffffffff


	//   ....[8]....
        /*005c*/ 	.word	0xffffffff


	//   ....[9]....
        /*0060*/ 	.word	0xffffffff


	//   ....[10]....
        /*0064*/ 	.word	0xffffffff


	//   ....[11]....
        /*0068*/ 	.word	0xffffffff


	//   ....[12]....
        /*006c*/ 	.word	0xffffffff


	//   ....[13]....
        /*0070*/ 	.word	0xffffffff


	//   ....[14]....
        /*0074*/ 	.word	0xffffffff


	//   ....[15]....
        /*0078*/ 	.word	0xffffffff


	//   ....[16]....
        /*007c*/ 	.word	0xffffffff


	//   ....[17]....
        /*0080*/ 	.word	0xffffffff


	//   ....[18]....
        /*0084*/ 	.word	0xffffffff


	//   ....[19]....
        /*0088*/ 	.word	0xffffffff


	//   ....[20]....
        /*008c*/ 	.word	0xffffffff


	//   ....[21]....
        /*0090*/ 	.word	0xffffffff


	//   ....[22]....
        /*0094*/ 	.word	0xffffffff


	//   ....[23]....
        /*0098*/ 	.word	0xffffffff


	//   ....[24]....
        /*009c*/ 	.word	0xffffffff


	//   ....[25]....
        /*00a0*/ 	.word	0xffffffff


	//   ....[26]....
        /*00a4*/ 	.word	0xffffffff


	//   ....[27]....
        /*00a8*/ 	.word	0xffffffff


	//   ....[28]....
        /*00ac*/ 	.word	0xffffffff


	//   ....[29]....
        /*00b0*/ 	.word	0xffffffff


	//   ....[30]....
        /*00b4*/ 	.word	0xffffffff


	//   ....[31]....
        /*00b8*/ 	.word	0xffffffff


	//   ....[32]....
        /*00bc*/ 	.word	0xffffffff


	//   ....[33]....
        /*00c0*/ 	.word	0xffffffff


	//   ....[34]....
        /*00c4*/ 	.word	0xffffffff


	//   ....[35]....
        /*00c8*/ 	.word	0xffffffff


	//   ....[36]....
        /*00cc*/ 	.word	0xffffffff


	//   ....[37]....
        /*00d0*/ 	.word	0xffffffff


	//   ....[38]....
        /*00d4*/ 	.word	0xffffffff


	//   ....[39]....
        /*00d8*/ 	.word	0xffffffff


	//   ....[40]....
        /*00dc*/ 	.word	0xffffffff


	//   ....[41]....
        /*00e0*/ 	.word	0xffffffff


	//   ....[42]....
        /*00e4*/ 	.word	0xffffffff


	//   ....[43]....
        /*00e8*/ 	.word	0xffffffff


	//   ....[44]....
        /*00ec*/ 	.word	0xffffffff


	//   ....[45]....
        /*00f0*/ 	.word	0xffffffff


	//   ....[46]....
        /*00f4*/ 	.word	0xffffffff


	//   ....[47]....
        /*00f8*/ 	.word	0xffffffff


	//   ....[48]....
        /*00fc*/ 	.word	0xffffffff


	//   ....[49]....
        /*0100*/ 	.word	0xffffffff


	//   ....[50]....
        /*0104*/ 	.word	0xffffffff


	//   ....[51]....
        /*0108*/ 	.word	0xffffffff


	//   ....[52]....
        /*010c*/ 	.word	0xffffffff


	//   ....[53]....
        /*0110*/ 	.word	0xffffffff


	//   ....[54]....
        /*0114*/ 	.word	0xffffffff


	//   ....[55]....
        /*0118*/ 	.word	0xffffffff


	//   ....[56]....
        /*011c*/ 	.word	0xffffffff


	//   ....[57]....
        /*0120*/ 	.word	0xffffffff


	//   ....[58]....
        /*0124*/ 	.word	0xffffffff


	//   ....[59]....
        /*0128*/ 	.word	0xffffffff


	//   ....[60]....
        /*012c*/ 	.word	0xffffffff


	//   ....[61]....
        /*0130*/ 	.word	0xffffffff


	//   ....[62]....
        /*0134*/ 	.word	0xffffffff


	//   ....[63]....
        /*0138*/ 	.word	0xffffffff


	//   ....[64]....
        /*013c*/ 	.word	0xffffffff


	//   ....[65]....
        /*0140*/ 	.word	0xffffffff


	//   ....[66]....
        /*0144*/ 	.word	0xffffffff


	//   ....[67]....
        /*0148*/ 	.word	0xffffffff


	//   ....[68]....
        /*014c*/ 	.word	0xffffffff


	//   ....[69]....
        /*0150*/ 	.word	0xffffffff


	//   ....[70]....
        /*0154*/ 	.word	0xffffffff


	//   ....[71]....
        /*0158*/ 	.word	0xffffffff


	//   ....[72]....
        /*015c*/ 	.word	0xffffffff


	//   ....[73]....
        /*0160*/ 	.word	0xffffffff


	//   ....[74]....
        /*0164*/ 	.word	0xffffffff


	//   ....[75]....
        /*0168*/ 	.word	0xffffffff


	//   ....[76]....
        /*016c*/ 	.word	0xffffffff


	//   ....[77]....
        /*0170*/ 	.word	0xffffffff


	//   ....[78]....
        /*0174*/ 	.word	0xffffffff


	//   ....[79]....
        /*0178*/ 	.word	0xffffffff


	//   ....[80]....
        /*017c*/ 	.word	0xffffffff


	//   ....[81]....
        /*0180*/ 	.word	0xffffffff


	//   ....[82]....
        /*0184*/ 	.word	0xffffffff


	//   ....[83]....
        /*0188*/ 	.word	0xffffffff


	//   ....[84]....
        /*018c*/ 	.word	0xffffffff


	//   ....[85]....
        /*0190*/ 	.word	0xffffffff


	//   ....[86]....
        /*0194*/ 	.word	0xffffffff


	//   ....[87]....
        /*0198*/ 	.word	0xffffffff


	//   ....[88]....
        /*019c*/ 	.word	0xffffffff


	//   ....[89]....
        /*01a0*/ 	.word	0xffffffff


	//   ....[90]....
        /*01a4*/ 	.word	0xffffffff


	//   ....[91]....
        /*01a8*/ 	.word	0xffffffff


	//   ....[92]....
        /*01ac*/ 	.word	0xffffffff


	//   ....[93]....
        /*01b0*/ 	.word	0xffffffff


	//   ....[94]....
        /*01b4*/ 	.word	0xffffffff


	//   ....[95]....
        /*01b8*/ 	.word	0xffffffff


	//   ....[96]....
        /*01bc*/ 	.word	0xffffffff


	//   ....[97]....
        /*01c0*/ 	.word	0xffffffff


	//   ....[98]....
        /*01c4*/ 	.word	0xffffffff


	//   ....[99]....
        /*01c8*/ 	.word	0xffffffff


	//   ....[100]....
        /*01cc*/ 	.word	0xffffffff


	//   ....[101]....
        /*01d0*/ 	.word	0xffffffff


	//   ....[102]....
        /*01d4*/ 	.word	0xffffffff


	//----- nvinfo : EIATTR_COOP_GROUP_INSTR_OFFSETS
	.align		4
.L_290:
        /*01d8*/ 	.byte	0x04, 0x28
        /*01da*/ 	.short	(.L_292 - .L_291)


	//   ....[0]....
.L_291:
        /*01dc*/ 	.word	0x00000090


	//   ....[1]....
        /*01e0*/ 	.word	0x00002040


	//   ....[2]....
        /*01e4*/ 	.word	0x00002050


	//   ....[3]....
        /*01e8*/ 	.word	0x00003270


	//   ....[4]....
        /*01ec*/ 	.word	0x00003280


	//   ....[5]....
        /*01f0*/ 	.word	0x00004390


	//   ....[6]....
        /*01f4*/ 	.word	0x000043b0


	//   ....[7]....
        /*01f8*/ 	.word	0x00004780


	//   ....[8]....
        /*01fc*/ 	.word	0x000047a0


	//   ....[9]....
        /*0200*/ 	.word	0x00005530


	//   ....[10]....
        /*0204*/ 	.word	0x00005580


	//   ....[11]....
        /*0208*/ 	.word	0x00005770


	//   ....[12]....
        /*020c*/ 	.word	0x000057a0


	//   ....[13]....
        /*0210*/ 	.word	0x00005920


	//   ....[14]....
        /*0214*/ 	.word	0x00005950


	//   ....[15]....
        /*0218*/ 	.word	0x00005ad0


	//   ....[16]....
        /*021c*/ 	.word	0x00005b20


	//   ....[17]....
        /*0220*/ 	.word	0x00006020


	//   ....[18]....
        /*0224*/ 	.word	0x00006070


	//   ....[19]....
        /*0228*/ 	.word	0x000064a0


	//   ....[20]....
        /*022c*/ 	.word	0x000064d0


	//   ....[21]....
        /*0230*/ 	.word	0x00006500


	//   ....[22]....
        /*0234*/ 	.word	0x00006510


	//   ....[23]....
        /*0238*/ 	.word	0x000067e0


	//   ....[24]....
        /*023c*/ 	.word	0x000069a0


	//   ....[25]....
        /*0240*/ 	.word	0x000069e0


	//   ....[26]....
        /*0244*/ 	.word	0x00006a20


	//   ....[27]....
        /*0248*/ 	.word	0x00006d50


	//   ....[28]....
        /*024c*/ 	.word	0x00006f10


	//   ....[29]....
        /*0250*/ 	.word	0x00006f50


	//   ....[30]....
        /*0254*/ 	.word	0x00006f90


	//   ....[31]....
        /*0258*/ 	.word	0x000072d0


	//   ....[32]....
        /*025c*/ 	.word	0x00007490


	//   ....[33]....
        /*0260*/ 	.word	0x000074d0


	//   ....[34]....
        /*0264*/ 	.word	0x00007510


	//   ....[35]....
        /*0268*/ 	.word	0x0000af40


	//   ....[36]....
        /*026c*/ 	.word	0x0000afa0


	//   ....[37]....
        /*0270*/ 	.word	0x0000afd0


	//   ....[38]....
        /*0274*/ 	.word	0x0000afe0


	//   ....[39]....
        /*0278*/ 	.word	0x0000b180


	//   ....[40]....
        /*027c*/ 	.word	0x0000b340


	//   ....[41]....
        /*0280*/ 	.word	0x0000b380


	//   ....[42]....
        /*0284*/ 	.word	0x0000b3c0


	//   ....[43]....
        /*0288*/ 	.word	0x0000b5c0


	//   ....[44]....
        /*028c*/ 	.word	0x0000b780


	//   ....[45]....
        /*0290*/ 	.word	0x0000b7c0


	//   ....[46]....
        /*0294*/ 	.word	0x0000b800


	//   ....[47]....
        /*0298*/ 	.word	0x0000ba10


	//   ....[48]....
        /*029c*/ 	.word	0x0000bb20


	//   ....[49]....
        /*02a0*/ 	.word	0x0000bb60


	//   ....[50]....
        /*02a4*/ 	.word	0x0000bba0


	//   ....[51]....
        /*02a8*/ 	.word	0x0000fee0


	//   ....[52]....
        /*02ac*/ 	.word	0x0000ff10


	//   ....[53]....
        /*02b0*/ 	.word	0x00010c00


	//   ....[54]....
        /*02b4*/ 	.word	0x00010c10


	//   ....[55]....
        /*02b8*/ 	.word	0x00011020


	//   ....[56]....
        /*02bc*/ 	.word	0x00011190


	//   ....[57]....
        /*02c0*/ 	.word	0x00011580


	//   ....[58]....
        /*02c4*/ 	.word	0x000115a0


	//   ....[59]....
        /*02c8*/ 	.word	0x000115c0


	//   ....[60]....
        /*02cc*/ 	.word	0x000115e0


	//   ....[61]....
        /*02d0*/ 	.word	0x00012140


	//   ....[62]....
        /*02d4*/ 	.word	0x00012150


	//   ....[63]....
        /*02d8*/ 	.word	0x00012d00


	//   ....[64]....
        /*02dc*/ 	.word	0x00012d10


	//   ....[65]....
        /*02e0*/ 	.word	0x00012e80


	//   ....[66]....
        /*02e4*/ 	.word	0x00012e90


	//   ....[67]....
        /*02e8*/ 	.word	0x000131c0


	//   ....[68]....
        /*02ec*/ 	.word	0x00013220


	//   ....[69]....
        /*02f0*/ 	.word	0x00013240


	//   ....[70]....
        /*02f4*/ 	.word	0x00013260


	//   ....[71]....
        /*02f8*/ 	.word	0x00014800


	//   ....[72]....
        /*02fc*/ 	.word	0x00014810


	//   ....[73]....
        /*0300*/ 	.word	0x00014a30


	//   ....[74]....
        /*0304*/ 	.word	0x00014a40


	//   ....[75]....
        /*0308*/ 	.word	0x000155c0


	//   ....[76]....
        /*030c*/ 	.word	0x000155e0


	//   ....[77]....
        /*0310*/ 	.word	0x00015650


	//   ....[78]....
        /*0314*/ 	.word	0x00015660


	//   ....[79]....
        /*0318*/ 	.word	0x00016850


	//   ....[80]....
        /*031c*/ 	.word	0x00016880


	//   ....[81]....
        /*0320*/ 	.word	0x000168d0


	//   ....[82]....
        /*0324*/ 	.word	0x000168e0


	//   ....[83]....
        /*0328*/ 	.word	0x00018350


	//   ....[84]....
        /*032c*/ 	.word	0x00018390


	//   ....[85]....
        /*0330*/ 	.word	0x000183c0


	//   ....[86]....
        /*0334*/ 	.word	0x000183f0


	//   ....[87]....
        /*0338*/ 	.word	0x00018630


	//   ....[88]....
        /*033c*/ 	.word	0x00018640


	//   ....[89]....
        /*0340*/ 	.word	0x00018840


	//   ....[90]....
        /*0344*/ 	.word	0x00018870


	//   ....[91]....
        /*0348*/ 	.word	0x00018a30


	//   ....[92]....
        /*034c*/ 	.word	0x00018a60


	//   ....[93]....
        /*0350*/ 	.word	0x00018c20


	//   ....[94]....
        /*0354*/ 	.word	0x00018c40


	//   ....[95]....
        /*0358*/ 	.word	0x000195f0


	//   ....[96]....
        /*035c*/ 	.word	0x00019610


	//   ....[97]....
        /*0360*/ 	.word	0x000197a0


	//   ....[98]....
        /*0364*/ 	.word	0x000197d0


	//   ....[99]....
        /*0368*/ 	.word	0x00019960


	//   ....[100]....
        /*036c*/ 	.word	0x00019990


	//   ....[101]....
        /*0370*/ 	.word	0x00019b20


	//   ....[102]....
        /*0374*/ 	.word	0x00019b40


	//----- nvinfo : EIATTR_EXIT_INSTR_OFFSETS
	.align		4
.L_292:
        /*0378*/ 	.byte	0x04, 0x1c
        /*037a*/ 	.short	(.L_294 - .L_293)


	//   ....[0]....
.L_293:
        /*037c*/ 	.word	0x00000440


	//   ....[1]....
        /*0380*/ 	.word	0x00018c50


	//   ....[2]....
        /*0384*/ 	.word	0x00018d90


	//   ....[3]....
        /*0388*/ 	.word	0x00018df0


	//   ....[4]....
        /*038c*/ 	.word	0x00019b50


	//   ....[5]....
        /*0390*/ 	.word	0x00019c60


	//   ....[6]....
        /*0394*/ 	.word	0x00019cc0


	//----- nvinfo : EIATTR_CTAIDZ_USED
	.align		4
.L_294:
        /*0398*/ 	.byte	0x01, 0x04
	.zero		2


	//----- nvinfo : EIATTR_MAX_THREADS
	.align		4
        /*039c*/ 	.byte	0x04, 0x05
        /*039e*/ 	.short	(.L_296 - .L_295)
.L_295:
        /*03a0*/ 	.word	0x00000100
        /*03a4*/ 	.word	0x00000001
        /*03a8*/ 	.word	0x00000001


	//----- nvinfo : EIATTR_CRS_STACK_SIZE
	.align		4
.L_296:
        /*03ac*/ 	.byte	0x04, 0x1e
        /*03ae*/ 	.short	(.L_298 - .L_297)
.L_297:
        /*03b0*/ 	.word	0x00000000
.L_298:


//--------------------- .nv.info._ZN7cutlass13device_kernelIN5flash19enable_sm80_to_sm89INS1_16FlashAttnFwdSm80INS1_25CollectiveMainloopFwdSm80ILi8ELi1ELb0EN4cute5tupleIJNS5_1CILi128EEENS7_ILi96EEENS7_ILi256EEEEEELi256ENS_10bfloat16_tEfNS_4arch4Sm80ELb0ELb0ELb1ELb0ELb1ELb0ELb1ELb0EEENS1_21CollectiveEpilogueFwdINS6_IJS8_SA_S9_EEENS6_IJNS7_ILi1EEESI_SI_EEESC_SE_Li256ELb0ELb1ELb0ELb0EEENS1_19SingleTileSchedulerILb0ELb0ELb1ELi128EEEEEEEEEvNT_6ParamsE --------------------------
	.section	.nv.info._ZN7cutlass13device_kernelIN5flash19enable_sm80_to_sm89INS1_16FlashAttnFwdSm80INS1_25CollectiveMainloopFwdSm80ILi8ELi1ELb0EN4cute5tupleIJNS5_1CILi128EEENS7_ILi96EEENS7_ILi256EEEEEELi256ENS_10bfloat16_tEfNS_4arch4Sm80ELb0ELb0ELb1ELb0ELb1ELb0ELb1ELb0EEENS1_21CollectiveEpilogueFwdINS6_IJS8_SA_S9_EEENS6_IJNS7_ILi1EEESI_SI_EEESC_SE_Li256ELb0ELb1ELb0ELb0EEENS1_19SingleTileSchedulerILb0ELb0ELb1ELi128EEEEEEEEEvNT_6ParamsE,"",@"SHT_CUDA_INFO"
	.sectionflags	@""
	.align	4


	//----- nvinfo : EIATTR_CUDA_API_VERSION
	.align		4
        /*0000*/ 	.byte	0x04, 0x37
        /*0002*/ 	.short	(.L_300 - .L_299)
.L_299:
        /*0004*/ 	.word	0x00000082


	//----- nvinfo : EIATTR_SW2861232_WAR
	.align		4
.L_300:
        /*0008*/ 	.byte	0x01, 0x35
	.zero		2


	//----- nvinfo : EIATTR_PARAM_CBANK
	.align		4
        /*000c*/ 	.byte	0x04, 0x0a
        /*000e*/ 	.short	(.L_302 - .L_301)
	.align		4
.L_301:
        /*0010*/ 	.word	index@(.nv.constant0._ZN7cutlass13device_kernelIN5flash19enable_sm80_to_sm89INS1_16FlashAttnFwdSm80INS1_25CollectiveMainloopFwdSm80ILi8ELi1ELb0EN4cute5tupleIJNS5_1CILi128EEENS7_ILi96EEENS7_ILi256EEEEEELi256ENS_10bfloat16_tEfNS_4arch4Sm80ELb0ELb0ELb1ELb0ELb1ELb0ELb1ELb0EEENS1_21CollectiveEpilogueFwdINS6_IJS8_SA_S9_EEENS6_IJNS7_ILi1EEESI_SI_EEESC_SE_Li256ELb0ELb1ELb0ELb0EEENS1_19SingleTileSchedulerILb0ELb0ELb1ELi128EEEEEEEEEvNT_6ParamsE)
        /*0014*/ 	.short	0x0160
        /*0016*/ 	.short	0x0418


	//----- nvinfo : EIATTR_CBANK_PARAM_SIZE
	.align		4
.L_302:
        /*0018*/ 	.byte	0x03, 0x19
        /*001a*/ 	.short	0x0418


	//----- nvinfo : EIATTR_KPARAM_INFO
	.align		4
        /*001c*/ 	.byte	0x04, 0x17
        /*001e*/ 	.short	(.L_304 - .L_303)
.L_303:
        /*0020*/ 	.word	0x00000000
        /*0024*/ 	.short	0x0000
        /*0026*/ 	.short	0x0000
        /*0028*/ 	.byte	0x00, 0xf0, 0x61, 0x10


	//----- nvinfo : EIATTR_MAXREG_COUNT
	.align		4
.L_304:
        /*002c*/ 	.byte	0x03, 0x1b
        /*002e*/ 	.short	0x00ff


	//----- nvinfo : EIATTR_NUM_BARRIERS
	.align		4
        /*0030*/ 	.byte	0x02, 0x4c
        /*0032*/ 	.byte	0x02
	.zero		1


	//----- nvinfo : EIATTR_ANNOTATIONS
	.align		4
        /*0034*/ 	.byte	0x04, 0x55
        /*0036*/ 	.short	(.L_306 - .L_305)


	//   ....[0]....
.L_305:
        /* <DEDUP_REMOVED lines=43> */


	//----- nvinfo : EIATTR_MERCURY_ISA_VERSION
	.align		4
.L_306:
        /*02d0*/ 	.byte	0x03, 0x5f
        /*02d2*/ 	.short	0x0000


	//----- nvinfo : EIATTR_COOP_GROUP_MASK_REGIDS
	.align		4
        /*02d4*/ 	.byte	0x04, 0x29
        /*02d6*/ 	.short	(.L_308 - .L_307)


	//   ....[0]....
.L_307:
        /*02d8*/ 	.word	0xffffffff


	//   ....[1]....
        /*02dc*/ 	.word	0xffffffff


	//   ....[2]....
        /*02e0*/ 	.word	0xffffffff


	//   ....[3]....
        /*02e4*/ 	.word	0xffffffff


	//   ....[4]....
        /*02e8*/ 	.word	0xffffffff


	//   ....[5]....
        /*02ec*/ 	.word	0xffffffff


	//   ....[6]....
        /*02f0*/ 	.word	0xffffffff


	//   ....[7]....
        /*02f4*/ 	.word	0xffffffff


	//   ....[8]....
        /*02f8*/ 	.word	0xffffffff


	//   ....[9]....
        /*02fc*/ 	.word	0xffffffff


	//   ....[10]....
        /*0300*/ 	.word	0xffffffff


	//   ....[11]....
        /*0304*/ 	.word	0xffffffff


	//   ....[12]....
        /*0308*/ 	.word	0xffffffff


	//   ....[13]....
        /*030c*/ 	.word	0xffffffff


	//   ....[14]....
        /*0310*/ 	.word	0xffffffff


	//   ....[15]....
        /*0314*/ 	.word	0xffffffff


	//   ....[16]....
        /*0318*/ 	.word	0xffffffff


	//   ....[17]....
        /*031c*/ 	.word	0xffffffff


	//   ....[18]....
        /*0320*/ 	.word	0xffffffff


	//   ....[19]....
        /*0324*/ 	.word	0xffffffff


	//   ....[20]....
        /*0328*/ 	.word	0xffffffff


	//   ....[21]....
        /*032c*/ 	.word	0xffffffff


	//   ....[22]....
        /*0330*/ 	.word	0xffffffff


	//   ....[23]....
        /*0334*/ 	.word	0xffffffff


	//   ....[24]....
        /*0338*/ 	.word	0xffffffff


	//   ....[25]....
        /*033c*/ 	.word	0xffffffff


	//   ....[26]....
        /*0340*/ 	.word	0xffffffff


	//   ....[27]....
        /*0344*/ 	.word	0xffffffff


	//   ....[28]....
        /*0348*/ 	.word	0xffffffff


	//   ....[29]....
        /*034c*/ 	.word	0xffffffff


	//   ....[30]....
        /*0350*/ 	.word	0xffffffff


	//   ....[31]....
        /*0354*/ 	.word	0xffffffff


	//   ....[32]....
        /*0358*/ 	.word	0xffffffff


	//   ....[33]....
        /*035c*/ 	.word	0xffffffff


	//   ....[34]....
        /*0360*/ 	.word	0xffffffff


	//   ....[35]....
        /*0364*/ 	.word	0xffffffff


	//   ....[36]....
        /*0368*/ 	.word	0xffffffff


	//   ....[37]....
        /*036c*/ 	.word	0xffffffff


	//   ....[38]....
        /*0370*/ 	.word	0xffffffff


	//   ....[39]....
        /*0374*/ 	.word	0xffffffff


	//   ....[40]....
        /*0378*/ 	.word	0xffffffff


	//   ....[41]....
        /*037c*/ 	.word	0xffffffff


	//   ....[42]....
        /*0380*/ 	.word	0xffffffff


	//   ....[43]....
        /*0384*/ 	.word	0xffffffff


	//   ....[44]....
        /*0388*/ 	.word	0xffffffff


	//   ....[45]....
        /*038c*/ 	.word	0xffffffff


	//   ....[46]....
        /*0390*/ 	.word	0xffffffff


	//   ....[47]....
        /*0394*/ 	.word	0xffffffff


	//   ....[48]....
        /*0398*/ 	.word	0xffffffff


	//   ....[49]....
        /*039c*/ 	.word	0xffffffff


	//   ....[50]....
        /*03a0*/ 	.word	0xffffffff


	//   ....[51]....
        /*03a4*/ 	.word	0xffffffff


	//   ....[52]....
        /*03a8*/ 	.word	0xffffffff


	//   ....[53]....
        /*03ac*/ 	.word	0xffffffff


	//   ....[54]....
        /*03b0*/ 	.word	0xffffffff


	//   ....[55]....
        /*03b4*/ 	.word	0xffffffff


	//   ....[56]....
        /*03b8*/ 	.word	0xffffffff


	//   ....[57]....
        /*03bc*/ 	.word	0xffffffff


	//   ....[58]....
        /*03c0*/ 	.word	0xffffffff


	//   ....[59]....
        /*03c4*/ 	.word	0xffffffff


	//   ....[60]....
        /*03c8*/ 	.word	0xffffffff


	//   ....[61]....
        /*03cc*/ 	.word	0xffffffff


	//----- nvinfo : EIATTR_COOP_GROUP_INSTR_OFFSETS
	.align		4
.L_308:
        /*03d0*/ 	.byte	0x04, 0x28
        /*03d2*/ 	.short	(.L_310 - .L_309)


	//   ....[0]....
.L_309:
        /*03d4*/ 	.word	0x00000670


	//   ....[1]....
        /*03d8*/ 	.word	0x000006a0


	//   ....[2]....
        /*03dc*/ 	.word	0x000006d0


	//   ....[3]....
        /*03e0*/ 	.word	0x000006f0


	//   ....[4]....
        /*03e4*/ 	.word	0x000009c0


	//   ....[5]....
        /*03e8*/ 	.word	0x000009e0


	//   ....[6]....
        /*03ec*/ 	.word	0x00000ae0


	//   ....[7]....
        /*03f0*/ 	.word	0x00000b70


	//   ....[8]....
        /*03f4*/ 	.word	0x000010c0


	//   ....[9]....
        /*03f8*/ 	.word	0x000010e0


	//   ....[10]....
        /*03fc*/ 	.word	0x000011a0


	//   ....[11]....
        /*0400*/ 	.word	0x000011d0


	//   ....[12]....
        /*0404*/ 	.word	0x00001260


	//   ....[13]....
        /*0408*/ 	.word	0x00001290


	//   ....[14]....
        /*040c*/ 	.word	0x00001a90


	//   ....[15]....
        /*0410*/ 	.word	0x00001ab0


	//   ....[16]....
        /*0414*/ 	.word	0x00001ad0


	//   ....[17]....
        /*0418*/ 	.word	0x00001af0


	//   ....[18]....
        /*041c*/ 	.word	0x00001b20


	//   ....[19]....
        /*0420*/ 	.word	0x00001b40


	//   ....[20]....
        /*0424*/ 	.word	0x00003b70


	//   ....[21]....
        /*0428*/ 	.word	0x00003b90


	//   ....[22]....
        /*042c*/ 	.word	0x00003bb0


	//   ....[23]....
        /*0430*/ 	.word	0x00003bd0


	//   ....[24]....
        /*0434*/ 	.word	0x00003bf0


	//   ....[25]....
        /*0438*/ 	.word	0x00003c00


	//   ....[26]....
        /*043c*/ 	.word	0x00004790


	//   ....[27]....
        /*0440*/ 	.word	0x00004830


	//   ....[28]....
        /*0444*/ 	.word	0x00004840


	//   ....[29]....
        /*0448*/ 	.word	0x00004870


	//   ....[30]....
        /*044c*/ 	.word	0x00006aa0


	//   ....[31]....
        /*0450*/ 	.word	0x00006ab0


	//   ....[32]....
        /*0454*/ 	.word	0x00006ac0


	//   ....[33]....
        /*0458*/ 	.word	0x00006ad0


	//   ....[34]....
        /*045c*/ 	.word	0x00006b90


	//   ....[35]....
        /*0460*/ 	.word	0x00006ba0


	//   ....[36]....
        /*0464*/ 	.word	0x00006f20


	//   ....[37]....
        /*0468*/ 	.word	0x00006f30


	//   ....[38]....
        /*046c*/ 	.word	0x00006f40


	//   ....[39]....
        /*0470*/ 	.word	0x00006f50


	//   ....[40]....
        /*0474*/ 	.word	0x000070d0


	//   ....[41]....
        /*0478*/ 	.word	0x000070f0


	//   ....[42]....
        /*047c*/ 	.word	0x00009120


	//   ....[43]....
        /*0480*/ 	.word	0x00009170


	//   ....[44]....
        /*0484*/ 	.word	0x00009190


	//   ....[45]....
        /*0488*/ 	.word	0x000091b0


	//   ....[46]....
        /*048c*/ 	.word	0x0000b820


	//   ....[47]....
        /*0490*/ 	.word	0x0000b8d0


	//   ....[48]....
        /*0494*/ 	.word	0x0000b950


	//   ....[49]....
        /*0498*/ 	.word	0x0000b9c0


	//   ....[50]....
        /*049c*/ 	.word	0x0000d120


	//   ....[51]....
        /*04a0*/ 	.word	0x0000d130


	//   ....[52]....
        /*04a4*/ 	.word	0x0000d150


	//   ....[53]....
        /*04a8*/ 	.word	0x0000d160


	//   ....[54]....
        /*04ac*/ 	.word	0x0000d2a0


	//   ....[55]....
        /*04b0*/ 	.word	0x0000d2c0


	//   ....[56]....
        /*04b4*/ 	.word	0x0000d4c0


	//   ....[57]....
        /*04b8*/ 	.word	0x0000d4f0


	//   ....[58]....
        /*04bc*/ 	.word	0x0000d6b0


	//   ....[59]....
        /*04c0*/ 	.word	0x0000d6e0


	//   ....[60]....
        /*04c4*/ 	.word	0x0000d890


	//   ....[61]....
        /*04c8*/ 	.word	0x0000d8a0


	//----- nvinfo : EIATTR_EXIT_INSTR_OFFSETS
	.align		4
.L_310:
        /*04cc*/ 	.byte	0x04, 0x1c
        /*04ce*/ 	.short	(.L_312 - .L_311)


	//   ....[0]....
.L_311:
        /*04d0*/ 	.word	0x00000040


	//   ....[1]....
        /*04d4*/ 	.word	0x0000d8d0


	//   ....[2]....
        /*04d8*/ 	.word	0x0000da10


	//   ....[3]....
        /*04dc*/ 	.word	0x0000da70


	//----- nvinfo : EIATTR_CTAIDZ_USED
	.align		4
.L_312:
        /*04e0*/ 	.byte	0x01, 0x04
	.zero		2


	//----- nvinfo : EIATTR_MAX_THREADS
	.align		4
        /*04e4*/ 	.byte	0x04, 0x05
        /*04e6*/ 	.short	(.L_314 - .L_313)
.L_313:
        /*04e8*/ 	.word	0x00000100
        /*04ec*/ 	.word	0x00000001
        /*04f0*/ 	.word	0x00000001


	//----- nvinfo : EIATTR_CRS_STACK_SIZE
	.align		4
.L_314:
        /*04f4*/ 	.byte	0x04, 0x1e
        /*04f6*/ 	.short	(.L_316 - .L_315)
.L_315:
        /*04f8*/ 	.word	0x00000000
.L_316:


//--------------------- .nv.info._ZN7cutlass13device_kernelIN5flash19enable_sm80_to_sm89INS1_16FlashAttnFwdSm80INS1_25CollectiveMainloopFwdSm80ILi8ELi1ELb0EN4cute5tupleIJNS5_1CILi128EEENS7_ILi96EEENS7_ILi256EEEEEELi256ENS_10bfloat16_tEfNS_4arch4Sm80ELb0ELb0ELb1ELb1ELb1ELb0ELb1ELb0EEENS1_21CollectiveEpilogueFwdINS6_IJS8_SA_S9_EEENS6_IJNS7_ILi1EEESI_SI_EEESC_SE_Li256ELb1ELb1ELb0ELb0EEENS1_19SingleTileSchedulerILb1ELb0ELb1ELi128EEEEEEEEEvNT_6ParamsE --------------------------
	.section	.nv.info._ZN7cutlass13device_kernelIN5flash19enable_sm80_to_sm89INS1_16FlashAttnFwdSm80INS1_25CollectiveMainloopFwdSm80ILi8ELi1ELb0EN4cute5tupleIJNS5_1CILi128EEENS7_ILi96EEENS7_ILi256EEEEEELi256ENS_10bfloat16_tEfNS_4arch4Sm80ELb0ELb0ELb1ELb1ELb1ELb0ELb1ELb0EEENS1_21CollectiveEpilogueFwdINS6_IJS8_SA_S9_EEENS6_IJNS7_ILi1EEESI_SI_EEESC_SE_Li256ELb1ELb1ELb0ELb0EEENS1_19SingleTileSchedulerILb1ELb0ELb1ELi128EEEEEEEEEvNT_6ParamsE,"",@"SHT_CUDA_INFO"
	.sectionflags	@""
	.align	4


	//----- nvinfo : EIATTR_CUDA_API_VERSION
	.align		4
        /*0000*/ 	.byte	0x04, 0x37
        /*0002*/ 	.short	(.L_318 - .L_317)
.L_317:
        /*0004*/ 	.word	0x00000082


	//----- nvinfo : EIATTR_SW2861232_WAR
	.align		4
.L_318:
        /*0008*/ 	.byte	0x01, 0x35
	.zero		2


	//----- nvinfo : EIATTR_PARAM_CBANK
	.align		4
        /*000c*/ 	.byte	0x04, 0x0a
        /*000e*/ 	.short	(.L_320 - .L_319)
	.align		4
.L_319:
        /*0010*/ 	.word	index@(.nv.constant0._ZN7cutlass13device_kernelIN5flash19enable_sm80_to_sm89INS1_16FlashAttnFwdSm80INS1_25CollectiveMainloopFwdSm80ILi8ELi1ELb0EN4cute5tupleIJNS5_1CILi128EEENS7_ILi96EEENS7_ILi256EEEEEELi256ENS_10bfloat16_tEfNS_4arch4Sm80ELb0ELb0ELb1ELb1ELb1ELb0ELb1ELb0EEENS1_21CollectiveEpilogueFwdINS6_IJS8_SA_S9_EEENS6_IJNS7_ILi1EEESI_SI_EEESC_SE_Li256ELb1ELb1ELb0ELb0EEENS1_19SingleTileSchedulerILb1ELb0ELb1ELi128EEEEEEEEEvNT_6ParamsE)
        /*0014*/ 	.short	0x0160
        /*0016*/ 	.short	0x0418


	//----- nvinfo : EIATTR_CBANK_PARAM_SIZE
	.align		4
.L_320:
        /*0018*/ 	.byte	0x03, 0x19
        /*001a*/ 	.short	0x0418


	//----- nvinfo : EIATTR_KPARAM_INFO
	.align		4
        /*001c*/ 	.byte	0x04, 0x17
        /*001e*/ 	.short	(.L_322 - .L_321)
.L_321:
        /*0020*/ 	.word	0x00000000
        /*0024*/ 	.short	0x0000
        /*0026*/ 	.short	0x0000
        /*0028*/ 	.byte	0x00, 0xf0, 0x61, 0x10


	//----- nvinfo : EIATTR_MAXREG_COUNT
	.align		4
.L_322:
        /*002c*/ 	.byte	0x03, 0x1b
        /*002e*/ 	.short	0x00ff


	//----- nvinfo : EIATTR_NUM_BARRIERS
	.align		4
        /*0030*/ 	.byte	0x02, 0x4c
        /*0032*/ 	.byte	0x02
	.zero		1


	//----- nvinfo : EIATTR_ANNOTATIONS
	.align		4
        /*0034*/ 	.byte	0x04, 0x55
        /*0036*/ 	.short	(.L_324 - .L_323)


	//   ....[0]....
.L_323:
        /* <DEDUP_REMOVED lines=31> */


	//----- nvinfo : EIATTR_MERCURY_ISA_VERSION
	.align		4
.L_324:
        /*0218*/ 	.byte	0x03, 0x5f
        /*021a*/ 	.short	0x0000


	//----- nvinfo : EIATTR_COOP_GROUP_MASK_REGIDS
	.align		4
        /*021c*/ 	.byte	0x04, 0x29
        /*021e*/ 	.short	(.L_326 - .L_325)


	//   ....[0]....
.L_325:
        /*0220*/ 	.word	0xffffffff


	//   ....[1]....
        /*0224*/ 	.word	0xffffffff


	//   ....[2]....
        /*0228*/ 	.word	0xffffffff


	//   ....[3]....
        /*022c*/ 	.word	0xffffffff


	//   ....[4]....
        /*0230*/ 	.word	0xffffffff


	//   ....[5]....
        /*0234*/ 	.word	0xffffffff


	//   ....[6]....
        /*0238*/ 	.word	0xffffffff


	//   ....[7]....
        /*023c*/ 	.word	0xffffffff


	//   ....[8]....
        /*0240*/ 	.word	0xffffffff


	//   ....[9]....
        /*0244*/ 	.word	0xffffffff


	//   ....[10]....
        /*0248*/ 	.word	0xffffffff


	//   ....[11]....
        /*024c*/ 	.word	0xffffffff


	//   ....[12]....
        /*0250*/ 	.word	0xffffffff


	//   ....[13]....
        /*0254*/ 	.word	0xffffffff


	//   ....[14]....
        /*0258*/ 	.word	0xffffffff


	//   ....[15]....
        /*025c*/ 	.word	0xffffffff


	//   ....[16]....
        /*0260*/ 	.word	0xffffffff


	//   ....[17]....
        /*0264*/ 	.word	0xffffffff


	//   ....[18]....
        /*0268*/ 	.word	0xffffffff


	//   ....[19]....
        /*026c*/ 	.word	0xffffffff


	//   ....[20]....
        /*0270*/ 	.word	0xffffffff


	//   ....[21]....
        /*0274*/ 	.word	0xffffffff


	//   ....[22]....
        /*0278*/ 	.word	0xffffffff


	//   ....[23]....
        /*027c*/ 	.word	0xffffffff


	//   ....[24]....
        /*0280*/ 	.word	0xffffffff


	//   ....[25]....
        /*0284*/ 	.word	0xffffffff


	//   ....[26]....
        /*0288*/ 	.word	0xffffffff


	//   ....[27]....
        /*028c*/ 	.word	0xffffffff


	//   ....[28]....
        /*0290*/ 	.word	0xffffffff


	//   ....[29]....
        /*0294*/ 	.word	0xffffffff


	//   ....[30]....
        /*0298*/ 	.word	0xffffffff


	//   ....[31]....
        /*029c*/ 	.word	0xffffffff


	//   ....[32]....
        /*02a0*/ 	.word	0xffffffff


	//   ....[33]....
        /*02a4*/ 	.word	0xffffffff


	//   ....[34]....
        /*02a8*/ 	.word	0xffffffff


	//   ....[35]....
        /*02ac*/ 	.word	0xffffffff


	//   ....[36]....
        /*02b0*/ 	.word	0xffffffff


	//   ....[37]....
        /*02b4*/ 	.word	0xffffffff


	//   ....[38]....
        /*02b8*/ 	.word	0xffffffff


	//   ....[39]....
        /*02bc*/ 	.word	0xffffffff


	//   ....[40]....
        /*02c0*/ 	.word	0xffffffff


	//   ....[41]....
        /*02c4*/ 	.word	0xffffffff


	//   ....[42]....
        /*02c8*/ 	.word	0xffffffff


	//   ....[43]....
        /*02cc*/ 	.word	0xffffffff


	//   ....[44]....
        /*02d0*/ 	.word	0xffffffff


	//   ....[45]....
        /*02d4*/ 	.word	0xffffffff


	//   ....[46]....
        /*02d8*/ 	.word	0xffffffff


	//   ....[47]....
        /*02dc*/ 	.word	0xffffffff


	//   ....[48]....
        /*02e0*/ 	.word	0xffffffff


	//   ....[49]....
        /*02e4*/ 	.word	0xffffffff


	//   ....[50]....
        /*02e8*/ 	.word	0xffffffff


	//   ....[51]....
        /*02ec*/ 	.word	0xffffffff


	//   ....[52]....
        /*02f0*/ 	.word	0xffffffff


	//   ....[53]....
        /*02f4*/ 	.word	0xffffffff


	//   ....[54]....
        /*02f8*/ 	.word	0xffffffff


	//   ....[55]....
        /*02fc*/ 	.word	0xffffffff


	//   ....[56]....
        /*0300*/ 	.word	0xffffffff


	//   ....[57]....
        /*0304*/ 	.word	0xffffffff


	//   ....[58]....
        /*0308*/ 	.word	0xffffffff


	//   ....[59]....
        /*030c*/ 	.word	0xffffffff


	//   ....[60]....
        /*0310*/ 	.word	0xffffffff


	//   ....[61]....
        /*0314*/ 	.word	0xffffffff


	//   ....[62]....
        /*0318*/ 	.word	0xffffffff


	//   ....[63]....
        /*031c*/ 	.word	0xffffffff


	//   ....[64]....
        /*0320*/ 	.word	0xffffffff


	//   ....[65]....
        /*0324*/ 	.word	0xffffffff


	//   ....[66]....
        /*0328*/ 	.word	0xffffffff


	//   ....[67]....
        /*032c*/ 	.word	0xffffffff


	//   ....[68]....
        /*0330*/ 	.word	0xffffffff


	//   ....[69]....
        /*0334*/ 	.word	0xffffffff


	//   ....[70]....
        /*0338*/ 	.word	0xffffffff


	//----- nvinfo : EIATTR_COOP_GROUP_INSTR_OFFSETS
	.align		4
.L_326:
        /*033c*/ 	.byte	0x04, 0x28
        /*033e*/ 	.short	(.L_328 - .L_327)


	//   ....[0]....
.L_327:
        /*0340*/ 	.word	0x000000a0


	//   ....[1]....
        /*0344*/ 	.word	0x000011e0


	//   ....[2]....
        /*0348*/ 	.word	0x00001210


	//   ....[3]....
        /*034c*/ 	.word	0x00001470


	//   ....[4]....
        /*0350*/ 	.word	0x000014a0


	//   ....[5]....
        /*0354*/ 	.word	0x00001610


	//   ....[6]....
        /*0358*/ 	.word	0x00001640


	//   ....[7]....
        /*035c*/ 	.word	0x000017a0


	//   ....[8]....
        /*0360*/ 	.word	0x000017e0


	//   ....[9]....
        /*0364*/ 	.word	0x00001f60


	//   ....[10]....
        /*0368*/ 	.word	0x00001fa0


	//   ....[11]....
        /*036c*/ 	.word	0x00001fe0


	//   ....[12]....
        /*0370*/ 	.word	0x00002010


	//   ....[13]....
        /*0374*/ 	.word	0x00002040


	//   ....[14]....
        /*0378*/ 	.word	0x00002070


	//   ....[15]....
        /*037c*/ 	.word	0x000020a0


	//   ....[16]....
        /*0380*/ 	.word	0x000020d0


	//   ....[17]....
        /*0384*/ 	.word	0x00002100


	//   ....[18]....
        /*0388*/ 	.word	0x00002130


	//   ....[19]....
        /*038c*/ 	.word	0x00002160


	//   ....[20]....
        /*0390*/ 	.word	0x00002270


	//   ....[21]....
        /*0394*/ 	.word	0x000044b0


	//   ....[22]....
        /*0398*/ 	.word	0x000044e0


	//   ....[23]....
        /*039c*/ 	.word	0x00004510


	//   ....[24]....
        /*03a0*/ 	.word	0x00004540


	//   ....[25]....
        /*03a4*/ 	.word	0x000045e0


	//   ....[26]....
        /*03a8*/ 	.word	0x000045f0


	//   ....[27]....
        /*03ac*/ 	.word	0x000050b0


	//   ....[28]....
        /*03b0*/ 	.word	0x00005140


	//   ....[29]....
        /*03b4*/ 	.word	0x00005170


	//   ....[30]....
        /*03b8*/ 	.word	0x000051f0


	//   ....[31]....
        /*03bc*/ 	.word	0x00007150


	//   ....[32]....
        /*03c0*/ 	.word	0x00007160


	//   ....[33]....
        /*03c4*/ 	.word	0x00007170


	//   ....[34]....
        /*03c8*/ 	.word	0x00007180


	//   ....[35]....
        /*03cc*/ 	.word	0x00007190


	//   ....[36]....
        /*03d0*/ 	.word	0x000071a0


	//   ....[37]....
        /*03d4*/ 	.word	0x000076e0


	//   ....[38]....
        /*03d8*/ 	.word	0x00007700


	//   ....[39]....
        /*03dc*/ 	.word	0x00007720


	//   ....[40]....
        /*03e0*/ 	.word	0x00007730


	//   ....[41]....
        /*03e4*/ 	.word	0x00007750


	//   ....[42]....
        /*03e8*/ 	.word	0x00007780


	//   ....[43]....
        /*03ec*/ 	.word	0x00009740


	//   ....[44]....
        /*03f0*/ 	.word	0x00009750


	//   ....[45]....
        /*03f4*/ 	.word	0x00009770


	//   ....[46]....
        /*03f8*/ 	.word	0x00009790


	//   ....[47]....
        /*03fc*/ 	.word	0x0000bfb0


	//   ....[48]....
        /*0400*/ 	.word	0x0000bfe0


	//   ....[49]....
        /*0404*/ 	.word	0x0000c030


	//   ....[50]....
        /*0408*/ 	.word	0x0000c050


	//   ....[51]....
        /*040c*/ 	.word	0x0000dac0


	//   ....[52]....
        /*0410*/ 	.word	0x0000db00


	//   ....[53]....
        /*0414*/ 	.word	0x0000db40


	//   ....[54]....
        /*0418*/ 	.word	0x0000db80


	//   ....[55]....
        /*041c*/ 	.word	0x0000dd60


	//   ....[56]....
        /*0420*/ 	.word	0x0000dd70


	//   ....[57]....
        /*0424*/ 	.word	0x0000df70


	//   ....[58]....
        /*0428*/ 	.word	0x0000dfa0


	//   ....[59]....
        /*042c*/ 	.word	0x0000e160


	//   ....[60]....
        /*0430*/ 	.word	0x0000e190


	//   ....[61]....
        /*0434*/ 	.word	0x0000e350


	//   ....[62]....
        /*0438*/ 	.word	0x0000e370


	//   ....[63]....
        /*043c*/ 	.word	0x0000ed20


	//   ....[64]....
        /*0440*/ 	.word	0x0000ed40


	//   ....[65]....
        /*0444*/ 	.word	0x0000eed0


	//   ....[66]....
        /*0448*/ 	.word	0x0000ef00


	//   ....[67]....
        /*044c*/ 	.word	0x0000f090


	//   ....[68]....
        /*0450*/ 	.word	0x0000f0c0


	//   ....[69]....
        /*0454*/ 	.word	0x0000f250


	//   ....[70]....
        /*0458*/ 	.word	0x0000f270


	//----- nvinfo : EIATTR_EXIT_INSTR_OFFSETS
	.align		4
.L_328:
        /*045c*/ 	.byte	0x04, 0x1c
        /*045e*/ 	.short	(.L_330 - .L_329)


	//   ....[0]....
.L_329:
        /*0460*/ 	.word	0x00000450


	//   ....[1]....
        /*0464*/ 	.word	0x0000e380


	//   ....[2]....
        /*0468*/ 	.word	0x0000e4c0


	//   ....[3]....
        /*046c*/ 	.word	0x0000e520


	//   ....[4]....
        /*0470*/ 	.word	0x0000f280


	//   ....[5]....
        /*0474*/ 	.word	0x0000f390


	//   ....[6]....
        /*0478*/ 	.word	0x0000f3f0


	//----- nvinfo : EIATTR_CTAIDZ_USED
	.align		4
.L_330:
        /*047c*/ 	.byte	0x01, 0x04
	.zero		2


	//----- nvinfo : EIATTR_MAX_THREADS
	.align		4
        /*0480*/ 	.byte	0x04, 0x05
        /*0482*/ 	.short	(.L_332 - .L_331)
.L_331:
        /*0484*/ 	.word	0x00000100
        /*0488*/ 	.word	0x00000001
        /*048c*/ 	.word	0x00000001


	//----- nvinfo : EIATTR_CRS_STACK_SIZE
	.align		4
.L_332:
        /*0490*/ 	.byte	0x04, 0x1e
        /*0492*/ 	.short	(.L_334 - .L_333)
.L_333:
        /*0494*/ 	.word	0x00000000
.L_334:


//--------------------- .nv.info._ZN7cutlass13device_kernelIN5flash19enable_sm80_to_sm89INS1_16FlashAttnFwdSm80INS1_25CollectiveMainloopFwdSm80ILi8ELi1ELb0EN4cute5tupleIJNS5_1CILi128EEENS7_ILi48EEENS7_ILi256EEEEEELi256ENS_10bfloat16_tEfNS_4arch4Sm80ELb0ELb0ELb1ELb1ELb1ELb1ELb1ELb0EEENS1_21CollectiveEpilogueFwdINS6_IJS8_SA_S9_EEENS6_IJNS7_ILi1EEESI_SI_EEESC_SE_Li256ELb1ELb1ELb0ELb0EEENS1_19SingleTileSchedulerILb1ELb0ELb1ELi128EEEEEEEEEvNT_6ParamsE --------------------------
	.section	.nv.info._ZN7cutlass13device_kernelIN5flash19enable_sm80_to_sm89INS1_16FlashAttnFwdSm80INS1_25CollectiveMainloopFwdSm80ILi8ELi1ELb0EN4cute5tupleIJNS5_1CILi128EEENS7_ILi48EEENS7_ILi256EEEEEELi256ENS_10bfloat16_tEfNS_4arch4Sm80ELb0ELb0ELb1ELb1ELb1ELb1ELb1ELb0EEENS1_21CollectiveEpilogueFwdINS6_IJS8_SA_S9_EEENS6_IJNS7_ILi1EEESI_SI_EEESC_SE_Li256ELb1ELb1ELb0ELb0EEENS1_19SingleTileSchedulerILb1ELb0ELb1ELi128EEEEEEEEEvNT_6ParamsE,"",@"SHT_CUDA_INFO"
	.sectionflags	@""
	.align	4


	//----- nvinfo : EIATTR_CUDA_API_VERSION
	.align		4
        /*0000*/ 	.byte	0x04, 0x37
        /*0002*/ 	.short	(.L_336 - .L_335)
.L_335:
        /*0004*/ 	.word	0x00000082


	//----- nvinfo : EIATTR_SW2861232_WAR
	.align		4
.L_336:
        /*0008*/ 	.byte	0x01, 0x35
	.zero		2


	//----- nvinfo : EIATTR_PARAM_CBANK
	.align		4
        /*000c*/ 	.byte	0x04, 0x0a
        /*000e*/ 	.short	(.L_338 - .L_337)
	.align		4
.L_337:
        /*0010*/ 	.word	index@(.nv.constant0._ZN7cutlass13device_kernelIN5flash19enable_sm80_to_sm89INS1_16FlashAttnFwdSm80INS1_25CollectiveMainloopFwdSm80ILi8ELi1ELb0EN4cute5tupleIJNS5_1CILi128EEENS7_ILi48EEENS7_ILi256EEEEEELi256ENS_10bfloat16_tEfNS_4arch4Sm80ELb0ELb0ELb1ELb1ELb1ELb1ELb1ELb0EEENS1_21CollectiveEpilogueFwdINS6_IJS8_SA_S9_EEENS6_IJNS7_ILi1EEESI_SI_EEESC_SE_Li256ELb1ELb1ELb0ELb0EEENS1_19SingleTileSchedulerILb1ELb0ELb1ELi128EEEEEEEEEvNT_6ParamsE)
        /*0014*/ 	.short	0x0160
        /*0016*/ 	.short	0x0418


	//----- nvinfo : EIATTR_CBANK_PARAM_SIZE
	.align		4
.L_338:
        /*0018*/ 	.byte	0x03, 0x19
        /*001a*/ 	.short	0x0418


	//----- nvinfo : EIATTR_KPARAM_INFO
	.align		4
        /*001c*/ 	.byte	0x04, 0x17
        /*001e*/ 	.short	(.L_340 - .L_339)
.L_339:
        /*0020*/ 	.word	0x00000000
        /*0024*/ 	.short	0x0000
        /*0026*/ 	.short	0x0000
        /*0028*/ 	.byte	0x00, 0xf0, 0x61, 0x10


	//----- nvinfo : EIATTR_MAXREG_COUNT
	.align		4
.L_340:
        /*002c*/ 	.byte	0x03, 0x1b
        /*002e*/ 	.short	0x00ff


	//----- nvinfo : EIATTR_NUM_BARRIERS
	.align		4
        /*0030*/ 	.byte	0x02, 0x4c
        /*0032*/ 	.byte	0x02
	.zero		1


	//----- nvinfo : EIATTR_MERCURY_ISA_VERSION
	.align		4
        /*0034*/ 	.byte	0x03, 0x5f
        /*0036*/ 	.short	0x0000


	//----- nvinfo : EIATTR_COOP_GROUP_MASK_REGIDS
	.align		4
        /*0038*/ 	.byte	0x04, 0x29
        /*003a*/ 	.short	(.L_342 - .L_341)


	//   ....[0]....
.L_341:
        /*003c*/ 	.word	0xffffffff


	//   ....[1]....
        /*0040*/ 	.word	0xffffffff


	//   ....[2]....
        /*0044*/ 	.word	0xffffffff


	//   ....[3]....
        /*0048*/ 	.word	0xffffffff


	//   ....[4]....
        /*004c*/ 	.word	0xffffffff


	//   ....[5]....
        /*0050*/ 	.word	0xffffffff


	//   ....[6]....
        /*0054*/ 	.word	0xffffffff


	//   ....[7]....
        /*0058*/ 	.word	0xffffffff


	//   ....[8]....
        /*005c*/ 	.word	0xffffffff


	//   ....[9]....
        /*0060*/ 	.word	0xffffffff


	//   ....[10]....
        /*0064*/ 	.word	0xffffffff


	//   ....[11]....
        /*0068*/ 	.word	0xffffffff


	//   ....[12]....
        /*006c*/ 	.word	0xffffffff


	//   ....[13]....
        /*0070*/ 	.word	0xffffffff


	//   ....[14]....
        /*0074*/ 	.word	0xffffffff


	//   ....[15]....
        /*0078*/ 	.word	0xffffffff


	//   ....[16]....
        /*007c*/ 	.word	0xffffffff


	//   ....[17]....
        /*0080*/ 	.word	0xffffffff


	//   ....[18]....
        /*0084*/ 	.word	0xffffffff


	//   ....[19]....
        /*0088*/ 	.word	0xffffffff


	//   ....[20]....
        /*008c*/ 	.word	0xffffffff


	//   ....[21]....
        /*0090*/ 	.word	0xffffffff


	//   ....[22]....
        /*0094*/ 	.word	0xffffffff


	//   ....[23]....
        /*0098*/ 	.word	0xffffffff


	//   ....[24]....
        /*009c*/ 	.word	0xffffffff


	//   ....[25]....
        /*00a0*/ 	.word	0xffffffff


	//   ....[26]....
        /*00a4*/ 	.word	0xffffffff


	//   ....[27]....
        /*00a8*/ 	.word	0xffffffff


	//   ....[28]....
        /*00ac*/ 	.word	0xffffffff


	//   ....[29]....
        /*00b0*/ 	.word	0xffffffff


	//   ....[30]....
        /*00b4*/ 	.word	0xffffffff


	//   ....[31]....
        /*00b8*/ 	.word	0xffffffff


	//   ....[32]....
        /*00bc*/ 	.word	0xffffffff


	//   ....[33]....
        /*00c0*/ 	.word	0xffffffff


	//   ....[34]....
        /*00c4*/ 	.word	0xffffffff


	//   ....[35]....
        /*00c8*/ 	.word	0xffffffff


	//   ....[36]....
        /*00cc*/ 	.word	0xffffffff


	//   ....[37]....
        /*00d0*/ 	.word	0xffffffff


	//   ....[38]....
        /*00d4*/ 	.word	0xffffffff


	//   ....[39]....
        /*00d8*/ 	.word	0xffffffff


	//   ....[40]....
        /*00dc*/ 	.word	0xffffffff


	//   ....[41]....
        /*00e0*/ 	.word	0xffffffff


	//   ....[42]....
        /*00e4*/ 	.word	0xffffffff


	//   ....[43]....
        /*00e8*/ 	.word	0xffffffff


	//   ....[44]....
        /*00ec*/ 	.word	0xffffffff


	//   ....[45]....
        /*00f0*/ 	.word	0xffffffff


	//   ....[46]....
        /*00f4*/ 	.word	0xffffffff


	//   ....[47]....
        /*00f8*/ 	.word	0xffffffff


	//   ....[48]....
        /*00fc*/ 	.word	0xffffffff


	//   ....[49]....
        /*0100*/ 	.word	0xffffffff


	//   ....[50]....
        /*0104*/ 	.word	0xffffffff


	//   ....[51]....
        /*0108*/ 	.word	0xffffffff


	//   ....[52]....
        /*010c*/ 	.word	0xffffffff


	//   ....[53]....
        /*0110*/ 	.word	0xffffffff


	//   ....[54]....
        /*0114*/ 	.word	0xffffffff


	//   ....[55]....
        /*0118*/ 	.word	0xffffffff


	//   ....[56]....
        /*011c*/ 	.word	0xffffffff


	//   ....[57]....
        /*0120*/ 	.word	0xffffffff


	//   ....[58]....
        /*0124*/ 	.word	0xffffffff


	//   ....[59]....
        /*0128*/ 	.word	0xffffffff


	//   ....[60]....
        /*012c*/ 	.word	0xffffffff


	//   ....[61]....
        /*0130*/ 	.word	0xffffffff


	//   ....[62]....
        /*0134*/ 	.word	0xffffffff


	//   ....[63]....
        /*0138*/ 	.word	0xffffffff


	//   ....[64]....
        /*013c*/ 	.word	0xffffffff


	//   ....[65]....
        /*0140*/ 	.word	0xffffffff


	//   ....[66]....
        /*0144*/ 	.word	0xffffffff


	//   ....[67]....
        /*0148*/ 	.word	0xffffffff


	//   ....[68]....
        /*014c*/ 	.word	0xffffffff


	//   ....[69]....
        /*0150*/ 	.word	0xffffffff


	//   ....[70]....
        /*0154*/ 	.word	0xffffffff


	//   ....[71]....
        /*0158*/ 	.word	0xffffffff


	//   ....[72]....
        /*015c*/ 	.word	0xffffffff


	//   ....[73]....
        /*0160*/ 	.word	0xffffffff


	//   ....[74]....
        /*0164*/ 	.word	0xffffffff


	//   ....[75]....
        /*0168*/ 	.word	0xffffffff


	//   ....[76]....
        /*016c*/ 	.word	0xffffffff


	//   ....[77]....
        /*0170*/ 	.word	0xffffffff


	//   ....[78]....
        /*0174*/ 	.word	0xffffffff


	//   ....[79]....
        /*0178*/ 	.word	0xffffffff


	//   ....[80]....
        /*017c*/ 	.word	0xffffffff


	//----- nvinfo : EIATTR_COOP_GROUP_INSTR_OFFSETS
	.align		4
.L_342:
        /*0180*/ 	.byte	0x04, 0x28
        /*0182*/ 	.short	(.L_344 - .L_343)


	//   ....[0]....
.L_343:
        /*0184*/ 	.word	0x00000080


	//   ....[1]....
        /*0188*/ 	.word	0x00002080


	//   ....[2]....
        /*018c*/ 	.word	0x00002100


	//   ....[3]....
        /*0190*/ 	.word	0x00003170


	//   ....[4]....
        /*0194*/ 	.word	0x00003180


	//   ....[5]....
        /*0198*/ 	.word	0x000046e0


	//   ....[6]....
        /*019c*/ 	.word	0x00004760


	//   ....[7]....
        /*01a0*/ 	.word	0x00005870


	//   ....[8]....
        /*01a4*/ 	.word	0x00005880


	//   ....[9]....
        /*01a8*/ 	.word	0x00006820


	//   ....[10]....
        /*01ac*/ 	.word	0x00006850


	//   ....[11]....
        /*01b0*/ 	.word	0x00006a10


	//   ....[12]....
        /*01b4*/ 	.word	0x00006a30


	//   ....[13]....
        /*01b8*/ 	.word	0x00006e50


	//   ....[14]....
        /*01bc*/ 	.word	0x00006ef0


	//   ....[15]....
        /*01c0*/ 	.word	0x00007090


	//   ....[16]....
        /*01c4*/ 	.word	0x000070b0


	//   ....[17]....
        /*01c8*/ 	.word	0x00007db0


	//   ....[18]....
        /*01cc*/ 	.word	0x00007df0


	//   ....[19]....
        /*01d0*/ 	.word	0x00008050


	//   ....[20]....
        /*01d4*/ 	.word	0x00008080


	//   ....[21]....
        /*01d8*/ 	.word	0x000081f0


	//   ....[22]....
        /*01dc*/ 	.word	0x00008220


	//   ....[23]....
        /*01e0*/ 	.word	0x00008380


	//   ....[24]....
        /*01e4*/ 	.word	0x000083c0


	//   ....[25]....
        /*01e8*/ 	.word	0x00008880


	//   ....[26]....
        /*01ec*/ 	.word	0x000088a0


	//   ....[27]....
        /*01f0*/ 	.word	0x000089f0


	//   ....[28]....
        /*01f4*/ 	.word	0x00008a00


	//   ....[29]....
        /*01f8*/ 	.word	0x0000f9f0


	//   ....[30]....
        /*01fc*/ 	.word	0x0000fa50


	//   ....[31]....
        /*0200*/ 	.word	0x0000fe40


	//   ....[32]....
        /*0204*/ 	.word	0x0000fe50


	//   ....[33]....
        /*0208*/ 	.word	0x00010f70


	//   ....[34]....
        /*020c*/ 	.word	0x00010f90


	//   ....[35]....
        /*0210*/ 	.word	0x000110a0


	//   ....[36]....
        /*0214*/ 	.word	0x000110c0


	//   ....[37]....
        /*0218*/ 	.word	0x000116c0


	//   ....[38]....
        /*021c*/ 	.word	0x00011750


	//   ....[39]....
        /*0220*/ 	.word	0x000117c0


	//   ....[40]....
        /*0224*/ 	.word	0x000118e0


	//   ....[41]....
        /*0228*/ 	.word	0x000128b0


	//   ....[42]....
        /*022c*/ 	.word	0x000128d0


	//   ....[43]....
        /*0230*/ 	.word	0x00012a30


	//   ....[44]....
        /*0234*/ 	.word	0x00012a40


	//   ....[45]....
        /*0238*/ 	.word	0x00013a70


	//   ....[46]....
        /*023c*/ 	.word	0x00013a80


	//   ....[47]....
        /*0240*/ 	.word	0x00013a90


	//   ....[48]....
        /*0244*/ 	.word	0x00013b30


	//   ....[49]....
        /*0248*/ 	.word	0x00013e50


	//   ....[50]....
        /*024c*/ 	.word	0x00013e60


	//   ....[51]....
        /*0250*/ 	.word	0x00013e90


	//   ....[52]....
        /*0254*/ 	.word	0x00013ea0


	//   ....[53]....
        /*0258*/ 	.word	0x00015590


	//   ....[54]....
        /*025c*/ 	.word	0x000155c0


	//   ....[55]....
        /*0260*/ 	.word	0x00015610


	//   ....[56]....
        /*0264*/ 	.word	0x00015620


	//   ....[57]....
        /*0268*/ 	.word	0x00016f30


	//   ....[58]....
        /*026c*/ 	.word	0x00016f70


	//   ....[59]....
        /*0270*/ 	.word	0x00016fb0


	//   ....[60]....
        /*0274*/ 	.word	0x00016fe0


	//   ....[61]....
        /*0278*/ 	.word	0x00017220


	//   ....[62]....
        /*027c*/ 	.word	0x00017230


	//   ....[63]....
        /*0280*/ 	.word	0x00017430


	//   ....[64]....
        /*0284*/ 	.word	0x00017460


	//   ....[65]....
        /*0288*/ 	.word	0x00017620


	//   ....[66]....
        /*028c*/ 	.word	0x00017650


	//   ....[67]....
        /*0290*/ 	.word	0x00017810


	//   ....[68]....
        /*0294*/ 	.word	0x00017830


	//   ....[69]....
        /*0298*/ 	.word	0x000180a0


	//   ....[70]....
        /*029c*/ 	.word	0x000180c0


	//   ....[71]....
        /*02a0*/ 	.word	0x00018250


	//   ....[72]....
        /*02a4*/ 	.word	0x00018280


	//   ....[73]....
        /*02a8*/ 	.word	0x00018410


	//   ....[74]....
        /*02ac*/ 	.word	0x00018440


	//   ....[75]....
        /*02b0*/ 	.word	0x000185d0


	//   ....[76]....
        /*02b4*/ 	.word	0x000185f0


	//   ....[77]....
        /*02b8*/ 	.word	0x000187a0


	//   ....[78]....
        /*02bc*/ 	.word	0x000187f0


	//   ....[79]....
        /*02c0*/ 	.word	0x00018830


	//   ....[80]....
        /*02c4*/ 	.word	0x00018880


	//----- nvinfo : EIATTR_EXIT_INSTR_OFFSETS
	.align		4
.L_344:
        /*02c8*/ 	.byte	0x04, 0x1c
        /*02ca*/ 	.short	(.L_346 - .L_345)


	//   ....[0]....
.L_345:
        /*02cc*/ 	.word	0x00000310


	//   ....[1]....
        /*02d0*/ 	.word	0x00017840


	//   ....[2]....
        /*02d4*/ 	.word	0x00017980


	//   ....[3]....
        /*02d8*/ 	.word	0x000179e0


	//   ....[4]....
        /*02dc*/ 	.word	0x00018600


	//   ....[5]....
        /*02e0*/ 	.word	0x00018710


	//   ....[6]....
        /*02e4*/ 	.word	0x00018770


	//----- nvinfo : EIATTR_CTAIDZ_USED
	.align		4
.L_346:
        /*02e8*/ 	.byte	0x01, 0x04
	.zero		2


	//----- nvinfo : EIATTR_MAX_THREADS
	.align		4
        /*02ec*/ 	.byte	0x04, 0x05
        /*02ee*/ 	.short	(.L_348 - .L_347)
.L_347:
        /*02f0*/ 	.word	0x00000100
        /*02f4*/ 	.word	0x00000001
        /*02f8*/ 	.word	0x00000001


	//----- nvinfo : EIATTR_CRS_STACK_SIZE
	.align		4
.L_348:
        /*02fc*/ 	.byte	0x04, 0x1e
        /*02fe*/ 	.short	(.L_350 - .L_349)
.L_349:
        /*0300*/ 	.word	0x00000000
.L_350:


//--------------------- .nv.info._ZN7cutlass13device_kernelIN5flash19enable_sm80_to_sm89INS1_16FlashAttnFwdSm80INS1_25CollectiveMainloopFwdSm80ILi8ELi1ELb0EN4cute5tupleIJNS5_1CILi128EEENS7_ILi64EEENS7_ILi256EEEEEELi256ENS_10bfloat16_tEfNS_4arch4Sm80ELb0ELb1ELb1ELb0ELb1ELb0ELb1ELb0EEENS1_21CollectiveEpilogueFwdINS6_IJS8_SA_S9_EEENS6_IJNS7_ILi1EEESI_SI_EEESC_SE_Li256ELb0ELb1ELb0ELb0EEENS1_19SingleTileSchedulerILb0ELb0ELb1ELi128EEEEEEEEEvNT_6ParamsE --------------------------
	.section	.nv.info._ZN7cutlass13device_kernelIN5flash19enable_sm80_to_sm89INS1_16FlashAttnFwdSm80INS1_25CollectiveMainloopFwdSm80ILi8ELi1ELb0EN4cute5tupleIJNS5_1CILi128EEENS7_ILi64EEENS7_ILi256EEEEEELi256ENS_10bfloat16_tEfNS_4arch4Sm80ELb0ELb1ELb1ELb0ELb1ELb0ELb1ELb0EEENS1_21CollectiveEpilogueFwdINS6_IJS8_SA_S9_EEENS6_IJNS7_ILi1EEESI_SI_EEESC_SE_Li256ELb0ELb1ELb0ELb0EEENS1_19SingleTileSchedulerILb0ELb0ELb1ELi128EEEEEEEEEvNT_6ParamsE,"",@"SHT_CUDA_INFO"
	.sectionflags	@""
	.align	4


	//----- nvinfo : EIATTR_CUDA_API_VERSION
	.align		4
        /*0000*/ 	.byte	0x04, 0x37
        /*0002*/ 	.short	(.L_352 - .L_351)
.L_351:
        /*0004*/ 	.word	0x00000082


	//----- nvinfo : EIATTR_SW2861232_WAR
	.align		4
.L_352:
        /*0008*/ 	.byte	0x01, 0x35
	.zero		2


	//----- nvinfo : EIATTR_PARAM_CBANK
	.align		4
        /*000c*/ 	.byte	0x04, 0x0a
        /*000e*/ 	.short	(.L_354 - .L_353)
	.align		4
.L_353:
        /*0010*/ 	.word	index@(.nv.constant0._ZN7cutlass13device_kernelIN5flash19enable_sm80_to_sm89INS1_16FlashAttnFwdSm80INS1_25CollectiveMainloopFwdSm80ILi8ELi1ELb0EN4cute5tupleIJNS5_1CILi128EEENS7_ILi64EEENS7_ILi256EEEEEELi256ENS_10bfloat16_tEfNS_4arch4Sm80ELb0ELb1ELb1ELb0ELb1ELb0ELb1ELb0EEENS1_21CollectiveEpilogueFwdINS6_IJS8_SA_S9_EEENS6_IJNS7_ILi1EEESI_SI_EEESC_SE_Li256ELb0ELb1ELb0ELb0EEENS1_19SingleTileSchedulerILb0ELb0ELb1ELi128EEEEEEEEEvNT_6ParamsE)
        /*0014*/ 	.short	0x0160
        /*0016*/ 	.short	0x0418


	//----- nvinfo : EIATTR_CBANK_PARAM_SIZE
	.align		4
.L_354:
        /*0018*/ 	.byte	0x03, 0x19
        /*001a*/ 	.short	0x0418


	//----- nvinfo : EIATTR_KPARAM_INFO
	.align		4
        /*001c*/ 	.byte	0x04, 0x17
        /*001e*/ 	.short	(.L_356 - .L_355)
.L_355:
        /*0020*/ 	.word	0x00000000
        /*0024*/ 	.short	0x0000
        /*0026*/ 	.short	0x0000
        /*0028*/ 	.byte	0x00, 0xf0, 0x61, 0x10


	//----- nvinfo : EIATTR_MAXREG_COUNT
	.align		4
.L_356:
        /*002c*/ 	.byte	0x03, 0x1b
        /*002e*/ 	.short	0x00ff


	//----- nvinfo : EIATTR_NUM_BARRIERS
	.align		4
        /*0030*/ 	.byte	0x02, 0x4c
        /*0032*/ 	.byte	0x02
	.zero		1


	//----- nvinfo : EIATTR_ANNOTATIONS
	.align		4
        /*0034*/ 	.byte	0x04, 0x55
        /*0036*/ 	.short	(.L_358 - .L_357)


	//   ....[0]....
.L_357:
        /* <DEDUP_REMOVED lines=21> */


	//----- nvinfo : EIATTR_MERCURY_ISA_VERSION
	.align		4
.L_358:
        /*0178*/ 	.byte	0x03, 0x5f
        /*017a*/ 	.short	0x0000


	//----- nvinfo : EIATTR_COOP_GROUP_MASK_REGIDS
	.align		4
        /*017c*/ 	.byte	0x04, 0x29
        /*017e*/ 	.short	(.L_360 - .L_359)


	//   ....[0]....
.L_359:
        /*0180*/ 	.word	0xffffffff


	//   ....[1]....
        /*0184*/ 	.word	0xffffffff


	//   ....[2]....
        /*0188*/ 	.word	0xffffffff


	//   ....[3]....
        /*018c*/ 	.word	0xffffffff


	//   ....[4]....
        /*0190*/ 	.word	0xffffffff


	//   ....[5]....
        /*0194*/ 	.word	0xffffffff


	//   ....[6]....
        /*0198*/ 	.word	0xffffffff


	//   ....[7]....
        /*019c*/ 	.word	0xffffffff


	//   ....[8]....
        /*01a0*/ 	.word	0xffffffff


	//   ....[9]....
        /*01a4*/ 	.word	0xffffffff


	//   ....[10]....
        /*01a8*/ 	.word	0xffffffff


	//   ....[11]....
        /*01ac*/ 	.word	0xffffffff


	//   ....[12]....
        /*01b0*/ 	.word	0xffffffff


	//   ....[13]....
        /*01b4*/ 	.word	0xffffffff


	//   ....[14]....
        /*01b8*/ 	.word	0xffffffff


	//   ....[15]....
        /*01bc*/ 	.word	0xffffffff


	//   ....[16]....
        /*01c0*/ 	.word	0xffffffff


	//   ....[17]....
        /*01c4*/ 	.word	0xffffffff


	//   ....[18]....
        /*01c8*/ 	.word	0xffffffff


	//   ....[19]....
        /*01cc*/ 	.word	0xffffffff


	//   ....[20]....
        /*01d0*/ 	.word	0xffffffff


	//   ....[21]....
        /*01d4*/ 	.word	0xffffffff


	//   ....[22]....
        /*01d8*/ 	.word	0xffffffff


	//   ....[23]....
        /*01dc*/ 	.word	0xffffffff


	//   ....[24]....
        /*01e0*/ 	.word	0xffffffff


	//   ....[25]....
        /*01e4*/ 	.word	0xffffffff


	//   ....[26]....
        /*01e8*/ 	.word	0xffffffff


	//   ....[27]....
        /*01ec*/ 	.word	0xffffffff


	//   ....[28]....
        /*01f0*/ 	.word	0xffffffff


	//   ....[29]....
        /*01f4*/ 	.word	0xffffffff


	//   ....[30]....
        /*01f8*/ 	.word	0xffffffff


	//   ....[31]....
        /*01fc*/ 	.word	0xffffffff


	//   ....[32]....
        /*0200*/ 	.word	0xffffffff


	//   ....[33]....
        /*0204*/ 	.word	0xffffffff


	//   ....[34]....
        /*0208*/ 	.word	0xffffffff


	//   ....[35]....
        /*020c*/ 	.word	0xffffffff


	//   ....[36]....
        /*0210*/ 	.word	0xffffffff


	//   ....[37]....
        /*0214*/ 	.word	0xffffffff


	//   ....[38]....
        /*0218*/ 	.word	0xffffffff


	//   ....[39]....
        /*021c*/ 	.word	0xffffffff


	//   ....[40]....
        /*0220*/ 	.word	0xffffffff


	//   ....[41]....
        /*0224*/ 	.word	0xffffffff


	//   ....[42]....
        /*0228*/ 	.word	0xffffffff


	//   ....[43]....
        /*022c*/ 	.word	0xffffffff


	//   ....[44]....
        /*0230*/ 	.word	0xffffffff


	//   ....[45]....
        /*0234*/ 	.word	0xffffffff


	//   ....[46]....
        /*0238*/ 	.word	0xffffffff


	//   ....[47]....
        /*023c*/ 	.word	0xffffffff


	//   ....[48]....
        /*0240*/ 	.word	0xffffffff


	//   ....[49]....
        /*0244*/ 	.word	0xffffffff


	//   ....[50]....
        /*0248*/ 	.word	0xffffffff


	//   ....[51]....
        /*024c*/ 	.word	0xffffffff


	//   ....[52]....
        /*0250*/ 	.word	0xffffffff


	//   ....[53]....
        /*0254*/ 	.word	0xffffffff


	//   ....[54]....
        /*0258*/ 	.word	0xffffffff


	//   ....[55]....
        /*025c*/ 	.word	0xffffffff


	//   ....[56]....
        /*0260*/ 	.word	0xffffffff


	//   ....[57]....
        /*0264*/ 	.word	0xffffffff


	//   ....[58]....
        /*0268*/ 	.word	0xffffffff


	//   ....[59]....
        /*026c*/ 	.word	0xffffffff


	//   ....[60]....
        /*0270*/ 	.word	0xffffffff


	//   ....[61]....
        /*0274*/ 	.word	0xffffffff


	//   ....[62]....
        /*0278*/ 	.word	0xffffffff


	//   ....[63]....
        /*027c*/ 	.word	0xffffffff


	//   ....[64]....
        /*0280*/ 	.word	0xffffffff


	//   ....[65]....
        /*0284*/ 	.word	0xffffffff


	//   ....[66]....
        /*0288*/ 	.word	0xffffffff


	//   ....[67]....
        /*028c*/ 	.word	0xffffffff


	//   ....[68]....
        /*0290*/ 	.word	0xffffffff


	//   ....[69]....
        /*0294*/ 	.word	0xffffffff


	//   ....[70]....
        /*0298*/ 	.word	0xffffffff


	//   ....[71]....
        /*029c*/ 	.word	0xffffffff


	//   ....[72]....
        /*02a0*/ 	.word	0xffffffff


	//   ....[73]....
        /*02a4*/ 	.word	0xffffffff


	//   ....[74]....
        /*02a8*/ 	.word	0xffffffff


	//   ....[75]....
        /*02ac*/ 	.word	0xffffffff


	//   ....[76]....
        /*02b0*/ 	.word	0xffffffff


	//   ....[77]....
        /*02b4*/ 	.word	0xffffffff


	//   ....[78]....
        /*02b8*/ 	.word	0xffffffff


	//   ....[79]....
        /*02bc*/ 	.word	0xffffffff


	//   ....[80]....
        /*02c0*/ 	.word	0xffffffff


	//   ....[81]....
        /*02c4*/ 	.word	0xffffffff


	//   ....[82]....
        /*02c8*/ 	.word	0xffffffff


	//   ....[83]....
        /*02cc*/ 	.word	0xffffffff


	//   ....[84]....
        /*02d0*/ 	.word	0xffffffff


	//   ....[85]....
        /*02d4*/ 	.word	0xffffffff


	//   ....[86]....
        /*02d8*/ 	.word	0xffffffff


	//   ....[87]....
        /*02dc*/ 	.word	0xffffffff


	//   ....[88]....
        /*02e0*/ 	.word	0xffffffff


	//   ....[89]....
        /*02e4*/ 	.word	0xffffffff


	//----- nvinfo : EIATTR_COOP_GROUP_INSTR_OFFSETS
	.align		4
.L_360:
        /*02e8*/ 	.byte	0x04, 0x28
        /*02ea*/ 	.short	(.L_362 - .L_361)


	//   ....[0]....
.L_361:
        /*02ec*/ 	.word	0x00001090


	//   ....[1]....
        /*02f0*/ 	.word	0x000010c0


	//   ....[2]....
        /*02f4*/ 	.word	0x00001100


	//   ....[3]....
        /*02f8*/ 	.word	0x00001130


	//   ....[4]....
        /*02fc*/ 	.word	0x00001170


	//   ....[5]....
        /*0300*/ 	.word	0x000011a0


	//   ....[6]....
        /*0304*/ 	.word	0x000013b0


	//   ....[7]....
        /*0308*/ 	.word	0x000013d0


	//   ....[8]....
        /*030c*/ 	.word	0x00001890


	//   ....[9]....
        /*0310*/ 	.word	0x000018c0


	//   ....[10]....
        /*0314*/ 	.word	0x000018e0


	//   ....[11]....
        /*0318*/ 	.word	0x00001910


	//   ....[12]....
        /*031c*/ 	.word	0x00001930


	//   ....[13]....
        /*0320*/ 	.word	0x00001940


	//   ....[14]....
        /*0324*/ 	.word	0x00001a80


	//   ....[15]....
        /*0328*/ 	.word	0x00001aa0


	//   ....[16]....
        /*032c*/ 	.word	0x000031d0


	//   ....[17]....
        /*0330*/ 	.word	0x000031e0


	//   ....[18]....
        /*0334*/ 	.word	0x000032b0


	//   ....[19]....
        /*0338*/ 	.word	0x000032d0


	//   ....[20]....
        /*033c*/ 	.word	0x00003720


	//   ....[21]....
        /*0340*/ 	.word	0x00003a30


	//   ....[22]....
        /*0344*/ 	.word	0x000046c0


	//   ....[23]....
        /*0348*/ 	.word	0x000046f0


	//   ....[24]....
        /*034c*/ 	.word	0x00004710


	//   ....[25]....
        /*0350*/ 	.word	0x00004730


	//   ....[26]....
        /*0354*/ 	.word	0x00006fe0


	//   ....[27]....
        /*0358*/ 	.word	0x00006ff0


	//   ....[28]....
        /*035c*/ 	.word	0x00007000


	//   ....[29]....
        /*0360*/ 	.word	0x00007010


	//   ....[30]....
        /*0364*/ 	.word	0x00008500


	//   ....[31]....
        /*0368*/ 	.word	0x00008510


	//   ....[32]....
        /*036c*/ 	.word	0x00008520


	//   ....[33]....
        /*0370*/ 	.word	0x00008530


	//   ....[34]....
        /*0374*/ 	.word	0x000087f0


	//   ....[35]....
        /*0378*/ 	.word	0x00008a20


	//   ....[36]....
        /*037c*/ 	.word	0x00009390


	//   ....[37]....
        /*0380*/ 	.word	0x00009450


	//   ....[38]....
        /*0384*/ 	.word	0x000096e0


	//   ....[39]....
        /*0388*/ 	.word	0x00009780


	//   ....[40]....
        /*038c*/ 	.word	0x0000ba50


	//   ....[41]....
        /*0390*/ 	.word	0x0000ba60


	//   ....[42]....
        /*0394*/ 	.word	0x0000ba70


	//   ....[43]....
        /*0398*/ 	.word	0x0000ba80


	//   ....[44]....
        /*039c*/ 	.word	0x0000cf70


	//   ....[45]....
        /*03a0*/ 	.word	0x0000cf80


	//   ....[46]....
        /*03a4*/ 	.word	0x0000cf90


	//   ....[47]....
        /*03a8*/ 	.word	0x0000cfa0


	//   ....[48]....
        /*03ac*/ 	.word	0x0000d3f0


	//   ....[49]....
        /*03b0*/ 	.word	0x0000d410


	//   ....[50]....
        /*03b4*/ 	.word	0x0000d440


	//   ....[51]....
        /*03b8*/ 	.word	0x0000d450


	//   ....[52]....
        /*03bc*/ 	.word	0x0000f3b0


	//   ....[53]....
        /*03c0*/ 	.word	0x0000f3c0


	//   ....[54]....
        /*03c4*/ 	.word	0x0000f3e0


	//   ....[55]....
        /*03c8*/ 	.word	0x0000f4e0


	//   ....[56]....
        /*03cc*/ 	.word	0x00010880


	//   ....[57]....
        /*03d0*/ 	.word	0x00010890


	//   ....[58]....
        /*03d4*/ 	.word	0x000108a0


	//   ....[59]....
        /*03d8*/ 	.word	0x000108b0


	//   ....[60]....
        /*03dc*/ 	.word	0x00010b10


	//   ....[61]....
        /*03e0*/ 	.word	0x00010d30


	//   ....[62]....
        /*03e4*/ 	.word	0x000116a0


	//   ....[63]....
        /*03e8*/ 	.word	0x00011760


	//   ....[64]....
        /*03ec*/ 	.word	0x000119f0


	//   ....[65]....
        /*03f0*/ 	.word	0x00011a90


	//   ....[66]....
        /*03f4*/ 	.word	0x000136a0


	//   ....[67]....
        /*03f8*/ 	.word	0x000136b0


	//   ....[68]....
        /*03fc*/ 	.word	0x000136e0


	//   ....[69]....
        /*0400*/ 	.word	0x000136f0


	//   ....[70]....
        /*0404*/ 	.word	0x000150e0


	//   ....[71]....
        /*0408*/ 	.word	0x000150f0


	//   ....[72]....
        /*040c*/ 	.word	0x00015110


	//   ....[73]....
        /*0410*/ 	.word	0x00015120


	//   ....[74]....
        /*0414*/ 	.word	0x00015130


	//   ....[75]....
        /*0418*/ 	.word	0x00015140


	//   ....[76]....
        /*041c*/ 	.word	0x00015440


	//   ....[77]....
        /*0420*/ 	.word	0x00015470


	//   ....[78]....
        /*0424*/ 	.word	0x00015630


	//   ....[79]....
        /*0428*/ 	.word	0x00015660


	//   ....[80]....
        /*042c*/ 	.word	0x00015820


	//   ....[81]....
        /*0430*/ 	.word	0x00015840


	//   ....[82]....
        /*0434*/ 	.word	0x00015f60


	//   ....[83]....
        /*0438*/ 	.word	0x00015f80


	//   ....[84]....
        /*043c*/ 	.word	0x00016130


	//   ....[85]....
        /*0440*/ 	.word	0x00016160


	//   ....[86]....
        /*0444*/ 	.word	0x000162f0


	//   ....[87]....
        /*0448*/ 	.word	0x00016320


	//   ....[88]....
        /*044c*/ 	.word	0x000164b0


	//   ....[89]....
        /*0450*/ 	.word	0x000164d0


	//----- nvinfo : EIATTR_EXIT_INSTR_OFFSETS
	.align		4
.L_362:
        /*0454*/ 	.byte	0x04, 0x1c
        /*0456*/ 	.short	(.L_364 - .L_363)


	//   ....[0]....
.L_363:
        /*0458*/ 	.word	0x00000040


	//   ....[1]....
        /*045c*/ 	.word	0x00015850


	//   ....[2]....
        /*0460*/ 	.word	0x00015990


	//   ....[3]....
        /*0464*/ 	.word	0x000159f0


	//   ....[4]....
        /*0468*/ 	.word	0x000164e0


	//   ....[5]....
        /*046c*/ 	.word	0x000165f0


	//   ....[6]....
        /*0470*/ 	.word	0x00016650


	//----- nvinfo : EIATTR_CTAIDZ_USED
	.align		4
.L_364:
        /*0474*/ 	.byte	0x01, 0x04
	.zero		2


	//----- nvinfo : EIATTR_MAX_THREADS
	.align		4
        /*0478*/ 	.byte	0x04, 0x05
        /*047a*/ 	.short	(.L_366 - .L_365)
.L_365:
        /*047c*/ 	.word	0x00000100
        /*0480*/ 	.word	0x00000001
        /*0484*/ 	.word	0x00000001


	//----- nvinfo : EIATTR_CRS_STACK_SIZE
	.align		4
.L_366:
        /*0488*/ 	.byte	0x04, 0x1e
        /*048a*/ 	.short	(.L_368 - .L_367)
.L_367:
        /*048c*/ 	.word	0x00000000
.L_368:


//--------------------- .nv.info._ZN7cutlass13device_kernelIN5flash19enable_sm80_to_sm89INS1_16FlashAttnFwdSm80INS1_25CollectiveMainloopFwdSm80ILi8ELi1ELb0EN4cute5tupleIJNS5_1CILi128EEENS7_ILi64EEENS7_ILi256EEEEEELi256ENS_10bfloat16_tEfNS_4arch4Sm80ELb0ELb1ELb1ELb1ELb1ELb0ELb1ELb0EEENS1_21CollectiveEpilogueFwdINS6_IJS8_SA_S9_EEENS6_IJNS7_ILi1EEESI_SI_EEESC_SE_Li256ELb1ELb1ELb0ELb0EEENS1_19SingleTileSchedulerILb1ELb0ELb1ELi128EEEEEEEEEvNT_6ParamsE --------------------------
	.section	.nv.info._ZN7cutlass13device_kernelIN5flash19enable_sm80_to_sm89INS1_16FlashAttnFwdSm80INS1_25CollectiveMainloopFwdSm80ILi8ELi1ELb0EN4cute5tupleIJNS5_1CILi128EEENS7_ILi64EEENS7_ILi256EEEEEELi256ENS_10bfloat16_tEfNS_4arch4Sm80ELb0ELb1ELb1ELb1ELb1ELb0ELb1ELb0EEENS1_21CollectiveEpilogueFwdINS6_IJS8_SA_S9_EEENS6_IJNS7_ILi1EEESI_SI_EEESC_SE_Li256ELb1ELb1ELb0ELb0EEENS1_19SingleTileSchedulerILb1ELb0ELb1ELi128EEEEEEEEEvNT_6ParamsE,"",@"SHT_CUDA_INFO"
	.sectionflags	@""
	.align	4


	//----- nvinfo : EIATTR_CUDA_API_VERSION
	.align		4
        /*0000*/ 	.byte	0x04, 0x37
        /*0002*/ 	.short	(.L_370 - .L_369)
.L_369:
        /*0004*/ 	.word	0x00000082


	//----- nvinfo : EIATTR_SW2861232_WAR
	.align		4
.L_370:
        /*0008*/ 	.byte	0x01, 0x35
	.zero		2


	//----- nvinfo : EIATTR_PARAM_CBANK
	.align		4
        /*000c*/ 	.byte	0x04, 0x0a
        /*000e*/ 	.short	(.L_372 - .L_371)
	.align		4
.L_371:
        /*0010*/ 	.word	index@(.nv.constant0._ZN7cutlass13device_kernelIN5flash19enable_sm80_to_sm89INS1_16FlashAttnFwdSm80INS1_25CollectiveMainloopFwdSm80ILi8ELi1ELb0EN4cute5tupleIJNS5_1CILi128EEENS7_ILi64EEENS7_ILi256EEEEEELi256ENS_10bfloat16_tEfNS_4arch4Sm80ELb0ELb1ELb1ELb1ELb1ELb0ELb1ELb0EEENS1_21CollectiveEpilogueFwdINS6_IJS8_SA_S9_EEENS6_IJNS7_ILi1EEESI_SI_EEESC_SE_Li256ELb1ELb1ELb0ELb0EEENS1_19SingleTileSchedulerILb1ELb0ELb1ELi128EEEEEEEEEvNT_6ParamsE)
        /*0014*/ 	.short	0x0160
        /*0016*/ 	.short	0x0418


	//----- nvinfo : EIATTR_CBANK_PARAM_SIZE
	.align		4
.L_372:
        /*0018*/ 	.byte	0x03, 0x19
        /*001a*/ 	.short	0x0418


	//----- nvinfo : EIATTR_KPARAM_INFO
	.align		4
        /*001c*/ 	.byte	0x04, 0x17
        /*001e*/ 	.short	(.L_374 - .L_373)
.L_373:
        /*0020*/ 	.word	0x00000000
        /*0024*/ 	.short	0x0000
        /*0026*/ 	.short	0x0000
        /*0028*/ 	.byte	0x00, 0xf0, 0x61, 0x10


	//----- nvinfo : EIATTR_MAXREG_COUNT
	.align		4
.L_374:
        /*002c*/ 	.byte	0x03, 0x1b
        /*002e*/ 	.short	0x00ff


	//----- nvinfo : EIATTR_NUM_BARRIERS
	.align		4
        /*0030*/ 	.byte	0x02, 0x4c
        /*0032*/ 	.byte	0x02
	.zero		1


	//----- nvinfo : EIATTR_ANNOTATIONS
	.align		4
        /*0034*/ 	.byte	0x04, 0x55
        /*0036*/ 	.short	(.L_376 - .L_375)


	//   ....[0]....
.L_375:
        /* <DEDUP_REMOVED lines=23> */


	//----- nvinfo : EIATTR_MERCURY_ISA_VERSION
	.align		4
.L_376:
        /*0198*/ 	.byte	0x03, 0x5f
        /*019a*/ 	.short	0x0000


	//----- nvinfo : EIATTR_COOP_GROUP_MASK_REGIDS
	.align		4
        /*019c*/ 	.byte	0x04, 0x29
        /*019e*/ 	.short	(.L_378 - .L_377)


	//   ....[0]....
.L_377:
        /*01a0*/ 	.word	0xffffffff


	//   ....[1]....
        /*01a4*/ 	.word	0xffffffff


	//   ....[2]....
        /*01a8*/ 	.word	0xffffffff


	//   ....[3]....
        /*01ac*/ 	.word	0xffffffff


	//   ....[4]....
        /*01b0*/ 	.word	0xffffffff


	//   ....[5]....
        /*01b4*/ 	.word	0xffffffff


	//   ....[6]....
        /*01b8*/ 	.word	0xffffffff


	//   ....[7]....
        /*01bc*/ 	.word	0xffffffff


	//   ....[8]....
        /*01c0*/ 	.word	0xffffffff


	//   ....[9]....
        /*01c4*/ 	.word	0xffffffff


	//   ....[10]....
        /*01c8*/ 	.word	0xffffffff


	//   ....[11]....
        /*01cc*/ 	.word	0xffffffff


	//   ....[12]....
        /*01d0*/ 	.word	0xffffffff


	//   ....[13]....
        /*01d4*/ 	.word	0xffffffff


	//   ....[14]....
        /*01d8*/ 	.word	0xffffffff


	//   ....[15]....
        /*01dc*/ 	.word	0xffffffff


	//   ....[16]....
        /*01e0*/ 	.word	0xffffffff


	//   ....[17]....
        /*01e4*/ 	.word	0xffffffff


	//   ....[18]....
        /*01e8*/ 	.word	0xffffffff


	//   ....[19]....
        /*01ec*/ 	.word	0xffffffff


	//   ....[20]....
        /*01f0*/ 	.word	0xffffffff


	//   ....[21]....
        /*01f4*/ 	.word	0xffffffff


	//   ....[22]....
        /*01f8*/ 	.word	0xffffffff


	//   ....[23]....
        /*01fc*/ 	.word	0xffffffff


	//   ....[24]....
        /*0200*/ 	.word	0xffffffff


	//   ....[25]....
        /*0204*/ 	.word	0xffffffff


	//   ....[26]....
        /*0208*/ 	.word	0xffffffff


	//   ....[27]....
        /*020c*/ 	.word	0xffffffff


	//   ....[28]....
        /*0210*/ 	.word	0xffffffff


	//   ....[29]....
        /*0214*/ 	.word	0xffffffff


	//   ....[30]....
        /*0218*/ 	.word	0xffffffff


	//   ....[31]....
        /*021c*/ 	.word	0xffffffff


	//   ....[32]....
        /*0220*/ 	.word	0xffffffff


	//   ....[33]....
        /*0224*/ 	.word	0xffffffff


	//   ....[34]....
        /*0228*/ 	.word	0xffffffff


	//   ....[35]....
        /*022c*/ 	.word	0xffffffff


	//   ....[36]....
        /*0230*/ 	.word	0xffffffff


	//   ....[37]....
        /*0234*/ 	.word	0xffffffff


	//   ....[38]....
        /*0238*/ 	.word	0xffffffff


	//   ....[39]....
        /*023c*/ 	.word	0xffffffff


	//   ....[40]....
        /*0240*/ 	.word	0xffffffff


	//   ....[41]....
        /*0244*/ 	.word	0xffffffff


	//   ....[42]....
        /*0248*/ 	.word	0xffffffff


	//   ....[43]....
        /*024c*/ 	.word	0xffffffff


	//   ....[44]....
        /*0250*/ 	.word	0xffffffff


	//   ....[45]....
        /*0254*/ 	.word	0xffffffff


	//   ....[46]....
        /*0258*/ 	.word	0xffffffff


	//   ....[47]....
        /*025c*/ 	.word	0xffffffff


	//   ....[48]....
        /*0260*/ 	.word	0xffffffff


	//   ....[49]....
        /*0264*/ 	.word	0xffffffff


	//   ....[50]....
        /*0268*/ 	.word	0xffffffff


	//   ....[51]....
        /*026c*/ 	.word	0xffffffff


	//   ....[52]....
        /*0270*/ 	.word	0xffffffff


	//   ....[53]....
        /*0274*/ 	.word	0xffffffff


	//   ....[54]....
        /*0278*/ 	.word	0xffffffff


	//   ....[55]....
        /*027c*/ 	.word	0xffffffff


	//   ....[56]....
        /*0280*/ 	.word	0xffffffff


	//   ....[57]....
        /*0284*/ 	.word	0xffffffff


	//   ....[58]....
        /*0288*/ 	.word	0xffffffff


	//   ....[59]....
        /*028c*/ 	.word	0xffffffff


	//   ....[60]....
        /*0290*/ 	.word	0xffffffff


	//   ....[61]....
        /*0294*/ 	.word	0xffffffff


	//   ....[62]....
        /*0298*/ 	.word	0xffffffff


	//   ....[63]....
        /*029c*/ 	.word	0xffffffff


	//   ....[64]....
        /*02a0*/ 	.word	0xffffffff


	//   ....[65]....
        /*02a4*/ 	.word	0xffffffff


	//   ....[66]....
        /*02a8*/ 	.word	0xffffffff


	//   ....[67]....
        /*02ac*/ 	.word	0xffffffff


	//   ....[68]....
        /*02b0*/ 	.word	0xffffffff


	//   ....[69]....
        /*02b4*/ 	.word	0xffffffff


	//   ....[70]....
        /*02b8*/ 	.word	0xffffffff


	//   ....[71]....
        /*02bc*/ 	.word	0xffffffff


	//   ....[72]....
        /*02c0*/ 	.word	0xffffffff


	//   ....[73]....
        /*02c4*/ 	.word	0xffffffff


	//   ....[74]....
        /*02c8*/ 	.word	0xffffffff


	//   ....[75]....
        /*02cc*/ 	.word	0xffffffff


	//   ....[76]....
        /*02d0*/ 	.word	0xffffffff


	//   ....[77]....
        /*02d4*/ 	.word	0xffffffff


	//   ....[78]....
        /*02d8*/ 	.word	0xffffffff


	//   ....[79]....
        /*02dc*/ 	.word	0xffffffff


	//   ....[80]....
        /*02e0*/ 	.word	0xffffffff


	//   ....[81]....
        /*02e4*/ 	.word	0xffffffff


	//   ....[82]....
        /*02e8*/ 	.word	0xffffffff


	//   ....[83]....
        /*02ec*/ 	.word	0xffffffff


	//   ....[84]....
        /*02f0*/ 	.word	0xffffffff


	//   ....[85]....
        /*02f4*/ 	.word	0xffffffff


	//   ....[86]....
        /*02f8*/ 	.word	0xffffffff


	//   ....[87]....
        /*02fc*/ 	.word	0xffffffff


	//   ....[88]....
        /*0300*/ 	.word	0xffffffff


	//   ....[89]....
        /*0304*/ 	.word	0xffffffff


	//   ....[90]....
        /*0308*/ 	.word	0xffffffff


	//----- nvinfo : EIATTR_COOP_GROUP_INSTR_OFFSETS
	.align		4
.L_378:
        /*030c*/ 	.byte	0x04, 0x28
        /*030e*/ 	.short	(.L_380 - .L_379)


	//   ....[0]....
.L_379:
        /*0310*/ 	.word	0x000000a0


	//   ....[1]....
        /*0314*/ 	.word	0x00001710


	//   ....[2]....
        /*0318*/ 	.word	0x00001840


	//   ....[3]....
        /*031c*/ 	.word	0x000019b0


	//   ....[4]....
        /*0320*/ 	.word	0x000019e0


	//   ....[5]....
        /*0324*/ 	.word	0x00001b50


	//   ....[6]....
        /*0328*/ 	.word	0x00001b80


	//   ....[7]....
        /*032c*/ 	.word	0x00001d00


	//   ....[8]....
        /*0330*/ 	.word	0x00001d40


	//   ....[9]....
        /*0334*/ 	.word	0x00002360


	//   ....[10]....
        /*0338*/ 	.word	0x000023a0


	//   ....[11]....
        /*033c*/ 	.word	0x000023d0


	//   ....[12]....
        /*0340*/ 	.word	0x00002420


	//   ....[13]....
        /*0344*/ 	.word	0x00002460


	//   ....[14]....
        /*0348*/ 	.word	0x00002490


	//   ....[15]....
        /*034c*/ 	.word	0x000024b0


	//   ....[16]....
        /*0350*/ 	.word	0x000024e0


	//   ....[17]....
        /*0354*/ 	.word	0x00003b90


	//   ....[18]....
        /*0358*/ 	.word	0x00003bb0


	//   ....[19]....
        /*035c*/ 	.word	0x00003c70


	//   ....[20]....
        /*0360*/ 	.word	0x00003c90


	//   ....[21]....
        /*0364*/ 	.word	0x000040a0


	//   ....[22]....
        /*0368*/ 	.word	0x000043c0


	//   ....[23]....
        /*036c*/ 	.word	0x00005060


	//   ....[24]....
        /*0370*/ 	.word	0x00005090


	//   ....[25]....
        /*0374*/ 	.word	0x000050b0


	//   ....[26]....
        /*0378*/ 	.word	0x000050d0


	//   ....[27]....
        /*037c*/ 	.word	0x000079c0


	//   ....[28]....
        /*0380*/ 	.word	0x000079d0


	//   ....[29]....
        /*0384*/ 	.word	0x000079e0


	//   ....[30]....
        /*0388*/ 	.word	0x000079f0


	//   ....[31]....
        /*038c*/ 	.word	0x00008ef0


	//   ....[32]....
        /*0390*/ 	.word	0x00008f00


	//   ....[33]....
        /*0394*/ 	.word	0x00008f10


	//   ....[34]....
        /*0398*/ 	.word	0x00008f20


	//   ....[35]....
        /*039c*/ 	.word	0x000091d0


	//   ....[36]....
        /*03a0*/ 	.word	0x000093e0


	//   ....[37]....
        /*03a4*/ 	.word	0x00009d40


	//   ....[38]....
        /*03a8*/ 	.word	0x00009e00


	//   ....[39]....
        /*03ac*/ 	.word	0x0000a090


	//   ....[40]....
        /*03b0*/ 	.word	0x0000a130


	//   ....[41]....
        /*03b4*/ 	.word	0x0000c410


	//   ....[42]....
        /*03b8*/ 	.word	0x0000c420


	//   ....[43]....
        /*03bc*/ 	.word	0x0000c430


	//   ....[44]....
        /*03c0*/ 	.word	0x0000c440


	//   ....[45]....
        /*03c4*/ 	.word	0x0000d940


	//   ....[46]....
        /*03c8*/ 	.word	0x0000d950


	//   ....[47]....
        /*03cc*/ 	.word	0x0000d960


	//   ....[48]....
        /*03d0*/ 	.word	0x0000d970


	//   ....[49]....
        /*03d4*/ 	.word	0x0000ddb0


	//   ....[50]....
        /*03d8*/ 	.word	0x0000ddd0


	//   ....[51]....
        /*03dc*/ 	.word	0x0000de00


	//   ....[52]....
        /*03e0*/ 	.word	0x0000de10


	//   ....[53]....
        /*03e4*/ 	.word	0x0000fcd0


	//   ....[54]....
        /*03e8*/ 	.word	0x0000fce0


	//   ....[55]....
        /*03ec*/ 	.word	0x0000fd00


	//   ....[56]....
        /*03f0*/ 	.word	0x0000fe00


	//   ....[57]....
        /*03f4*/ 	.word	0x000111c0


	//   ....[58]....
        /*03f8*/ 	.word	0x000111d0


	//   ....[59]....
        /*03fc*/ 	.word	0x000111e0


	//   ....[60]....
        /*0400*/ 	.word	0x000111f0


	//   ....[61]....
        /*0404*/ 	.word	0x00011450


	//   ....[62]....
        /*0408*/ 	.word	0x00011660


	//   ....[63]....
        /*040c*/ 	.word	0x00011fc0


	//   ....[64]....
        /*0410*/ 	.word	0x00012080


	//   ....[65]....
        /*0414*/ 	.word	0x00012310


	//   ....[66]....
        /*0418*/ 	.word	0x000123b0


	//   ....[67]....
        /*041c*/ 	.word	0x00013fc0


	//   ....[68]....
        /*0420*/ 	.word	0x00013fd0


	//   ....[69]....
        /*0424*/ 	.word	0x00014000


	//   ....[70]....
        /*0428*/ 	.word	0x00014020


	//   ....[71]....
        /*042c*/ 	.word	0x00015aa0


	//   ....[72]....
        /*0430*/ 	.word	0x00015ae0


	//   ....[73]....
        /*0434*/ 	.word	0x00015b20


	//   ....[74]....
        /*0438*/ 	.word	0x00015b50


	//   ....[75]....
        /*043c*/ 	.word	0x00015d90


	//   ....[76]....
        /*0440*/ 	.word	0x00015da0


	//   ....[77]....
        /*0444*/ 	.word	0x00015fa0


	//   ....[78]....
        /*0448*/ 	.word	0x00015fd0


	//   ....[79]....
        /*044c*/ 	.word	0x00016190


	//   ....[80]....
        /*0450*/ 	.word	0x000161c0


	//   ....[81]....
        /*0454*/ 	.word	0x00016380


	//   ....[82]....
        /*0458*/ 	.word	0x000163a0


	//   ....[83]....
        /*045c*/ 	.word	0x00016d20


	//   ....[84]....
        /*0460*/ 	.word	0x00016d40


	//   ....[85]....
        /*0464*/ 	.word	0x00016f00


	//   ....[86]....
        /*0468*/ 	.word	0x00016f30


	//   ....[87]....
        /*046c*/ 	.word	0x000170c0


	//   ....[88]....
        /*0470*/ 	.word	0x000170f0


	//   ....[89]....
        /*0474*/ 	.word	0x00017280


	//   ....[90]....
        /*0478*/ 	.word	0x000172a0


	//----- nvinfo : EIATTR_EXIT_INSTR_OFFSETS
	.align		4
.L_380:
        /*047c*/ 	.byte	0x04, 0x1c
        /*047e*/ 	.short	(.L_382 - .L_381)


	//   ....[0]....
.L_381:
        /*0480*/ 	.word	0x00000450


	//   ....[1]....
        /*0484*/ 	.word	0x000163b0


	//   ....[2]....
        /*0488*/ 	.word	0x000164f0


	//   ....[3]....
        /*048c*/ 	.word	0x00016550


	//   ....[4]....
        /*0490*/ 	.word	0x000172b0


	//   ....[5]....
        /*0494*/ 	.word	0x000173c0


	//   ....[6]....
        /*0498*/ 	.word	0x00017420


	//----- nvinfo : EIATTR_CTAIDZ_USED
	.align		4
.L_382:
        /*049c*/ 	.byte	0x01, 0x04
	.zero		2


	//----- nvinfo : EIATTR_MAX_THREADS
	.align		4
        /*04a0*/ 	.byte	0x04, 0x05
        /*04a2*/ 	.short	(.L_384 - .L_383)
.L_383:
        /*04a4*/ 	.word	0x00000100
        /*04a8*/ 	.word	0x00000001
        /*04ac*/ 	.word	0x00000001


	//----- nvinfo : EIATTR_CRS_STACK_SIZE
	.align		4
.L_384:
        /*04b0*/ 	.byte	0x04, 0x1e
        /*04b2*/ 	.short	(.L_386 - .L_385)
.L_385:
        /*04b4*/ 	.word	0x00000000
.L_386:


//--------------------- .nv.info._ZN7cutlass13device_kernelIN5flash19enable_sm80_to_sm89INS1_16FlashAttnFwdSm80INS1_25CollectiveMainloopFwdSm80ILi8ELi1ELb0EN4cute5tupleIJNS5_1CILi128EEENS7_ILi48EEENS7_ILi256EEEEEELi256ENS_10bfloat16_tEfNS_4arch4Sm80ELb0ELb1ELb1ELb1ELb1ELb1ELb1ELb0EEENS1_21CollectiveEpilogueFwdINS6_IJS8_SA_S9_EEENS6_IJNS7_ILi1EEESI_SI_EEESC_SE_Li256ELb1ELb1ELb0ELb0EEENS1_19SingleTileSchedulerILb1ELb0ELb1ELi128EEEEEEEEEvNT_6ParamsE --------------------------
	.section	.nv.info._ZN7cutlass13device_kernelIN5flash19enable_sm80_to_sm89INS1_16FlashAttnFwdSm80INS1_25CollectiveMainloopFwdSm80ILi8ELi1ELb0EN4cute5tupleIJNS5_1CILi128EEENS7_ILi48EEENS7_ILi256EEEEEELi256ENS_10bfloat16_tEfNS_4arch4Sm80ELb0ELb1ELb1ELb1ELb1ELb1ELb1ELb0EEENS1_21CollectiveEpilogueFwdINS6_IJS8_SA_S9_EEENS6_IJNS7_ILi1EEESI_SI_EEESC_SE_Li256ELb1ELb1ELb0ELb0EEENS1_19SingleTileSchedulerILb1ELb0ELb1ELi128EEEEEEEEEvNT_6ParamsE,"",@"SHT_CUDA_INFO"
	.sectionflags	@""
	.align	4


	//----- nvinfo : EIATTR_CUDA_API_VERSION
	.align		4
        /*0000*/ 	.byte	0x04, 0x37
        /*0002*/ 	.short	(.L_388 - .L_387)
.L_387:
        /*0004*/ 	.word	0x00000082


	//----- nvinfo : EIATTR_SW2861232_WAR
	.align		4
.L_388:
        /*0008*/ 	.byte	0x01, 0x35
	.zero		2


	//----- nvinfo : EIATTR_PARAM_CBANK
	.align		4
        /*000c*/ 	.byte	0x04, 0x0a
        /*000e*/ 	.short	(.L_390 - .L_389)
	.align		4
.L_389:
        /*0010*/ 	.word	index@(.nv.constant0._ZN7cutlass13device_kernelIN5flash19enable_sm80_to_sm89INS1_16FlashAttnFwdSm80INS1_25CollectiveMainloopFwdSm80ILi8ELi1ELb0EN4cute5tupleIJNS5_1CILi128EEENS7_ILi48EEENS7_ILi256EEEEEELi256ENS_10bfloat16_tEfNS_4arch4Sm80ELb0ELb1ELb1ELb1ELb1ELb1ELb1ELb0EEENS1_21CollectiveEpilogueFwdINS6_IJS8_SA_S9_EEENS6_IJNS7_ILi1EEESI_SI_EEESC_SE_Li256ELb1ELb1ELb0ELb0EEENS1_19SingleTileSchedulerILb1ELb0ELb1ELi128EEEEEEEEEvNT_6ParamsE)
        /*0014*/ 	.short	0x0160
        /*0016*/ 	.short	0x0418


	//----- nvinfo : EIATTR_CBANK_PARAM_SIZE
	.align		4
.L_390:
        /*0018*/ 	.byte	0x03, 0x19
        /*001a*/ 	.short	0x0418


	//----- nvinfo : EIATTR_KPARAM_INFO
	.align		4
        /*001c*/ 	.byte	0x04, 0x17
        /*001e*/ 	.short	(.L_392 - .L_391)
.L_391:
        /*0020*/ 	.word	0x00000000
        /*0024*/ 	.short	0x0000
        /*0026*/ 	.short	0x0000
        /*0028*/ 	.byte	0x00, 0xf0, 0x61, 0x10


	//----- nvinfo : EIATTR_MAXREG_COUNT
	.align		4
.L_392:
        /*002c*/ 	.byte	0x03, 0x1b
        /*002e*/ 	.short	0x00ff


	//----- nvinfo : EIATTR_NUM_BARRIERS
	.align		4
        /*0030*/ 	.byte	0x02, 0x4c
        /*0032*/ 	.byte	0x02
	.zero		1


	//----- nvinfo : EIATTR_ANNOTATIONS
	.align		4
        /*0034*/ 	.byte	0x04, 0x55
        /*0036*/ 	.short	(.L_394 - .L_393)


	//   ....[0]....
.L_393:
        /*0038*/ 	.word	0x00000001
        /*003c*/ 	.byte	0xe0, 0x01, 0x00, 0x00, 0x01, 0x00, 0x00, 0x00, 0x20, 0x03, 0x00, 0x00, 0x01, 0x00, 0x00, 0x00
        /*004c*/ 	.byte	0x30, 0x03, 0x00, 0x00, 0x01, 0x00, 0x00, 0x00, 0x60, 0x80, 0x00, 0x00, 0x01, 0x00, 0x00, 0x00
        /*005c*/ 	.byte	0x00, 0x8b, 0x01, 0x00, 0x01, 0x00, 0x00, 0x00, 0xb0, 0xa5, 0x01, 0x00


	//----- nvinfo : EIATTR_MERCURY_ISA_VERSION
	.align		4
.L_394:
        /*0068*/ 	.byte	0x03, 0x5f
        /*006a*/ 	.short	0x0000


	//----- nvinfo : EIATTR_COOP_GROUP_MASK_REGIDS
	.align		4
        /*006c*/ 	.byte	0x04, 0x29
        /*006e*/ 	.short	(.L_396 - .L_395)


	//   ....[0]....
.L_395:
        /*0070*/ 	.word	0xffffffff


	//   ....[1]....
        /*0074*/ 	.word	0xffffffff


	//   ....[2]....
        /*0078*/ 	.word	0xffffffff


	//   ....[3]....
        /*007c*/ 	.word	0xffffffff


	//   ....[4]....
        /*0080*/ 	.word	0xffffffff


	//   ....[5]....
        /*0084*/ 	.word	0xffffffff


	//   ....[6]....
        /*0088*/ 	.word	0xffffffff


	//   ....[7]....
        /*008c*/ 	.word	0xffffffff


	//   ....[8]....
        /*0090*/ 	.word	0xffffffff


	//   ....[9]....
        /*0094*/ 	.word	0xffffffff


	//   ....[10]....
        /*0098*/ 	.word	0xffffffff


	//   ....[11]....
        /*009c*/ 	.word	0xffffffff


	//   ....[12]....
        /*00a0*/ 	.word	0xffffffff


	//   ....[13]....
        /*00a4*/ 	.word	0xffffffff


	//   ....[14]....
        /*00a8*/ 	.word	0xffffffff


	//   ....[15]....
        /*00ac*/ 	.word	0xffffffff


	//   ....[16]....
        /*00b0*/ 	.word	0xffffffff


	//   ....[17]....
        /*00b4*/ 	.word	0xffffffff


	//   ....[18]....
        /*00b8*/ 	.word	0xffffffff


	//   ....[19]....
        /*00bc*/ 	.word	0xffffffff


	//   ....[20]....
        /*00c0*/ 	.word	0xffffffff


	//   ....[21]....
        /*00c4*/ 	.word	0xffffffff


	//   ....[22]....
        /*00c8*/ 	.word	0xffffffff


	//   ....[23]....
        /*00cc*/ 	.word	0xffffffff


	//   ....[24]....
        /*00d0*/ 	.word	0xffffffff


	//   ....[25]....
        /*00d4*/ 	.word	0xffffffff


	//   ....[26]....
        /*00d8*/ 	.word	0xffffffff


	//   ....[27]....
        /*00dc*/ 	.word	0xffffffff


	//   ....[28]....
        /*00e0*/ 	.word	0xffffffff


	//   ....[29]....
        /*00e4*/ 	.word	0xffffffff


	//   ....[30]....
        /*00e8*/ 	.word	0xffffffff


	//   ....[31]....
        /*00ec*/ 	.word	0xffffffff


	//   ....[32]....
        /*00f0*/ 	.word	0xffffffff


	//   ....[33]....
        /*00f4*/ 	.word	0xffffffff


	//   ....[34]....
        /*00f8*/ 	.word	0xffffffff


	//   ....[35]....
        /*00fc*/ 	.word	0xffffffff


	//   ....[36]....
        /*0100*/ 	.word	0xffffffff


	//   ....[37]....
        /*0104*/ 	.word	0xffffffff


	//   ....[38]....
        /*0108*/ 	.word	0xffffffff


	//   ....[39]....
        /*010c*/ 	.word	0xffffffff


	//   ....[40]....
        /*0110*/ 	.word	0xffffffff


	//   ....[41]....
        /*0114*/ 	.word	0xffffffff


	//   ....[42]....
        /*0118*/ 	.word	0xffffffff


	//   ....[43]....
        /*011c*/ 	.word	0xffffffff


	//   ....[44]....
        /*0120*/ 	.word	0xffffffff


	//   ....[45]....
        /*0124*/ 	.word	0xffffffff


	//   ....[46]....
        /*0128*/ 	.word	0xffffffff


	//   ....[47]....
        /*012c*/ 	.word	0xffffffff


	//   ....[48]....
        /*0130*/ 	.word	0xffffffff


	//   ....[49]....
        /*0134*/ 	.word	0xffffffff


	//   ....[50]....
        /*0138*/ 	.word	0xffffffff


	//   ....[51]....
        /*013c*/ 	.word	0xffffffff


	//   ....[52]....
        /*0140*/ 	.word	0xffffffff


	//   ....[53]....
        /*0144*/ 	.word	0xffffffff


	//   ....[54]....
        /*0148*/ 	.word	0xffffffff


	//   ....[55]....
        /*014c*/ 	.word	0xffffffff


	//   ....[56]....
        /*0150*/ 	.word	0xffffffff


	//   ....[57]....
        /*0154*/ 	.word	0xffffffff


	//   ....[58]....
        /*0158*/ 	.word	0xffffffff


	//   ....[59]....
        /*015c*/ 	.word	0xffffffff


	//   ....[60]....
        /*0160*/ 	.word	0xffffffff


	//   ....[61]....
        /*0164*/ 	.word	0xffffffff


	//   ....[62]....
        /*0168*/ 	.word	0xffffffff


	//   ....[63]....
        /*016c*/ 	.word	0xffffffff


	//   ....[64]....
        /*0170*/ 	.word	0xffffffff


	//   ....[65]....
        /*0174*/ 	.word	0xffffffff


	//   ....[66]....
        /*0178*/ 	.word	0xffffffff


	//   ....[67]....
        /*017c*/ 	.word	0xffffffff


	//   ....[68]....
        /*0180*/ 	.word	0xffffffff


	//   ....[69]....
        /*0184*/ 	.word	0xffffffff


	//   ....[70]....
        /*0188*/ 	.word	0xffffffff


	//   ....[71]....
        /*018c*/ 	.word	0xffffffff


	//   ....[72]....
        /*0190*/ 	.word	0xffffffff


	//   ....[73]....
        /*0194*/ 	.word	0xffffffff


	//   ....[74]....
        /*0198*/ 	.word	0xffffffff


	//   ....[75]....
        /*019c*/ 	.word	0xffffffff


	//   ....[76]....
        /*01a0*/ 	.word	0xffffffff


	//   ....[77]....
        /*01a4*/ 	.word	0xffffffff


	//   ....[78]....
        /*01a8*/ 	.word	0xffffffff


	//   ....[79]....
        /*01ac*/ 	.word	0xffffffff


	//   ....[80]....
        /*01b0*/ 	.word	0xffffffff


	//   ....[81]....
        /*01b4*/ 	.word	0xffffffff


	//   ....[82]....
        /*01b8*/ 	.word	0xffffffff


	//   ....[83]....
        /*01bc*/ 	.word	0xffffffff


	//   ....[84]....
        /*01c0*/ 	.word	0xffffffff


	//   ....[85]....
        /*01c4*/ 	.word	0xffffffff


	//   ....[86]....
        /*01c8*/ 	.word	0xffffffff


	//   ....[87]....
        /*01cc*/ 	.word	0xffffffff


	//   ....[88]....
        /*01d0*/ 	.word	0xffffffff


	//   ....[89]....
        /*01d4*/ 	.word	0xffffffff


	//   ....[90]....
        /*01d8*/ 	.word	0xffffffff


	//   ....[91]....
        /*01dc*/ 	.word	0xffffffff


	//   ....[92]....
        /*01e0*/ 	.word	0xffffffff


	//   ....[93]....
        /*01e4*/ 	.word	0xffffffff


	//   ....[94]....
        /*01e8*/ 	.word	0xffffffff


	//   ....[95]....
        /*01ec*/ 	.word	0xffffffff


	//   ....[96]....
        /*01f0*/ 	.word	0xffffffff


	//   ....[97]....
        /*01f4*/ 	.word	0xffffffff


	//   ....[98]....
        /*01f8*/ 	.word	0xffffffff


	//   ....[99]....
        /*01fc*/ 	.word	0xffffffff


	//   ....[100]....
        /*0200*/ 	.word	0xffffffff


	//   ....[101]....
        /*0204*/ 	.word	0xffffffff


	//   ....[102]....
        /*0208*/ 	.word	0xffffffff


	//   ....[103]....
        /*020c*/ 	.word	0xffffffff


	//   ....[104]....
        /*0210*/ 	.word	0xffffffff


	//   ....[105]....
        /*0214*/ 	.word	0xffffffff


	//   ....[106]....
        /*0218*/ 	.word	0xffffffff


	//   ....[107]....
        /*021c*/ 	.word	0xffffffff


	//   ....[108]....
        /*0220*/ 	.word	0xffffffff


	//   ....[109]....
        /*0224*/ 	.word	0xffffffff


	//   ....[110]....
        /*0228*/ 	.word	0xffffffff


	//   ....[111]....
        /*022c*/ 	.word	0xffffffff


	//   ....[112]....
        /*0230*/ 	.word	0xffffffff


	//   ....[113]....
        /*0234*/ 	.word	0xffffffff


	//   ....[114]....
        /*0238*/ 	.word	0xffffffff


	//   ....[115]....
        /*023c*/ 	.word	0xffffffff


	//   ....[116]....
        /*0240*/ 	.word	0xffffffff


	//   ....[117]....
        /*0244*/ 	.word	0xffffffff


	//   ....[118]....
        /*0248*/ 	.word	0xffffffff


	//   ....[119]....
        /*024c*/ 	.word	0xffffffff


	//   ....[120]....
        /*0250*/ 	.word	0xffffffff


	//   ....[121]....
        /*0254*/ 	.word	0xffffffff


	//   ....[122]....
        /*0258*/ 	.word	0xffffffff


	//   ....[123]....
        /*025c*/ 	.word	0xffffffff


	//   ....[124]....
        /*0260*/ 	.word	0xffffffff


	//   ....[125]....
        /*0264*/ 	.word	0xffffffff


	//   ....[126]....
        /*0268*/ 	.word	0xffffffff


	//   ....[127]....
        /*026c*/ 	.word	0xffffffff


	//   ....[128]....
        /*0270*/ 	.word	0xffffffff


	//   ....[129]....
        /*0274*/ 	.word	0xffffffff


	//   ....[130]....
        /*0278*/ 	.word	0xffffffff


	//   ....[131]....
        /*027c*/ 	.word	0xffffffff


	//   ....[132]....
        /*0280*/ 	.word	0xffffffff


	//   ....[133]....
        /*0284*/ 	.word	0xffffffff


	//   ....[134]....
        /*0288*/ 	.word	0xffffffff


	//   ....[135]....
        /*028c*/ 	.word	0xffffffff


	//   ....[136]....
        /*0290*/ 	.word	0xffffffff


	//   ....[137]....
        /*0294*/ 	.word	0xffffffff


	//   ....[138]....
        /*0298*/ 	.word	0xffffffff


	//   ....[139]....
        /*029c*/ 	.word	0xffffffff


	//   ....[140]....
        /*02a0*/ 	.word	0xffffffff


	//   ....[141]....
        /*02a4*/ 	.word	0xffffffff


	//   ....[142]....
        /*02a8*/ 	.word	0xffffffff


	//   ....[143]....
        /*02ac*/ 	.word	0xffffffff


	//   ....[144]....
        /*02b0*/ 	.word	0xffffffff


	//   ....[145]....
        /*02b4*/ 	.word	0xffffffff


	//   ....[146]....
        /*02b8*/ 	.word	0xffffffff


	//   ....[147]....
        /*02bc*/ 	.word	0xffffffff


	//   ....[148]....
        /*02c0*/ 	.word	0xffffffff


	//   ....[149]....
        /*02c4*/ 	.word	0xffffffff


	//   ....[150]....
        /*02c8*/ 	.word	0xffffffff


	//   ....[151]....
        /*02cc*/ 	.word	0xffffffff


	//   ....[152]....
        /*02d0*/ 	.word	0xffffffff


	//   ....[153]....
        /*02d4*/ 	.word	0xffffffff


	//   ....[154]....
        /*02d8*/ 	.word	0xffffffff


	//   ....[155]....
        /*02dc*/ 	.word	0xffffffff


	//   ....[156]....
        /*02e0*/ 	.word	0xffffffff


	//   ....[157]....
        /*02e4*/ 	.word	0xffffffff


	//   ....[158]....
        /*02e8*/ 	.word	0xffffffff


	//   ....[159]....
        /*02ec*/ 	.word	0xffffffff


	//   ....[160]....
        /*02f0*/ 	.word	0xffffffff


	//   ....[161]....
        /*02f4*/ 	.word	0xffffffff


	//   ....[162]....
        /*02f8*/ 	.word	0xffffffff


	//   ....[163]....
        /*02fc*/ 	.word	0xffffffff


	//   ....[164]....
        /*0300*/ 	.word	0xffffffff


	//   ....[165]....
        /*0304*/ 	.word	0xffffffff


	//   ....[166]....
        /*0308*/ 	.word	0xffffffff


	//   ....[167]....
        /*030c*/ 	.word	0xffffffff


	//   ....[168]....
        /*0310*/ 	.word	0xffffffff


	//   ....[169]....
        /*0314*/ 	.word	0xffffffff


	//   ....[170]....
        /*0318*/ 	.word	0xffffffff


	//   ....[171]....
        /*031c*/ 	.word	0xffffffff


	//   ....[172]....
        /*0320*/ 	.word	0xffffffff


	//   ....[173]....
        /*0324*/ 	.word	0xffffffff


	//   ....[174]....
        /*0328*/ 	.word	0xffffffff


	//   ....[175]....
        /*032c*/ 	.word	0xffffffff


	//   ....[176]....
        /*0330*/ 	.word	0xffffffff


	//   ....[177]....
        /*0334*/ 	.word	0xffffffff


	//   ....[178]....
        /*0338*/ 	.word	0xffffffff


	//   ....[179]....
        /*033c*/ 	.word	0xffffffff


	//   ....[180]....
        /*0340*/ 	.word	0xffffffff


	//   ....[181]....
        /*0344*/ 	.word	0xffffffff


	//   ....[182]....
        /*0348*/ 	.word	0xffffffff


	//   ....[183]....
        /*034c*/ 	.word	0xffffffff


	//   ....[184]....
        /*0350*/ 	.word	0xffffffff


	//   ....[185]....
        /*0354*/ 	.word	0xffffffff


	//   ....[186]....
        /*0358*/ 	.word	0xffffffff


	//   ....[187]....
        /*035c*/ 	.word	0xffffffff


	//   ....[188]....
        /*0360*/ 	.word	0xffffffff


	//   ....[189]....
        /*0364*/ 	.word	0xffffffff


	//   ....[190]....
        /*0368*/ 	.word	0xffffffff


	//   ....[191]....
        /*036c*/ 	.word	0xffffffff


	//   ....[192]....
        /*0370*/ 	.word	0xffffffff


	//   ....[193]....
        /*0374*/ 	.word	0xffffffff


	//   ....[194]....
        /*0378*/ 	.word	0xffffffff


	//   ....[195]....
        /*037c*/ 	.word	0xffffffff


	//   ....[196]....
        /*0380*/ 	.word	0xffffffff


	//   ....[197]....
        /*0384*/ 	.word	0xffffffff


	//   ....[198]....
        /*0388*/ 	.word	0xffffffff


	//   ....[199]....
        /*038c*/ 	.word	0xffffffff


	//   ....[200]....
        /*0390*/ 	.word	0xffffffff


	//   ....[201]....
        /*0394*/ 	.word	0xffffffff


	//   ....[202]....
        /*0398*/ 	.word	0xffffffff


	//   ....[203]....
        /*039c*/ 	.word	0xffffffff


	//   ....[204]....
        /*03a0*/ 	.word	0xffffffff


	//   ....[205]....
        /*03a4*/ 	.word	0xffffffff


	//   ....[206]....
        /*03a8*/ 	.word	0xffffffff


	//   ....[207]....
        /*03ac*/ 	.word	0xffffffff


	//   ....[208]....
        /*03b0*/ 	.word	0xffffffff


	//   ....[209]....
        /*03b4*/ 	.word	0xffffffff


	//   ....[210]....
        /*03b8*/ 	.word	0xffffffff


	//   ....[211]....
        /*03bc*/ 	.word	0xffffffff


	//   ....[212]....
        /*03c0*/ 	.word	0xffffffff


	//   ....[213]....
        /*03c4*/ 	.word	0xffffffff


	//   ....[214]....
        /*03c8*/ 	.word	0xffffffff


	//   ....[215]....
        /*03cc*/ 	.word	0xffffffff


	//   ....[216]....
        /*03d0*/ 	.word	0xffffffff


	//   ....[217]....
        /*03d4*/ 	.word	0xffffffff


	//   ....[218]....
        /*03d8*/ 	.word	0xffffffff


	//   ....[219]....
        /*03dc*/ 	.word	0xffffffff


	//   ....[220]....
        /*03e0*/ 	.word	0xffffffff


	//   ....[221]....
        /*03e4*/ 	.word	0xffffffff


	//   ....[222]....
        /*03e8*/ 	.word	0xffffffff


	//   ....[223]....
        /*03ec*/ 	.word	0xffffffff


	//   ....[224]....
        /*03f0*/ 	.word	0xffffffff


	//   ....[225]....
        /*03f4*/ 	.word	0xffffffff


	//   ....[226]....
        /*03f8*/ 	.word	0xffffffff


	//   ....[227]....
        /*03fc*/ 	.word	0xffffffff


	//   ....[228]....
        /*0400*/ 	.word	0xffffffff


	//   ....[229]....
        /*0404*/ 	.word	0xffffffff


	//   ....[230]....
        /*0408*/ 	.word	0xffffffff


	//   ....[231]....
        /*040c*/ 	.word	0xffffffff


	//   ....[232]....
        /*0410*/ 	.word	0xffffffff


	//   ....[233]....
        /*0414*/ 	.word	0xffffffff


	//   ....[234]....
        /*0418*/ 	.word	0xffffffff


	//   ....[235]....
        /*041c*/ 	.word	0xffffffff


	//   ....[236]....
        /*0420*/ 	.word	0xffffffff


	//   ....[237]....
        /*0424*/ 	.word	0xffffffff


	//   ....[238]....
        /*0428*/ 	.word	0xffffffff


	//   ....[239]....
        /*042c*/ 	.word	0xffffffff


	//   ....[240]....
        /*0430*/ 	.word	0xffffffff


	//   ....[241]....
        /*0434*/ 	.word	0xffffffff


	//   ....[242]....
        /*0438*/ 	.word	0xffffffff


	//----- nvinfo : EIATTR_COOP_GROUP_INSTR_OFFSETS
	.align		4
.L_396:
        /*043c*/ 	.byte	0x04, 0x28
        /*043e*/ 	.short	(.L_398 - .L_397)


	//   ....[0]....
.L_397:
        /*0440*/ 	.word	0x00000090


	//   ....[1]....
        /*0444*/ 	.word	0x00002440


	//   ....[2]....
        /*0448*/ 	.word	0x000024b0


	//   ....[3]....
        /*044c*/ 	.word	0x000034a0


	//   ....[4]....
        /*0450*/ 	.word	0x000034b0


	//   ....[5]....
        /*0454*/ 	.word	0x000049d0


	//   ....[6]....
        /*0458*/ 	.word	0x00004a50


	//   ....[7]....
        /*045c*/ 	.word	0x00005ab0


	//   ....[8]....
        /*0460*/ 	.word	0x00005ac0


	//   ....[9]....
        /*0464*/ 	.word	0x00006a60


	//   ....[10]....
        /*0468*/ 	.word	0x00006a90


	//   ....[11]....
        /*046c*/ 	.word	0x00006c50


	//   ....[12]....
        /*0470*/ 	.word	0x00006c70


	//   ....[13]....
        /*0474*/ 	.word	0x00007150


	//   ....[14]....
        /*0478*/ 	.word	0x00007170


	//   ....[15]....
        /*047c*/ 	.word	0x00007300


	//   ....[16]....
        /*0480*/ 	.word	0x00007320


	//   ....[17]....
        /*0484*/ 	.word	0x00008620


	//   ....[18]....
        /*0488*/ 	.word	0x00008640


	//   ....[19]....
        /*048c*/ 	.word	0x00008820


	//   ....[20]....
        /*0490*/ 	.word	0x00008830


	//   ....[21]....
        /*0494*/ 	.word	0x00008a00


	//   ....[22]....
        /*0498*/ 	.word	0x00008a20


	//   ....[23]....
        /*049c*/ 	.word	0x00008bf0


	//   ....[24]....
        /*04a0*/ 	.word	0x00008c00


	//   ....[25]....
        /*04a4*/ 	.word	0x00009520


	//   ....[26]....
        /*04a8*/ 	.word	0x00009550


	//   ....[27]....
        /*04ac*/ 	.word	0x00009590


	//   ....[28]....
        /*04b0*/ 	.word	0x000095c0


	//   ....[29]....
        /*04b4*/ 	.word	0x00009b30


	//   ....[30]....
        /*04b8*/ 	.word	0x00009b40


	//   ....[31]....
        /*04bc*/ 	.word	0x00009d20


	//   ....[32]....
        /*04c0*/ 	.word	0x00009d30


	//   ....[33]....
        /*04c4*/ 	.word	0x0000aba0


	//   ....[34]....
        /*04c8*/ 	.word	0x0000abc0


	//   ....[35]....
        /*04cc*/ 	.word	0x0000ad80


	//   ....[36]....
        /*04d0*/ 	.word	0x0000ad90


	//   ....[37]....
        /*04d4*/ 	.word	0x0000b1c0


	//   ....[38]....
        /*04d8*/ 	.word	0x0000b840


	//   ....[39]....
        /*04dc*/ 	.word	0x0000bf30


	//   ....[40]....
        /*04e0*/ 	.word	0x0000bf60


	//   ....[41]....
        /*04e4*/ 	.word	0x0000bf70


	//   ....[42]....
        /*04e8*/ 	.word	0x0000bfa0


	//   ....[43]....
        /*04ec*/ 	.word	0x0000d610


	//   ....[44]....
        /*04f0*/ 	.word	0x0000d630


	//   ....[45]....
        /*04f4*/ 	.word	0x0000d7d0


	//   ....[46]....
        /*04f8*/ 	.word	0x0000d7e0


	//   ....[47]....
        /*04fc*/ 	.word	0x0000e870


	//   ....[48]....
        /*0500*/ 	.word	0x0000e890


	//   ....[49]....
        /*0504*/ 	.word	0x0000ea20


	//   ....[50]....
        /*0508*/ 	.word	0x0000ea30


	//   ....[51]....
        /*050c*/ 	.word	0x0000eca0


	//   ....[52]....
        /*0510*/ 	.word	0x0000f240


	//   ....[53]....
        /*0514*/ 	.word	0x0000f830


	//   ....[54]....
        /*0518*/ 	.word	0x0000f860


	//   ....[55]....
        /*051c*/ 	.word	0x0000f870


	//   ....[56]....
        /*0520*/ 	.word	0x0000f8a0


	//   ....[57]....
        /*0524*/ 	.word	0x000115e0


	//   ....[58]....
        /*0528*/ 	.word	0x00011600


	//   ....[59]....
        /*052c*/ 	.word	0x00011760


	//   ....[60]....
        /*0530*/ 	.word	0x00011770


	//   ....[61]....
        /*0534*/ 	.word	0x000127c0


	//   ....[62]....
        /*0538*/ 	.word	0x000127e0


	//   ....[63]....
        /*053c*/ 	.word	0x00012930


	//   ....[64]....
        /*0540*/ 	.word	0x00012940


	//   ....[65]....
        /*0544*/ 	.word	0x00012c20


	//   ....[66]....
        /*0548*/ 	.word	0x00012c50


	//   ....[67]....
        /*054c*/ 	.word	0x00012c60


	//   ....[68]....
        /*0550*/ 	.word	0x00012c90


	//   ....[69]....
        /*0554*/ 	.word	0x00014680


	//   ....[70]....
        /*0558*/ 	.word	0x000146a0


	//   ....[71]....
        /*055c*/ 	.word	0x000148a0


	//   ....[72]....
        /*0560*/ 	.word	0x000148b0


	//   ....[73]....
        /*0564*/ 	.word	0x00015900


	//   ....[74]....
        /*0568*/ 	.word	0x00015920


	//   ....[75]....
        /*056c*/ 	.word	0x00015a90


	//   ....[76]....
        /*0570*/ 	.word	0x00015aa0


	//   ....[77]....
        /*0574*/ 	.word	0x00015d10


	//   ....[78]....
        /*0578*/ 	.word	0x000162d0


	//   ....[79]....
        /*057c*/ 	.word	0x000168e0


	//   ....[80]....
        /*0580*/ 	.word	0x00016910


	//   ....[81]....
        /*0584*/ 	.word	0x00016920


	//   ....[82]....
        /*0588*/ 	.word	0x00016950


	//   ....[83]....
        /*058c*/ 	.word	0x00018130


	//   ....[84]....
        /*0590*/ 	.word	0x00018160


	//   ....[85]....
        /*0594*/ 	.word	0x00018170


	//   ....[86]....
        /*0598*/ 	.word	0x000181a0


	//   ....[87]....
        /*059c*/ 	.word	0x00019b60


	//   ....[88]....
        /*05a0*/ 	.word	0x00019b90


	//   ....[89]....
        /*05a4*/ 	.word	0x00019bb0


	//   ....[90]....
        /*05a8*/ 	.word	0x00019bc0


	//   ....[91]....
        /*05ac*/ 	.word	0x00019de0


	//   ....[92]....
        /*05b0*/ 	.word	0x00019df0


	//   ....[93]....
        /*05b4*/ 	.word	0x00019ff0


	//   ....[94]....
        /*05b8*/ 	.word	0x0001a020


	//   ....[95]....
        /*05bc*/ 	.word	0x0001a1e0


	//   ....[96]....
        /*05c0*/ 	.word	0x0001a210


	//   ....[97]....
        /*05c4*/ 	.word	0x0001a3d0


	//   ....[98]....
        /*05c8*/ 	.word	0x0001a3f0


	//   ....[99]....
        /*05cc*/ 	.word	0x0001ac70


	//   ....[100]....
        /*05d0*/ 	.word	0x0001ac90


	//   ....[101]....
        /*05d4*/ 	.word	0x0001ae60


	//   ....[102]....
        /*05d8*/ 	.word	0x0001ae70


	//   ....[103]....
        /*05dc*/ 	.word	0x0001b040


	//   ....[104]....
        /*05e0*/ 	.word	0x0001b060


	//   ....[105]....
        /*05e4*/ 	.word	0x0001b230


	//   ....[106]....
        /*05e8*/ 	.word	0x0001b240


	//   ....[107]....
        /*05ec*/ 	.word	0x0001b450


	//   ....[108]....
        /*05f0*/ 	.word	0x0001b4d0


	//   ....[109]....
        /*05f4*/ 	.word	0x0001b550


	//   ....[110]....
        /*05f8*/ 	.word	0x0001b5c0


	//   ....[111]....
        /*05fc*/ 	.word	0x0001b640


	//   ....[112]....
        /*0600*/ 	.word	0x0001b6c0


	//   ....[113]....
        /*0604*/ 	.word	0x0001b740


	//   ....[114]....
        /*0608*/ 	.word	0x0001b7b0


	//   ....[115]....
        /*060c*/ 	.word	0x0001b830


	//   ....[116]....
        /*0610*/ 	.word	0x0001b8b0


	//   ....[117]....
        /*0614*/ 	.word	0x0001b920


	//   ....[118]....
        /*0618*/ 	.word	0x0001b9a0


	//   ....[119]....
        /*061c*/ 	.word	0x0001ba20


	//   ....[120]....
        /*0620*/ 	.word	0x0001baa0


	//   ....[121]....
        /*0624*/ 	.word	0x0001bb10


	//   ....[122]....
        /*0628*/ 	.word	0x0001bb90


	//   ....[123]....
        /*062c*/ 	.word	0x0001bc10


	//   ....[124]....
        /*0630*/ 	.word	0x0001bc70


	//   ....[125]....
        /*0634*/ 	.word	0x0001bcc0


	//   ....[126]....
        /*0638*/ 	.word	0x0001bd10


	//   ....[127]....
        /*063c*/ 	.word	0x0001bd60


	//   ....[128]....
        /*0640*/ 	.word	0x0001bde0


	//   ....[129]....
        /*0644*/ 	.word	0x0001be60


	//   ....[130]....
        /*0648*/ 	.word	0x0001bee0


	//   ....[131]....
        /*064c*/ 	.word	0x0001bf50


	//   ....[132]....
        /*0650*/ 	.word	0x0001bfd0


	//   ....[133]....
        /*0654*/ 	.word	0x0001c050


	//   ....[134]....
        /*0658*/ 	.word	0x0001c0d0


	//   ....[135]....
        /*065c*/ 	.word	0x0001c140


	//   ....[136]....
        /*0660*/ 	.word	0x0001c1c0


	//   ....[137]....
        /*0664*/ 	.word	0x0001c240


	//   ....[138]....
        /*0668*/ 	.word	0x0001c290


	//   ....[139]....
        /*066c*/ 	.word	0x0001c2e0


	//   ....[140]....
        /*0670*/ 	.word	0x0001c330


	//   ....[141]....
        /*0674*/ 	.word	0x0001c370


	//   ....[142]....
        /*0678*/ 	.word	0x0001c3e0


	//   ....[143]....
        /*067c*/ 	.word	0x0001c460


	//   ....[144]....
        /*0680*/ 	.word	0x0001c4e0


	//   ....[145]....
        /*0684*/ 	.word	0x0001c550


	//   ....[146]....
        /*0688*/ 	.word	0x0001c5d0


	//   ....[147]....
        /*068c*/ 	.word	0x0001c650


	//   ....[148]....
        /*0690*/ 	.word	0x0001c6d0


	//   ....[149]....
        /*0694*/ 	.word	0x0001c740


	//   ....[150]....
        /*0698*/ 	.word	0x0001c790


	//   ....[151]....
        /*069c*/ 	.word	0x0001c7e0


	//   ....[152]....
        /*06a0*/ 	.word	0x0001c830


	//   ....[153]....
        /*06a4*/ 	.word	0x0001c870


	//   ....[154]....
        /*06a8*/ 	.word	0x0001c8e0


	//   ....[155]....
        /*06ac*/ 	.word	0x0001c960


	//   ....[156]....
        /*06b0*/ 	.word	0x0001c9d0


	//   ....[157]....
        /*06b4*/ 	.word	0x0001ca50


	//   ....[158]....
        /*06b8*/ 	.word	0x0001cad0


	//   ....[159]....
        /*06bc*/ 	.word	0x0001cb50


	//   ....[160]....
        /*06c0*/ 	.word	0x0001cbc0


	//   ....[161]....
        /*06c4*/ 	.word	0x0001cc40


	//   ....[162]....
        /*06c8*/ 	.word	0x0001ccc0


	//   ....[163]....
        /*06cc*/ 	.word	0x0001cd10


	//   ....[164]....
        /*06d0*/ 	.word	0x0001cd60


	//   ....[165]....
        /*06d4*/ 	.word	0x0001cdb0


	//   ....[166]....
        /*06d8*/ 	.word	0x0001cdf0


	//   ....[167]....
        /*06dc*/ 	.word	0x0001ce40


	//   ....[168]....
        /*06e0*/ 	.word	0x0001cea0


	//   ....[169]....
        /*06e4*/ 	.word	0x0001cef0


	//   ....[170]....
        /*06e8*/ 	.word	0x0001cf30


	//   ....[171]....
        /*06ec*/ 	.word	0x0001cfa0


	//   ....[172]....
        /*06f0*/ 	.word	0x0001d020


	//   ....[173]....
        /*06f4*/ 	.word	0x0001d0a0


	//   ....[174]....
        /*06f8*/ 	.word	0x0001d110


	//   ....[175]....
        /*06fc*/ 	.word	0x0001d190


	//   ....[176]....
        /*0700*/ 	.word	0x0001d210


	//   ....[177]....
        /*0704*/ 	.word	0x0001d290


	//   ....[178]....
        /*0708*/ 	.word	0x0001d300


	//   ....[179]....
        /*070c*/ 	.word	0x0001d700


	//   ....[180]....
        /*0710*/ 	.word	0x0001d720


	//   ....[181]....
        /*0714*/ 	.word	0x0001d740


	//   ....[182]....
        /*0718*/ 	.word	0x0001d750


	//   ....[183]....
        /*071c*/ 	.word	0x0001dcc0


	//   ....[184]....
        /*0720*/ 	.word	0x0001dcd0


	//   ....[185]....
        /*0724*/ 	.word	0x0001dce0


	//   ....[186]....
        /*0728*/ 	.word	0x0001dcf0


	//   ....[187]....
        /*072c*/ 	.word	0x0001e1e0


	//   ....[188]....
        /*0730*/ 	.word	0x0001e200


	//   ....[189]....
        /*0734*/ 	.word	0x0001e220


	//   ....[190]....
        /*0738*/ 	.word	0x0001e230


	//   ....[191]....
        /*073c*/ 	.word	0x0001e740


	//   ....[192]....
        /*0740*/ 	.word	0x0001e7a0


	//   ....[193]....
        /*0744*/ 	.word	0x0001e7b0


	//   ....[194]....
        /*0748*/ 	.word	0x0001e7c0


	//   ....[195]....
        /*074c*/ 	.word	0x000223b0


	//   ....[196]....
        /*0750*/ 	.word	0x000223d0


	//   ....[197]....
        /*0754*/ 	.word	0x000223f0


	//   ....[198]....
        /*0758*/ 	.word	0x00022400


	//   ....[199]....
        /*075c*/ 	.word	0x00022870


	//   ....[200]....
        /*0760*/ 	.word	0x00022880


	//   ....[201]....
        /*0764*/ 	.word	0x00022890


	//   ....[202]....
        /*0768*/ 	.word	0x000228a0


	//   ....[203]....
        /*076c*/ 	.word	0x00022c70


	//   ....[204]....
        /*0770*/ 	.word	0x00022c90


	//   ....[205]....
        /*0774*/ 	.word	0x00022cb0


	//   ....[206]....
        /*0778*/ 	.word	0x00022cc0


	//   ....[207]....
        /*077c*/ 	.word	0x000230b0


	//   ....[208]....
        /*0780*/ 	.word	0x00023110


	//   ....[209]....
        /*0784*/ 	.word	0x00023120


	//   ....[210]....
        /*0788*/ 	.word	0x00023130


	//   ....[211]....
        /*078c*/ 	.word	0x000272e0


	//   ....[212]....
        /*0790*/ 	.word	0x00027360


	//   ....[213]....
        /*0794*/ 	.word	0x000273e0


	//   ....[214]....
        /*0798*/ 	.word	0x00027450


	//   ....[215]....
        /*079c*/ 	.word	0x000274d0


	//   ....[216]....
        /*07a0*/ 	.word	0x00027540


	//   ....[217]....
        /*07a4*/ 	.word	0x000275c0


	//   ....[218]....
        /*07a8*/ 	.word	0x00027630


	//   ....[219]....
        /*07ac*/ 	.word	0x000276b0


	//   ....[220]....
        /*07b0*/ 	.word	0x00027730


	//   ....[221]....
        /*07b4*/ 	.word	0x000277b0


	//   ....[222]....
        /*07b8*/ 	.word	0x00027820


	//   ....[223]....
        /*07bc*/ 	.word	0x000278a0


	//   ....[224]....
        /*07c0*/ 	.word	0x00027920


	//   ....[225]....
        /*07c4*/ 	.word	0x00027990


	//   ....[226]....
        /*07c8*/ 	.word	0x00027a00


	//   ....[227]....
        /*07cc*/ 	.word	0x00027a80


	//   ....[228]....
        /*07d0*/ 	.word	0x00027b00


	//   ....[229]....
        /*07d4*/ 	.word	0x00027b80


	//   ....[230]....
        /*07d8*/ 	.word	0x00027bf0


	//   ....[231]....
        /*07dc*/ 	.word	0x00027c70


	//   ....[232]....
        /*07e0*/ 	.word	0x00027ce0


	//   ....[233]....
        /*07e4*/ 	.word	0x00027d50


	//   ....[234]....
        /*07e8*/ 	.word	0x00027dc0


	//   ....[235]....
        /*07ec*/ 	.word	0x00027e40


	//   ....[236]....
        /*07f0*/ 	.word	0x00027ec0


	//   ....[237]....
        /*07f4*/ 	.word	0x00027f40


	//   ....[238]....
        /*07f8*/ 	.word	0x00027fb0


	//   ....[239]....
        /*07fc*/ 	.word	0x00028030


	//   ....[240]....
        /*0800*/ 	.word	0x000280b0


	//   ....[241]....
        /*0804*/ 	.word	0x00028120


	//   ....[242]....
        /*0808*/ 	.word	0x00028190


	//----- nvinfo : EIATTR_EXIT_INSTR_OFFSETS
	.align		4
.L_398:
        /*080c*/ 	.byte	0x04, 0x1c
        /*080e*/ 	.short	(.L_400 - .L_399)


	//   ....[0]....
.L_399:
        /*0810*/ 	.word	0x00000350


	//   ....[1]....
        /*0814*/ 	.word	0x0001a400


	//   ....[2]....
        /*0818*/ 	.word	0x0001a540


	//   ....[3]....
        /*081c*/ 	.word	0x0001a5a0


	//   ....[4]....
        /*0820*/ 	.word	0x0001b280


	//   ....[5]....
        /*0824*/ 	.word	0x0001b390


	//   ....[6]....
        /*0828*/ 	.word	0x0001b3f0


	//----- nvinfo : EIATTR_CTAIDZ_USED
	.align		4
.L_400:
        /*082c*/ 	.byte	0x01, 0x04
	.zero		2


	//----- nvinfo : EIATTR_MAX_THREADS
	.align		4
        /*0830*/ 	.byte	0x04, 0x05
        /*0832*/ 	.short	(.L_402 - .L_401)
.L_401:
        /*0834*/ 	.word	0x00000100
        /*0838*/ 	.word	0x00000001
        /*083c*/ 	.word	0x00000001


	//----- nvinfo : EIATTR_CRS_STACK_SIZE
	.align		4
.L_402:
        /*0840*/ 	.byte	0x04, 0x1e
        /*0842*/ 	.short	(.L_404 - .L_403)
.L_403:
        /*0844*/ 	.word	0x00000000
.L_404:


//--------------------- .nv.info._ZN7cutlass13device_kernelIN5flash19enable_sm80_to_sm89INS1_16FlashAttnFwdSm80INS1_25CollectiveMainloopFwdSm80ILi8ELi1ELb0EN4cute5tupleIJNS5_1CILi128EEENS7_ILi96EEENS7_ILi256EEEEEELi256ENS_10bfloat16_tEfNS_4arch4Sm80ELb1ELb0ELb1ELb0ELb1ELb0ELb1ELb0EEENS1_21CollectiveEpilogueFwdINS6_IJS8_SA_S9_EEENS6_IJNS7_ILi1EEESI_SI_EEESC_SE_Li256ELb0ELb1ELb0ELb0EEENS1_30DynamicPersistentTileSchedulerILi256ELi256ELb0ELb1ELb0EEEEEEEEEvNT_6ParamsE --------------------------
	.section	.nv.info._ZN7cutlass13device_kernelIN5flash19enable_sm80_to_sm89INS1_16FlashAttnFwdSm80INS1_25CollectiveMainloopFwdSm80ILi8ELi1ELb0EN4cute5tupleIJNS5_1CILi128EEENS7_ILi96EEENS7_ILi256EEEEEELi256ENS_10bfloat16_tEfNS_4arch4Sm80ELb1ELb0ELb1ELb0ELb1ELb0ELb1ELb0EEENS1_21CollectiveEpilogueFwdINS6_IJS8_SA_S9_EEENS6_IJNS7_ILi1EEESI_SI_EEESC_SE_Li256ELb0ELb1ELb0ELb0EEENS1_30DynamicPersistentTileSchedulerILi256ELi256ELb0ELb1ELb0EEEEEEEEEvNT_6ParamsE,"",@"SHT_CUDA_INFO"
	.sectionflags	@""
	.align	4


	//----- nvinfo : EIATTR_CUDA_API_VERSION
	.align		4
        /*0000*/ 	.byte	0x04, 0x37
        /*0002*/ 	.short	(.L_406 - .L_405)
.L_405:
        /*0004*/ 	.word	0x00000082


	//----- nvinfo : EIATTR_SW2861232_WAR
	.align		4
.L_406:
        /*0008*/ 	.byte	0x01, 0x35
	.zero		2


	//----- nvinfo : EIATTR_PARAM_CBANK
	.align		4
        /*000c*/ 	.byte	0x04, 0x0a
        /*000e*/ 	.short	(.L_408 - .L_407)
	.align		4
.L_407:
        /*0010*/ 	.word	index@(.nv.constant0._ZN7cutlass13device_kernelIN5flash19enable_sm80_to_sm89INS1_16FlashAttnFwdSm80INS1_25CollectiveMainloopFwdSm80ILi8ELi1ELb0EN4cute5tupleIJNS5_1CILi128EEENS7_ILi96EEENS7_ILi256EEEEEELi256ENS_10bfloat16_tEfNS_4arch4Sm80ELb1ELb0ELb1ELb0ELb1ELb0ELb1ELb0EEENS1_21CollectiveEpilogueFwdINS6_IJS8_SA_S9_EEENS6_IJNS7_ILi1EEESI_SI_EEESC_SE_Li256ELb0ELb1ELb0ELb0EEENS1_30DynamicPersistentTileSchedulerILi256ELi256ELb0ELb1ELb0EEEEEEEEEvNT_6ParamsE)
        /*0014*/ 	.short	0x0160
        /*0016*/ 	.short	0x0428


	//----- nvinfo : EIATTR_CBANK_PARAM_SIZE
	.align		4
.L_408:
        /*0018*/ 	.byte	0x03, 0x19
        /*001a*/ 	.short	0x0428


	//----- nvinfo : EIATTR_KPARAM_INFO
	.align		4
        /*001c*/ 	.byte	0x04, 0x17
        /*001e*/ 	.short	(.L_410 - .L_409)
.L_409:
        /*0020*/ 	.word	0x00000000
        /*0024*/ 	.short	0x0000
        /*0026*/ 	.short	0x0000
        /*0028*/ 	.byte	0x00, 0xf0, 0xa1, 0x10


	//----- nvinfo : EIATTR_MAXREG_COUNT
	.align		4
.L_410:
        /*002c*/ 	.byte	0x03, 0x1b
        /*002e*/ 	.short	0x00ff


	//----- nvinfo : EIATTR_NUM_BARRIERS
	.align		4
        /*0030*/ 	.byte	0x02, 0x4c
        /*0032*/ 	.byte	0x06
	.zero		1


	//----- nvinfo : EIATTR_ANNOTATIONS
	.align		4
        /*0034*/ 	.byte	0x04, 0x55
        /*0036*/ 	.short	(.L_412 - .L_411)


	//   ....[0]....
.L_411:
        /* <DEDUP_REMOVED lines=77> */


	//----- nvinfo : EIATTR_MERCURY_ISA_VERSION
	.align		4
.L_412:
        /*04f0*/ 	.byte	0x03, 0x5f
        /*04f2*/ 	.short	0x0000


	//----- nvinfo : EIATTR_INT_WARP_WIDE_INSTR_OFFSETS
	.align		4
        /*04f4*/ 	.byte	0x04, 0x31
        /*04f6*/ 	.short	(.L_414 - .L_413)


	//   ....[0]....
.L_413:
        /*04f8*/ 	.word	0x000130d0


	//   ....[1]....
        /*04fc*/ 	.word	0x00013150


	//----- nvinfo : EIATTR_COOP_GROUP_MASK_REGIDS
	.align		4
.L_414:
        /*0500*/ 	.byte	0x04, 0x29
        /*0502*/ 	.short	(.L_416 - .L_415)


	//   ....[0]....
.L_415:
        /*0504*/ 	.word	0xffffffff


	//   ....[1]....
        /*0508*/ 	.word	0xffffffff


	//   ....[2]....
        /*050c*/ 	.word	0xffffffff


	//   ....[3]....
        /*0510*/ 	.word	0xffffffff


	//   ....[4]....
        /*0514*/ 	.word	0xffffffff


	//   ....[5]....
        /*0518*/ 	.word	0xffffffff


	//   ....[6]....
        /*051c*/ 	.word	0xffffffff


	//   ....[7]....
        /*0520*/ 	.word	0xffffffff


	//   ....[8]....
        /*0524*/ 	.word	0xffffffff


	//   ....[9]....
        /*0528*/ 	.word	0xffffffff


	//   ....[10]....
        /*052c*/ 	.word	0xffffffff


	//   ....[11]....
        /*0530*/ 	.word	0xffffffff


	//   ....[12]....
        /*0534*/ 	.word	0xffffffff


	//   ....[13]....
        /*0538*/ 	.word	0xffffffff


	//   ....[14]....
        /*053c*/ 	.word	0xffffffff


	//   ....[15]....
        /*0540*/ 	.word	0xffffffff


	//   ....[16]....
        /*0544*/ 	.word	0xffffffff


	//   ....[17]....
        /*0548*/ 	.word	0xffffffff


	//   ....[18]....
        /*054c*/ 	.word	0xffffffff


	//   ....[19]....
        /*0550*/ 	.word	0xffffffff


	//   ....[20]....
        /*0554*/ 	.word	0xffffffff


	//   ....[21]....
        /*0558*/ 	.word	0xffffffff


	//   ....[22]....
        /*055c*/ 	.word	0xffffffff


	//   ....[23]....
        /*0560*/ 	.word	0xffffffff


	//   ....[24]....
        /*0564*/ 	.word	0xffffffff


	//   ....[25]....
        /*0568*/ 	.word	0xffffffff


	//   ....[26]....
        /*056c*/ 	.word	0xffffffff


	//   ....[27]....
        /*0570*/ 	.word	0xffffffff


	//   ....[28]....
        /*0574*/ 	.word	0xffffffff


	//   ....[29]....
        /*0578*/ 	.word	0xffffffff


	//   ....[30]....
        /*057c*/ 	.word	0xffffffff


	//   ....[31]....
        /*0580*/ 	.word	0xffffffff


	//   ....[32]....
        /*0584*/ 	.word	0xffffffff


	//   ....[33]....
        /*0588*/ 	.word	0xffffffff


	//   ....[34]....
        /*058c*/ 	.word	0xffffffff


	//   ....[35]....
        /*0590*/ 	.word	0xffffffff


	//   ....[36]....
        /*0594*/ 	.word	0xffffffff


	//   ....[37]....
        /*0598*/ 	.word	0xffffffff


	//   ....[38]....
        /*059c*/ 	.word	0xffffffff


	//   ....[39]....
        /*05a0*/ 	.word	0xffffffff


	//   ....[40]....
        /*05a4*/ 	.word	0xffffffff


	//   ....[41]....
        /*05a8*/ 	.word	0xffffffff


	//   ....[42]....
        /*05ac*/ 	.word	0xffffffff


	//   ....[43]....
        /*05b0*/ 	.word	0xffffffff


	//   ....[44]....
        /*05b4*/ 	.word	0xffffffff


	//   ....[45]....
        /*05b8*/ 	.word	0xffffffff


	//   ....[46]....
        /*05bc*/ 	.word	0xffffffff


	//   ....[47]....
        /*05c0*/ 	.word	0xffffffff


	//   ....[48]....
        /*05c4*/ 	.word	0xffffffff


	//   ....[49]....
        /*05c8*/ 	.word	0xffffffff


	//   ....[50]....
        /*05cc*/ 	.word	0xffffffff


	//   ....[51]....
        /*05d0*/ 	.word	0xffffffff


	//   ....[52]....
        /*05d4*/ 	.word	0xffffffff


	//   ....[53]....
        /*05d8*/ 	.word	0xffffffff


	//   ....[54]....
        /*05dc*/ 	.word	0xffffffff


	//   ....[55]....
        /*05e0*/ 	.word	0xffffffff


	//   ....[56]....
        /*05e4*/ 	.word	0xffffffff


	//   ....[57]....
        /*05e8*/ 	.word	0xffffffff


	//   ....[58]....
        /*05ec*/ 	.word	0xffffffff


	//   ....[59]....
        /*05f0*/ 	.word	0xffffffff


	//   ....[60]....
        /*05f4*/ 	.word	0xffffffff


	//   ....[61]....
        /*05f8*/ 	.word	0xffffffff


	//   ....[62]....
        /*05fc*/ 	.word	0xffffffff


	//   ....[63]....
        /*0600*/ 	.word	0xffffffff


	//   ....[64]....
        /*0604*/ 	.word	0xffffffff


	//   ....[65]....
        /*0608*/ 	.word	0xffffffff


	//   ....[66]....
        /*060c*/ 	.word	0xffffffff


	//   ....[67]....
        /*0610*/ 	.word	0xffffffff


	//   ....[68]....
        /*0614*/ 	.word	0xffffffff


	//   ....[69]....
        /*0618*/ 	.word	0xffffffff


	//   ....[70]....
        /*061c*/ 	.word	0xffffffff


	//   ....[71]....
        /*0620*/ 	.word	0xffffffff


	//   ....[72]....
        /*0624*/ 	.word	0xffffffff


	//   ....[73]....
        /*0628*/ 	.word	0xffffffff


	//   ....[74]....
        /*062c*/ 	.word	0xffffffff


	//   ....[75]....
        /*0630*/ 	.word	0xffffffff


	//   ....[76]....
        /*0634*/ 	.word	0xffffffff


	//   ....[77]....
        /*0638*/ 	.word	0xffffffff


	//   ....[78]....
        /*063c*/ 	.word	0xffffffff


	//   ....[79]....
        /*0640*/ 	.word	0xffffffff


	//   ....[80]....
        /*0644*/ 	.word	0xffffffff


	//   ....[81]....
        /*0648*/ 	.word	0xffffffff


	//   ....[82]....
        /*064c*/ 	.word	0xffffffff


	//   ....[83]....
        /*0650*/ 	.word	0xffffffff


	//   ....[84]....
        /*0654*/ 	.word	0xffffffff


	//   ....[85]....
        /*0658*/ 	.word	0xffffffff


	//   ....[86]....
        /*065c*/ 	.word	0xffffffff


	//   ....[87]....
        /*0660*/ 	.word	0xffffffff


	//   ....[88]....
        /*0664*/ 	.word	0xffffffff


	//   ....[89]....
        /*0668*/ 	.word	0xffffffff


	//   ....[90]....
        /*066c*/ 	.word	0xffffffff


	//   ....[91]....
        /*0670*/ 	.word	0xffffffff


	//   ....[92]....
        /*0674*/ 	.word	0xffffffff


	//   ....[93]....
        /*0678*/ 	.word	0xffffffff


	//   ....[94]....
        /*067c*/ 	.word	0xffffffff


	//   ....[95]....
        /*0680*/ 	.word	0xffffffff


	//   ....[96]....
        /*0684*/ 	.word	0xffffffff


	//   ....[97]....
        /*0688*/ 	.word	0xffffffff


	//   ....[98]....
        /*068c*/ 	.word	0xffffffff


	//   ....[99]....
        /*0690*/ 	.word	0xffffffff


	//   ....[100]....
        /*0694*/ 	.word	0xffffffff


	//   ....[101]....
        /*0698*/ 	.word	0xffffffff


	//   ....[102]....
        /*069c*/ 	.word	0xffffffff


	//   ....[103]....
        /*06a0*/ 	.word	0xffffffff


	//   ....[104]....
        /*06a4*/ 	.word	0xffffffff


	//   ....[105]....
        /*06a8*/ 	.word	0xffffffff


	//   ....[106]....
        /*06ac*/ 	.word	0xffffffff


	//   ....[107]....
        /*06b0*/ 	.word	0xffffffff


	//   ....[108]....
        /*06b4*/ 	.word	0xffffffff


	//   ....[109]....
        /*06b8*/ 	.word	0xffffffff


	//   ....[110]....
        /*06bc*/ 	.word	0xffffffff


	//   ....[111]....
        /*06c0*/ 	.word	0xffffffff


	//   ....[112]....
        /*06c4*/ 	.word	0xffffffff


	//   ....[113]....
        /*06c8*/ 	.word	0xffffffff


	//   ....[114]....
        /*06cc*/ 	.word	0xffffffff


	//   ....[115]....
        /*06d0*/ 	.word	0xffffffff


	//   ....[116]....
        /*06d4*/ 	.word	0xffffffff


	//   ....[117]....
        /*06d8*/ 	.word	0xffffffff


	//   ....[118]....
        /*06dc*/ 	.word	0xffffffff


	//   ....[119]....
        /*06e0*/ 	.word	0xffffffff


	//   ....[120]....
        /*06e4*/ 	.word	0xffffffff


	//   ....[121]....
        /*06e8*/ 	.word	0xffffffff


	//   ....[122]....
        /*06ec*/ 	.word	0xffffffff


	//   ....[123]....
        /*06f0*/ 	.word	0xffffffff


	//   ....[124]....
        /*06f4*/ 	.word	0xffffffff


	//   ....[125]....
        /*06f8*/ 	.word	0xffffffff


	//   ....[126]....
        /*06fc*/ 	.word	0xffffffff


	//   ....[127]....
        /*0700*/ 	.word	0xffffffff


	//   ....[128]....
        /*0704*/ 	.word	0xffffffff


	//   ....[129]....
        /*0708*/ 	.word	0xffffffff


	//   ....[130]....
        /*070c*/ 	.word	0xffffffff


	//   ....[131]....
        /*0710*/ 	.word	0xffffffff


	//   ....[132]....
        /*0714*/ 	.word	0xffffffff


	//   ....[133]....
        /*0718*/ 	.word	0xffffffff


	//   ....[134]....
        /*071c*/ 	.word	0xffffffff


	//   ....[135]....
        /*0720*/ 	.word	0xffffffff


	//   ....[136]....
        /*0724*/ 	.word	0xffffffff


	//   ....[137]....
        /*0728*/ 	.word	0xffffffff


	//   ....[138]....
        /*072c*/ 	.word	0xffffffff


	//   ....[139]....
        /*0730*/ 	.word	0xffffffff


	//   ....[140]....
        /*0734*/ 	.word	0xffffffff


	//   ....[141]....
        /*0738*/ 	.word	0xffffffff


	//   ....[142]....
        /*073c*/ 	.word	0xffffffff


	//   ....[143]....
        /*0740*/ 	.word	0xffffffff


	//   ....[144]....
        /*0744*/ 	.word	0xffffffff


	//   ....[145]....
        /*0748*/ 	.word	0xffffffff


	//   ....[146]....
        /*074c*/ 	.word	0xffffffff


	//   ....[147]....
        /*0750*/ 	.word	0xffffffff


	//   ....[148]....
        /*0754*/ 	.word	0xffffffff


	//   ....[149]....
        /*0758*/ 	.word	0xffffffff


	//   ....[150]....
        /*075c*/ 	.word	0xffffffff


	//   ....[151]....
        /*0760*/ 	.word	0xffffffff


	//   ....[152]....
        /*0764*/ 	.word	0xffffffff


	//   ....[153]....
        /*0768*/ 	.word	0xffffffff


	//   ....[154]....
        /*076c*/ 	.word	0xffffffff


	//----- nvinfo : EIATTR_COOP_GROUP_INSTR_OFFSETS
	.align		4
.L_416:
        /*0770*/ 	.byte	0x04, 0x28
        /*0772*/ 	.short	(.L_418 - .L_417)


	//   ....[0]....
.L_417:
        /*0774*/ 	.word	0x00000050


	//   ....[1]....
        /*0778*/ 	.word	0x00001550


	//   ....[2]....
        /*077c*/ 	.word	0x00001570


	//   ....[3]....
        /*0780*/ 	.word	0x000017e0


	//   ....[4]....
        /*0784*/ 	.word	0x000017f0


	//   ....[5]....
        /*0788*/ 	.word	0x000019f0


	//   ....[6]....
        /*078c*/ 	.word	0x00001a10


	//   ....[7]....
        /*0790*/ 	.word	0x00001c10


	//   ....[8]....
        /*0794*/ 	.word	0x00001c20


	//   ....[9]....
        /*0798*/ 	.word	0x00002270


	//   ....[10]....
        /*079c*/ 	.word	0x00002290


	//   ....[11]....
        /*07a0*/ 	.word	0x000022a0


	//   ....[12]....
        /*07a4*/ 	.word	0x000022d0


	//   ....[13]....
        /*07a8*/ 	.word	0x00002410


	//   ....[14]....
        /*07ac*/ 	.word	0x00002450


	//   ....[15]....
        /*07b0*/ 	.word	0x00002730


	//   ....[16]....
        /*07b4*/ 	.word	0x00002750


	//   ....[17]....
        /*07b8*/ 	.word	0x00002760


	//   ....[18]....
        /*07bc*/ 	.word	0x00002780


	//   ....[19]....
        /*07c0*/ 	.word	0x00002a70


	//   ....[20]....
        /*07c4*/ 	.word	0x00002ab0


	//   ....[21]....
        /*07c8*/ 	.word	0x00004700


	//   ....[22]....
        /*07cc*/ 	.word	0x00004720


	//   ....[23]....
        /*07d0*/ 	.word	0x00004750


	//   ....[24]....
        /*07d4*/ 	.word	0x00004770


	//   ....[25]....
        /*07d8*/ 	.word	0x000048d0


	//   ....[26]....
        /*07dc*/ 	.word	0x00004950


	//   ....[27]....
        /*07e0*/ 	.word	0x00004c30


	//   ....[28]....
        /*07e4*/ 	.word	0x00004f70


	//   ....[29]....
        /*07e8*/ 	.word	0x00005570


	//   ....[30]....
        /*07ec*/ 	.word	0x00005590


	//   ....[31]....
        /*07f0*/ 	.word	0x000055b0


	//   ....[32]....
        /*07f4*/ 	.word	0x000055d0


	//   ....[33]....
        /*07f8*/ 	.word	0x00007f10


	//   ....[34]....
        /*07fc*/ 	.word	0x00007f30


	//   ....[35]....
        /*0800*/ 	.word	0x00007f60


	//   ....[36]....
        /*0804*/ 	.word	0x00007fc0


	//   ....[37]....
        /*0808*/ 	.word	0x00008090


	//   ....[38]....
        /*080c*/ 	.word	0x00008150


	//   ....[39]....
        /*0810*/ 	.word	0x00009f60


	//   ....[40]....
        /*0814*/ 	.word	0x00009f80


	//   ....[41]....
        /*0818*/ 	.word	0x00009fb0


	//   ....[42]....
        /*081c*/ 	.word	0x0000a010


	//   ....[43]....
        /*0820*/ 	.word	0x0000a0e0


	//   ....[44]....
        /*0824*/ 	.word	0x0000a1a0


	//   ....[45]....
        /*0828*/ 	.word	0x0000a4c0


	//   ....[46]....
        /*082c*/ 	.word	0x0000a800


	//   ....[47]....
        /*0830*/ 	.word	0x0000ae00


	//   ....[48]....
        /*0834*/ 	.word	0x0000ae20


	//   ....[49]....
        /*0838*/ 	.word	0x0000ae40


	//   ....[50]....
        /*083c*/ 	.word	0x0000ae60


	//   ....[51]....
        /*0840*/ 	.word	0x0000d970


	//   ....[52]....
        /*0844*/ 	.word	0x0000d980


	//   ....[53]....
        /*0848*/ 	.word	0x0000d9e0


	//   ....[54]....
        /*084c*/ 	.word	0x0000da30


	//   ....[55]....
        /*0850*/ 	.word	0x0000da80


	//   ....[56]....
        /*0854*/ 	.word	0x0000db90


	//   ....[57]....
        /*0858*/ 	.word	0x0000f950


	//   ....[58]....
        /*085c*/ 	.word	0x0000f970


	//   ....[59]....
        /*0860*/ 	.word	0x0000fa70


	//   ....[60]....
        /*0864*/ 	.word	0x0000fa90


	//   ....[61]....
        /*0868*/ 	.word	0x0000fac0


	//   ....[62]....
        /*086c*/ 	.word	0x0000fb50


	//   ....[63]....
        /*0870*/ 	.word	0x0000ffe0


	//   ....[64]....
        /*0874*/ 	.word	0x0000fff0


	//   ....[65]....
        /*0878*/ 	.word	0x00010020


	//   ....[66]....
        /*087c*/ 	.word	0x00010030


	//   ....[67]....
        /*0880*/ 	.word	0x00012680


	//   ....[68]....
        /*0884*/ 	.word	0x000126d0


	//   ....[69]....
        /*0888*/ 	.word	0x000126f0


	//   ....[70]....
        /*088c*/ 	.word	0x00012710


	//   ....[71]....
        /*0890*/ 	.word	0x00013b30


	//   ....[72]....
        /*0894*/ 	.word	0x00013f10


	//   ....[73]....
        /*0898*/ 	.word	0x00013f30


	//   ....[74]....
        /*089c*/ 	.word	0x00013f50


	//   ....[75]....
        /*08a0*/ 	.word	0x00013f60


	//   ....[76]....
        /*08a4*/ 	.word	0x000141e0


	//   ....[77]....
        /*08a8*/ 	.word	0x00014200


	//   ....[78]....
        /*08ac*/ 	.word	0x00014380


	//   ....[79]....
        /*08b0*/ 	.word	0x000143b0


	//   ....[80]....
        /*08b4*/ 	.word	0x000144f0


	//   ....[81]....
        /*08b8*/ 	.word	0x00014520


	//   ....[82]....
        /*08bc*/ 	.word	0x00014660


	//   ....[83]....
        /*08c0*/ 	.word	0x00014680


	//   ....[84]....
        /*08c4*/ 	.word	0x00014c50


	//   ....[85]....
        /*08c8*/ 	.word	0x00014c70


	//   ....[86]....
        /*08cc*/ 	.word	0x00014ef0


	//   ....[87]....
        /*08d0*/ 	.word	0x00014f00


	//   ....[88]....
        /*08d4*/ 	.word	0x00015110


	//   ....[89]....
        /*08d8*/ 	.word	0x00015130


	//   ....[90]....
        /*08dc*/ 	.word	0x00015340


	//   ....[91]....
        /*08e0*/ 	.word	0x00015350


	//   ....[92]....
        /*08e4*/ 	.word	0x000155d0


	//   ....[93]....
        /*08e8*/ 	.word	0x000156e0


	//   ....[94]....
        /*08ec*/ 	.word	0x00015750


	//   ....[95]....
        /*08f0*/ 	.word	0x000157d0


	//   ....[96]....
        /*08f4*/ 	.word	0x00015840


	//   ....[97]....
        /*08f8*/ 	.word	0x000158c0


	//   ....[98]....
        /*08fc*/ 	.word	0x00015940


	//   ....[99]....
        /*0900*/ 	.word	0x000159c0


	//   ....[100]....
        /*0904*/ 	.word	0x00015a30


	//   ....[101]....
        /*0908*/ 	.word	0x00015aa0


	//   ....[102]....
        /*090c*/ 	.word	0x00015b10


	//   ....[103]....
        /*0910*/ 	.word	0x00015d10


	//   ....[104]....
        /*0914*/ 	.word	0x00015d80


	//   ....[105]....
        /*0918*/ 	.word	0x00015f90


	//   ....[106]....
        /*091c*/ 	.word	0x00016000


	//   ....[107]....
        /*0920*/ 	.word	0x00016070


	//   ....[108]....
        /*0924*/ 	.word	0x000160f0


	//   ....[109]....
        /*0928*/ 	.word	0x00016730


	//   ....[110]....
        /*092c*/ 	.word	0x00016780


	//   ....[111]....
        /*0930*/ 	.word	0x000167d0


	//   ....[112]....
        /*0934*/ 	.word	0x00016810


	//   ....[113]....
        /*0938*/ 	.word	0x00016880


	//   ....[114]....
        /*093c*/ 	.word	0x000168f0


	//   ....[115]....
        /*0940*/ 	.word	0x00016af0


	//   ....[116]....
        /*0944*/ 	.word	0x00016b60


	//   ....[117]....
        /*0948*/ 	.word	0x00016d70


	//   ....[118]....
        /*094c*/ 	.word	0x00016de0


	//   ....[119]....
        /*0950*/ 	.word	0x00016e50


	//   ....[120]....
        /*0954*/ 	.word	0x00016ec0


	//   ....[121]....
        /*0958*/ 	.word	0x000170c0


	//   ....[122]....
        /*095c*/ 	.word	0x00017130


	//   ....[123]....
        /*0960*/ 	.word	0x00017340


	//   ....[124]....
        /*0964*/ 	.word	0x000173b0


	//   ....[125]....
        /*0968*/ 	.word	0x00017420


	//   ....[126]....
        /*096c*/ 	.word	0x000174a0


	//   ....[127]....
        /*0970*/ 	.word	0x00017ae0


	//   ....[128]....
        /*0974*/ 	.word	0x00017b20


	//   ....[129]....
        /*0978*/ 	.word	0x00017b70


	//   ....[130]....
        /*097c*/ 	.word	0x00017bb0


	//   ....[131]....
        /*0980*/ 	.word	0x00017c10


	//   ....[132]....
        /*0984*/ 	.word	0x00017c80


	//   ....[133]....
        /*0988*/ 	.word	0x00017cf0


	//   ....[134]....
        /*098c*/ 	.word	0x00017e80


	//   ....[135]....
        /*0990*/ 	.word	0x00017ef0


	//   ....[136]....
        /*0994*/ 	.word	0x00018080


	//   ....[137]....
        /*0998*/ 	.word	0x000180f0


	//   ....[138]....
        /*099c*/ 	.word	0x00018140


	//   ....[139]....
        /*09a0*/ 	.word	0x00018180


	//   ....[140]....
        /*09a4*/ 	.word	0x000181d0


	//   ....[141]....
        /*09a8*/ 	.word	0x00018210


	//   ....[142]....
        /*09ac*/ 	.word	0x00018260


	//   ....[143]....
        /*09b0*/ 	.word	0x000182c0


	//   ....[144]....
        /*09b4*/ 	.word	0x00018310


	//   ....[145]....
        /*09b8*/ 	.word	0x00018360


	//   ....[146]....
        /*09bc*/ 	.word	0x000183d0


	//   ....[147]....
        /*09c0*/ 	.word	0x00018440


	//   ....[148]....
        /*09c4*/ 	.word	0x000184c0


	//   ....[149]....
        /*09c8*/ 	.word	0x00018530


	//   ....[150]....
        /*09cc*/ 	.word	0x000185b0


	//   ....[151]....
        /*09d0*/ 	.word	0x00018630


	//   ....[152]....
        /*09d4*/ 	.word	0x000186b0


	//   ....[153]....
        /*09d8*/ 	.word	0x00018720


	//   ....[154]....
        /*09dc*/ 	.word	0x00018790


	//----- nvinfo : EIATTR_EXIT_INSTR_OFFSETS
	.align		4
.L_418:
        /*09e0*/ 	.byte	0x04, 0x1c
        /*09e2*/ 	.short	(.L_420 - .L_419)


	//   ....[0]....
.L_419:
        /*09e4*/ 	.word	0x000000a0


	//   ....[1]....
        /*09e8*/ 	.word	0x00015690


	//----- nvinfo : EIATTR_MAX_THREADS
	.align		4
.L_420:
        /*09ec*/ 	.byte	0x04, 0x05
        /*09ee*/ 	.short	(.L_422 - .L_421)
.L_421:
        /*09f0*/ 	.word	0x00000100
        /*09f4*/ 	.word	0x00000001
        /*09f8*/ 	.word	0x00000001


	//----- nvinfo : EIATTR_CRS_STACK_SIZE
	.align		4
.L_422:
        /*09fc*/ 	.byte	0x04, 0x1e
        /*09fe*/ 	.short	(.L_424 - .L_423)
.L_423:
        /*0a00*/ 	.word	0x00000000
.L_424:


//--------------------- .nv.info._ZN7cutlass13device_kernelIN5flash19enable_sm80_to_sm89INS1_16FlashAttnFwdSm80INS1_25CollectiveMainloopFwdSm80ILi8ELi1ELb0EN4cute5tupleIJNS5_1CILi128EEENS7_ILi96EEENS7_ILi256EEEEEELi256ENS_10bfloat16_tEfNS_4arch4Sm80ELb1ELb0ELb1ELb1ELb1ELb0ELb1ELb0EEENS1_21CollectiveEpilogueFwdINS6_IJS8_SA_S9_EEENS6_IJNS7_ILi1EEESI_SI_EEESC_SE_Li256ELb1ELb1ELb0ELb0EEENS1_19SingleTileSchedulerILb1ELb0ELb1ELi128EEEEEEEEEvNT_6ParamsE --------------------------
	.section	.nv.info._ZN7cutlass13device_kernelIN5flash19enable_sm80_to_sm89INS1_16FlashAttnFwdSm80INS1_25CollectiveMainloopFwdSm80ILi8ELi1ELb0EN4cute5tupleIJNS5_1CILi128EEENS7_ILi96EEENS7_ILi256EEEEEELi256ENS_10bfloat16_tEfNS_4arch4Sm80ELb1ELb0ELb1ELb1ELb1ELb0ELb1ELb0EEENS1_21CollectiveEpilogueFwdINS6_IJS8_SA_S9_EEENS6_IJNS7_ILi1EEESI_SI_EEESC_SE_Li256ELb1ELb1ELb0ELb0EEENS1_19SingleTileSchedulerILb1ELb0ELb1ELi128EEEEEEEEEvNT_6ParamsE,"",@"SHT_CUDA_INFO"
	.sectionflags	@""
	.align	4


	//----- nvinfo : EIATTR_CUDA_API_VERSION
	.align		4
        /*0000*/ 	.byte	0x04, 0x37
        /*0002*/ 	.short	(.L_426 - .L_425)
.L_425:
        /*0004*/ 	.word	0x00000082


	//----- nvinfo : EIATTR_SW2861232_WAR
	.align		4
.L_426:
        /*0008*/ 	.byte	0x01, 0x35
	.zero		2


	//----- nvinfo : EIATTR_PARAM_CBANK
	.align		4
        /*000c*/ 	.byte	0x04, 0x0a
        /*000e*/ 	.short	(.L_428 - .L_427)
	.align		4
.L_427:
        /*0010*/ 	.word	index@(.nv.constant0._ZN7cutlass13device_kernelIN5flash19enable_sm80_to_sm89INS1_16FlashAttnFwdSm80INS1_25CollectiveMainloopFwdSm80ILi8ELi1ELb0EN4cute5tupleIJNS5_1CILi128EEENS7_ILi96EEENS7_ILi256EEEEEELi256ENS_10bfloat16_tEfNS_4arch4Sm80ELb1ELb0ELb1ELb1ELb1ELb0ELb1ELb0EEENS1_21CollectiveEpilogueFwdINS6_IJS8_SA_S9_EEENS6_IJNS7_ILi1EEESI_SI_EEESC_SE_Li256ELb1ELb1ELb0ELb0EEENS1_19SingleTileSchedulerILb1ELb0ELb1ELi128EEEEEEEEEvNT_6ParamsE)
        /*0014*/ 	.short	0x0160
        /*0016*/ 	.short	0x0418


	//----- nvinfo : EIATTR_CBANK_PARAM_SIZE
	.align		4
.L_428:
        /*0018*/ 	.byte	0x03, 0x19
        /*001a*/ 	.short	0x0418


	//----- nvinfo : EIATTR_KPARAM_INFO
	.align		4
        /*001c*/ 	.byte	0x04, 0x17
        /*001e*/ 	.short	(.L_430 - .L_429)
.L_429:
        /*0020*/ 	.word	0x00000000
        /*0024*/ 	.short	0x0000
        /*0026*/ 	.short	0x0000
        /*0028*/ 	.byte	0x00, 0xf0, 0x61, 0x10


	//----- nvinfo : EIATTR_MAXREG_COUNT
	.align		4
.L_430:
        /*002c*/ 	.byte	0x03, 0x1b
        /*002e*/ 	.short	0x00ff


	//----- nvinfo : EIATTR_NUM_BARRIERS
	.align		4
        /*0030*/ 	.byte	0x02, 0x4c
        /*0032*/ 	.byte	0x02
	.zero		1


	//----- nvinfo : EIATTR_ANNOTATIONS
	.align		4
        /*0034*/ 	.byte	0x04, 0x55
        /*0036*/ 	.short	(.L_432 - .L_431)


	//   ....[0]....
.L_431:
        /* <DEDUP_REMOVED lines=56> */


	//----- nvinfo : EIATTR_MERCURY_ISA_VERSION
	.align		4
.L_432:
        /*03a0*/ 	.byte	0x03, 0x5f
        /*03a2*/ 	.short	0x0000


	//----- nvinfo : EIATTR_COOP_GROUP_MASK_REGIDS
	.align		4
        /*03a4*/ 	.byte	0x04, 0x29
        /*03a6*/ 	.short	(.L_434 - .L_433)


	//   ....[0]....
.L_433:
        /*03a8*/ 	.word	0xffffffff


	//   ....[1]....
        /*03ac*/ 	.word	0xffffffff


	//   ....[2]....
        /*03b0*/ 	.word	0xffffffff


	//   ....[3]....
        /*03b4*/ 	.word	0xffffffff


	//   ....[4]....
        /*03b8*/ 	.word	0xffffffff


	//   ....[5]....
        /*03bc*/ 	.word	0xffffffff


	//   ....[6]....
        /*03c0*/ 	.word	0xffffffff


	//   ....[7]....
        /*03c4*/ 	.word	0xffffffff


	//   ....[8]....
        /*03c8*/ 	.word	0xffffffff


	//   ....[9]....
        /*03cc*/ 	.word	0xffffffff


	//   ....[10]....
        /*03d0*/ 	.word	0xffffffff


	//   ....[11]....
        /*03d4*/ 	.word	0xffffffff


	//   ....[12]....
        /*03d8*/ 	.word	0xffffffff


	//   ....[13]....
        /*03dc*/ 	.word	0xffffffff


	//   ....[14]....
        /*03e0*/ 	.word	0xffffffff


	//   ....[15]....
        /*03e4*/ 	.word	0xffffffff


	//   ....[16]....
        /*03e8*/ 	.word	0xffffffff


	//   ....[17]....
        /*03ec*/ 	.word	0xffffffff


	//   ....[18]....
        /*03f0*/ 	.word	0xffffffff


	//   ....[19]....
        /*03f4*/ 	.word	0xffffffff


	//   ....[20]....
        /*03f8*/ 	.word	0xffffffff


	//   ....[21]....
        /*03fc*/ 	.word	0xffffffff


	//   ....[22]....
        /*0400*/ 	.word	0xffffffff


	//   ....[23]....
        /*0404*/ 	.word	0xffffffff


	//   ....[24]....
        /*0408*/ 	.word	0xffffffff


	//   ....[25]....
        /*040c*/ 	.word	0xffffffff


	//   ....[26]....
        /*0410*/ 	.word	0xffffffff


	//   ....[27]....
        /*0414*/ 	.word	0xffffffff


	//   ....[28]....
        /*0418*/ 	.word	0xffffffff


	//   ....[29]....
        /*041c*/ 	.word	0xffffffff


	//   ....[30]....
        /*0420*/ 	.word	0xffffffff


	//   ....[31]....
        /*0424*/ 	.word	0xffffffff


	//   ....[32]....
        /*0428*/ 	.word	0xffffffff


	//   ....[33]....
        /*042c*/ 	.word	0xffffffff


	//   ....[34]....
        /*0430*/ 	.word	0xffffffff


	//   ....[35]....
        /*0434*/ 	.word	0xffffffff


	//   ....[36]....
        /*0438*/ 	.word	0xffffffff


	//   ....[37]....
        /*043c*/ 	.word	0xffffffff


	//   ....[38]....
        /*0440*/ 	.word	0xffffffff


	//   ....[39]....
        /*0444*/ 	.word	0xffffffff


	//   ....[40]....
        /*0448*/ 	.word	0xffffffff


	//   ....[41]....
        /*044c*/ 	.word	0xffffffff


	//   ....[42]....
        /*0450*/ 	.word	0xffffffff


	//   ....[43]....
        /*0454*/ 	.word	0xffffffff


	//   ....[44]....
        /*0458*/ 	.word	0xffffffff


	//   ....[45]....
        /*045c*/ 	.word	0xffffffff


	//   ....[46]....
        /*0460*/ 	.word	0xffffffff


	//   ....[47]....
        /*0464*/ 	.word	0xffffffff


	//   ....[48]....
        /*0468*/ 	.word	0xffffffff


	//   ....[49]....
        /*046c*/ 	.word	0xffffffff


	//   ....[50]....
        /*0470*/ 	.word	0xffffffff


	//   ....[51]....
        /*0474*/ 	.word	0xffffffff


	//   ....[52]....
        /*0478*/ 	.word	0xffffffff


	//   ....[53]....
        /*047c*/ 	.word	0xffffffff


	//   ....[54]....
        /*0480*/ 	.word	0xffffffff


	//   ....[55]....
        /*0484*/ 	.word	0xffffffff


	//   ....[56]....
        /*0488*/ 	.word	0xffffffff


	//   ....[57]....
        /*048c*/ 	.word	0xffffffff


	//   ....[58]....
        /*0490*/ 	.word	0xffffffff


	//   ....[59]....
        /*0494*/ 	.word	0xffffffff


	//   ....[60]....
        /*0498*/ 	.word	0xffffffff


	//   ....[61]....
        /*049c*/ 	.word	0xffffffff


	//   ....[62]....
        /*04a0*/ 	.word	0xffffffff


	//   ....[63]....
        /*04a4*/ 	.word	0xffffffff


	//   ....[64]....
        /*04a8*/ 	.word	0xffffffff


	//   ....[65]....
        /*04ac*/ 	.word	0xffffffff


	//   ....[66]....
        /*04b0*/ 	.word	0xffffffff


	//   ....[67]....
        /*04b4*/ 	.word	0xffffffff


	//   ....[68]....
        /*04b8*/ 	.word	0xffffffff


	//   ....[69]....
        /*04bc*/ 	.word	0xffffffff


	//   ....[70]....
        /*04c0*/ 	.word	0xffffffff


	//   ....[71]....
        /*04c4*/ 	.word	0xffffffff


	//   ....[72]....
        /*04c8*/ 	.word	0xffffffff


	//   ....[73]....
        /*04cc*/ 	.word	0xffffffff


	//   ....[74]....
        /*04d0*/ 	.word	0xffffffff


	//   ....[75]....
        /*04d4*/ 	.word	0xffffffff


	//   ....[76]....
        /*04d8*/ 	.word	0xffffffff


	//   ....[77]....
        /*04dc*/ 	.word	0xffffffff


	//   ....[78]....
        /*04e0*/ 	.word	0xffffffff


	//   ....[79]....
        /*04e4*/ 	.word	0xffffffff


	//   ....[80]....
        /*04e8*/ 	.word	0xffffffff


	//   ....[81]....
        /*04ec*/ 	.word	0xffffffff


	//   ....[82]....
        /*04f0*/ 	.word	0xffffffff


	//   ....[83]....
        /*04f4*/ 	.word	0xffffffff


	//   ....[84]....
        /*04f8*/ 	.word	0xffffffff


	//   ....[85]....
        /*04fc*/ 	.word	0xffffffff


	//   ....[86]....
        /*0500*/ 	.word	0xffffffff


	//   ....[87]....
        /*0504*/ 	.word	0xffffffff


	//   ....[88]....
        /*0508*/ 	.word	0xffffffff


	//   ....[89]....
        /*050c*/ 	.word	0xffffffff


	//   ....[90]....
        /*0510*/ 	.word	0xffffffff


	//----- nvinfo : EIATTR_COOP_GROUP_INSTR_OFFSETS
	.align		4
.L_434:
        /*0514*/ 	.byte	0x04, 0x28
        /*0516*/ 	.short	(.L_436 - .L_435)


	//   ....[0]....
.L_435:
        /*0518*/ 	.word	0x000000a0


	//   ....[1]....
        /*051c*/ 	.word	0x00001330


	//   ....[2]....
        /*0520*/ 	.word	0x00001350


	//   ....[3]....
        /*0524*/ 	.word	0x000015b0


	//   ....[4]....
        /*0528*/ 	.word	0x000015e0


	//   ....[5]....
        /*052c*/ 	.word	0x00001750


	//   ....[6]....
        /*0530*/ 	.word	0x00001780


	//   ....[7]....
        /*0534*/ 	.word	0x00001900


	//   ....[8]....
        /*0538*/ 	.word	0x00001950


	//   ....[9]....
        /*053c*/ 	.word	0x000020e0


	//   ....[10]....
        /*0540*/ 	.word	0x00002110


	//   ....[11]....
        /*0544*/ 	.word	0x00002140


	//   ....[12]....
        /*0548*/ 	.word	0x00002180


	//   ....[13]....
        /*054c*/ 	.word	0x000021c0


	//   ....[14]....
        /*0550*/ 	.word	0x00002200


	//   ....[15]....
        /*0554*/ 	.word	0x00002230


	//   ....[16]....
        /*0558*/ 	.word	0x00002270


	//   ....[17]....
        /*055c*/ 	.word	0x00002360


	//   ....[18]....
        /*0560*/ 	.word	0x00002390


	//   ....[19]....
        /*0564*/ 	.word	0x000023d0


	//   ....[20]....
        /*0568*/ 	.word	0x00002410


	//   ....[21]....
        /*056c*/ 	.word	0x00004060


	//   ....[22]....
        /*0570*/ 	.word	0x00004080


	//   ....[23]....
        /*0574*/ 	.word	0x000040a0


	//   ....[24]....
        /*0578*/ 	.word	0x000040d0


	//   ....[25]....
        /*057c*/ 	.word	0x00004170


	//   ....[26]....
        /*0580*/ 	.word	0x00004180


	//   ....[27]....
        /*0584*/ 	.word	0x000048c0


	//   ....[28]....
        /*0588*/ 	.word	0x00004ca0


	//   ....[29]....
        /*058c*/ 	.word	0x00005610


	//   ....[30]....
        /*0590*/ 	.word	0x00005740


	//   ....[31]....
        /*0594*/ 	.word	0x00005750


	//   ....[32]....
        /*0598*/ 	.word	0x000057a0


	//   ....[33]....
        /*059c*/ 	.word	0x00007760


	//   ....[34]....
        /*05a0*/ 	.word	0x00007790


	//   ....[35]....
        /*05a4*/ 	.word	0x000077a0


	//   ....[36]....
        /*05a8*/ 	.word	0x000077b0


	//   ....[37]....
        /*05ac*/ 	.word	0x00007870


	//   ....[38]....
        /*05b0*/ 	.word	0x00007890


	//   ....[39]....
        /*05b4*/ 	.word	0x00009650


	//   ....[40]....
        /*05b8*/ 	.word	0x00009660


	//   ....[41]....
        /*05bc*/ 	.word	0x00009670


	//   ....[42]....
        /*05c0*/ 	.word	0x00009680


	//   ....[43]....
        /*05c4*/ 	.word	0x00009690


	//   ....[44]....
        /*05c8*/ 	.word	0x000097e0


	//   ....[45]....
        /*05cc*/ 	.word	0x00009a40


	//   ....[46]....
        /*05d0*/ 	.word	0x00009a70


	//   ....[47]....
        /*05d4*/ 	.word	0x0000a300


	//   ....[48]....
        /*05d8*/ 	.word	0x0000a3f0


	//   ....[49]....
        /*05dc*/ 	.word	0x0000a400


	//   ....[50]....
        /*05e0*/ 	.word	0x0000a430


	//   ....[51]....
        /*05e4*/ 	.word	0x0000cf60


	//   ....[52]....
        /*05e8*/ 	.word	0x0000cf70


	//   ....[53]....
        /*05ec*/ 	.word	0x0000cf80


	//   ....[54]....
        /*05f0*/ 	.word	0x0000cf90


	//   ....[55]....
        /*05f4*/ 	.word	0x0000cfa0


	//   ....[56]....
        /*05f8*/ 	.word	0x0000cfb0


	//   ....[57]....
        /*05fc*/ 	.word	0x0000d4f0


	//   ....[58]....
        /*0600*/ 	.word	0x0000d510


	//   ....[59]....
        /*0604*/ 	.word	0x0000d530


	//   ....[60]....
        /*0608*/ 	.word	0x0000d540


	//   ....[61]....
        /*060c*/ 	.word	0x0000d560


	//   ....[62]....
        /*0610*/ 	.word	0x0000d590


	//   ....[63]....
        /*0614*/ 	.word	0x0000f550


	//   ....[64]....
        /*0618*/ 	.word	0x0000f560


	//   ....[65]....
        /*061c*/ 	.word	0x0000f580


	//   ....[66]....
        /*0620*/ 	.word	0x0000f5a0


	//   ....[67]....
        /*0624*/ 	.word	0x00011dc0


	//   ....[68]....
        /*0628*/ 	.word	0x00011df0


	//   ....[69]....
        /*062c*/ 	.word	0x00011e40


	//   ....[70]....
        /*0630*/ 	.word	0x00011e60


	//   ....[71]....
        /*0634*/ 	.word	0x000138b0


	//   ....[72]....
        /*0638*/ 	.word	0x000138e0


	//   ....[73]....
        /*063c*/ 	.word	0x00013920


	//   ....[74]....
        /*0640*/ 	.word	0x00013960


	//   ....[75]....
        /*0644*/ 	.word	0x00013b80


	//   ....[76]....
        /*0648*/ 	.word	0x00013b90


	//   ....[77]....
        /*064c*/ 	.word	0x00013d90


	//   ....[78]....
        /*0650*/ 	.word	0x00013dc0


	//   ....[79]....
        /*0654*/ 	.word	0x00013f80


	//   ....[80]....
        /*0658*/ 	.word	0x00013fb0


	//   ....[81]....
        /*065c*/ 	.word	0x00014170


	//   ....[82]....
        /*0660*/ 	.word	0x00014190


	//   ....[83]....
        /*0664*/ 	.word	0x00014b40


	//   ....[84]....
        /*0668*/ 	.word	0x00014b60


	//   ....[85]....
        /*066c*/ 	.word	0x00014cf0


	//   ....[86]....
        /*0670*/ 	.word	0x00014d20


	//   ....[87]....
        /*0674*/ 	.word	0x00014eb0


	//   ....[88]....
        /*0678*/ 	.word	0x00014ee0


	//   ....[89]....
        /*067c*/ 	.word	0x00015070


	//   ....[90]....
        /*0680*/ 	.word	0x00015090


	//----- nvinfo : EIATTR_EXIT_INSTR_OFFSETS
	.align		4
.L_436:
        /*0684*/ 	.byte	0x04, 0x1c
        /*0686*/ 	.short	(.L_438 - .L_437)


	//   ....[0]....
.L_437:
        /*0688*/ 	.word	0x00000450


	//   ....[1]....
        /*068c*/ 	.word	0x000141a0


	//   ....[2]....
        /*0690*/ 	.word	0x000142e0


	//   ....[3]....
        /*0694*/ 	.word	0x00014340


	//   ....[4]....
        /*0698*/ 	.word	0x000150a0


	//   ....[5]....
        /*069c*/ 	.word	0x000151b0


	//   ....[6]....
        /*06a0*/ 	.word	0x00015210


	//----- nvinfo : EIATTR_CTAIDZ_USED
	.align		4
.L_438:
        /*06a4*/ 	.byte	0x01, 0x04
	.zero		2


	//----- nvinfo : EIATTR_MAX_THREADS
	.align		4
        /*06a8*/ 	.byte	0x04, 0x05
        /*06aa*/ 	.short	(.L_440 - .L_439)
.L_439:
        /*06ac*/ 	.word	0x00000100
        /*06b0*/ 	.word	0x00000001
        /*06b4*/ 	.word	0x00000001


	//----- nvinfo : EIATTR_CRS_STACK_SIZE
	.align		4
.L_440:
        /*06b8*/ 	.byte	0x04, 0x1e
        /*06ba*/ 	.short	(.L_442 - .L_441)
.L_441:
        /*06bc*/ 	.word	0x00000000
.L_442:


//--------------------- .nv.info._ZN7cutlass13device_kernelIN5flash19enable_sm80_to_sm89INS1_16FlashAttnFwdSm80INS1_25CollectiveMainloopFwdSm80ILi8ELi1ELb0EN4cute5tupleIJNS5_1CILi128EEENS7_ILi48EEENS7_ILi256EEEEEELi256ENS_10bfloat16_tEfNS_4arch4Sm80ELb1ELb0ELb1ELb1ELb1ELb1ELb1ELb0EEENS1_21CollectiveEpilogueFwdINS6_IJS8_SA_S9_EEENS6_IJNS7_ILi1EEESI_SI_EEESC_SE_Li256ELb1ELb1ELb0ELb0EEENS1_19SingleTileSchedulerILb1ELb0ELb1ELi128EEEEEEEEEvNT_6ParamsE --------------------------
	.section	.nv.info._ZN7cutlass13device_kernelIN5flash19enable_sm80_to_sm89INS1_16FlashAttnFwdSm80INS1_25CollectiveMainloopFwdSm80ILi8ELi1ELb0EN4cute5tupleIJNS5_1CILi128EEENS7_ILi48EEENS7_ILi256EEEEEELi256ENS_10bfloat16_tEfNS_4arch4Sm80ELb1ELb0ELb1ELb1ELb1ELb1ELb1ELb0EEENS1_21CollectiveEpilogueFwdINS6_IJS8_SA_S9_EEENS6_IJNS7_ILi1EEESI_SI_EEESC_SE_Li256ELb1ELb1ELb0ELb0EEENS1_19SingleTileSchedulerILb1ELb0ELb1ELi128EEEEEEEEEvNT_6ParamsE,"",@"SHT_CUDA_INFO"
	.sectionflags	@""
	.align	4


	//----- nvinfo : EIATTR_CUDA_API_VERSION
	.align		4
        /*0000*/ 	.byte	0x04, 0x37
        /*0002*/ 	.short	(.L_444 - .L_443)
.L_443:
        /*0004*/ 	.word	0x00000082


	//----- nvinfo : EIATTR_SW2861232_WAR
	.align		4
.L_444:
        /*0008*/ 	.byte	0x01, 0x35
	.zero		2


	//----- nvinfo : EIATTR_PARAM_CBANK
	.align		4
        /*000c*/ 	.byte	0x04, 0x0a
        /*000e*/ 	.short	(.L_446 - .L_445)
	.align		4
.L_445:
        /*0010*/ 	.word	index@(.nv.constant0._ZN7cutlass13device_kernelIN5flash19enable_sm80_to_sm89INS1_16FlashAttnFwdSm80INS1_25CollectiveMainloopFwdSm80ILi8ELi1ELb0EN4cute5tupleIJNS5_1CILi128EEENS7_ILi48EEENS7_ILi256EEEEEELi256ENS_10bfloat16_tEfNS_4arch4Sm80ELb1ELb0ELb1ELb1ELb1ELb1ELb1ELb0EEENS1_21CollectiveEpilogueFwdINS6_IJS8_SA_S9_EEENS6_IJNS7_ILi1EEESI_SI_EEESC_SE_Li256ELb1ELb1ELb0ELb0EEENS1_19SingleTileSchedulerILb1ELb0ELb1ELi128EEEEEEEEEvNT_6ParamsE)
        /*0014*/ 	.short	0x0160
        /*0016*/ 	.short	0x0418


	//----- nvinfo : EIATTR_CBANK_PARAM_SIZE
	.align		4
.L_446:
        /*0018*/ 	.byte	0x03, 0x19
        /*001a*/ 	.short	0x0418


	//----- nvinfo : EIATTR_KPARAM_INFO
	.align		4
        /*001c*/ 	.byte	0x04, 0x17
        /*001e*/ 	.short	(.L_448 - .L_447)
.L_447:
        /*0020*/ 	.word	0x00000000
        /*0024*/ 	.short	0x0000
        /*0026*/ 	.short	0x0000
        /*0028*/ 	.byte	0x00, 0xf0, 0x61, 0x10


	//----- nvinfo : EIATTR_MAXREG_COUNT
	.align		4
.L_448:
        /*002c*/ 	.byte	0x03, 0x1b
        /*002e*/ 	.short	0x00ff


	//----- nvinfo : EIATTR_NUM_BARRIERS
	.align		4
        /*0030*/ 	.byte	0x02, 0x4c
        /*0032*/ 	.byte	0x02
	.zero		1


	//----- nvinfo : EIATTR_MERCURY_ISA_VERSION
	.align		4
        /*0034*/ 	.byte	0x03, 0x5f
        /*0036*/ 	.short	0x0000


	//----- nvinfo : EIATTR_COOP_GROUP_MASK_REGIDS
	.align		4
        /*0038*/ 	.byte	0x04, 0x29
        /*003a*/ 	.short	(.L_450 - .L_449)


	//   ....[0]....
.L_449:
        /*003c*/ 	.word	0xffffffff


	//   ....[1]....
        /*0040*/ 	.word	0xffffffff


	//   ....[2]....
        /*0044*/ 	.word	0xffffffff


	//   ....[3]....
        /*0048*/ 	.word	0xffffffff


	//   ....[4]....
        /*004c*/ 	.word	0xffffffff


	//   ....[5]....
        /*0050*/ 	.word	0xffffffff


	//   ....[6]....
        /*0054*/ 	.word	0xffffffff


	//   ....[7]....
        /*0058*/ 	.word	0xffffffff


	//   ....[8]....
        /*005c*/ 	.word	0xffffffff


	//   ....[9]....
        /*0060*/ 	.word	0xffffffff


	//   ....[10]....
        /*0064*/ 	.word	0xffffffff


	//   ....[11]....
        /*0068*/ 	.word	0xffffffff


	//   ....[12]....
        /*006c*/ 	.word	0xffffffff


	//   ....[13]....
        /*0070*/ 	.word	0xffffffff


	//   ....[14]....
        /*0074*/ 	.word	0xffffffff


	//   ....[15]....
        /*0078*/ 	.word	0xffffffff


	//   ....[16]....
        /*007c*/ 	.word	0xffffffff


	//   ....[17]....
        /*0080*/ 	.word	0xffffffff


	//   ....[18]....
        /*0084*/ 	.word	0xffffffff


	//   ....[19]....
        /*0088*/ 	.word	0xffffffff


	//   ....[20]....
        /*008c*/ 	.word	0xffffffff


	//   ....[21]....
        /*0090*/ 	.word	0xffffffff


	//   ....[22]....
        /*0094*/ 	.word	0xffffffff


	//   ....[23]....
        /*0098*/ 	.word	0xffffffff


	//   ....[24]....
        /*009c*/ 	.word	0xffffffff


	//   ....[25]....
        /*00a0*/ 	.word	0xffffffff


	//   ....[26]....
        /*00a4*/ 	.word	0xffffffff


	//   ....[27]....
        /*00a8*/ 	.word	0xffffffff


	//   ....[28]....
        /*00ac*/ 	.word	0xffffffff


	//   ....[29]....
        /*00b0*/ 	.word	0xffffffff


	//   ....[30]....
        /*00b4*/ 	.word	0xffffffff


	//   ....[31]....
        /*00b8*/ 	.word	0xffffffff


	//   ....[32]....
        /*00bc*/ 	.word	0xffffffff


	//   ....[33]....
        /*00c0*/ 	.word	0xffffffff


	//   ....[34]....
        /*00c4*/ 	.word	0xffffffff


	//   ....[35]....
        /*00c8*/ 	.word	0xffffffff


	//   ....[36]....
        /*00cc*/ 	.word	0xffffffff


	//   ....[37]....
        /*00d0*/ 	.word	0xffffffff


	//   ....[38]....
        /*00d4*/ 	.word	0xffffffff


	//   ....[39]....
        /*00d8*/ 	.word	0xffffffff


	//   ....[40]....
        /*00dc*/ 	.word	0xffffffff


	//   ....[41]....
        /*00e0*/ 	.word	0xffffffff


	//   ....[42]....
        /*00e4*/ 	.word	0xffffffff


	//   ....[43]....
        /*00e8*/ 	.word	0xffffffff


	//   ....[44]....
        /*00ec*/ 	.word	0xffffffff


	//   ....[45]....
        /*00f0*/ 	.word	0xffffffff


	//   ....[46]....
        /*00f4*/ 	.word	0xffffffff


	//   ....[47]....
        /*00f8*/ 	.word	0xffffffff


	//   ....[48]....
        /*00fc*/ 	.word	0xffffffff


	//   ....[49]....
        /*0100*/ 	.word	0xffffffff


	//   ....[50]....
        /*0104*/ 	.word	0xffffffff


	//   ....[51]....
        /*0108*/ 	.word	0xffffffff


	//   ....[52]....
        /*010c*/ 	.word	0xffffffff


	//   ....[53]....
        /*0110*/ 	.word	0xffffffff


	//   ....[54]....
        /*0114*/ 	.word	0xffffffff


	//   ....[55]....
        /*0118*/ 	.word	0xffffffff


	//   ....[56]....
        /*011c*/ 	.word	0xffffffff


	//   ....[57]....
        /*0120*/ 	.word	0xffffffff


	//   ....[58]....
        /*0124*/ 	.word	0xffffffff


	//   ....[59]....
        /*0128*/ 	.word	0xffffffff


	//   ....[60]....
        /*012c*/ 	.word	0xffffffff


	//   ....[61]....
        /*0130*/ 	.word	0xffffffff


	//   ....[62]....
        /*0134*/ 	.word	0xffffffff


	//   ....[63]....
        /*0138*/ 	.word	0xffffffff


	//   ....[64]....
        /*013c*/ 	.word	0xffffffff


	//   ....[65]....
        /*0140*/ 	.word	0xffffffff


	//   ....[66]....
        /*0144*/ 	.word	0xffffffff


	//   ....[67]....
        /*0148*/ 	.word	0xffffffff


	//   ....[68]....
        /*014c*/ 	.word	0xffffffff


	//   ....[69]....
        /*0150*/ 	.word	0xffffffff


	//   ....[70]....
        /*0154*/ 	.word	0xffffffff


	//   ....[71]....
        /*0158*/ 	.word	0xffffffff


	//   ....[72]....
        /*015c*/ 	.word	0xffffffff


	//   ....[73]....
        /*0160*/ 	.word	0xffffffff


	//   ....[74]....
        /*0164*/ 	.word	0xffffffff


	//   ....[75]....
        /*0168*/ 	.word	0xffffffff


	//   ....[76]....
        /*016c*/ 	.word	0xffffffff


	//   ....[77]....
        /*0170*/ 	.word	0xffffffff


	//   ....[78]....
        /*0174*/ 	.word	0xffffffff


	//   ....[79]....
        /*0178*/ 	.word	0xffffffff


	//   ....[80]....
        /*017c*/ 	.word	0xffffffff


	//   ....[81]....
        /*0180*/ 	.word	0xffffffff


	//   ....[82]....
        /*0184*/ 	.word	0xffffffff


	//   ....[83]....
        /*0188*/ 	.word	0xffffffff


	//   ....[84]....
        /*018c*/ 	.word	0xffffffff


	//   ....[85]....
        /*0190*/ 	.word	0xffffffff


	//   ....[86]....
        /*0194*/ 	.word	0xffffffff


	//   ....[87]....
        /*0198*/ 	.word	0xffffffff


	//   ....[88]....
        /*019c*/ 	.word	0xffffffff


	//   ....[89]....
        /*01a0*/ 	.word	0xffffffff


	//   ....[90]....
        /*01a4*/ 	.word	0xffffffff


	//   ....[91]....
        /*01a8*/ 	.word	0xffffffff


	//   ....[92]....
        /*01ac*/ 	.word	0xffffffff


	//   ....[93]....
        /*01b0*/ 	.word	0xffffffff


	//   ....[94]....
        /*01b4*/ 	.word	0xffffffff


	//   ....[95]....
        /*01b8*/ 	.word	0xffffffff


	//   ....[96]....
        /*01bc*/ 	.word	0xffffffff


	//   ....[97]....
        /*01c0*/ 	.word	0xffffffff


	//   ....[98]....
        /*01c4*/ 	.word	0xffffffff


	//   ....[99]....
        /*01c8*/ 	.word	0xffffffff


	//   ....[100]....
        /*01cc*/ 	.word	0xffffffff


	//   ....[101]....
        /*01d0*/ 	.word	0xffffffff


	//   ....[102]....
        /*01d4*/ 	.word	0xffffffff


	//   ....[103]....
        /*01d8*/ 	.word	0xffffffff


	//   ....[104]....
        /*01dc*/ 	.word	0xffffffff


	//   ....[105]....
        /*01e0*/ 	.word	0xffffffff


	//   ....[106]....
        /*01e4*/ 	.word	0xffffffff


	//   ....[107]....
        /*01e8*/ 	.word	0xffffffff


	//   ....[108]....
        /*01ec*/ 	.word	0xffffffff


	//   ....[109]....
        /*01f0*/ 	.word	0xffffffff


	//   ....[110]....
        /*01f4*/ 	.word	0xffffffff


	//   ....[111]....
        /*01f8*/ 	.word	0xffffffff


	//   ....[112]....
        /*01fc*/ 	.word	0xffffffff


	//   ....[113]....
        /*0200*/ 	.word	0xffffffff


	//   ....[114]....
        /*0204*/ 	.word	0xffffffff


	//   ....[115]....
        /*0208*/ 	.word	0xffffffff


	//   ....[116]....
        /*020c*/ 	.word	0xffffffff


	//   ....[117]....
        /*0210*/ 	.word	0xffffffff


	//   ....[118]....
        /*0214*/ 	.word	0xffffffff


	//   ....[119]....
        /*0218*/ 	.word	0xffffffff


	//   ....[120]....
        /*021c*/ 	.word	0xffffffff


	//   ....[121]....
        /*0220*/ 	.word	0xffffffff


	//   ....[122]....
        /*0224*/ 	.word	0xffffffff


	//   ....[123]....
        /*0228*/ 	.word	0xffffffff


	//   ....[124]....
        /*022c*/ 	.word	0xffffffff


	//   ....[125]....
        /*0230*/ 	.word	0xffffffff


	//   ....[126]....
        /*0234*/ 	.word	0xffffffff


	//   ....[127]....
        /*0238*/ 	.word	0xffffffff


	//   ....[128]....
        /*023c*/ 	.word	0xffffffff


	//   ....[129]....
        /*0240*/ 	.word	0xffffffff


	//   ....[130]....
        /*0244*/ 	.word	0xffffffff


	//----- nvinfo : EIATTR_COOP_GROUP_INSTR_OFFSETS
	.align		4
.L_450:
        /*0248*/ 	.byte	0x04, 0x28
        /*024a*/ 	.short	(.L_452 - .L_451)


	//   ....[0]....
.L_451:
        /*024c*/ 	.word	0x00000090


	//   ....[1]....
        /*0250*/ 	.word	0x00002710


	//   ....[2]....
        /*0254*/ 	.word	0x00002790


	//   ....[3]....
        /*0258*/ 	.word	0x00003800


	//   ....[4]....
        /*025c*/ 	.word	0x00003810


	//   ....[5]....
        /*0260*/ 	.word	0x00004db0


	//   ....[6]....
        /*0264*/ 	.word	0x00004e30


	//   ....[7]....
        /*0268*/ 	.word	0x00005f40


	//   ....[8]....
        /*026c*/ 	.word	0x00005f50


	//   ....[9]....
        /*0270*/ 	.word	0x00006ef0


	//   ....[10]....
        /*0274*/ 	.word	0x00006f20


	//   ....[11]....
        /*0278*/ 	.word	0x000070f0


	//   ....[12]....
        /*027c*/ 	.word	0x00007110


	//   ....[13]....
        /*0280*/ 	.word	0x00007540


	//   ....[14]....
        /*0284*/ 	.word	0x00007560


	//   ....[15]....
        /*0288*/ 	.word	0x00007790


	//   ....[16]....
        /*028c*/ 	.word	0x000077b0


	//   ....[17]....
        /*0290*/ 	.word	0x000086d0


	//   ....[18]....
        /*0294*/ 	.word	0x000086f0


	//   ....[19]....
        /*0298*/ 	.word	0x000088e0


	//   ....[20]....
        /*029c*/ 	.word	0x00008910


	//   ....[21]....
        /*02a0*/ 	.word	0x00008a90


	//   ....[22]....
        /*02a4*/ 	.word	0x00008ac0


	//   ....[23]....
        /*02a8*/ 	.word	0x00008c40


	//   ....[24]....
        /*02ac*/ 	.word	0x00008c80


	//   ....[25]....
        /*02b0*/ 	.word	0x00009190


	//   ....[26]....
        /*02b4*/ 	.word	0x000091b0


	//   ....[27]....
        /*02b8*/ 	.word	0x00009300


	//   ....[28]....
        /*02bc*/ 	.word	0x00009310


	//   ....[29]....
        /*02c0*/ 	.word	0x00009740


	//   ....[30]....
        /*02c4*/ 	.word	0x000097a0


	//   ....[31]....
        /*02c8*/ 	.word	0x000097c0


	//   ....[32]....
        /*02cc*/ 	.word	0x000097d0


	//   ....[33]....
        /*02d0*/ 	.word	0x00009aa0


	//   ....[34]....
        /*02d4*/ 	.word	0x00009c60


	//   ....[35]....
        /*02d8*/ 	.word	0x00009ca0


	//   ....[36]....
        /*02dc*/ 	.word	0x00009ce0


	//   ....[37]....
        /*02e0*/ 	.word	0x0000a010


	//   ....[38]....
        /*02e4*/ 	.word	0x0000a1d0


	//   ....[39]....
        /*02e8*/ 	.word	0x0000a210


	//   ....[40]....
        /*02ec*/ 	.word	0x0000a250


	//   ....[41]....
        /*02f0*/ 	.word	0x0000a590


	//   ....[42]....
        /*02f4*/ 	.word	0x0000a750


	//   ....[43]....
        /*02f8*/ 	.word	0x0000a790


	//   ....[44]....
        /*02fc*/ 	.word	0x0000a7d0


	//   ....[45]....
        /*0300*/ 	.word	0x0000e1f0


	//   ....[46]....
        /*0304*/ 	.word	0x0000e250


	//   ....[47]....
        /*0308*/ 	.word	0x0000e290


	//   ....[48]....
        /*030c*/ 	.word	0x0000e2b0


	//   ....[49]....
        /*0310*/ 	.word	0x0000e450


	//   ....[50]....
        /*0314*/ 	.word	0x0000e610


	//   ....[51]....
        /*0318*/ 	.word	0x0000e650


	//   ....[52]....
        /*031c*/ 	.word	0x0000e690


	//   ....[53]....
        /*0320*/ 	.word	0x0000e890


	//   ....[54]....
        /*0324*/ 	.word	0x0000ea50


	//   ....[55]....
        /*0328*/ 	.word	0x0000ea90


	//   ....[56]....
        /*032c*/ 	.word	0x0000ead0


	//   ....[57]....
        /*0330*/ 	.word	0x0000ece0


	//   ....[58]....
        /*0334*/ 	.word	0x0000edf0


	//   ....[59]....
        /*0338*/ 	.word	0x0000ee30


	//   ....[60]....
        /*033c*/ 	.word	0x0000ee70


	//   ....[61]....
        /*0340*/ 	.word	0x00013170


	//   ....[62]....
        /*0344*/ 	.word	0x000131a0


	//   ....[63]....
        /*0348*/ 	.word	0x00013540


	//   ....[64]....
        /*034c*/ 	.word	0x00013550


	//   ....[65]....
        /*0350*/ 	.word	0x00014460


	//   ....[66]....
        /*0354*/ 	.word	0x00014480


	//   ....[67]....
        /*0358*/ 	.word	0x000145a0


	//   ....[68]....
        /*035c*/ 	.word	0x000145c0


	//   ....[69]....
        /*0360*/ 	.word	0x00014a40


	//   ....[70]....
        /*0364*/ 	.word	0x00014c20


	//   ....[71]....
        /*0368*/ 	.word	0x000151a0


	//   ....[72]....
        /*036c*/ 	.word	0x000151e0


	//   ....[73]....
        /*0370*/ 	.word	0x00015230


	//   ....[74]....
        /*0374*/ 	.word	0x00015320


	//   ....[75]....
        /*0378*/ 	.word	0x00016200


	//   ....[76]....
        /*037c*/ 	.word	0x00016220


	//   ....[77]....
        /*0380*/ 	.word	0x00016330


	//   ....[78]....
        /*0384*/ 	.word	0x00016340


	//   ....[79]....
        /*0388*/ 	.word	0x00017310


	//   ....[80]....
        /*038c*/ 	.word	0x00017330


	//   ....[81]....
        /*0390*/ 	.word	0x00017350


	//   ....[82]....
        /*0394*/ 	.word	0x00017360


	//   ....[83]....
        /*0398*/ 	.word	0x000175f0


	//   ....[84]....
        /*039c*/ 	.word	0x00017610


	//   ....[85]....
        /*03a0*/ 	.word	0x00017970


	//   ....[86]....
        /*03a4*/ 	.word	0x00017a70


	//   ....[87]....
        /*03a8*/ 	.word	0x00017b00


	//   ....[88]....
        /*03ac*/ 	.word	0x00017c40


	//   ....[89]....
        /*03b0*/ 	.word	0x000194a0


	//   ....[90]....
        /*03b4*/ 	.word	0x000194c0


	//   ....[91]....
        /*03b8*/ 	.word	0x00019650


	//   ....[92]....
        /*03bc*/ 	.word	0x00019660


	//   ....[93]....
        /*03c0*/ 	.word	0x0001a640


	//   ....[94]....
        /*03c4*/ 	.word	0x0001a650


	//   ....[95]....
        /*03c8*/ 	.word	0x0001a660


	//   ....[96]....
        /*03cc*/ 	.word	0x0001a670


	//   ....[97]....
        /*03d0*/ 	.word	0x0001aa10


	//   ....[98]....
        /*03d4*/ 	.word	0x0001aa30


	//   ....[99]....
        /*03d8*/ 	.word	0x0001aa70


	//   ....[100]....
        /*03dc*/ 	.word	0x0001aa80


	//   ....[101]....
        /*03e0*/ 	.word	0x0001c160


	//   ....[102]....
        /*03e4*/ 	.word	0x0001c190


	//   ....[103]....
        /*03e8*/ 	.word	0x0001c1d0


	//   ....[104]....
        /*03ec*/ 	.word	0x0001c1e0


	//   ....[105]....
        /*03f0*/ 	.word	0x0001dc70


	//   ....[106]....
        /*03f4*/ 	.word	0x0001dcb0


	//   ....[107]....
        /*03f8*/ 	.word	0x0001dce0


	//   ....[108]....
        /*03fc*/ 	.word	0x0001dd10


	//   ....[109]....
        /*0400*/ 	.word	0x0001df30


	//   ....[110]....
        /*0404*/ 	.word	0x0001df40


	//   ....[111]....
        /*0408*/ 	.word	0x0001e140


	//   ....[112]....
        /*040c*/ 	.word	0x0001e170


	//   ....[113]....
        /*0410*/ 	.word	0x0001e330


	//   ....[114]....
        /*0414*/ 	.word	0x0001e360


	//   ....[115]....
        /*0418*/ 	.word	0x0001e520


	//   ....[116]....
        /*041c*/ 	.word	0x0001e540


	//   ....[117]....
        /*0420*/ 	.word	0x0001eef0


	//   ....[118]....
        /*0424*/ 	.word	0x0001ef10


	//   ....[119]....
        /*0428*/ 	.word	0x0001f0a0


	//   ....[120]....
        /*042c*/ 	.word	0x0001f0d0


	//   ....[121]....
        /*0430*/ 	.word	0x0001f260


	//   ....[122]....
        /*0434*/ 	.word	0x0001f290


	//   ....[123]....
        /*0438*/ 	.word	0x0001f420


	//   ....[124]....
        /*043c*/ 	.word	0x0001f440


	//   ....[125]....
        /*0440*/ 	.word	0x0001f600


	//   ....[126]....
        /*0444*/ 	.word	0x0001f660


	//   ....[127]....
        /*0448*/ 	.word	0x0001f6b0


	//   ....[128]....
        /*044c*/ 	.word	0x0001f710


	//   ....[129]....
        /*0450*/ 	.word	0x0001f760


	//   ....[130]....
        /*0454*/ 	.word	0x0001f7c0


	//----- nvinfo : EIATTR_EXIT_INSTR_OFFSETS
	.align		4
.L_452:
        /*0458*/ 	.byte	0x04, 0x1c
        /*045a*/ 	.short	(.L_454 - .L_453)


	//   ....[0]....
.L_453:
        /*045c*/ 	.word	0x00000440


	//   ....[1]....
        /*0460*/ 	.word	0x0001e550


	//   ....[2]....
        /*0464*/ 	.word	0x0001e690


	//   ....[3]....
        /*0468*/ 	.word	0x0001e6f0


	//   ....[4]....
        /*046c*/ 	.word	0x0001f450


	//   ....[5]....
        /*0470*/ 	.word	0x0001f560


	//   ....[6]....
        /*0474*/ 	.word	0x0001f5c0


	//----- nvinfo : EIATTR_CTAIDZ_USED
	.align		4
.L_454:
        /*0478*/ 	.byte	0x01, 0x04
	.zero		2


	//----- nvinfo : EIATTR_MAX_THREADS
	.align		4
        /*047c*/ 	.byte	0x04, 0x05
        /*047e*/ 	.short	(.L_456 - .L_455)
.L_455:
        /*0480*/ 	.word	0x00000100
        /*0484*/ 	.word	0x00000001
        /*0488*/ 	.word	0x00000001


	//----- nvinfo : EIATTR_CRS_STACK_SIZE
	.align		4
.L_456:
        /*048c*/ 	.byte	0x04, 0x1e
        /*048e*/ 	.short	(.L_458 - .L_457)
.L_457:
        /*0490*/ 	.word	0x00000000
.L_458:


//--------------------- .nv.callgraph             --------------------------
	.section	.nv.callgraph,"",@"SHT_CUDA_CALLGRAPH"
	.align	4
	.sectionentsize	8
	.align		4
        /*0000*/ 	.word	0x00000000
	.align		4
        /*0004*/ 	.word	0xffffffff
	.align		4
        /*0008*/ 	.word	0x00000000
	.align		4
        /*000c*/ 	.word	0xfffffffe
	.align		4
        /*0010*/ 	.word	0x00000000
	.align		4
        /*0014*/ 	.word	0xfffffffd
	.align		4
        /*0018*/ 	.word	0x00000000
	.align		4
        /*001c*/ 	.word	0xfffffffc


//--------------------- .nv.rel.action            --------------------------
	.section	.nv.rel.action,"",@"SHT_CUDA_RELOCINFO"
	.align	8
	.sectionentsize	8
        /*0000*/ 	.byte	0x73, 0x00, 0x00, 0x00, 0x00, 0x00, 0x00, 0x00, 0x00, 0x00, 0x00, 0x11, 0x25, 0x00, 0x05, 0x36


//--------------------- .nv.constant4             --------------------------
	.section	.nv.constant4,"a",@progbits
	.align	8
	.align		8
.nv.constant4:
        /*0000*/ 	.dword	_ZN80_INTERNAL_d066332e_44_flash_fwd_hdim256_bf16_paged_softcap_sm80_cu_9949e2e8_46484cuda3std3__45__cpo5beginE
	.align		8
        /*0008*/ 	.dword	_ZN80_INTERNAL_d066332e_44_flash_fwd_hdim256_bf16_paged_softcap_sm80_cu_9949e2e8_46484cuda3std3__45__cpo3endE
	.align		8
        /*0010*/ 	.dword	_ZN80_INTERNAL_d066332e_44_flash_fwd_hdim256_bf16_paged_softcap_sm80_cu_9949e2e8_46484cuda3std3__45__cpo6cbeginE
	.align		8
        /*0018*/ 	.dword	_ZN80_INTERNAL_d066332e_44_flash_fwd_hdim256_bf16_paged_softcap_sm80_cu_9949e2e8_46484cuda3std3__45__cpo4cendE
	.align		8
        /*0020*/ 	.dword	_ZN80_INTERNAL_d066332e_44_flash_fwd_hdim256_bf16_paged_softcap_sm80_cu_9949e2e8_46484cuda3std3__482_GLOBAL__N__d066332e_44_flash_fwd_hdim256_bf16_paged_softcap_sm80_cu_9949e2e8_46486ignoreE
	.align		8
        /*0028*/ 	.dword	_ZN80_INTERNAL_d066332e_44_flash_fwd_hdim256_bf16_paged_softcap_sm80_cu_9949e2e8_46484cuda3std3__419piecewise_constructE
	.align		8
        /*0030*/ 	.dword	_ZN80_INTERNAL_d066332e_44_flash_fwd_hdim256_bf16_paged_softcap_sm80_cu_9949e2e8_46484cuda3std3__48in_placeE
	.align		8
        /*0038*/ 	.dword	_ZN80_INTERNAL_d066332e_44_flash_fwd_hdim256_bf16_paged_softcap_sm80_cu_9949e2e8_46484cuda3std6ranges3__45__cpo4swapE
	.align		8
        /*0040*/ 	.dword	_ZN80_INTERNAL_d066332e_44_flash_fwd_hdim256_bf16_paged_softcap_sm80_cu_9949e2e8_46484cuda3std6ranges3__45__cpo9iter_moveE
	.align		8
        /*0048*/ 	.dword	_ZN80_INTERNAL_d066332e_44_flash_fwd_hdim256_bf16_paged_softcap_sm80_cu_9949e2e8_46484cute7productE
	.align		8
        /*0050*/ 	.dword	_ZN80_INTERNAL_d066332e_44_flash_fwd_hdim256_bf16_paged_softcap_sm80_cu_9949e2e8_46484cute1_E


//--------------------- .nv.constant0._ZN7cutlass13device_kernelIN5flash19enable_sm80_to_sm89INS1_16FlashAttnFwdSm80INS1_25CollectiveMainloopFwdSm80ILi8ELi1ELb1EN4cute5tupleIJNS5_1CILi128EEENS7_ILi64EEENS7_ILi256EEEEEELi256ENS_10bfloat16_tEfNS_4arch4Sm80ELb0ELb0ELb1ELb0ELb1ELb0ELb1ELb0EEENS1_21CollectiveEpilogueFwdINS6_IJS8_SA_S9_EEENS6_IJNS7_ILi1EEESI_SI_EEESC_SE_Li256ELb0ELb1ELb0ELb0EEENS1_19SingleTileSchedulerILb0ELb0ELb1ELi128EEEEEEEEEvNT_6ParamsE --------------------------
	.section	.nv.constant0._ZN7cutlass13device_kernelIN5flash19enable_sm80_to_sm89INS1_16FlashAttnFwdSm80INS1_25CollectiveMainloopFwdSm80ILi8ELi1ELb1EN4cute5tupleIJNS5_1CILi128EEENS7_ILi64EEENS7_ILi256EEEEEELi256ENS_10bfloat16_tEfNS_4arch4Sm80ELb0ELb0ELb1ELb0ELb1ELb0ELb1ELb0EEENS1_21CollectiveEpilogueFwdINS6_IJS8_SA_S9_EEENS6_IJNS7_ILi1EEESI_SI_EEESC_SE_Li256ELb0ELb1ELb0ELb0EEENS1_19SingleTileSchedulerILb0ELb0ELb1ELi128EEEEEEEEEvNT_6ParamsE,"a",@progbits
	.sectionflags	@""
	.align	4
.nv.constant0._ZN7cutlass13device_kernelIN5flash19enable_sm80_to_sm89INS1_16FlashAttnFwdSm80INS1_25CollectiveMainloopFwdSm80ILi8ELi1ELb1EN4cute5tupleIJNS5_1CILi128EEENS7_ILi64EEENS7_ILi256EEEEEELi256ENS_10bfloat16_tEfNS_4arch4Sm80ELb0ELb0ELb1ELb0ELb1ELb0ELb1ELb0EEENS1_21CollectiveEpilogueFwdINS6_IJS8_SA_S9_EEENS6_IJNS7_ILi1EEESI_SI_EEESC_SE_Li256ELb0ELb1ELb0ELb0EEENS1_19SingleTileSchedulerILb0ELb0ELb1ELi128EEEEEEEEEvNT_6ParamsE:
	.zero		1400


//--------------------- .nv.constant0._ZN7cutlass13device_kernelIN5flash19enable_sm80_to_sm89INS1_16FlashAttnFwdSm80INS1_25CollectiveMainloopFwdSm80ILi8ELi1ELb1EN4cute5tupleIJNS5_1CILi128EEENS7_ILi64EEENS7_ILi256EEEEEELi256ENS_10bfloat16_tEfNS_4arch4Sm80ELb0ELb0ELb1ELb1ELb1ELb0ELb1ELb0EEENS1_21CollectiveEpilogueFwdINS6_IJS8_SA_S9_EEENS6_IJNS7_ILi1EEESI_SI_EEESC_SE_Li256ELb1ELb1ELb0ELb0EEENS1_19SingleTileSchedulerILb1ELb0ELb1ELi128EEEEEEEEEvNT_6ParamsE --------------------------
	.section	.nv.constant0._ZN7cutlass13device_kernelIN5flash19enable_sm80_to_sm89INS1_16FlashAttnFwdSm80INS1_25CollectiveMainloopFwdSm80ILi8ELi1ELb1EN4cute5tupleIJNS5_1CILi128EEENS7_ILi64EEENS7_ILi256EEEEEELi256ENS_10bfloat16_tEfNS_4arch4Sm80ELb0ELb0ELb1ELb1ELb1ELb0ELb1ELb0EEENS1_21CollectiveEpilogueFwdINS6_IJS8_SA_S9_EEENS6_IJNS7_ILi1EEESI_SI_EEESC_SE_Li256ELb1ELb1ELb0ELb0EEENS1_19SingleTileSchedulerILb1ELb0ELb1ELi128EEEEEEEEEvNT_6ParamsE,"a",@progbits
	.sectionflags	@""
	.align	4
.nv.constant0._ZN7cutlass13device_kernelIN5flash19enable_sm80_to_sm89INS1_16FlashAttnFwdSm80INS1_25CollectiveMainloopFwdSm80ILi8ELi1ELb1EN4cute5tupleIJNS5_1CILi128EEENS7_ILi64EEENS7_ILi256EEEEEELi256ENS_10bfloat16_tEfNS_4arch4Sm80ELb0ELb0ELb1ELb1ELb1ELb0ELb1ELb0EEENS1_21CollectiveEpilogueFwdINS6_IJS8_SA_S9_EEENS6_IJNS7_ILi1EEESI_SI_EEESC_SE_Li256ELb1ELb1ELb0ELb0EEENS1_19SingleTileSchedulerILb1ELb0ELb1ELi128EEEEEEEEEvNT_6ParamsE:
	.zero		1400


//--------------------- .nv.constant0._ZN7cutlass13device_kernelIN5flash19enable_sm80_to_sm89INS1_16FlashAttnFwdSm80INS1_25CollectiveMainloopFwdSm80ILi8ELi1ELb0EN4cute5tupleIJNS5_1CILi128EEENS7_ILi32EEENS7_ILi256EEEEEELi256ENS_10bfloat16_tEfNS_4arch4Sm80ELb0ELb0ELb1ELb1ELb1ELb1ELb1ELb0EEENS1_21CollectiveEpilogueFwdINS6_IJS8_SA_S9_EEENS6_IJNS7_ILi1EEESI_SI_EEESC_SE_Li256ELb1ELb1ELb0ELb0EEENS1_19SingleTileSchedulerILb1ELb0ELb1ELi128EEEEEEEEEvNT_6ParamsE --------------------------
	.section	.nv.constant0._ZN7cutlass13device_kernelIN5flash19enable_sm80_to_sm89INS1_16FlashAttnFwdSm80INS1_25CollectiveMainloopFwdSm80ILi8ELi1ELb0EN4cute5tupleIJNS5_1CILi128EEENS7_ILi32EEENS7_ILi256EEEEEELi256ENS_10bfloat16_tEfNS_4arch4Sm80ELb0ELb0ELb1ELb1ELb1ELb1ELb1ELb0EEENS1_21CollectiveEpilogueFwdINS6_IJS8_SA_S9_EEENS6_IJNS7_ILi1EEESI_SI_EEESC_SE_Li256ELb1ELb1ELb0ELb0EEENS1_19SingleTileSchedulerILb1ELb0ELb1ELi128EEEEEEEEEvNT_6ParamsE,"a",@progbits
	.sectionflags	@""
	.align	4
.nv.constant0._ZN7cutlass13device_kernelIN5flash19enable_sm80_to_sm89INS1_16FlashAttnFwdSm80INS1_25CollectiveMainloopFwdSm80ILi8ELi1ELb0EN4cute5tupleIJNS5_1CILi128EEENS7_ILi32EEENS7_ILi256EEEEEELi256ENS_10bfloat16_tEfNS_4arch4Sm80ELb0ELb0ELb1ELb1ELb1ELb1ELb1ELb0EEENS1_21CollectiveEpilogueFwdINS6_IJS8_SA_S9_EEENS6_IJNS7_ILi1EEESI_SI_EEESC_SE_Li256ELb1ELb1ELb0ELb0EEENS1_19SingleTileSchedulerILb1ELb0ELb1ELi128EEEEEEEEEvNT_6ParamsE:
	.zero		1400


//--------------------- .nv.constant0._ZN7cutlass13device_kernelIN5flash19enable_sm80_to_sm89INS1_16FlashAttnFwdSm80INS1_25CollectiveMainloopFwdSm80ILi8ELi1ELb1EN4cute5tupleIJNS5_1CILi128EEENS7_ILi48EEENS7_ILi256EEEEEELi256ENS_10bfloat16_tEfNS_4arch4Sm80ELb0ELb1ELb1ELb0ELb1ELb0ELb1ELb0EEENS1_21CollectiveEpilogueFwdINS6_IJS8_SA_S9_EEENS6_IJNS7_ILi1EEESI_SI_EEESC_SE_Li256ELb0ELb1ELb0ELb0EEENS1_19SingleTileSchedulerILb0ELb0ELb1ELi128EEEEEEEEEvNT_6ParamsE --------------------------
	.section	.nv.constant0._ZN7cutlass13device_kernelIN5flash19enable_sm80_to_sm89INS1_16FlashAttnFwdSm80INS1_25CollectiveMainloopFwdSm80ILi8ELi1ELb1EN4cute5tupleIJNS5_1CILi128EEENS7_ILi48EEENS7_ILi256EEEEEELi256ENS_10bfloat16_tEfNS_4arch4Sm80ELb0ELb1ELb1ELb0ELb1ELb0ELb1ELb0EEENS1_21CollectiveEpilogueFwdINS6_IJS8_SA_S9_EEENS6_IJNS7_ILi1EEESI_SI_EEESC_SE_Li256ELb0ELb1ELb0ELb0EEENS1_19SingleTileSchedulerILb0ELb0ELb1ELi128EEEEEEEEEvNT_6ParamsE,"a",@progbits
	.sectionflags	@""
	.align	4
.nv.constant0._ZN7cutlass13device_kernelIN5flash19enable_sm80_to_sm89INS1_16FlashAttnFwdSm80INS1_25CollectiveMainloopFwdSm80ILi8ELi1ELb1EN4cute5tupleIJNS5_1CILi128EEENS7_ILi48EEENS7_ILi256EEEEEELi256ENS_10bfloat16_tEfNS_4arch4Sm80ELb0ELb1ELb1ELb0ELb1ELb0ELb1ELb0EEENS1_21CollectiveEpilogueFwdINS6_IJS8_SA_S9_EEENS6_IJNS7_ILi1EEESI_SI_EEESC_SE_Li256ELb0ELb1ELb0ELb0EEENS1_19SingleTileSchedulerILb0ELb0ELb1ELi128EEEEEEEEEvNT_6ParamsE:
	.zero		1400


//--------------------- .nv.constant0._ZN7cutlass13device_kernelIN5flash19enable_sm80_to_sm89INS1_16FlashAttnFwdSm80INS1_25CollectiveMainloopFwdSm80ILi8ELi1ELb1EN4cute5tupleIJNS5_1CILi128EEENS7_ILi48EEENS7_ILi256EEEEEELi256ENS_10bfloat16_tEfNS_4arch4Sm80ELb0ELb1ELb1ELb1ELb1ELb0ELb1ELb0EEENS1_21CollectiveEpilogueFwdINS6_IJS8_SA_S9_EEENS6_IJNS7_ILi1EEESI_SI_EEESC_SE_Li256ELb1ELb1ELb0ELb0EEENS1_19SingleTileSchedulerILb1ELb0ELb1ELi128EEEEEEEEEvNT_6ParamsE --------------------------
	.section	.nv.constant0._ZN7cutlass13device_kernelIN5flash19enable_sm80_to_sm89INS1_16FlashAttnFwdSm80INS1_25CollectiveMainloopFwdSm80ILi8ELi1ELb1EN4cute5tupleIJNS5_1CILi128EEENS7_ILi48EEENS7_ILi256EEEEEELi256ENS_10bfloat16_tEfNS_4arch4Sm80ELb0ELb1ELb1ELb1ELb1ELb0ELb1ELb0EEENS1_21CollectiveEpilogueFwdINS6_IJS8_SA_S9_EEENS6_IJNS7_ILi1EEESI_SI_EEESC_SE_Li256ELb1ELb1ELb0ELb0EEENS1_19SingleTileSchedulerILb1ELb0ELb1ELi128EEEEEEEEEvNT_6ParamsE,"a",@progbits
	.sectionflags	@""
	.align	4
.nv.constant0._ZN7cutlass13device_kernelIN5flash19enable_sm80_to_sm89INS1_16FlashAttnFwdSm80INS1_25CollectiveMainloopFwdSm80ILi8ELi1ELb1EN4cute5tupleIJNS5_1CILi128EEENS7_ILi48EEENS7_ILi256EEEEEELi256ENS_10bfloat16_tEfNS_4arch4Sm80ELb0ELb1ELb1ELb1ELb1ELb0ELb1ELb0EEENS1_21CollectiveEpilogueFwdINS6_IJS8_SA_S9_EEENS6_IJNS7_ILi1EEESI_SI_EEESC_SE_Li256ELb1ELb1ELb0ELb0EEENS1_19SingleTileSchedulerILb1ELb0ELb1ELi128EEEEEEEEEvNT_6ParamsE:
	.zero		1400


//--------------------- .nv.constant0._ZN7cutlass13device_kernelIN5flash19enable_sm80_to_sm89INS1_16FlashAttnFwdSm80INS1_25CollectiveMainloopFwdSm80ILi8ELi1ELb0EN4cute5tupleIJNS5_1CILi128EEENS7_ILi32EEENS7_ILi256EEEEEELi256ENS_10bfloat16_tEfNS_4arch4Sm80ELb0ELb1ELb1ELb1ELb1ELb1ELb1ELb0EEENS1_21CollectiveEpilogueFwdINS6_IJS8_SA_S9_EEENS6_IJNS7_ILi1EEESI_SI_EEESC_SE_Li256ELb1ELb1ELb0ELb0EEENS1_19SingleTileSchedulerILb1ELb0ELb1ELi128EEEEEEEEEvNT_6ParamsE --------------------------
	.section	.nv.constant0._ZN7cutlass13device_kernelIN5flash19enable_sm80_to_sm89INS1_16FlashAttnFwdSm80INS1_25CollectiveMainloopFwdSm80ILi8ELi1ELb0EN4cute5tupleIJNS5_1CILi128EEENS7_ILi32EEENS7_ILi256EEEEEELi256ENS_10bfloat16_tEfNS_4arch4Sm80ELb0ELb1ELb1ELb1ELb1ELb1ELb1ELb0EEENS1_21CollectiveEpilogueFwdINS6_IJS8_SA_S9_EEENS6_IJNS7_ILi1EEESI_SI_EEESC_SE_Li256ELb1ELb1ELb0ELb0EEENS1_19SingleTileSchedulerILb1ELb0ELb1ELi128EEEEEEEEEvNT_6ParamsE,"a",@progbits
	.sectionflags	@""
	.align	4
.nv.constant0._ZN7cutlass13device_kernelIN5flash19enable_sm80_to_sm89INS1_16FlashAttnFwdSm80INS1_25CollectiveMainloopFwdSm80ILi8ELi1ELb0EN4cute5tupleIJNS5_1CILi128EEENS7_ILi32EEENS7_ILi256EEEEEELi256ENS_10bfloat16_tEfNS_4arch4Sm80ELb0ELb1ELb1ELb1ELb1ELb1ELb1ELb0EEENS1_21CollectiveEpilogueFwdINS6_IJS8_SA_S9_EEENS6_IJNS7_ILi1EEESI_SI_EEESC_SE_Li256ELb1ELb1ELb0ELb0EEENS1_19SingleTileSchedulerILb1ELb0ELb1ELi128EEEEEEEEEvNT_6ParamsE:
	.zero		1400


//--------------------- .nv.constant0._ZN7cutlass13device_kernelIN5flash19enable_sm80_to_sm89INS1_16FlashAttnFwdSm80INS1_25CollectiveMainloopFwdSm80ILi8ELi1ELb1EN4cute5tupleIJNS5_1CILi128EEENS7_ILi64EEENS7_ILi256EEEEEELi256ENS_10bfloat16_tEfNS_4arch4Sm80ELb1ELb0ELb1ELb0ELb1ELb0ELb1ELb0EEENS1_21CollectiveEpilogueFwdINS6_IJS8_SA_S9_EEENS6_IJNS7_ILi1EEESI_SI_EEESC_SE_Li256ELb0ELb1ELb0ELb0EEENS1_30DynamicPersistentTileSchedulerILi256ELi256ELb0ELb1ELb0EEEEEEEEEvNT_6ParamsE --------------------------
	.section	.nv.constant0._ZN7cutlass13device_kernelIN5flash19enable_sm80_to_sm89INS1_16FlashAttnFwdSm80INS1_25CollectiveMainloopFwdSm80ILi8ELi1ELb1EN4cute5tupleIJNS5_1CILi128EEENS7_ILi64EEENS7_ILi256EEEEEELi256ENS_10bfloat16_tEfNS_4arch4Sm80ELb1ELb0ELb1ELb0ELb1ELb0ELb1ELb0EEENS1_21CollectiveEpilogueFwdINS6_IJS8_SA_S9_EEENS6_IJNS7_ILi1EEESI_SI_EEESC_SE_Li256ELb0ELb1ELb0ELb0EEENS1_30DynamicPersistentTileSchedulerILi256ELi256ELb0ELb1ELb0EEEEEEEEEvNT_6ParamsE,"a",@progbits
	.sectionflags	@""
	.align	4
.nv.constant0._ZN7cutlass13device_kernelIN5flash19enable_sm80_to_sm89INS1_16FlashAttnFwdSm80INS1_25CollectiveMainloopFwdSm80ILi8ELi1ELb1EN4cute5tupleIJNS5_1CILi128EEENS7_ILi64EEENS7_ILi256EEEEEELi256ENS_10bfloat16_tEfNS_4arch4Sm80ELb1ELb0ELb1ELb0ELb1ELb0ELb1ELb0EEENS1_21CollectiveEpilogueFwdINS6_IJS8_SA_S9_EEENS6_IJNS7_ILi1EEESI_SI_EEESC_SE_Li256ELb0ELb1ELb0ELb0EEENS1_30DynamicPersistentTileSchedulerILi256ELi256ELb0ELb1ELb0EEEEEEEEEvNT_6ParamsE:
	.zero		1416


//--------------------- .nv.constant0._ZN7cutlass13device_kernelIN5flash19enable_sm80_to_sm89INS1_16FlashAttnFwdSm80INS1_25CollectiveMainloopFwdSm80ILi8ELi1ELb1EN4cute5tupleIJNS5_1CILi128EEENS7_ILi64EEENS7_ILi256EEEEEELi256ENS_10bfloat16_tEfNS_4arch4Sm80ELb1ELb0ELb1ELb1ELb1ELb0ELb1ELb0EEENS1_21CollectiveEpilogueFwdINS6_IJS8_SA_S9_EEENS6_IJNS7_ILi1EEESI_SI_EEESC_SE_Li256ELb1ELb1ELb0ELb0EEENS1_19SingleTileSchedulerILb1ELb0ELb1ELi128EEEEEEEEEvNT_6ParamsE --------------------------
	.section	.nv.constant0._ZN7cutlass13device_kernelIN5flash19enable_sm80_to_sm89INS1_16FlashAttnFwdSm80INS1_25CollectiveMainloopFwdSm80ILi8ELi1ELb1EN4cute5tupleIJNS5_1CILi128EEENS7_ILi64EEENS7_ILi256EEEEEELi256ENS_10bfloat16_tEfNS_4arch4Sm80ELb1ELb0ELb1ELb1ELb1ELb0ELb1ELb0EEENS1_21CollectiveEpilogueFwdINS6_IJS8_SA_S9_EEENS6_IJNS7_ILi1EEESI_SI_EEESC_SE_Li256ELb1ELb1ELb0ELb0EEENS1_19SingleTileSchedulerILb1ELb0ELb1ELi128EEEEEEEEEvNT_6ParamsE,"a",@progbits
	.sectionflags	@""
	.align	4
.nv.constant0._ZN7cutlass13device_kernelIN5flash19enable_sm80_to_sm89INS1_16FlashAttnFwdSm80INS1_25CollectiveMainloopFwdSm80ILi8ELi1ELb1EN4cute5tupleIJNS5_1CILi128EEENS7_ILi64EEENS7_ILi256EEEEEELi256ENS_10bfloat16_tEfNS_4arch4Sm80ELb1ELb0ELb1ELb1ELb1ELb0ELb1ELb0EEENS1_21CollectiveEpilogueFwdINS6_IJS8_SA_S9_EEENS6_IJNS7_ILi1EEESI_SI_EEESC_SE_Li256ELb1ELb1ELb0ELb0EEENS1_19SingleTileSchedulerILb1ELb0ELb1ELi128EEEEEEEEEvNT_6ParamsE:
	.zero		1400


//--------------------- .nv.constant0._ZN7cutlass13device_kernelIN5flash19enable_sm80_to_sm89INS1_16FlashAttnFwdSm80INS1_25CollectiveMainloopFwdSm80ILi8ELi1ELb0EN4cute5tupleIJNS5_1CILi128EEENS7_ILi32EEENS7_ILi256EEEEEELi256ENS_10bfloat16_tEfNS_4arch4Sm80ELb1ELb0ELb1ELb1ELb1ELb1ELb1ELb0EEENS1_21CollectiveEpilogueFwdINS6_IJS8_SA_S9_EEENS6_IJNS7_ILi1EEESI_SI_EEESC_SE_Li256ELb1ELb1ELb0ELb0EEENS1_19SingleTileSchedulerILb1ELb0ELb1ELi128EEEEEEEEEvNT_6ParamsE --------------------------
	.section	.nv.constant0._ZN7cutlass13device_kernelIN5flash19enable_sm80_to_sm89INS1_16FlashAttnFwdSm80INS1_25CollectiveMainloopFwdSm80ILi8ELi1ELb0EN4cute5tupleIJNS5_1CILi128EEENS7_ILi32EEENS7_ILi256EEEEEELi256ENS_10bfloat16_tEfNS_4arch4Sm80ELb1ELb0ELb1ELb1ELb1ELb1ELb1ELb0EEENS1_21CollectiveEpilogueFwdINS6_IJS8_SA_S9_EEENS6_IJNS7_ILi1EEESI_SI_EEESC_SE_Li256ELb1ELb1ELb0ELb0EEENS1_19SingleTileSchedulerILb1ELb0ELb1ELi128EEEEEEEEEvNT_6ParamsE,"a",@progbits
	.sectionflags	@""
	.align	4
.nv.constant0._ZN7cutlass13device_kernelIN5flash19enable_sm80_to_sm89INS1_16FlashAttnFwdSm80INS1_25CollectiveMainloopFwdSm80ILi8ELi1ELb0EN4cute5tupleIJNS5_1CILi128EEENS7_ILi32EEENS7_ILi256EEEEEELi256ENS_10bfloat16_tEfNS_4arch4Sm80ELb1ELb0ELb1ELb1ELb1ELb1ELb1ELb0EEENS1_21CollectiveEpilogueFwdINS6_IJS8_SA_S9_EEENS6_IJNS7_ILi1EEESI_SI_EEESC_SE_Li256ELb1ELb1ELb0ELb0EEENS1_19SingleTileSchedulerILb1ELb0ELb1ELi128EEEEEEEEEvNT_6ParamsE:
	.zero		1400


//--------------------- .nv.constant0._ZN7cutlass13device_kernelIN5flash19enable_sm80_to_sm89INS1_16FlashAttnFwdSm80INS1_25CollectiveMainloopFwdSm80ILi8ELi1ELb0EN4cute5tupleIJNS5_1CILi128EEENS7_ILi96EEENS7_ILi256EEEEEELi256ENS_10bfloat16_tEfNS_4arch4Sm80ELb0ELb0ELb1ELb0ELb1ELb0ELb1ELb0EEENS1_21CollectiveEpilogueFwdINS6_IJS8_SA_S9_EEENS6_IJNS7_ILi1EEESI_SI_EEESC_SE_Li256ELb0ELb1ELb0ELb0EEENS1_19SingleTileSchedulerILb0ELb0ELb1ELi128EEEEEEEEEvNT_6ParamsE --------------------------
	.section	.nv.constant0._ZN7cutlass13device_kernelIN5flash19enable_sm80_to_sm89INS1_16FlashAttnFwdSm80INS1_25CollectiveMainloopFwdSm80ILi8ELi1ELb0EN4cute5tupleIJNS5_1CILi128EEENS7_ILi96EEENS7_ILi256EEEEEELi256ENS_10bfloat16_tEfNS_4arch4Sm80ELb0ELb0ELb1ELb0ELb1ELb0ELb1ELb0EEENS1_21CollectiveEpilogueFwdINS6_IJS8_SA_S9_EEENS6_IJNS7_ILi1EEESI_SI_EEESC_SE_Li256ELb0ELb1ELb0ELb0EEENS1_19SingleTileSchedulerILb0ELb0ELb1ELi128EEEEEEEEEvNT_6ParamsE,"a",@progbits
	.sectionflags	@""
	.align	4
.nv.constant0._ZN7cutlass13device_kernelIN5flash19enable_sm80_to_sm89INS1_16FlashAttnFwdSm80INS1_25CollectiveMainloopFwdSm80ILi8ELi1ELb0EN4cute5tupleIJNS5_1CILi128EEENS7_ILi96EEENS7_ILi256EEEEEELi256ENS_10bfloat16_tEfNS_4arch4Sm80ELb0ELb0ELb1ELb0ELb1ELb0ELb1ELb0EEENS1_21CollectiveEpilogueFwdINS6_IJS8_SA_S9_EEENS6_IJNS7_ILi1EEESI_SI_EEESC_SE_Li256ELb0ELb1ELb0ELb0EEENS1_19SingleTileSchedulerILb0ELb0ELb1ELi128EEEEEEEEEvNT_6ParamsE:
	.zero		1400


//--------------------- .nv.constant0._ZN7cutlass13device_kernelIN5flash19enable_sm80_to_sm89INS1_16FlashAttnFwdSm80INS1_25CollectiveMainloopFwdSm80ILi8ELi1ELb0EN4cute5tupleIJNS5_1CILi128EEENS7_ILi96EEENS7_ILi256EEEEEELi256ENS_10bfloat16_tEfNS_4arch4Sm80ELb0ELb0ELb1ELb1ELb1ELb0ELb1ELb0EEENS1_21CollectiveEpilogueFwdINS6_IJS8_SA_S9_EEENS6_IJNS7_ILi1EEESI_SI_EEESC_SE_Li256ELb1ELb1ELb0ELb0EEENS1_19SingleTileSchedulerILb1ELb0ELb1ELi128EEEEEEEEEvNT_6ParamsE --------------------------
	.section	.nv.constant0._ZN7cutlass13device_kernelIN5flash19enable_sm80_to_sm89INS1_16FlashAttnFwdSm80INS1_25CollectiveMainloopFwdSm80ILi8ELi1ELb0EN4cute5tupleIJNS5_1CILi128EEENS7_ILi96EEENS7_ILi256EEEEEELi256ENS_10bfloat16_tEfNS_4arch4Sm80ELb0ELb0ELb1ELb1ELb1ELb0ELb1ELb0EEENS1_21CollectiveEpilogueFwdINS6_IJS8_SA_S9_EEENS6_IJNS7_ILi1EEESI_SI_EEESC_SE_Li256ELb1ELb1ELb0ELb0EEENS1_19SingleTileSchedulerILb1ELb0ELb1ELi128EEEEEEEEEvNT_6ParamsE,"a",@progbits
	.sectionflags	@""
	.align	4
.nv.constant0._ZN7cutlass13device_kernelIN5flash19enable_sm80_to_sm89INS1_16FlashAttnFwdSm80INS1_25CollectiveMainloopFwdSm80ILi8ELi1ELb0EN4cute5tupleIJNS5_1CILi128EEENS7_ILi96EEENS7_ILi256EEEEEELi256ENS_10bfloat16_tEfNS_4arch4Sm80ELb0ELb0ELb1ELb1ELb1ELb0ELb1ELb0EEENS1_21CollectiveEpilogueFwdINS6_IJS8_SA_S9_EEENS6_IJNS7_ILi1EEESI_SI_EEESC_SE_Li256ELb1ELb1ELb0ELb0EEENS1_19SingleTileSchedulerILb1ELb0ELb1ELi128EEEEEEEEEvNT_6ParamsE:
	.zero		1400


//--------------------- .nv.constant0._ZN7cutlass13device_kernelIN5flash19enable_sm80_to_sm89INS1_16FlashAttnFwdSm80INS1_25CollectiveMainloopFwdSm80ILi8ELi1ELb0EN4cute5tupleIJNS5_1CILi128EEENS7_ILi48EEENS7_ILi256EEEEEELi256ENS_10bfloat16_tEfNS_4arch4Sm80ELb0ELb0ELb1ELb1ELb1ELb1ELb1ELb0EEENS1_21CollectiveEpilogueFwdINS6_IJS8_SA_S9_EEENS6_IJNS7_ILi1EEESI_SI_EEESC_SE_Li256ELb1ELb1ELb0ELb0EEENS1_19SingleTileSchedulerILb1ELb0ELb1ELi128EEEEEEEEEvNT_6ParamsE --------------------------
	.section	.nv.constant0._ZN7cutlass13device_kernelIN5flash19enable_sm80_to_sm89INS1_16FlashAttnFwdSm80INS1_25CollectiveMainloopFwdSm80ILi8ELi1ELb0EN4cute5tupleIJNS5_1CILi128EEENS7_ILi48EEENS7_ILi256EEEEEELi256ENS_10bfloat16_tEfNS_4arch4Sm80ELb0ELb0ELb1ELb1ELb1ELb1ELb1ELb0EEENS1_21CollectiveEpilogueFwdINS6_IJS8_SA_S9_EEENS6_IJNS7_ILi1EEESI_SI_EEESC_SE_Li256ELb1ELb1ELb0ELb0EEENS1_19SingleTileSchedulerILb1ELb0ELb1ELi128EEEEEEEEEvNT_6ParamsE,"a",@progbits
	.sectionflags	@""
	.align	4
.nv.constant0._ZN7cutlass13device_kernelIN5flash19enable_sm80_to_sm89INS1_16FlashAttnFwdSm80INS1_25CollectiveMainloopFwdSm80ILi8ELi1ELb0EN4cute5tupleIJNS5_1CILi128EEENS7_ILi48EEENS7_ILi256EEEEEELi256ENS_10bfloat16_tEfNS_4arch4Sm80ELb0ELb0ELb1ELb1ELb1ELb1ELb1ELb0EEENS1_21CollectiveEpilogueFwdINS6_IJS8_SA_S9_EEENS6_IJNS7_ILi1EEESI_SI_EEESC_SE_Li256ELb1ELb1ELb0ELb0EEENS1_19SingleTileSchedulerILb1ELb0ELb1ELi128EEEEEEEEEvNT_6ParamsE:
	.zero		1400


//--------------------- .nv.constant0._ZN7cutlass13device_kernelIN5flash19enable_sm80_to_sm89INS1_16FlashAttnFwdSm80INS1_25CollectiveMainloopFwdSm80ILi8ELi1ELb0EN4cute5tupleIJNS5_1CILi128EEENS7_ILi64EEENS7_ILi256EEEEEELi256ENS_10bfloat16_tEfNS_4arch4Sm80ELb0ELb1ELb1ELb0ELb1ELb0ELb1ELb0EEENS1_21CollectiveEpilogueFwdINS6_IJS8_SA_S9_EEENS6_IJNS7_ILi1EEESI_SI_EEESC_SE_Li256ELb0ELb1ELb0ELb0EEENS1_19SingleTileSchedulerILb0ELb0ELb1ELi128EEEEEEEEEvNT_6ParamsE --------------------------
	.section	.nv.constant0._ZN7cutlass13device_kernelIN5flash19enable_sm80_to_sm89INS1_16FlashAttnFwdSm80INS1_25CollectiveMainloopFwdSm80ILi8ELi1ELb0EN4cute5tupleIJNS5_1CILi128EEENS7_ILi64EEENS7_ILi256EEEEEELi256ENS_10bfloat16_tEfNS_4arch4Sm80ELb0ELb1ELb1ELb0ELb1ELb0ELb1ELb0EEENS1_21CollectiveEpilogueFwdINS6_IJS8_SA_S9_EEENS6_IJNS7_ILi1EEESI_SI_EEESC_SE_Li256ELb0ELb1ELb0ELb0EEENS1_19SingleTileSchedulerILb0ELb0ELb1ELi128EEEEEEEEEvNT_6ParamsE,"a",@progbits
	.sectionflags	@""
	.align	4
.nv.constant0._ZN7cutlass13device_kernelIN5flash19enable_sm80_to_sm89INS1_16FlashAttnFwdSm80INS1_25CollectiveMainloopFwdSm80ILi8ELi1ELb0EN4cute5tupleIJNS5_1CILi128EEENS7_ILi64EEENS7_ILi256EEEEEELi256ENS_10bfloat16_tEfNS_4arch4Sm80ELb0ELb1ELb1ELb0ELb1ELb0ELb1ELb0EEENS1_21CollectiveEpilogueFwdINS6_IJS8_SA_S9_EEENS6_IJNS7_ILi1EEESI_SI_EEESC_SE_Li256ELb0ELb1ELb0ELb0EEENS1_19SingleTileSchedulerILb0ELb0ELb1ELi128EEEEEEEEEvNT_6ParamsE:
	.zero		1400


//--------------------- .nv.constant0._ZN7cutlass13device_kernelIN5flash19enable_sm80_to_sm89INS1_16FlashAttnFwdSm80INS1_25CollectiveMainloopFwdSm80ILi8ELi1ELb0EN4cute5tupleIJNS5_1CILi128EEENS7_ILi64EEENS7_ILi256EEEEEELi256ENS_10bfloat16_tEfNS_4arch4Sm80ELb0ELb1ELb1ELb1ELb1ELb0ELb1ELb0EEENS1_21CollectiveEpilogueFwdINS6_IJS8_SA_S9_EEENS6_IJNS7_ILi1EEESI_SI_EEESC_SE_Li256ELb1ELb1ELb0ELb0EEENS1_19SingleTileSchedulerILb1ELb0ELb1ELi128EEEEEEEEEvNT_6ParamsE --------------------------
	.section	.nv.constant0._ZN7cutlass13device_kernelIN5flash19enable_sm80_to_sm89INS1_16FlashAttnFwdSm80INS1_25CollectiveMainloopFwdSm80ILi8ELi1ELb0EN4cute5tupleIJNS5_1CILi128EEENS7_ILi64EEENS7_ILi256EEEEEELi256ENS_10bfloat16_tEfNS_4arch4Sm80ELb0ELb1ELb1ELb1ELb1ELb0ELb1ELb0EEENS1_21CollectiveEpilogueFwdINS6_IJS8_SA_S9_EEENS6_IJNS7_ILi1EEESI_SI_EEESC_SE_Li256ELb1ELb1ELb0ELb0EEENS1_19SingleTileSchedulerILb1ELb0ELb1ELi128EEEEEEEEEvNT_6ParamsE,"a",@progbits
	.sectionflags	@""
	.align	4
.nv.constant0._ZN7cutlass13device_kernelIN5flash19enable_sm80_to_sm89INS1_16FlashAttnFwdSm80INS1_25CollectiveMainloopFwdSm80ILi8ELi1ELb0EN4cute5tupleIJNS5_1CILi128EEENS7_ILi64EEENS7_ILi256EEEEEELi256ENS_10bfloat16_tEfNS_4arch4Sm80ELb0ELb1ELb1ELb1ELb1ELb0ELb1ELb0EEENS1_21CollectiveEpilogueFwdINS6_IJS8_SA_S9_EEENS6_IJNS7_ILi1EEESI_SI_EEESC_SE_Li256ELb1ELb1ELb0ELb0EEENS1_19SingleTileSchedulerILb1ELb0ELb1ELi128EEEEEEEEEvNT_6ParamsE:
	.zero		1400


//--------------------- .nv.constant0._ZN7cutlass13device_kernelIN5flash19enable_sm80_to_sm89INS1_16FlashAttnFwdSm80INS1_25CollectiveMainloopFwdSm80ILi8ELi1ELb0EN4cute5tupleIJNS5_1CILi128EEENS7_ILi48EEENS7_ILi256EEEEEELi256ENS_10bfloat16_tEfNS_4arch4Sm80ELb0ELb1ELb1ELb1ELb1ELb1ELb1ELb0EEENS1_21CollectiveEpilogueFwdINS6_IJS8_SA_S9_EEENS6_IJNS7_ILi1EEESI_SI_EEESC_SE_Li256ELb1ELb1ELb0ELb0EEENS1_19SingleTileSchedulerILb1ELb0ELb1ELi128EEEEEEEEEvNT_6ParamsE --------------------------
	.section	.nv.constant0._ZN7cutlass13device_kernelIN5flash19enable_sm80_to_sm89INS1_16FlashAttnFwdSm80INS1_25CollectiveMainloopFwdSm80ILi8ELi1ELb0EN4cute5tupleIJNS5_1CILi128EEENS7_ILi48EEENS7_ILi256EEEEEELi256ENS_10bfloat16_tEfNS_4arch4Sm80ELb0ELb1ELb1ELb1ELb1ELb1ELb1ELb0EEENS1_21CollectiveEpilogueFwdINS6_IJS8_SA_S9_EEENS6_IJNS7_ILi1EEESI_SI_EEESC_SE_Li256ELb1ELb1ELb0ELb0EEENS1_19SingleTileSchedulerILb1ELb0ELb1ELi128EEEEEEEEEvNT_6ParamsE,"a",@progbits
	.sectionflags	@""
	.align	4
.nv.constant0._ZN7cutlass13device_kernelIN5flash19enable_sm80_to_sm89INS1_16FlashAttnFwdSm80INS1_25CollectiveMainloopFwdSm80ILi8ELi1ELb0EN4cute5tupleIJNS5_1CILi128EEENS7_ILi48EEENS7_ILi256EEEEEELi256ENS_10bfloat16_tEfNS_4arch4Sm80ELb0ELb1ELb1ELb1ELb1ELb1ELb1ELb0EEENS1_21CollectiveEpilogueFwdINS6_IJS8_SA_S9_EEENS6_IJNS7_ILi1EEESI_SI_EEESC_SE_Li256ELb1ELb1ELb0ELb0EEENS1_19SingleTileSchedulerILb1ELb0ELb1ELi128EEEEEEEEEvNT_6ParamsE:
	.zero		1400


//--------------------- .nv.constant0._ZN7cutlass13device_kernelIN5flash19enable_sm80_to_sm89INS1_16FlashAttnFwdSm80INS1_25CollectiveMainloopFwdSm80ILi8ELi1ELb0EN4cute5tupleIJNS5_1CILi128EEENS7_ILi96EEENS7_ILi256EEEEEELi256ENS_10bfloat16_tEfNS_4arch4Sm80ELb1ELb0ELb1ELb0ELb1ELb0ELb1ELb0EEENS1_21CollectiveEpilogueFwdINS6_IJS8_SA_S9_EEENS6_IJNS7_ILi1EEESI_SI_EEESC_SE_Li256ELb0ELb1ELb0ELb0EEENS1_30DynamicPersistentTileSchedulerILi256ELi256ELb0ELb1ELb0EEEEEEEEEvNT_6ParamsE --------------------------
	.section	.nv.constant0._ZN7cutlass13device_kernelIN5flash19enable_sm80_to_sm89INS1_16FlashAttnFwdSm80INS1_25CollectiveMainloopFwdSm80ILi8ELi1ELb0EN4cute5tupleIJNS5_1CILi128EEENS7_ILi96EEENS7_ILi256EEEEEELi256ENS_10bfloat16_tEfNS_4arch4Sm80ELb1ELb0ELb1ELb0ELb1ELb0ELb1ELb0EEENS1_21CollectiveEpilogueFwdINS6_IJS8_SA_S9_EEENS6_IJNS7_ILi1EEESI_SI_EEESC_SE_Li256ELb0ELb1ELb0ELb0EEENS1_30DynamicPersistentTileSchedulerILi256ELi256ELb0ELb1ELb0EEEEEEEEEvNT_6ParamsE,"a",@progbits
	.sectionflags	@""
	.align	4
.nv.constant0._ZN7cutlass13device_kernelIN5flash19enable_sm80_to_sm89INS1_16FlashAttnFwdSm80INS1_25CollectiveMainloopFwdSm80ILi8ELi1ELb0EN4cute5tupleIJNS5_1CILi128EEENS7_ILi96EEENS7_ILi256EEEEEELi256ENS_10bfloat16_tEfNS_4arch4Sm80ELb1ELb0ELb1ELb0ELb1ELb0ELb1ELb0EEENS1_21CollectiveEpilogueFwdINS6_IJS8_SA_S9_EEENS6_IJNS7_ILi1EEESI_SI_EEESC_SE_Li256ELb0ELb1ELb0ELb0EEENS1_30DynamicPersistentTileSchedulerILi256ELi256ELb0ELb1ELb0EEEEEEEEEvNT_6ParamsE:
	.zero		1416


//--------------------- .nv.constant0._ZN7cutlass13device_kernelIN5flash19enable_sm80_to_sm89INS1_16FlashAttnFwdSm80INS1_25CollectiveMainloopFwdSm80ILi8ELi1ELb0EN4cute5tupleIJNS5_1CILi128EEENS7_ILi96EEENS7_ILi256EEEEEELi256ENS_10bfloat16_tEfNS_4arch4Sm80ELb1ELb0ELb1ELb1ELb1ELb0ELb1ELb0EEENS1_21CollectiveEpilogueFwdINS6_IJS8_SA_S9_EEENS6_IJNS7_ILi1EEESI_SI_EEESC_SE_Li256ELb1ELb1ELb0ELb0EEENS1_19SingleTileSchedulerILb1ELb0ELb1ELi128EEEEEEEEEvNT_6ParamsE --------------------------
	.section	.nv.constant0._ZN7cutlass13device_kernelIN5flash19enable_sm80_to_sm89INS1_16FlashAttnFwdSm80INS1_25CollectiveMainloopFwdSm80ILi8ELi1ELb0EN4cute5tupleIJNS5_1CILi128EEENS7_ILi96EEENS7_ILi256EEEEEELi256ENS_10bfloat16_tEfNS_4arch4Sm80ELb1ELb0ELb1ELb1ELb1ELb0ELb1ELb0EEENS1_21CollectiveEpilogueFwdINS6_IJS8_SA_S9_EEENS6_IJNS7_ILi1EEESI_SI_EEESC_SE_Li256ELb1ELb1ELb0ELb0EEENS1_19SingleTileSchedulerILb1ELb0ELb1ELi128EEEEEEEEEvNT_6ParamsE,"a",@progbits
	.sectionflags	@""
	.align	4
.nv.constant0._ZN7cutlass13device_kernelIN5flash19enable_sm80_to_sm89INS1_16FlashAttnFwdSm80INS1_25CollectiveMainloopFwdSm80ILi8ELi1ELb0EN4cute5tupleIJNS5_1CILi128EEENS7_ILi96EEENS7_ILi256EEEEEELi256ENS_10bfloat16_tEfNS_4arch4Sm80ELb1ELb0ELb1ELb1ELb1ELb0ELb1ELb0EEENS1_21CollectiveEpilogueFwdINS6_IJS8_SA_S9_EEENS6_IJNS7_ILi1EEESI_SI_EEESC_SE_Li256ELb1ELb1ELb0ELb0EEENS1_19SingleTileSchedulerILb1ELb0ELb1ELi128EEEEEEEEEvNT_6ParamsE:
	.zero		1400


//--------------------- .nv.constant0._ZN7cutlass13device_kernelIN5flash19enable_sm80_to_sm89INS1_16FlashAttnFwdSm80INS1_25CollectiveMainloopFwdSm80ILi8ELi1ELb0EN4cute5tupleIJNS5_1CILi128EEENS7_ILi48EEENS7_ILi256EEEEEELi256ENS_10bfloat16_tEfNS_4arch4Sm80ELb1ELb0ELb1ELb1ELb1ELb1ELb1ELb0EEENS1_21CollectiveEpilogueFwdINS6_IJS8_SA_S9_EEENS6_IJNS7_ILi1EEESI_SI_EEESC_SE_Li256ELb1ELb1ELb0ELb0EEENS1_19SingleTileSchedulerILb1ELb0ELb1ELi128EEEEEEEEEvNT_6ParamsE --------------------------
	.section	.nv.constant0._ZN7cutlass13device_kernelIN5flash19enable_sm80_to_sm89INS1_16FlashAttnFwdSm80INS1_25CollectiveMainloopFwdSm80ILi8ELi1ELb0EN4cute5tupleIJNS5_1CILi128EEENS7_ILi48EEENS7_ILi256EEEEEELi256ENS_10bfloat16_tEfNS_4arch4Sm80ELb1ELb0ELb1ELb1ELb1ELb1ELb1ELb0EEENS1_21CollectiveEpilogueFwdINS6_IJS8_SA_S9_EEENS6_IJNS7_ILi1EEESI_SI_EEESC_SE_Li256ELb1ELb1ELb0ELb0EEENS1_19SingleTileSchedulerILb1ELb0ELb1ELi128EEEEEEEEEvNT_6ParamsE,"a",@progbits
	.sectionflags	@""
	.align	4
.nv.constant0._ZN7cutlass13device_kernelIN5flash19enable_sm80_to_sm89INS1_16FlashAttnFwdSm80INS1_25CollectiveMainloopFwdSm80ILi8ELi1ELb0EN4cute5tupleIJNS5_1CILi128EEENS7_ILi48EEENS7_ILi256EEEEEELi256ENS_10bfloat16_tEfNS_4arch4Sm80ELb1ELb0ELb1ELb1ELb1ELb1ELb1ELb0EEENS1_21CollectiveEpilogueFwdINS6_IJS8_SA_S9_EEENS6_IJNS7_ILi1EEESI_SI_EEESC_SE_Li256ELb1ELb1ELb0ELb0EEENS1_19SingleTileSchedulerILb1ELb0ELb1ELi128EEEEEEEEEvNT_6ParamsE:
	.zero		1400


//--------------------- .text._ZN7cutlass13device_kernelIN5flash19enable_sm80_to_sm89INS1_16FlashAttnFwdSm80INS1_25CollectiveMainloopFwdSm80ILi8ELi1ELb1EN4cute5tupleIJNS5_1CILi128EEENS7_ILi64EEENS7_ILi256EEEEEELi256ENS_10bfloat16_tEfNS_4arch4Sm80ELb0ELb0ELb1ELb0ELb1ELb0ELb1ELb0EEENS1_21CollectiveEpilogueFwdINS6_IJS8_SA_S9_EEENS6_IJNS7_ILi1EEESI_SI_EEESC_SE_Li256ELb0ELb1ELb0ELb0EEENS1_19SingleTileSchedulerILb0ELb0ELb1ELi128EEEEEEEEEvNT_6ParamsE --------------------------
	.section	.text._ZN7cutlass13device_kernelIN5flash19enable_sm80_to_sm89INS1_16FlashAttnFwdSm80INS1_25CollectiveMainloopFwdSm80ILi8ELi1ELb1EN4cute5tupleIJNS5_1CILi128EEENS7_ILi64EEENS7_ILi256EEEEEELi256ENS_10bfloat16_tEfNS_4arch4Sm80ELb0ELb0ELb1ELb0ELb1ELb0ELb1ELb0EEENS1_21CollectiveEpilogueFwdINS6_IJS8_SA_S9_EEENS6_IJNS7_ILi1EEESI_SI_EEESC_SE_Li256ELb0ELb1ELb0ELb0EEENS1_19SingleTileSchedulerILb0ELb0ELb1ELi128EEEEEEEEEvNT_6ParamsE,"ax",@progbits
	.sectioninfo	@"SHI_REGISTERS=255"
	.align	128
.text._ZN7cutlass13device_kernelIN5flash19enable_sm80_to_sm89INS1_16FlashAttnFwdSm80INS1_25CollectiveMainloopFwdSm80ILi8ELi1ELb1EN4cute5tupleIJNS5_1CILi128EEENS7_ILi64EEENS7_ILi256EEEEEELi256ENS_10bfloat16_tEfNS_4arch4Sm80ELb0ELb0ELb1ELb0ELb1ELb0ELb1ELb0EEENS1_21CollectiveEpilogueFwdINS6_IJS8_SA_S9_EEENS6_IJNS7_ILi1EEESI_SI_EEESC_SE_Li256ELb0ELb1ELb0ELb0EEENS1_19SingleTileSchedulerILb0ELb0ELb1ELi128EEEEEEEEEvNT_6ParamsE:
        .type           _ZN7cutlass13device_kernelIN5flash19enable_sm80_to_sm89INS1_16FlashAttnFwdSm80INS1_25CollectiveMainloopFwdSm80ILi8ELi1ELb1EN4cute5tupleIJNS5_1CILi128EEENS7_ILi64EEENS7_ILi256EEEEEELi256ENS_10bfloat16_tEfNS_4arch4Sm80ELb0ELb0ELb1ELb0ELb1ELb0ELb1ELb0EEENS1_21CollectiveEpilogueFwdINS6_IJS8_SA_S9_EEENS6_IJNS7_ILi1EEESI_SI_EEESC_SE_Li256ELb0ELb1ELb0ELb0EEENS1_19SingleTileSchedulerILb0ELb0ELb1ELi128EEEEEEEEEvNT_6ParamsE,@function
        .size           _ZN7cutlass13device_kernelIN5flash19enable_sm80_to_sm89INS1_16FlashAttnFwdSm80INS1_25CollectiveMainloopFwdSm80ILi8ELi1ELb1EN4cute5tupleIJNS5_1CILi128EEENS7_ILi64EEENS7_ILi256EEEEEELi256ENS_10bfloat16_tEfNS_4arch4Sm80ELb0ELb0ELb1ELb0ELb1ELb0ELb1ELb0EEENS1_21CollectiveEpilogueFwdINS6_IJS8_SA_S9_EEENS6_IJNS7_ILi1EEESI_SI_EEESC_SE_Li256ELb0ELb1ELb0ELb0EEENS1_19SingleTileSchedulerILb0ELb0ELb1ELi128EEEEEEEEEvNT_6ParamsE,(.L_x_1766 - _ZN7cutlass13device_kernelIN5flash19enable_sm80_to_sm89INS1_16FlashAttnFwdSm80INS1_25CollectiveMainloopFwdSm80ILi8ELi1ELb1EN4cute5tupleIJNS5_1CILi128EEENS7_ILi64EEENS7_ILi256EEEEEELi256ENS_10bfloat16_tEfNS_4arch4Sm80ELb0ELb0ELb1ELb0ELb1ELb0ELb1ELb0EEENS1_21CollectiveEpilogueFwdINS6_IJS8_SA_S9_EEENS6_IJNS7_ILi1EEESI_SI_EEESC_SE_Li256ELb0ELb1ELb0ELb0EEENS1_19SingleTileSchedulerILb0ELb0ELb1ELi128EEEEEEEEEvNT_6ParamsE)
        .other          _ZN7cutlass13device_kernelIN5flash19enable_sm80_to_sm89INS1_16FlashAttnFwdSm80INS1_25CollectiveMainloopFwdSm80ILi8ELi1ELb1EN4cute5tupleIJNS5_1CILi128EEENS7_ILi64EEENS7_ILi256EEEEEELi256ENS_10bfloat16_tEfNS_4arch4Sm80ELb0ELb0ELb1ELb0ELb1ELb0ELb1ELb0EEENS1_21CollectiveEpilogueFwdINS6_IJS8_SA_S9_EEENS6_IJNS7_ILi1EEESI_SI_EEESC_SE_Li256ELb0ELb1ELb0ELb0EEENS1_19SingleTileSchedulerILb0ELb0ELb1ELi128EEEEEEEEEvNT_6ParamsE,@"STO_CUDA_ENTRY STV_DEFAULT"
_ZN7cutlass13device_kernelIN5flash19enable_sm80_to_sm89INS1_16FlashAttnFwdSm80INS1_25CollectiveMainloopFwdSm80ILi8ELi1ELb1EN4cute5tupleIJNS5_1CILi128EEENS7_ILi64EEENS7_ILi256EEEEEELi256ENS_10bfloat16_tEfNS_4arch4Sm80ELb0ELb0ELb1ELb0ELb1ELb0ELb1ELb0EEENS1_21CollectiveEpilogueFwdINS6_IJS8_SA_S9_EEENS6_IJNS7_ILi1EEESI_SI_EEESC_SE_Li256ELb0ELb1ELb0ELb0EEENS1_19SingleTileSchedulerILb0ELb0ELb1ELi128EEEEEEEEEvNT_6ParamsE:
[----:B------:R-:W-:-:S03]  /*0000*/  MOV R1, c[0x0][0x28] ;  /* 0x00000a0000017a02 */ /* 0x000fc60000000f00 */
[----:B------:R-:W1:Y:S01]  /*0010*/  S2UR UR16, SR_CTAID.Z ;  /* 0x00000000001079c3 */ /* 0x000e620000002700 */
[----:B------:R-:W-:Y:S02]  /*0020*/  IADD3 R1, R1, -0xc0, RZ ;  /* 0xffffff4001017810 */ /* 0x000fe40007ffe0ff */
[----:B-1----:R-:W-:-:S13]  /*0030*/  ISETP.LE.AND P0, PT, RZ, UR16, PT ;  /* 0x00000010ff007c0c */ /* 0x002fda000bf03270 */
[----:B------:R-:W-:Y:S05]  /*0040*/  @!P0 EXIT ;  /* 0x000000000000894d */ /* 0x000fea0003800000 */
[----:B------:R-:W-:Y:S02]  /*0050*/  ULDC.64 UR6, c[0x0][0x370] ;  /* 0x0000dc0000067ab9 */ /* 0x000fe40000000a00 */
[----:B------:R-:W-:Y:S02]  /*0060*/  UISETP.NE.U32.AND UP1, UPT, URZ, UR6, UPT ;  /* 0x000000063f00728c */ /* 0x000fe4000bf25070 */
[----:B------:R-:W-:Y:S02]  /*0070*/  ULDC.64 UR4, c[0x0][0x340] ;  /* 0x0000d00000047ab9 */ /* 0x000fe40000000a00 */
[----:B------:R-:W-:Y:S02]  /*0080*/  UISETP.NE.AND.EX UP1, UPT, URZ, UR7, UPT, UP1 ;  /* 0x000000073f00728c */ /* 0x000fe4000bf25310 */
[----:B------:R-:W-:Y:S02]  /*0090*/  UISETP.NE.U32.AND UP0, UPT, URZ, UR4, UPT ;  /* 0x000000043f00728c */ /* 0x000fe4000bf05070 */
[----:B------:R-:W-:-:S02]  /*00a0*/  ULDC.64 UR8, c[0x0][0x370] ;  /* 0x0000dc0000087ab9 */ /* 0x000fc40000000a00 */
[----:B------:R-:W-:Y:S01]  /*00b0*/  UISETP.NE.AND.EX UP0, UPT, URZ, UR5, UPT, UP0 ;  /* 0x000000053f00728c */ /* 0x000fe2000bf05300 */
[----:B------:R-:W-:Y:S01]  /*00c0*/  PLOP3.LUT P1, PT, PT, PT, UP1, 0x80, 0x0 ;  /* 0x000000000000781c */ /* 0x000fe20003f2f018 */
[----:B------:R-:W-:Y:S02]  /*00d0*/  ULDC.64 UR14, c[0x0][0x118] ;  /* 0x00004600000e7ab9 */ /* 0x000fe40000000a00 */
[----:B------:R-:W-:Y:S02]  /*00e0*/  ULDC.64 UR6, c[0x0][0x340] ;  /* 0x0000d00000067ab9 */ /* 0x000fe40000000a00 */
[----:B------:R-:W-:Y:S01]  /*00f0*/  @UP1 UMOV UR5, 0x4 ;  /* 0x0000000400051882 */ /* 0x000fe20000000000 */
[----:B------:R-:W-:Y:S01]  /*0100*/  PLOP3.LUT P0, PT, PT, PT, UP0, 0x80, 0x0 ;  /* 0x000000000000781c */ /* 0x000fe20003f0f008 */
[----:B------:R-:W-:-:S03]  /*0110*/  @UP1 UIMAD.WIDE UR8, UR16, UR5, UR8 ;  /* 0x00000005100812a5 */ /* 0x000fc6000f8e0208 */
[----:B------:R-:W-:Y:S02]  /*0120*/  @UP0 UMOV UR4, 0x4 ;  /* 0x0000000400040882 */ /* 0x000fe40000000000 */
[----:B------:R-:W-:Y:S01]  /*0130*/  @UP0 UIMAD.WIDE UR4, UR16, UR4, UR6 ;  /* 0x00000004100402a5 */ /* 0x000fe2000f8e0206 */
[----:B------:R-:W-:Y:S02]  /*0140*/  IMAD.U32 R4, RZ, RZ, UR8 ;  /* 0x00000008ff047e24 */ /* 0x000fe4000f8e00ff */
[----:B------:R-:W-:-:S03]  /*0150*/  IMAD.U32 R5, RZ, RZ, UR9 ;  /* 0x00000009ff057e24 */ /* 0x000fc6000f8e00ff */
[----:B------:R-:W-:Y:S01]  /*0160*/  IMAD.U32 R2, RZ, RZ, UR4 ;  /* 0x00000004ff027e24 */ /* 0x000fe2000f8e00ff */
[----:B------:R-:W-:Y:S01]  /*0170*/  ULDC UR4, c[0x0][0x2ac] ;  /* 0x0000ab0000047ab9 */ /* 0x000fe20000000800 */
[----:B------:R-:W2:Y:S01]  /*0180*/  @P1 LDG.E R4, [R4.64] ;  /* 0x0000000e04041981 */ /* 0x000ea2000c1e1900 */
[----:B------:R-:W-:-:S05]  /*0190*/  IMAD.U32 R3, RZ, RZ, UR5 ;  /* 0x00000005ff037e24 */ /* 0x000fca000f8e00ff */
[----:B------:R1:W3:Y:S04]  /*01a0*/  @P0 LDG.E R2, [R2.64] ;  /* 0x0000000e02020981 */ /* 0x0002e8000c1e1900 */
[----:B------:R-:W4:Y:S01]  /*01b0*/  S2R R27, SR_TID.X ;  /* 0x00000000001b7919 */ /* 0x000f220000002100 */
[----:B------:R-:W-:Y:S02]  /*01c0*/  ULDC UR6, c[0x0][0x1d0] ;  /* 0x0000740000067ab9 */ /* 0x000fe40000000800 */
[----:B------:R-:W-:Y:S02]  /*01d0*/  UIMAD UR6, UR4, UR6, 0x3f ;  /* 0x0000003f040674a4 */ /* 0x000fe4000f8e0206 */
[----:B------:R-:W-:Y:S02]  /*01e0*/  UMOV UR11, URZ ;  /* 0x0000003f000b7c82 */ /* 0x000fe40008000000 */
[----:B------:R-:W-:-:S04]  /*01f0*/  USHF.R.S32.HI UR5, URZ, 0x1f, UR6 ;  /* 0x0000001f3f057899 */ /* 0x000fc80008011406 */
[----:B------:R-:W-:Y:S01]  /*0200*/  ULEA.HI UR5, UR5, UR6, URZ, 0x6 ;  /* 0x0000000605057291 */ /* 0x000fe2000f8f303f */
[----:B----4-:R-:W-:-:S04]  /*0210*/  SHF.R.S32.HI R26, RZ, 0x1f, R27 ;  /* 0x0000001fff1a7819 */ /* 0x010fc8000001141b */
[----:B-1----:R-:W-:Y:S01]  /*0220*/  LEA.HI R3, R26, R27, RZ, 0x3 ;  /* 0x0000001b1a037211 */ /* 0x002fe200078f18ff */
[----:B------:R-:W-:-:S03]  /*0230*/  USHF.R.S32.HI UR8, URZ, 0x6, UR5 ;  /* 0x000000063f087899 */ /* 0x000fc60008011405 */
[----:B------:R-:W-:Y:S02]  /*0240*/  LOP3.LUT R0, R3, 0xfffffff8, RZ, 0xc0, !PT ;  /* 0xfffffff803007812 */ /* 0x000fe400078ec0ff */
[----:B------:R-:W-:-:S03]  /*0250*/  SHF.R.S32.HI R18, RZ, 0x3, R3 ;  /* 0x00000003ff127819 */ /* 0x000fc60000011403 */
[----:B------:R-:W-:Y:S02]  /*0260*/  IMAD.IADD R20, R27, 0x1, -R0 ;  /* 0x000000011b147824 */ /* 0x000fe400078e0a00 */
[----:B------:R-:W-:Y:S02]  /*0270*/  IMAD.U32 R0, RZ, RZ, UR8 ;  /* 0x00000008ff007e24 */ /* 0x000fe4000f8e00ff */
[----:B------:R-:W-:Y:S02]  /*0280*/  IMAD R86, R20, 0x20, R18 ;  /* 0x0000002014567824 */ /* 0x000fe400078e0212 */
[----:B------:R-:W-:Y:S01]  /*0290*/  IMAD.MOV.U32 R87, RZ, RZ, c[0x0][0x2b8] ;  /* 0x0000ae00ff577624 */ /* 0x000fe200078e00ff */
[----:B------:R-:W-:Y:S01]  /*02a0*/  ULDC UR10, c[0x0][0x1d0] ;  /* 0x00007400000a7ab9 */ /* 0x000fe20000000800 */
[----:B------:R-:W-:Y:S01]  /*02b0*/  IMAD R0, R0, 0x40, R86 ;  /* 0x0000004000007824 */ /* 0x000fe200078e0256 */
[----:B------:R-:W-:Y:S02]  /*02c0*/  UIMAD UR10, UR4, UR10, URZ ;  /* 0x0000000a040a72a4 */ /* 0x000fe4000f8e023f */
[----:B------:R-:W-:Y:S01]  /*02d0*/  ISETP.NE.AND P2, PT, R87, 0x1, PT ;  /* 0x000000015700780c */ /* 0x000fe20003f45270 */
[----:B------:R-:W-:Y:S01]  /*02e0*/  ULDC.64 UR4, c[0x0][0x2b0] ;  /* 0x0000ac0000047ab9 */ /* 0x000fe20000000a00 */
[----:B------:R-:W-:-:S02]  /*02f0*/  IADD3 R0, R0, -0x40, RZ ;  /* 0xffffffc000007810 */ /* 0x000fc40007ffe0ff */
[----:B------:R-:W-:Y:S01]  /*0300*/  LOP3.LUT R176, R176, 0xffffffef, RZ, 0xc0, !PT ;  /* 0xffffffefb0b07812 */ /* 0x000fe200078ec0ff */
[----:B------:R-:W-:-:S08]  /*0310*/  IMAD.MOV.U32 R36, RZ, RZ, RZ ;  /* 0x000000ffff247224 */ /* 0x000fd000078e00ff */
[----:B------:R-:W-:Y:S01]  /*0320*/  @P2 LOP3.LUT R176, R176, 0x10, RZ, 0xfc, !PT ;  /* 0x00000010b0b02812 */ /* 0x000fe200078efcff */
[----:B------:R-:W1:Y:S01]  /*0330*/  S2UR UR9, SR_CTAID.Y ;  /* 0x00000000000979c3 */ /* 0x000e620000002600 */
[----:B------:R-:W4:Y:S01]  /*0340*/  S2R R7, SR_CTAID.X ;  /* 0x0000000000077919 */ /* 0x000f220000002500 */
[----:B------:R-:W-:Y:S01]  /*0350*/  IMAD.MOV.U32 R11, RZ, RZ, c[0x0][0x2c4] ;  /* 0x0000b100ff0b7624 */ /* 0x000fe200078e00ff */
[----:B------:R-:W-:Y:S01]  /*0360*/  USHF.R.S32.HI UR18, URZ, 0x1f, UR16 ;  /* 0x0000001f3f127899 */ /* 0x000fe20008011410 */
[----:B----4-:R-:W-:Y:S01]  /*0370*/  IMAD R8, R7, 0x80, R86 ;  /* 0x0000008007087824 */ /* 0x010fe200078e0256 */
[----:B------:R-:W-:Y:S06]  /*0380*/  BAR.SYNC.DEFER_BLOCKING 0x0 ;  /* 0x0000000000007b1d */ /* 0x000fec0000010000 */
[----:B--2---:R-:W2:Y:S08]  /*0390*/  @P1 R2UR UR11, R4 ;  /* 0x00000000040b13c2 */ /* 0x004eb000000e0000 */
[----:B---3--:R3:W4:Y:S01]  /*03a0*/  @P0 R2UR UR7, R2 ;  /* 0x00000000020703c2 */ /* 0x00872200000e0000 */
[----:B------:R-:W-:Y:S01]  /*03b0*/  ISETP.GE.AND P0, PT, R0, UR10, PT ;  /* 0x0000000a00007c0c */ /* 0x000fe2000bf06270 */
[----:B----4-:R-:W-:-:S02]  /*03c0*/  @!UP0 UMOV UR7, UR16 ;  /* 0x0000001000078c82 */ /* 0x010fc40008000000 */
[----:B------:R-:W-:Y:S01]  /*03d0*/  USHF.R.S32.HI UR6, URZ, 0x1f, UR7 ;  /* 0x0000001f3f067899 */ /* 0x000fe20008011407 */
[----:B------:R-:W-:-:S03]  /*03e0*/  ISETP.GT.OR P0, PT, R86, 0x3f, P0 ;  /* 0x0000003f5600780c */ /* 0x000fc60000704670 */
[----:B------:R-:W-:Y:S01]  /*03f0*/  UIMAD UR6, UR6, UR4, URZ ;  /* 0x00000004060672a4 */ /* 0x000fe2000f8e023f */
[----:B--2---:R-:W-:Y:S01]  /*0400*/  IADD3 R15, R0, UR11, RZ ;  /* 0x0000000b000f7c10 */ /* 0x004fe2000fffe0ff */
[----:B------:R-:W-:-:S04]  /*0410*/  UIMAD.WIDE.U32 UR12, UR7, UR4, URZ ;  /* 0x00000004070c72a5 */ /* 0x000fc8000f8e003f */
[----:B------:R-:W-:Y:S01]  /*0420*/  @P2 IMAD.HI.U32 R0, R15, c[0x0][0x2bc], RZ ;  /* 0x0000af000f002a27 */ /* 0x000fe200078e00ff */
[----:B------:R-:W-:-:S03]  /*0430*/  UIMAD UR6, UR7, UR5, UR6 ;  /* 0x00000005070672a4 */ /* 0x000fc6000f8e0206 */
[----:B------:R-:W-:Y:S01]  /*0440*/  IMAD.MOV.U32 R12, RZ, RZ, R15 ;  /* 0x000000ffff0c7224 */ /* 0x000fe200078e000f */
[----:B------:R-:W-:Y:S01]  /*0450*/  @P2 SHF.R.U32.HI R12, RZ, c[0x0][0x2c0], R0 ;  /* 0x0000b000ff0c2a19 */ /* 0x000fe20000011600 */
[----:B------:R-:W-:Y:S02]  /*0460*/  UIADD3 UR6, UR13, UR6, URZ ;  /* 0x000000060d067290 */ /* 0x000fe4000fffe03f */
[----:B-1----:R-:W-:Y:S01]  /*0470*/  USHF.R.S32.HI UR7, URZ, 0x1f, UR9 ;  /* 0x0000001f3f077899 */ /* 0x002fe20008011409 */
[----:B------:R-:W-:Y:S01]  /*0480*/  @!P0 IADD3 R0, P2, R12, UR12, RZ ;  /* 0x0000000c0c008c10 */ /* 0x000fe2000ff5e0ff */
[----:B------:R-:W-:-:S03]  /*0490*/  ULDC.64 UR4, c[0x0][0x1b8] ;  /* 0x00006e0000047ab9 */ /* 0x000fc60000000a00 */
[----:B---3--:R-:W-:Y:S02]  /*04a0*/  @!P0 LEA R2, P1, R0, c[0x0][0x2a0], 0x2 ;  /* 0x0000a80000028a11 */ /* 0x008fe400078210ff */
[----:B------:R-:W-:-:S04]  /*04b0*/  @!P0 LEA.HI.X.SX32 R3, R12, UR6, 0x1, P2 ;  /* 0x000000060c038c11 */ /* 0x000fc800090f0eff */
[----:B------:R-:W-:-:S05]  /*04c0*/  @!P0 LEA.HI.X R3, R0, c[0x0][0x2a4], R3, 0x2, P1 ;  /* 0x0000a90000038a11 */ /* 0x000fca00008f1403 */
[----:B------:R1:W2:Y:S01]  /*04d0*/  @!P0 LDG.E R36, [R2.64] ;  /* 0x0000000e02248981 */ /* 0x0002a2000c1e1900 */
[----:B------:R-:W-:Y:S01]  /*04e0*/  ISETP.NE.AND P0, PT, R11, 0x1, PT ;  /* 0x000000010b00780c */ /* 0x000fe20003f05270 */
[----:B------:R-:W-:Y:S02]  /*04f0*/  UIMAD UR17, UR7, UR4, URZ ;  /* 0x00000004071172a4 */ /* 0x000fe4000f8e023f */
[----:B------:R-:W-:Y:S02]  /*0500*/  UIMAD.WIDE.U32 UR20, UR9, UR4, URZ ;  /* 0x00000004091472a5 */ /* 0x000fe4000f8e003f */
[----:B------:R-:W-:-:S03]  /*0510*/  UIMAD UR17, UR9, UR5, UR17 ;  /* 0x00000005091172a4 */ /* 0x000fc6000f8e0211 */
[----:B------:R-:W-:Y:S02]  /*0520*/  ULDC.64 UR4, c[0x0][0x1c0] ;  /* 0x0000700000047ab9 */ /* 0x000fe40000000a00 */
[----:B------:R-:W-:Y:S02]  /*0530*/  UIMAD UR18, UR18, UR4, URZ ;  /* 0x00000004121272a4 */ /* 0x000fe4000f8e023f */
[----:B------:R-:W-:Y:S01]  /*0540*/  UIADD3 UR21, UR21, UR17, URZ ;  /* 0x0000001115157290 */ /* 0x000fe2000fffe03f */
[----:B------:R-:W-:Y:S01]  /*0550*/  @P0 IMAD.HI.U32 R0, R8, c[0x0][0x2c8], RZ ;  /* 0x0000b20008000a27 */ /* 0x000fe200078e00ff */
[----:B------:R-:W-:Y:S02]  /*0560*/  UIMAD UR5, UR16, UR5, UR18 ;  /* 0x00000005100572a4 */ /* 0x000fe4000f8e0212 */
[----:B------:R-:W-:Y:S01]  /*0570*/  UIMAD.WIDE.U32 UR16, UR16, UR4, UR20 ;  /* 0x00000004101072a5 */ /* 0x000fe2000f8e0014 */
[----:B------:R-:W-:Y:S01]  /*0580*/  IMAD.MOV.U32 R4, RZ, RZ, R8 ;  /* 0x000000ffff047224 */ /* 0x000fe200078e0008 */
[----:B------:R-:W-:-:S02]  /*0590*/  @P0 SHF.R.U32.HI R4, RZ, c[0x0][0x2cc], R0 ;  /* 0x0000b300ff040a19 */ /* 0x000fc40000011600 */
[----:B------:R-:W-:Y:S02]  /*05a0*/  UIADD3 UR5, UR17, UR5, URZ ;  /* 0x0000000511057290 */ /* 0x000fe4000fffe03f */
[--C-:B------:R-:W-:Y:S01]  /*05b0*/  SHF.R.S32.HI R5, RZ, 0x1f, R4.reuse ;  /* 0x0000001fff057819 */ /* 0x100fe20000011404 */
[----:B------:R-:W-:Y:S02]  /*05c0*/  IMAD.MOV R0, RZ, RZ, -R4 ;  /* 0x000000ffff007224 */ /* 0x000fe400078e0a04 */
[----:B-1----:R-:W-:Y:S02]  /*05d0*/  IMAD.U32 R3, RZ, RZ, UR17 ;  /* 0x00000011ff037e24 */ /* 0x002fe4000f8e00ff */
[----:B------:R-:W-:Y:S02]  /*05e0*/  IMAD R6, R5, c[0x0][0x1b0], RZ ;  /* 0x00006c0005067a24 */ /* 0x000fe400078e02ff */
[----:B------:R-:W-:Y:S02]  /*05f0*/  IMAD.U32 R2, RZ, RZ, UR16 ;  /* 0x00000010ff027e24 */ /* 0x000fe4000f8e00ff */
[----:B------:R-:W-:-:S02]  /*0600*/  IMAD.U32 R3, RZ, RZ, UR5 ;  /* 0x00000005ff037e24 */ /* 0x000fc4000f8e00ff */
[----:B------:R-:W-:Y:S01]  /*0610*/  IMAD.SHL.U32 R179, R20, 0x8, RZ ;  /* 0x0000000814b37824 */ /* 0x000fe200078e00ff */
[----:B------:R-:W-:Y:S01]  /*0620*/  STL [R1+0x88], R86 ;  /* 0x0000885601007387 */ /* 0x000fe20000100800 */
[----:B------:R-:W-:Y:S01]  /*0630*/  IMAD R5, R0, c[0x0][0x2c4], R8 ;  /* 0x0000b10000057a24 */ /* 0x000fe200078e0208 */
[----:B------:R-:W-:Y:S01]  /*0640*/  LEA.HI R16, R26, R27, RZ, 0x4 ;  /* 0x0000001b1a107211 */ /* 0x000fe200078f20ff */
[----:B------:R-:W-:Y:S01]  /*0650*/  IMAD.WIDE.U32 R2, R4, c[0x0][0x1b0], R2 ;  /* 0x00006c0004027a25 */ /* 0x000fe200078e0002 */
[----:B------:R-:W-:-:S03]  /*0660*/  ULDC.64 UR4, c[0x0][0x1e8] ;  /* 0x00007a0000047ab9 */ /* 0x000fc60000000a00 */
[----:B------:R-:W-:Y:S01]  /*0670*/  IMAD R0, R4, c[0x0][0x1b4], R6 ;  /* 0x00006d0004007a24 */ /* 0x000fe200078e0206 */
[----:B------:R-:W-:-:S03]  /*0680*/  SHF.R.S32.HI R4, RZ, 0x1f, R5 ;  /* 0x0000001fff047819 */ /* 0x000fc60000011405 */
[----:B------:R-:W-:Y:S02]  /*0690*/  IMAD.IADD R3, R3, 0x1, R0 ;  /* 0x0000000103037824 */ /* 0x000fe400078e0200 */
[----:B------:R-:W-:Y:S02]  /*06a0*/  IMAD R0, R4, c[0x0][0x1a8], RZ ;  /* 0x00006a0004007a24 */ /* 0x000fe400078e02ff */
[----:B------:R-:W-:-:S04]  /*06b0*/  IMAD.WIDE.U32 R2, R5, c[0x0][0x1a8], R2 ;  /* 0x00006a0005027a25 */ /* 0x000fc800078e0002 */
[----:B------:R-:W-:Y:S01]  /*06c0*/  IMAD R0, R5, c[0x0][0x1ac], R0 ;  /* 0x00006b0005007a24 */ /* 0x000fe200078e0200 */
[----:B------:R-:W-:-:S03]  /*06d0*/  LEA R14, P0, R2, c[0x0][0x160], 0x1 ;  /* 0x00005800020e7a11 */ /* 0x000fc600078008ff */
[----:B------:R-:W-:Y:S02]  /*06e0*/  IMAD.IADD R0, R3, 0x1, R0 ;  /* 0x0000000103007824 */ /* 0x000fe400078e0200 */
[----:B------:R-:W-:Y:S02]  /*06f0*/  IMAD.SHL.U32 R3, R18, 0x40, RZ ;  /* 0x0000004012037824 */ /* 0x000fe400078e00ff */
[----:B------:R-:W-:Y:S01]  /*0700*/  IMAD R11, R11, c[0x0][0x168], RZ ;  /* 0x00005a000b0b7a24 */ /* 0x000fe200078e02ff */
[----:B------:R-:W-:Y:S01]  /*0710*/  LEA.HI.X R13, R2, c[0x0][0x164], R0, 0x1, P0 ;  /* 0x00005900020d7a11 */ /* 0x000fe200000f0c00 */
[----:B------:R-:W-:Y:S01]  /*0720*/  IMAD R17, R7, 0x80, R18 ;  /* 0x0000008007117824 */ /* 0x000fe200078e0212 */
[----:B------:R-:W-:Y:S01]  /*0730*/  LOP3.LUT R0, R3, 0x1c0, RZ, 0xc0, !PT ;  /* 0x000001c003007812 */ /* 0x000fe200078ec0ff */
[----:B------:R-:W-:Y:S01]  /*0740*/  SHFL.IDX PT, R2, R14, RZ, 0x181f ;  /* 0x00181fff0e027589 */ /* 0x000fe200000e0000 */
[----:B------:R-:W-:Y:S02]  /*0750*/  LEA.HI R5, R26, R27, RZ, 0x6 ;  /* 0x0000001b1a057211 */ /* 0x000fe400078f30ff */
[----:B------:R-:W-:Y:S01]  /*0760*/  ISETP.GE.AND P0, PT, R17, R11, PT ;  /* 0x0000000b1100720c */ /* 0x000fe20003f06270 */
[----:B------:R-:W1:Y:S01]  /*0770*/  SHFL.IDX PT, R3, R13, RZ, 0x181f ;  /* 0x00181fff0d037589 */ /* 0x000e6200000e0000 */
[----:B------:R-:W-:-:S02]  /*0780*/  SHF.R.U32.HI R4, RZ, 0x3, R0 ;  /* 0x00000003ff047819 */ /* 0x000fc40000011600 */
[----:B------:R-:W-:-:S04]  /*0790*/  LOP3.LUT R0, R0, 0x38, R179, 0xf8, !PT ;  /* 0x0000003800007812 */ /* 0x000fc800078ef8b3 */
[----:B------:R-:W-:Y:S01]  /*07a0*/  LOP3.LUT R0, R0, R4, RZ, 0x3c, !PT ;  /* 0x0000000400007212 */ /* 0x000fe200078e3cff */
[----:B------:R-:W-:Y:S01]  /*07b0*/  IMAD.SHL.U32 R4, R5, 0x8, RZ ;  /* 0x0000000805047824 */ /* 0x000fe200078e00ff */
[C---:B------:R-:W-:Y:S02]  /*07c0*/  IADD3 R134, R179.reuse, 0x40, RZ ;  /* 0x00000040b3867810 */ /* 0x040fe40007ffe0ff */
[C---:B------:R-:W-:Y:S02]  /*07d0*/  IADD3 R133, R179.reuse, 0x80, RZ ;  /* 0x00000080b3857810 */ /* 0x040fe40007ffe0ff */
[----:B------:R-:W-:Y:S02]  /*07e0*/  IADD3 R177, R179, 0xc0, RZ ;  /* 0x000000c0b3b17810 */ /* 0x000fe40007ffe0ff */
[----:B------:R-:W-:Y:S02]  /*07f0*/  LOP3.LUT R178, R0, 0xfffffe00, R4, 0xf8, !PT ;  /* 0xfffffe0000b27812 */ /* 0x000fe400078ef804 */
[----:B------:R-:W-:-:S02]  /*0800*/  @!P0 SHF.R.S32.HI R4, RZ, 0x1f, R134 ;  /* 0x0000001fff048819 */ /* 0x000fc40000011486 */
[----:B------:R-:W-:Y:S02]  /*0810*/  @!P0 SHF.R.S32.HI R0, RZ, 0x1f, R133 ;  /* 0x0000001fff008819 */ /* 0x000fe40000011485 */
[----:B------:R-:W-:Y:S02]  /*0820*/  @!P0 SHF.R.S32.HI R5, RZ, 0x1f, R177 ;  /* 0x0000001fff058819 */ /* 0x000fe400000114b1 */
[----:B------:R-:W-:Y:S02]  /*0830*/  ISETP.GE.AND P6, PT, R179, c[0x0][0x198], PT ;  /* 0x00006600b3007a0c */ /* 0x000fe40003fc6270 */
[----:B------:R-:W-:Y:S02]  /*0840*/  @!P0 LEA.HI R6, R4, R134, RZ, 0x3 ;  /* 0x0000008604068211 */ /* 0x000fe400078f18ff */
[----:B------:R-:W-:Y:S02]  /*0850*/  ISETP.GE.AND P5, PT, R134, c[0x0][0x198], PT ;  /* 0x0000660086007a0c */ /* 0x000fe40003fa6270 */
[----:B------:R-:W-:-:S02]  /*0860*/  @!P0 LEA.HI R4, R0, R133, RZ, 0x3 ;  /* 0x0000008500048211 */ /* 0x000fc400078f18ff */
[----:B------:R-:W-:Y:S02]  /*0870*/  ISETP.GE.AND P4, PT, R133, c[0x0][0x198], PT ;  /* 0x0000660085007a0c */ /* 0x000fe40003f86270 */
[----:B------:R-:W-:Y:S02]  /*0880*/  @!P0 LEA.HI R0, R5, R177, RZ, 0x3 ;  /* 0x000000b105008211 */ /* 0x000fe400078f18ff */
[----:B------:R-:W-:Y:S02]  /*0890*/  ISETP.GE.AND P3, PT, R177, c[0x0][0x198], PT ;  /* 0x00006600b1007a0c */ /* 0x000fe40003f66270 */
[----:B------:R-:W-:Y:S01]  /*08a0*/  @!P0 LOP3.LUT R6, R6, 0xfffffff8, RZ, 0xc0, !PT ;  /* 0xfffffff806068812 */ /* 0x000fe200078ec0ff */
[----:B------:R3:W-:Y:S01]  /*08b0*/  STL [R1+0xb4], R8 ;  /* 0x0000b40801007387 */ /* 0x0007e20000100800 */
[----:B------:R-:W-:Y:S02]  /*08c0*/  @!P0 LOP3.LUT R4, R4, 0xfffffff8, RZ, 0xc0, !PT ;  /* 0xfffffff804048812 */ /* 0x000fe400078ec0ff */
[----:B------:R-:W-:Y:S01]  /*08d0*/  @!P0 LOP3.LUT R10, R0, 0xfffffff8, RZ, 0xc0, !PT ;  /* 0xfffffff8000a8812 */ /* 0x000fe200078ec0ff */
[----:B------:R-:W-:-:S02]  /*08e0*/  @!P0 IMAD.SHL.U32 R0, R178, 0x2, RZ ;  /* 0x00000002b2008824 */ /* 0x000fc400078e00ff */
[----:B-1----:R-:W-:-:S04]  /*08f0*/  @!P0 IMAD.WIDE R6, R6, 0x2, R2 ;  /* 0x0000000206068825 */ /* 0x002fc800078e0202 */
[----:B------:R-:W-:-:S04]  /*0900*/  @!P0 IMAD.WIDE R4, R4, 0x2, R2 ;  /* 0x0000000204048825 */ /* 0x000fc800078e0202 */
[----:B---3--:R-:W-:-:S04]  /*0910*/  @!P0 IMAD.WIDE R8, R179, 0x2, R2 ;  /* 0x00000002b3088825 */ /* 0x008fc800078e0202 */
[----:B------:R-:W-:Y:S01]  /*0920*/  @!P0 IMAD.WIDE R2, R10, 0x2, R2 ;  /* 0x000000020a028825 */ /* 0x000fe200078e0202 */
[----:B------:R-:W-:Y:S01]  /*0930*/  @!PT LDS RZ, [RZ] ;  /* 0x00000000fffff984 */ /* 0x000fe20000000800 */
[----:B------:R1:W-:Y:S04]  /*0940*/  @!P0 LDGSTS.E.BYPASS.LTC128B.128 [R0+0x100], [R8.64], !P6 ;  /* 0x0010000008008fae */ /* 0x0003e8000f101d4e */
[----:B------:R3:W-:Y:S04]  /*0950*/  @!P0 LDGSTS.E.BYPASS.LTC128B.128 [R0+0x4100], [R6.64], !P5 ;  /* 0x0410000006008fae */ /* 0x0007e8000e901d4e */
[----:B------:R4:W-:Y:S04]  /*0960*/  @!P0 LDGSTS.E.BYPASS.LTC128B.128 [R0+0x8100], [R4.64], !P4 ;  /* 0x0810000004008fae */ /* 0x0009e8000e101d4e */
[----:B------:R5:W-:Y:S01]  /*0970*/  @!P0 LDGSTS.E.BYPASS.LTC128B.128 [R0+0xc100], [R2.64], !P3 ;  /* 0x0c10000002008fae */ /* 0x000be2000d901d4e */
[----:B-1----:R-:W-:-:S04]  /*0980*/  IADD3 R8, R17, 0x20, RZ ;  /* 0x0000002011087810 */ /* 0x002fc80007ffe0ff */
[----:B------:R-:W-:Y:S01]  /*0990*/  ISETP.GE.AND P0, PT, R8, R11, PT ;  /* 0x0000000b0800720c */ /* 0x000fe20003f06270 */
[----:B-----5:R-:W-:Y:S04]  /*09a0*/  SHFL.IDX PT, R2, R14, 0x1, 0x181f ;  /* 0x00381f000e027f89 */ /* 0x020fe800000e0000 */
[----:B------:R-:W1:Y:S08]  /*09b0*/  SHFL.IDX PT, R3, R13, 0x1, 0x181f ;  /* 0x00381f000d037f89 */ /* 0x000e7000000e0000 */
[----:B----4-:R-:W-:-:S02]  /*09c0*/  @!P0 SHF.R.S32.HI R4, RZ, 0x1f, R134 ;  /* 0x0000001fff048819 */ /* 0x010fc40000011486 */
[----:B---3--:R-:W-:Y:S02]  /*09d0*/  @!P0 SHF.R.S32.HI R0, RZ, 0x1f, R133 ;  /* 0x0000001fff008819 */ /* 0x008fe40000011485 */
[----:B------:R-:W-:Y:S02]  /*09e0*/  @!P0 SHF.R.S32.HI R5, RZ, 0x1f, R177 ;  /* 0x0000001fff058819 */ /* 0x000fe400000114b1 */
[----:B------:R-:W-:Y:S02]  /*09f0*/  @!P0 LEA.HI R6, R4, R134, RZ, 0x3 ;  /* 0x0000008604068211 */ /* 0x000fe400078f18ff */
[----:B------:R-:W-:Y:S02]  /*0a00*/  @!P0 LEA.HI R4, R0, R133, RZ, 0x3 ;  /* 0x0000008500048211 */ /* 0x000fe400078f18ff */
[----:B------:R-:W-:Y:S02]  /*0a10*/  @!P0 LEA.HI R0, R5, R177, RZ, 0x3 ;  /* 0x000000b105008211 */ /* 0x000fe400078f18ff */
[----:B------:R-:W-:-:S02]  /*0a20*/  @!P0 LOP3.LUT R6, R6, 0xfffffff8, RZ, 0xc0, !PT ;  /* 0xfffffff806068812 */ /* 0x000fc400078ec0ff */
[----:B------:R-:W-:Y:S02]  /*0a30*/  @!P0 LOP3.LUT R4, R4, 0xfffffff8, RZ, 0xc0, !PT ;  /* 0xfffffff804048812 */ /* 0x000fe400078ec0ff */
[----:B------:R-:W-:Y:S01]  /*0a40*/  @!P0 LOP3.LUT R10, R0, 0xfffffff8, RZ, 0xc0, !PT ;  /* 0xfffffff8000a8812 */ /* 0x000fe200078ec0ff */
[----:B------:R-:W-:Y:S02]  /*0a50*/  @!P0 IMAD.SHL.U32 R0, R178, 0x2, RZ ;  /* 0x00000002b2008824 */ /* 0x000fe400078e00ff */
[----:B-1----:R-:W-:-:S04]  /*0a60*/  @!P0 IMAD.WIDE R8, R179, 0x2, R2 ;  /* 0x00000002b3088825 */ /* 0x002fc800078e0202 */
[--C-:B------:R-:W-:Y:S01]  /*0a70*/  @!P0 IMAD.WIDE R6, R6, 0x2, R2.reuse ;  /* 0x0000000206068825 */ /* 0x100fe200078e0202 */
[----:B------:R1:W-:Y:S03]  /*0a80*/  @!P0 LDGSTS.E.BYPASS.LTC128B.128 [R0+0x1100], [R8.64], !P6 ;  /* 0x0110000008008fae */ /* 0x0003e6000f101d4e */
[--C-:B------:R-:W-:Y:S01]  /*0a90*/  @!P0 IMAD.WIDE R4, R4, 0x2, R2.reuse ;  /* 0x0000000204048825 */ /* 0x100fe200078e0202 */
[----:B------:R3:W-:Y:S03]  /*0aa0*/  @!P0 LDGSTS.E.BYPASS.LTC128B.128 [R0+0x5100], [R6.64], !P5 ;  /* 0x0510000006008fae */ /* 0x0007e6000e901d4e */
[----:B------:R-:W-:Y:S01]  /*0ab0*/  @!P0 IMAD.WIDE R2, R10, 0x2, R2 ;  /* 0x000000020a028825 */ /* 0x000fe200078e0202 */
[----:B------:R1:W-:Y:S04]  /*0ac0*/  @!P0 LDGSTS.E.BYPASS.LTC128B.128 [R0+0x9100], [R4.64], !P4 ;  /* 0x0910000004008fae */ /* 0x0003e8000e101d4e */
[----:B------:R4:W-:Y:S01]  /*0ad0*/  @!P0 LDGSTS.E.BYPASS.LTC128B.128 [R0+0xd100], [R2.64], !P3 ;  /* 0x0d10000002008fae */ /* 0x0009e2000d901d4e */
[----:B---3--:R-:W-:-:S04]  /*0ae0*/  IADD3 R6, R17, 0x40, RZ ;  /* 0x0000004011067810 */ /* 0x008fc80007ffe0ff */
[----:B------:R-:W-:Y:S02]  /*0af0*/  ISETP.GE.AND P0, PT, R6, R11, PT ;  /* 0x0000000b0600720c */ /* 0x000fe40003f06270 */
[----:B------:R-:W-:Y:S01]  /*0b00*/  SHF.R.S32.HI R6, RZ, 0x4, R16 ;  /* 0x00000004ff067819 */ /* 0x000fe20000011410 */
[----:B----4-:R-:W-:Y:S01]  /*0b10*/  SHFL.IDX PT, R2, R14, 0x2, 0x181f ;  /* 0x00581f000e027f89 */ /* 0x010fe200000e0000 */
[----:B-1----:R-:W-:-:S03]  /*0b20*/  IMAD.MOV R0, RZ, RZ, -R12 ;  /* 0x000000ffff007224 */ /* 0x002fc600078e0a0c */
[----:B------:R-:W1:Y:S01]  /*0b30*/  SHFL.IDX PT, R3, R13, 0x2, 0x181f ;  /* 0x00581f000d037f89 */ /* 0x000e6200000e0000 */
[----:B------:R-:W-:Y:S01]  /*0b40*/  LEA.HI R5, R16, R6, RZ, 0x1 ;  /* 0x0000000610057211 */ /* 0x000fe200078f08ff */
[----:B------:R-:W-:Y:S01]  /*0b50*/  IMAD R37, R0, c[0x0][0x2b8], R15 ;  /* 0x0000ae0000257a24 */ /* 0x000fe200078e020f */
[----:B------:R-:W-:Y:S02]  /*0b60*/  IADD3 R4, R17, 0x60, RZ ;  /* 0x0000006011047810 */ /* 0x000fe40007ffe0ff */
[----:B------:R-:W-:Y:S02]  /*0b70*/  LOP3.LUT R0, R5, 0xfffffffe, RZ, 0xc0, !PT ;  /* 0xfffffffe05007812 */ /* 0x000fe400078ec0ff */
[----:B------:R-:W-:Y:S02]  /*0b80*/  ISETP.GE.AND P2, PT, R4, R11, PT ;  /* 0x0000000b0400720c */ /* 0x000fe40003f46270 */
[----:B------:R-:W-:Y:S02]  /*0b90*/  @!P0 SHF.R.S32.HI R5, RZ, 0x1f, R134 ;  /* 0x0000001fff058819 */ /* 0x000fe40000011486 */
[----:B------:R-:W-:Y:S01]  /*0ba0*/  SHF.R.S32.HI R25, RZ, 0x1f, R37 ;  /* 0x0000001fff197819 */ /* 0x000fe20000011425 */
[----:B------:R-:W-:Y:S01]  /*0bb0*/  IMAD.IADD R23, R6, 0x1, -R0 ;  /* 0x0000000106177824 */ /* 0x000fe200078e0a00 */
[----:B------:R-:W-:-:S02]  /*0bc0*/  @!P0 SHF.R.S32.HI R4, RZ, 0x1f, R133 ;  /* 0x0000001fff048819 */ /* 0x000fc40000011485 */
[----:B------:R-:W-:Y:S01]  /*0bd0*/  @!P0 SHF.R.S32.HI R0, RZ, 0x1f, R177 ;  /* 0x0000001fff008819 */ /* 0x000fe200000114b1 */
[----:B------:R-:W-:Y:S01]  /*0be0*/  IMAD R7, R25, c[0x0][0x1e0], RZ ;  /* 0x0000780019077a24 */ /* 0x000fe200078e02ff */
[----:B------:R-:W-:Y:S02]  /*0bf0*/  @!P0 LEA.HI R8, R5, R134, RZ, 0x3 ;  /* 0x0000008605088211 */ /* 0x000fe400078f18ff */
[----:B------:R-:W-:Y:S02]  /*0c00*/  @!P0 LEA.HI R6, R4, R133, RZ, 0x3 ;  /* 0x0000008504068211 */ /* 0x000fe400078f18ff */
[----:B------:R-:W-:Y:S01]  /*0c10*/  @!P0 LEA.HI R0, R0, R177, RZ, 0x3 ;  /* 0x000000b100008211 */ /* 0x000fe200078f18ff */
[C---:B------:R-:W-:Y:S01]  /*0c20*/  IMAD.WIDE.U32 R4, R37.reuse, c[0x0][0x1e0], RZ ;  /* 0x0000780025047a25 */ /* 0x040fe200078e00ff */
[----:B------:R-:W-:Y:S02]  /*0c30*/  @!P0 LOP3.LUT R8, R8, 0xfffffff8, RZ, 0xc0, !PT ;  /* 0xfffffff808088812 */ /* 0x000fe400078ec0ff */
[----:B------:R-:W-:Y:S01]  /*0c40*/  @!P0 LOP3.LUT R6, R6, 0xfffffff8, RZ, 0xc0, !PT ;  /* 0xfffffff806068812 */ /* 0x000fe200078ec0ff */
[----:B------:R-:W-:Y:S01]  /*0c50*/  IMAD R7, R37, c[0x0][0x1e4], R7 ;  /* 0x0000790025077a24 */ /* 0x000fe200078e0207 */
[----:B------:R-:W-:Y:S01]  /*0c60*/  @!P0 LOP3.LUT R12, R0, 0xfffffff8, RZ, 0xc0, !PT ;  /* 0xfffffff8000c8812 */ /* 0x000fe200078ec0ff */
[----:B------:R-:W-:-:S02]  /*0c70*/  @!P0 IMAD.SHL.U32 R0, R178, 0x2, RZ ;  /* 0x00000002b2008824 */ /* 0x000fc400078e00ff */
[----:B-1----:R-:W-:-:S04]  /*0c80*/  @!P0 IMAD.WIDE R10, R179, 0x2, R2 ;  /* 0x00000002b30a8825 */ /* 0x002fc800078e0202 */
[----:B------:R-:W-:Y:S01]  /*0c90*/  IMAD.IADD R5, R5, 0x1, R7 ;  /* 0x0000000105057824 */ /* 0x000fe200078e0207 */
[----:B------:R1:W-:Y:S01]  /*0ca0*/  @!P0 LDGSTS.E.BYPASS.LTC128B.128 [R0+0x2100], [R10.64], !P6 ;  /* 0x021000000a008fae */ /* 0x0003e2000f101d4e */
[----:B------:R-:W-:-:S04]  /*0cb0*/  @!P0 IMAD.WIDE R8, R8, 0x2, R2 ;  /* 0x0000000208088825 */ /* 0x000fc800078e0202 */
[--C-:B------:R-:W-:Y:S01]  /*0cc0*/  @!P0 IMAD.WIDE R6, R6, 0x2, R2.reuse ;  /* 0x0000000206068825 */ /* 0x100fe200078e0202 */
[----:B------:R1:W-:Y:S04]  /*0cd0*/  @!P0 LDGSTS.E.BYPASS.LTC128B.128 [R0+0x6100], [R8.64], !P5 ;  /* 0x0610000008008fae */ /* 0x0003e8000e901d4e */
[----:B------:R3:W-:Y:S01]  /*0ce0*/  @!P0 LDGSTS.E.BYPASS.LTC128B.128 [R0+0xa100], [R6.64], !P4 ;  /* 0x0a10000006008fae */ /* 0x0007e2000e101d4e */
[----:B------:R-:W-:Y:S01]  /*0cf0*/  @!P0 IMAD.WIDE R2, R12, 0x2, R2 ;  /* 0x000000020c028825 */ /* 0x000fe200078e0202 */
[----:B------:R-:W-:Y:S01]  /*0d00*/  UIMAD.WIDE.U32 UR18, UR9, UR4, URZ ;  /* 0x00000004091272a5 */ /* 0x000fe2000f8e003f */
[----:B--2---:R-:W-:Y:S01]  /*0d10*/  SHF.R.S32.HI R24, RZ, 0x1f, R36 ;  /* 0x0000001fff187819 */ /* 0x004fe20000011424 */
[----:B------:R-:W-:Y:S02]  /*0d20*/  UIMAD UR4, UR7, UR4, URZ ;  /* 0x00000004070472a4 */ /* 0x000fe4000f8e023f */
[----:B------:R1:W-:Y:S01]  /*0d30*/  @!P0 LDGSTS.E.BYPASS.LTC128B.128 [R0+0xe100], [R2.64], !P3 ;  /* 0x0e10000002008fae */ /* 0x0003e2000d901d4e */
[----:B------:R-:W-:Y:S01]  /*0d40*/  IMAD.WIDE.U32 R4, R36, c[0x0][0x1f0], R4 ;  /* 0x00007c0024047a25 */ /* 0x000fe200078e0004 */
[----:B------:R-:W-:Y:S01]  /*0d50*/  UIMAD UR4, UR9, UR5, UR4 ;  /* 0x00000005090472a4 */ /* 0x000fe2000f8e0204 */
[----:B---3--:R-:W-:-:S05]  /*0d60*/  LOP3.LUT R6, R16, 0xfffffff0, RZ, 0xc0, !PT ;  /* 0xfffffff010067812 */ /* 0x008fca00078ec0ff */
[----:B------:R-:W-:Y:S02]  /*0d70*/  IMAD.IADD R6, R27, 0x1, -R6 ;  /* 0x000000011b067824 */ /* 0x000fe400078e0a06 */
[----:B-1----:R-:W-:-:S03]  /*0d80*/  IMAD R0, R24, c[0x0][0x1f0], RZ ;  /* 0x00007c0018007a24 */ /* 0x002fc600078e02ff */
[----:B------:R-:W-:Y:S01]  /*0d90*/  SHF.R.S32.HI R2, RZ, 0x1f, R6 ;  /* 0x0000001fff027819 */ /* 0x000fe20000011406 */
[----:B------:R-:W-:Y:S01]  /*0da0*/  UIADD3 UR16, UR19, UR4, URZ ;  /* 0x0000000413107290 */ /* 0x000fe2000fffe03f */
[----:B------:R1:W-:Y:S02]  /*0db0*/  SHFL.IDX PT, R3, R13, 0x3, 0x181f ;  /* 0x00781f000d037f89 */ /* 0x0003e400000e0000 */
[----:B------:R-:W-:Y:S01]  /*0dc0*/  LEA.HI R21, R2, R6, RZ, 0x3 ;  /* 0x0000000602157211 */ /* 0x000fe200078f18ff */
[----:B------:R-:W-:Y:S01]  /*0dd0*/  IMAD R0, R36, c[0x0][0x1f4], R0 ;  /* 0x00007d0024007a24 */ /* 0x000fe200078e0200 */
[----:B------:R2:W3:Y:S01]  /*0de0*/  SHFL.IDX PT, R2, R14, 0x3, 0x181f ;  /* 0x00781f000e027f89 */ /* 0x0004e200000e0000 */
[----:B------:R-:W-:Y:S01]  /*0df0*/  IADD3 R4, P0, R4, UR18, RZ ;  /* 0x0000001204047c10 */ /* 0x000fe2000ff1e0ff */
[----:B------:R-:W-:Y:S01]  /*0e00*/  ULEA UR17, UR8, 0xffffffc0, 0x6 ;  /* 0xffffffc008117891 */ /* 0x000fe2000f8e303f */
[----:B------:R-:W-:Y:S01]  /*0e10*/  LOP3.LUT R8, R21, 0xfffffff8, RZ, 0xc0, !PT ;  /* 0xfffffff815087812 */ /* 0x000fe200078ec0ff */
[----:B------:R-:W-:Y:S01]  /*0e20*/  IMAD.SHL.U32 R7, R18, 0x8, RZ ;  /* 0x0000000812077824 */ /* 0x000fe200078e00ff */
[----:B------:R-:W-:Y:S01]  /*0e30*/  IADD3.X R5, R5, UR16, R0, P0, !PT ;  /* 0x0000001005057c10 */ /* 0x000fe200087fe400 */
[----:B------:R-:W-:Y:S01]  /*0e40*/  IMAD.SHL.U32 R0, R20, 0x40, RZ ;  /* 0x0000004014007824 */ /* 0x000fe200078e00ff */
[----:B------:R-:W-:Y:S01]  /*0e50*/  LEA R16, P0, R4, c[0x0][0x1c8], 0x1 ;  /* 0x0000720004107a11 */ /* 0x000fe200078008ff */
[----:B------:R-:W-:Y:S01]  /*0e60*/  UIADD3 UR17, UR10, -UR17, URZ ;  /* 0x800000110a117290 */ /* 0x000fe2000fffe03f */
[----:B------:R-:W-:Y:S01]  /*0e70*/  IMAD.IADD R19, R6, 0x1, -R8 ;  /* 0x0000000106137824 */ /* 0x000fe200078e0a08 */
[----:B------:R-:W-:Y:S01]  /*0e80*/  @!P2 SHF.R.S32.HI R6, RZ, 0x1f, R177 ;  /* 0x0000001fff06a819 */ /* 0x000fe200000114b1 */
[----:B------:R-:W-:Y:S01]  /*0e90*/  STL [R1+0x54], R36 ;  /* 0x0000542401007387 */ /* 0x000fe20000100800 */
[----:B------:R-:W-:Y:S01]  /*0ea0*/  LOP3.LUT R0, R0, 0x1c0, RZ, 0xc0, !PT ;  /* 0x000001c000007812 */ /* 0x000fe200078ec0ff */
[----:B------:R-:W-:Y:S01]  /*0eb0*/  UISETP.GE.AND UP0, UPT, UR10, 0x1, UPT ;  /* 0x000000010a00788c */ /* 0x000fe2000bf06270 */
[----:B------:R-:W-:Y:S01]  /*0ec0*/  IADD3 R18, -R18, UR17, RZ ;  /* 0x0000001112127c10 */ /* 0x000fe2000fffe1ff */
[----:B------:R-:W-:Y:S01]  /*0ed0*/  ULDC.64 UR4, c[0x0][0x210] ;  /* 0x0000840000047ab9 */ /* 0x000fe20000000a00 */
[----:B-1----:R-:W-:-:S02]  /*0ee0*/  LEA.HI.X R13, R4, c[0x0][0x1cc], R5, 0x1, P0 ;  /* 0x00007300040d7a11 */ /* 0x002fc400000f0c05 */
[----:B------:R-:W-:Y:S02]  /*0ef0*/  @!P2 SHF.R.S32.HI R5, RZ, 0x1f, R134 ;  /* 0x0000001fff05a819 */ /* 0x000fe40000011486 */
[----:B------:R-:W-:Y:S02]  /*0f00*/  @!P2 SHF.R.S32.HI R4, RZ, 0x1f, R133 ;  /* 0x0000001fff04a819 */ /* 0x000fe40000011485 */
[----:B------:R-:W-:Y:S02]  /*0f10*/  @!P2 LEA.HI R5, R5, R134, RZ, 0x3 ;  /* 0x000000860505a211 */ /* 0x000fe400078f18ff */
[----:B------:R-:W-:Y:S02]  /*0f20*/  LOP3.LUT R15, R0, 0x8, R7, 0xf8, !PT ;  /* 0x00000008000f7812 */ /* 0x000fe400078ef807 */
[----:B--2---:R-:W-:Y:S02]  /*0f30*/  SHF.R.U32.HI R14, RZ, 0x3, R0 ;  /* 0x00000003ff0e7819 */ /* 0x004fe40000011600 */
[----:B------:R-:W-:-:S02]  /*0f40*/  @!P2 LEA.HI R4, R4, R133, RZ, 0x3 ;  /* 0x000000850404a211 */ /* 0x000fc400078f18ff */
[----:B------:R-:W-:Y:S02]  /*0f50*/  @!P2 LEA.HI R0, R6, R177, RZ, 0x3 ;  /* 0x000000b10600a211 */ /* 0x000fe400078f18ff */
[----:B------:R-:W-:Y:S02]  /*0f60*/  ISETP.GE.AND P1, PT, R18, 0x1, PT ;  /* 0x000000011200780c */ /* 0x000fe40003f26270 */
[----:B------:R-:W-:Y:S02]  /*0f70*/  @!P2 LOP3.LUT R8, R5, 0xfffffff8, RZ, 0xc0, !PT ;  /* 0xfffffff80508a812 */ /* 0x000fe400078ec0ff */
[----:B------:R-:W-:Y:S02]  /*0f80*/  @!P2 LOP3.LUT R6, R4, 0xfffffff8, RZ, 0xc0, !PT ;  /* 0xfffffff80406a812 */ /* 0x000fe400078ec0ff */
[----:B------:R-:W-:Y:S01]  /*0f90*/  @!P2 LOP3.LUT R12, R0, 0xfffffff8, RZ, 0xc0, !PT ;  /* 0xfffffff8000ca812 */ /* 0x000fe200078ec0ff */
[----:B------:R-:W-:Y:S01]  /*0fa0*/  @!P2 IMAD.SHL.U32 R0, R178, 0x2, RZ ;  /* 0x00000002b200a824 */ /* 0x000fe200078e00ff */
[----:B------:R-:W-:Y:S01]  /*0fb0*/  SHFL.IDX PT, R4, R16, RZ, 0x181f ;  /* 0x00181fff10047589 */ /* 0x000fe200000e0000 */
[----:B---3--:R-:W-:-:S03]  /*0fc0*/  @!P2 IMAD.WIDE R10, R179, 0x2, R2 ;  /* 0x00000002b30aa825 */ /* 0x008fc600078e0202 */
[----:B------:R-:W1:Y:S01]  /*0fd0*/  SHFL.IDX PT, R5, R13, RZ, 0x181f ;  /* 0x00181fff0d057589 */ /* 0x000e6200000e0000 */
[----:B------:R-:W-:-:S03]  /*0fe0*/  @!P2 IMAD.WIDE R8, R8, 0x2, R2 ;  /* 0x000000020808a825 */ /* 0x000fc600078e0202 */
[----:B------:R2:W-:Y:S01]  /*0ff0*/  @!P2 LDGSTS.E.BYPASS.LTC128B.128 [R0+0x3100], [R10.64], !P6 ;  /* 0x031000000a00afae */ /* 0x0005e2000f101d4e */
[----:B------:R-:W-:-:S03]  /*1000*/  @!P2 IMAD.WIDE R6, R6, 0x2, R2 ;  /* 0x000000020606a825 */ /* 0x000fc600078e0202 */
[----:B------:R2:W-:Y:S01]  /*1010*/  @!P2 LDGSTS.E.BYPASS.LTC128B.128 [R0+0x7100], [R8.64], !P5 ;  /* 0x071000000800afae */ /* 0x0005e2000e901d4e */
[----:B------:R-:W-:-:S03]  /*1020*/  @!P2 IMAD.WIDE R2, R12, 0x2, R2 ;  /* 0x000000020c02a825 */ /* 0x000fc600078e0202 */
[----:B------:R2:W-:Y:S04]  /*1030*/  @!P2 LDGSTS.E.BYPASS.LTC128B.128 [R0+0xb100], [R6.64], !P4 ;  /* 0x0b1000000600afae */ /* 0x0005e8000e101d4e */
[----:B------:R3:W-:Y:S01]  /*1040*/  @!P2 LDGSTS.E.BYPASS.LTC128B.128 [R0+0xf100], [R2.64], !P3 ;  /* 0x0f1000000200afae */ /* 0x0007e2000d901d4e */
[----:B------:R-:W-:Y:S02]  /*1050*/  ISETP.GE.AND P0, PT, R18, 0x21, PT ;  /* 0x000000211200780c */ /* 0x000fe40003f06270 */
[----:B------:R-:W-:Y:S01]  /*1060*/  ISETP.GE.AND P5, PT, R179, c[0x0][0x1d4], PT ;  /* 0x00007500b3007a0c */ /* 0x000fe20003fa6270 */
[----:B------:R-:W-:Y:S01]  /*1070*/  STL [R1+0x80], R179 ;  /* 0x000080b301007387 */ /* 0x000fe20000100800 */
[----:B------:R-:W-:Y:S01]  /*1080*/  ISETP.GE.AND P4, PT, R134, c[0x0][0x1d4], PT ;  /* 0x0000750086007a0c */ /* 0x000fe20003f86270 */
[----:B------:R-:W-:Y:S01]  /*1090*/  @P1 IMAD.SHL.U32 R12, R178, 0x2, RZ ;  /* 0x00000002b20c1824 */ /* 0x000fe200078e00ff */
[----:B------:R-:W-:Y:S01]  /*10a0*/  LOP3.LUT R22, R15, R14, RZ, 0x3c, !PT ;  /* 0x0000000e0f167212 */ /* 0x000fe200078e3cff */
[----:B------:R-:W-:Y:S04]  /*10b0*/  STL [R1+0xac], R17 ;  /* 0x0000ac1101007387 */ /* 0x000fe80000100800 */
[----:B------:R-:W0:Y:S01]  /*10c0*/  LDGDEPBAR ;  /* 0x00000000000079af */ /* 0x000e220000000000 */
[----:B---3--:R-:W-:-:S02]  /*10d0*/  @P1 SHF.R.S32.HI R3, RZ, 0x1f, R134 ;  /* 0x0000001fff031819 */ /* 0x008fc40000011486 */
[----:B------:R-:W-:Y:S02]  /*10e0*/  @P1 SHF.R.S32.HI R2, RZ, 0x1f, R133 ;  /* 0x0000001fff021819 */ /* 0x000fe40000011485 */
[----:B------:R-:W-:Y:S02]  /*10f0*/  @P1 LEA.HI R3, R3, R134, RZ, 0x3 ;  /* 0x0000008603031211 */ /* 0x000fe400078f18ff */
[----:B--2---:R-:W-:Y:S02]  /*1100*/  @P1 SHF.R.S32.HI R0, RZ, 0x1f, R177 ;  /* 0x0000001fff001819 */ /* 0x004fe400000114b1 */
[----:B------:R-:W-:Y:S02]  /*1110*/  @P1 LEA.HI R6, R2, R133, RZ, 0x3 ;  /* 0x0000008502061211 */ /* 0x000fe400078f18ff */
[----:B------:R-:W-:Y:S01]  /*1120*/  @P1 LEA.HI R0, R0, R177, RZ, 0x3 ;  /* 0x000000b100001211 */ /* 0x000fe200078f18ff */
[----:B------:R2:W-:Y:S01]  /*1130*/  SHFL.IDX PT, R2, R16, 0x1, 0x181f ;  /* 0x00381f0010027f89 */ /* 0x0005e200000e0000 */
[----:B------:R-:W-:-:S03]  /*1140*/  @P1 LOP3.LUT R7, R3, 0xfffffff8, RZ, 0xc0, !PT ;  /* 0xfffffff803071812 */ /* 0x000fc600078ec0ff */
[----:B------:R-:W3:Y:S01]  /*1150*/  SHFL.IDX PT, R3, R13, 0x1, 0x181f ;  /* 0x00381f000d037f89 */ /* 0x000ee200000e0000 */
[----:B------:R-:W-:Y:S02]  /*1160*/  @P1 LOP3.LUT R10, R6, 0xfffffff8, RZ, 0xc0, !PT ;  /* 0xfffffff8060a1812 */ /* 0x000fe400078ec0ff */
[----:B------:R-:W-:Y:S01]  /*1170*/  @P1 LOP3.LUT R0, R0, 0xfffffff8, RZ, 0xc0, !PT ;  /* 0xfffffff800001812 */ /* 0x000fe200078ec0ff */
[----:B-1----:R-:W-:-:S04]  /*1180*/  @P1 IMAD.WIDE R8, R179, 0x2, R4 ;  /* 0x00000002b3081825 */ /* 0x002fc800078e0204 */
[--C-:B------:R-:W-:Y:S01]  /*1190*/  @P1 IMAD.WIDE R6, R7, 0x2, R4.reuse ;  /* 0x0000000207061825 */ /* 0x100fe200078e0204 */
[----:B------:R1:W-:Y:S03]  /*11a0*/  @P1 LDGSTS.E.BYPASS.LTC128B.128 [R12+0x10100], [R8.64], !P5 ;  /* 0x10100000080c1fae */ /* 0x0003e6000e901d4e */
[----:B------:R-:W-:Y:S01]  /*11b0*/  @P1 IMAD.WIDE R14, R0, 0x2, R4 ;  /* 0x00000002000e1825 */ /* 0x000fe200078e0204 */
[----:B------:R-:W-:Y:S01]  /*11c0*/  @P0 SHF.R.S32.HI R0, RZ, 0x1f, R133 ;  /* 0x0000001fff000819 */ /* 0x000fe20000011485 */
[----:B------:R4:W-:Y:S02]  /*11d0*/  @P1 LDGSTS.E.BYPASS.LTC128B.128 [R12+0x12100], [R6.64], !P4 ;  /* 0x12100000060c1fae */ /* 0x0009e4000e101d4e */
[----:B--2---:R-:W-:Y:S01]  /*11e0*/  @P1 IMAD.WIDE R16, R10, 0x2, R4 ;  /* 0x000000020a101825 */ /* 0x004fe200078e0204 */
[----:B------:R-:W-:Y:S02]  /*11f0*/  @P0 SHF.R.S32.HI R4, RZ, 0x1f, R134 ;  /* 0x0000001fff040819 */ /* 0x000fe40000011486 */
[----:B------:R-:W-:-:S02]  /*1200*/  @P0 SHF.R.S32.HI R5, RZ, 0x1f, R177 ;  /* 0x0000001fff050819 */ /* 0x000fc400000114b1 */
[----:B------:R-:W-:Y:S02]  /*1210*/  ISETP.GE.AND P3, PT, R133, c[0x0][0x1d4], PT ;  /* 0x0000750085007a0c */ /* 0x000fe40003f66270 */
[----:B------:R-:W-:-:S11]  /*1220*/  ISETP.GE.AND P6, PT, R177, c[0x0][0x1d4], PT ;  /* 0x00007500b1007a0c */ /* 0x000fd60003fc6270 */
[----:B------:R2:W-:Y:S01]  /*1230*/  @P1 LDGSTS.E.BYPASS.LTC128B.128 [R12+0x14100], [R16.64], !P3 ;  /* 0x14100000100c1fae */ /* 0x0005e2000d901d4e */
[----:B----4-:R-:W-:-:S03]  /*1240*/  @P0 LEA.HI R6, R4, R134, RZ, 0x3 ;  /* 0x0000008604060211 */ /* 0x010fc600078f18ff */
[----:B------:R2:W-:Y:S01]  /*1250*/  @P1 LDGSTS.E.BYPASS.LTC128B.128 [R12+0x16100], [R14.64], !P6 ;  /* 0x161000000e0c1fae */ /* 0x0005e2000f101d4e */
[----:B------:R-:W-:Y:S02]  /*1260*/  @P0 LEA.HI R4, R0, R133, RZ, 0x3 ;  /* 0x0000008500040211 */ /* 0x000fe400078f18ff */
[----:B------:R-:W-:Y:S02]  /*1270*/  @P0 LEA.HI R0, R5, R177, RZ, 0x3 ;  /* 0x000000b105000211 */ /* 0x000fe400078f18ff */
[----:B------:R-:W-:Y:S02]  /*1280*/  @P0 LOP3.LUT R6, R6, 0xfffffff8, RZ, 0xc0, !PT ;  /* 0xfffffff806060812 */ /* 0x000fe400078ec0ff */
[----:B------:R-:W-:Y:S02]  /*1290*/  @P0 LOP3.LUT R5, R4, 0xfffffff8, RZ, 0xc0, !PT ;  /* 0xfffffff804050812 */ /* 0x000fe400078ec0ff */
[----:B------:R-:W-:Y:S01]  /*12a0*/  @P0 LOP3.LUT R0, R0, 0xfffffff8, RZ, 0xc0, !PT ;  /* 0xfffffff800000812 */ /* 0x000fe200078ec0ff */
[----:B---3--:R-:W-:-:S04]  /*12b0*/  @P0 IMAD.WIDE R6, R6, 0x2, R2 ;  /* 0x0000000206060825 */ /* 0x008fc800078e0202 */
[----:B------:R-:W-:-:S04]  /*12c0*/  @P0 IMAD.WIDE R10, R5, 0x2, R2 ;  /* 0x00000002050a0825 */ /* 0x000fc800078e0202 */
[----:B-1----:R-:W-:-:S04]  /*12d0*/  @P0 IMAD.WIDE R8, R0, 0x2, R2 ;  /* 0x0000000200080825 */ /* 0x002fc800078e0202 */
[----:B------:R-:W-:Y:S02]  /*12e0*/  @P0 IMAD.SHL.U32 R4, R178, 0x2, RZ ;  /* 0x00000002b2040824 */ /* 0x000fe400078e00ff */
[----:B------:R-:W-:-:S05]  /*12f0*/  @P0 IMAD.WIDE R2, R179, 0x2, R2 ;  /* 0x00000002b3020825 */ /* 0x000fca00078e0202 */
[----:B------:R1:W-:Y:S04]  /*1300*/  @P0 LDGSTS.E.BYPASS.LTC128B.128 [R4+0x11100], [R2.64], !P5 ;  /* 0x1110000002040fae */ /* 0x0003e8000e901d4e */
[----:B------:R3:W-:Y:S04]  /*1310*/  @P0 LDGSTS.E.BYPASS.LTC128B.128 [R4+0x13100], [R6.64], !P4 ;  /* 0x1310000006040fae */ /* 0x0007e8000e101d4e */
[----:B------:R3:W-:Y:S04]  /*1320*/  @P0 LDGSTS.E.BYPASS.LTC128B.128 [R4+0x15100], [R10.64], !P3 ;  /* 0x151000000a040fae */ /* 0x0007e8000d901d4e */
[----:B------:R3:W-:Y:S04]  /*1330*/  @P0 LDGSTS.E.BYPASS.LTC128B.128 [R4+0x17100], [R8.64], !P6 ;  /* 0x1710000008040fae */ /* 0x0007e8000f101d4e */
[----:B------:R-:W0:Y:S01]  /*1340*/  LDGDEPBAR ;  /* 0x00000000000079af */ /* 0x000e220000000000 */
[----:B------:R-:W-:-:S02]  /*1350*/  IMAD.SHL.U32 R13, R19, 0x40, RZ ;  /* 0x00000040130d7824 */ /* 0x000fc400078e00ff */
[----:B------:R-:W-:-:S03]  /*1360*/  IMAD.SHL.U32 R5, R23, 0x8, RZ ;  /* 0x0000000817057824 */ /* 0x000fc600078e00ff */
[----:B------:R-:W-:-:S04]  /*1370*/  LOP3.LUT R0, R13, 0x1c0, RZ, 0xc0, !PT ;  /* 0x000001c00d007812 */ /* 0x000fc800078ec0ff */
[----:B-1----:R-:W-:Y:S02]  /*1380*/  LOP3.LUT R2, R0, 0x8, R5, 0xf8, !PT ;  /* 0x0000000800027812 */ /* 0x002fe400078ef805 */
[----:B------:R-:W-:Y:S01]  /*1390*/  SHF.R.U32.HI R0, RZ, 0x3, R0 ;  /* 0x00000003ff007819 */ /* 0x000fe20000011600 */
[----:B------:R-:W-:Y:S01]  /*13a0*/  IMAD.SHL.U32 R3, R21, 0x40, RZ ;  /* 0x0000004015037824 */ /* 0x000fe200078e00ff */
[----:B------:R-:W-:Y:S02]  /*13b0*/  LEA.HI R5, R26, R27, RZ, 0x5 ;  /* 0x0000001b1a057211 */ /* 0x000fe400078f28ff */
[----:B------:R-:W-:Y:S02]  /*13c0*/  LOP3.LUT R2, R2, R0, RZ, 0x3c, !PT ;  /* 0x0000000002027212 */ /* 0x000fe400078e3cff */
[----:B------:R-:W-:Y:S02]  /*13d0*/  SHF.R.S32.HI R232, RZ, 0x5, R5 ;  /* 0x00000005ffe87819 */ /* 0x000fe40000011405 */
[----:B------:R-:W-:Y:S01]  /*13e0*/  LOP3.LUT R3, R2, 0xfffffe00, R3, 0xf8, !PT ;  /* 0xfffffe0002037812 */ /* 0x000fe200078ef803 */
[----:B------:R-:W-:-:S04]  /*13f0*/  DEPBAR.LE SB0, 0x1 ;  /* 0x000080400000791a */ /* 0x000fc80000000000 */
[----:B------:R-:W-:Y:S01]  /*1400*/  IMAD R0, R23, 0x200, R22 ;  /* 0x0000020017007824 */ /* 0x000fe200078e0216 */
[----:B------:R-:W-:Y:S01]  /*1410*/  R2P PR, R19, 0x6 ;  /* 0x0000000613007804 */ /* 0x000fe20000000000 */
[----:B---3--:R-:W-:Y:S02]  /*1420*/  IMAD.MOV.U32 R4, RZ, RZ, 0x10 ;  /* 0x00000010ff047424 */ /* 0x008fe400078e00ff */
[----:B------:R-:W-:Y:S02]  /*1430*/  IMAD R232, R232, 0x400, R3 ;  /* 0x00000400e8e87824 */ /* 0x000fe400078e0203 */
[----:B------:R-:W-:Y:S01]  /*1440*/  IMAD.SHL.U32 R135, R0, 0x2, RZ ;  /* 0x0000000200877824 */ /* 0x000fe200078e00ff */
[----:B------:R-:W-:Y:S01]  /*1450*/  BAR.SYNC.DEFER_BLOCKING 0x0 ;  /* 0x0000000000007b1d */ /* 0x000fe20000010000 */
[----:B------:R-:W-:Y:S01]  /*1460*/  IMAD.MOV.U32 R0, RZ, RZ, 0x20 ;  /* 0x00000020ff007424 */ /* 0x000fe200078e00ff */
[----:B------:R-:W-:Y:S01]  /*1470*/  SEL R4, R4, 0xfffffff0, !P1 ;  /* 0xfffffff004047807 */ /* 0x000fe20004800000 */
[----:B------:R-:W-:-:S03]  /*1480*/  IMAD.SHL.U32 R232, R232, 0x2, RZ ;  /* 0x00000002e8e87824 */ /* 0x000fc600078e00ff */
[----:B------:R-:W-:Y:S01]  /*1490*/  SEL R0, R0, 0xffffffe0, !P2 ;  /* 0xffffffe000007807 */ /* 0x000fe20005000000 */
[----:B------:R-:W-:-:S04]  /*14a0*/  IMAD R236, R4, 0x2, R232 ;  /* 0x0000000204ec7824 */ /* 0x000fc800078e02e8 */
[C---:B------:R-:W-:Y:S02]  /*14b0*/  IMAD R240, R0.reuse, 0x2, R232 ;  /* 0x0000000200f07824 */ /* 0x040fe400078e02e8 */
[----:B------:R-:W-:Y:S01]  /*14c0*/  IMAD R244, R0, 0x2, R236 ;  /* 0x0000000200f47824 */ /* 0x000fe200078e02ec */
[----:B------:R-:W-:Y:S01]  /*14d0*/  LOP3.LUT P0, RZ, R20, 0x2, RZ, 0xc0, !PT ;  /* 0x0000000214ff7812 */ /* 0x000fe2000780c0ff */
[----:B------:R2:W1:Y:S04]  /*14e0*/  LDSM.16.M88.4 R168, [R232+0x100] ;  /* 0x00010000e8a8783b */ /* 0x0004680000000200 */
[----:B------:R2:W3:Y:S04]  /*14f0*/  LDSM.16.M88.4 R200, [R232+0x4100] ;  /* 0x00410000e8c8783b */ /* 0x0004e80000000200 */
[----:B------:R2:W4:Y:S04]  /*1500*/  LDSM.16.M88.4 R216, [R232+0x8100] ;  /* 0x00810000e8d8783b */ /* 0x0005280000000200 */
[----:B------:R2:W1:Y:S04]  /*1510*/  LDSM.16.M88.4 R172, [R236+0x100] ;  /* 0x00010000ecac783b */ /* 0x0004680000000200 */
        /* <DEDUP_REMOVED lines=8> */
[----:B------:R-:W1:Y:S04]  /*15a0*/  LDSM.16.M88.4 R232, [R232+0xc100] ;  /* 0x00c10000e8e8783b */ /* 0x000e680000000200 */
[----:B------:R-:W1:Y:S04]  /*15b0*/  LDSM.16.M88.4 R236, [R236+0xc100] ;  /* 0x00c10000ecec783b */ /* 0x000e680000000200 */
[----:B------:R-:W1:Y:S04]  /*15c0*/  LDSM.16.M88.4 R240, [R240+0xc100] ;  /* 0x00c10000f0f0783b */ /* 0x000e680000000200 */
[----:B------:R-:W1:Y:S04]  /*15d0*/  LDSM.16.M88.4 R244, [R244+0xc100] ;  /* 0x00c10000f4f4783b */ /* 0x000e680000000200 */
[----:B------:R-:W-:Y:S01]  /*15e0*/  BAR.SYNC.DEFER_BLOCKING 0x0 ;  /* 0x0000000000007b1d */ /* 0x000fe20000010000 */
[----:B------:R-:W-:-:S02]  /*15f0*/  IADD3 R2, R135, 0x10100, RZ ;  /* 0x0001010087027810 */ /* 0x000fc40007ffe0ff */
[----:B------:R-:W-:Y:S02]  /*1600*/  IADD3 R88, R135, 0x10120, RZ ;  /* 0x0001012087587810 */ /* 0x000fe40007ffe0ff */
[----:B------:R-:W-:Y:S02]  /*1610*/  @P0 IADD3 R88, R2, -0x20, RZ ;  /* 0xffffffe002580810 */ /* 0x000fe40007ffe0ff */
[----:B------:R-:W-:Y:S02]  /*1620*/  LOP3.LUT R2, R5, 0xffffffe0, RZ, 0xc0, !PT ;  /* 0xffffffe005027812 */ /* 0x000fe400078ec0ff */
[C---:B------:R-:W-:Y:S01]  /*1630*/  IADD3 R6, R88.reuse, 0x800, RZ ;  /* 0x0000080058067810 */ /* 0x040fe20007ffe0ff */
[----:B------:R2:W-:Y:S02]  /*1640*/  STL [R1+0xb0], R178 ;  /* 0x0000b0b201007387 */ /* 0x0005e40000100800 */
[----:B------:R-:W-:Y:S01]  /*1650*/  IMAD.IADD R84, R27, 0x1, -R2 ;  /* 0x000000011b547824 */ /* 0x000fe200078e0a02 */
[C---:B------:R-:W-:Y:S01]  /*1660*/  IADD3 R2, R88.reuse, 0x1800, RZ ;  /* 0x0000180058027810 */ /* 0x040fe20007ffe0ff */
[----:B------:R2:W-:Y:S01]  /*1670*/  STL [R1+0x60], R37 ;  /* 0x0000602501007387 */ /* 0x0005e20000100800 */
[----:B------:R-:W-:-:S03]  /*1680*/  IADD3 R5, R88, 0x1000, RZ ;  /* 0x0000100058057810 */ /* 0x000fc60007ffe0ff */
[----:B------:R2:W-:Y:S01]  /*1690*/  STL [R1+0x4], R88 ;  /* 0x0000045801007387 */ /* 0x0005e20000100800 */
[----:B------:R-:W-:-:S04]  /*16a0*/  DEPBAR.LE SB0, 0x0 ;  /* 0x000080000000791a */ /* 0x000fc80000000000 */
[----:B------:R-:W-:Y:S06]  /*16b0*/  BAR.SYNC.DEFER_BLOCKING 0x0 ;  /* 0x0000000000007b1d */ /* 0x000fec0000010000 */
[----:B------:R2:W-:Y:S04]  /*16c0*/  STL [R1+0x40], R6 ;  /* 0x0000400601007387 */ /* 0x0005e80000100800 */
[----:B------:R2:W-:Y:S04]  /*16d0*/  STL [R1+0x38], R2 ;  /* 0x0000380201007387 */ /* 0x0005e80000100800 */
[----:B------:R2:W-:Y:S01]  /*16e0*/  STL [R1+0x3c], R5 ;  /* 0x00003c0501007387 */ /* 0x0005e20000100800 */
[----:B------:R-:W-:Y:S01]  /*16f0*/  PLOP3.LUT P0, PT, PT, PT, UP0, 0x80, 0x0 ;  /* 0x000000000000781c */ /* 0x000fe20003f0f008 */
[----:B------:R-:W-:-:S02]  /*1700*/  UIMAD UR7, UR7, UR4, URZ ;  /* 0x00000004070772a4 */ /* 0x000fc4000f8e023f */
[----:B------:R-:W-:Y:S02]  /*1710*/  UIMAD.WIDE.U32 UR20, UR9, UR4, URZ ;  /* 0x00000004091472a5 */ /* 0x000fe4000f8e003f */
[----:B------:R-:W-:Y:S01]  /*1720*/  UIMAD UR5, UR9, UR5, UR7 ;  /* 0x00000005090572a4 */ /* 0x000fe2000f8e0207 */
[----:B------:R-:W-:Y:S01]  /*1730*/  ISETP.GT.AND P2, PT, R86, 0x3f, PT ;  /* 0x0000003f5600780c */ /* 0x000fe20003f44270 */
[----:B------:R2:W1:Y:S02]  /*1740*/  LDSM.16.M88.4 R28, [R135+0x10100] ;  /* 0x01010000871c783b */ /* 0x0004640000000200 */
[----:B------:R-:W-:Y:S02]  /*1750*/  UIADD3 UR5, UR21, UR5, URZ ;  /* 0x0000000515057290 */ /* 0x000fe4000fffe03f */
[----:B------:R2:W1:Y:S01]  /*1760*/  LDSM.16.M88.4 R32, [R135+0x10900] ;  /* 0x010900008720783b */ /* 0x0004620000000200 */
[----:B------:R-:W-:-:S03]  /*1770*/  SEL R85, RZ, 0x10, P6 ;  /* 0x00000010ff557807 */ /* 0x000fc60003000000 */
[----:B------:R2:W1:Y:S04]  /*1780*/  LDSM.16.M88.4 R44, [R135+0x11100] ;  /* 0x01110000872c783b */ /* 0x0004680000000200 */
[----:B------:R2:W1:Y:S04]  /*1790*/  LDSM.16.M88.4 R52, [R135+0x11900] ;  /* 0x011900008734783b */ /* 0x0004680000000200 */
[----:B------:R2:W1:Y:S04]  /*17a0*/  LDSM.16.M88.4 R40, [R88] ;  /* 0x000000005828783b */ /* 0x0004680000000200 */
[----:B------:R2:W1:Y:S04]  /*17b0*/  LDSM.16.M88.4 R56, [R88+0x800] ;  /* 0x000800005838783b */ /* 0x0004680000000200 */
[----:B------:R2:W1:Y:S04]  /*17c0*/  LDSM.16.M88.4 R64, [R88+0x1000] ;  /* 0x001000005840783b */ /* 0x0004680000000200 */
[----:B------:R2:W1:Y:S01]  /*17d0*/  LDSM.16.M88.4 R72, [R88+0x1800] ;  /* 0x001800005848783b */ /* 0x0004620000000200 */
[----:B------:R-:W-:Y:S05]  /*17e0*/  @!P0 BRA `(.L_x_0) ;  /* 0x0000047000008947 */ /* 0x000fea0003800000 */
[----:B--234-:R-:W-:Y:S01]  /*17f0*/  IMAD R2, R25, c[0x0][0x208], RZ ;  /* 0x0000820019027a24 */ /* 0x01cfe200078e02ff */
[----:B------:R-:W-:Y:S01]  /*1800*/  SHF.R.S32.HI R8, RZ, 0x1f, R133 ;  /* 0x0000001fff087819 */ /* 0x000fe20000011485 */
[----:B------:R-:W-:Y:S01]  /*1810*/  IMAD.WIDE.U32 R6, R37, c[0x0][0x208], RZ ;  /* 0x0000820025067a25 */ /* 0x000fe200078e00ff */
[----:B------:R-:W-:-:S02]  /*1820*/  SHF.R.S32.HI R9, RZ, 0x1f, R177 ;  /* 0x0000001fff097819 */ /* 0x000fc400000114b1 */
[----:B------:R-:W-:Y:S01]  /*1830*/  LEA.HI R8, R8, R133, RZ, 0x3 ;  /* 0x0000008508087211 */ /* 0x000fe200078f18ff */
[----:B------:R-:W-:Y:S01]  /*1840*/  IMAD R2, R37, c[0x0][0x20c], R2 ;  /* 0x0000830025027a24 */ /* 0x000fe200078e0202 */
[----:B------:R-:W-:Y:S01]  /*1850*/  P2R R21, PR, RZ, 0x8 ;  /* 0x00000008ff157803 */ /* 0x000fe20000000000 */
[C---:B------:R-:W-:Y:S01]  /*1860*/  IMAD.WIDE R14, R179.reuse, 0x2, RZ ;  /* 0x00000002b30e7825 */ /* 0x040fe200078e02ff */
[----:B------:R-:W-:Y:S02]  /*1870*/  ISETP.GE.AND P3, PT, R179, c[0x0][0x1d4], PT ;  /* 0x00007500b3007a0c */ /* 0x000fe40003f66270 */
[----:B------:R-:W-:Y:S01]  /*1880*/  P2R R19, PR, RZ, 0x4 ;  /* 0x00000004ff137803 */ /* 0x000fe20000000000 */
[----:B------:R-:W-:Y:S01]  /*1890*/  IMAD.IADD R7, R7, 0x1, R2 ;  /* 0x0000000107077824 */ /* 0x000fe200078e0202 */
[----:B------:R-:W-:Y:S01]  /*18a0*/  ISETP.GE.AND P2, PT, R134, c[0x0][0x1d4], PT ;  /* 0x0000750086007a0c */ /* 0x000fe20003f46270 */
[----:B------:R-:W-:Y:S01]  /*18b0*/  IMAD R2, R24, c[0x0][0x218], RZ ;  /* 0x0000860018027a24 */ /* 0x000fe200078e02ff */
[----:B------:R-:W-:Y:S01]  /*18c0*/  ISETP.GE.AND P1, PT, R133, c[0x0][0x1d4], PT ;  /* 0x0000750085007a0c */ /* 0x000fe20003f26270 */
[----:B------:R-:W-:Y:S01]  /*18d0*/  IMAD.WIDE.U32 R6, R36, c[0x0][0x218], R6 ;  /* 0x0000860024067a25 */ /* 0x000fe200078e0006 */
[----:B------:R-:W-:-:S03]  /*18e0*/  P2R R26, PR, RZ, 0x10 ;  /* 0x00000010ff1a7803 */ /* 0x000fc60000000000 */
[----:B------:R-:W-:Y:S01]  /*18f0*/  IMAD R5, R36, c[0x0][0x21c], R2 ;  /* 0x0000870024057a24 */ /* 0x000fe200078e0202 */
[----:B------:R-:W-:-:S04]  /*1900*/  IADD3 R2, P0, R6, UR20, RZ ;  /* 0x0000001406027c10 */ /* 0x000fc8000ff1e0ff */
[----:B------:R-:W-:Y:S02]  /*1910*/  IADD3.X R5, R7, UR5, R5, P0, !PT ;  /* 0x0000000507057c10 */ /* 0x000fe400087fe405 */
[----:B------:R-:W-:-:S04]  /*1920*/  LEA R6, P0, R2, c[0x0][0x1f8], 0x1 ;  /* 0x00007e0002067a11 */ /* 0x000fc800078008ff */
[----:B------:R-:W-:Y:S01]  /*1930*/  LEA.HI.X R5, R2, c[0x0][0x1fc], R5, 0x1, P0 ;  /* 0x00007f0002057a11 */ /* 0x000fe200000f0c05 */
[----:B------:R-:W2:Y:S01]  /*1940*/  SHFL.IDX PT, R12, R6, RZ, 0x181f ;  /* 0x00181fff060c7589 */ /* 0x000ea200000e0000 */
[----:B------:R-:W-:-:S03]  /*1950*/  SHF.R.S32.HI R2, RZ, 0x1f, R134 ;  /* 0x0000001fff027819 */ /* 0x000fc60000011486 */
[----:B------:R-:W3:Y:S01]  /*1960*/  SHFL.IDX PT, R13, R5, RZ, 0x181f ;  /* 0x00181fff050d7589 */ /* 0x000ee200000e0000 */
[----:B------:R-:W-:-:S03]  /*1970*/  LEA.HI R7, R2, R134, RZ, 0x3 ;  /* 0x0000008602077211 */ /* 0x000fc600078f18ff */
[----:B------:R4:W5:Y:S04]  /*1980*/  SHFL.IDX PT, R2, R6, 0x1, 0x181f ;  /* 0x00381f0006027f89 */ /* 0x00096800000e0000 */
[----:B------:R-:W1:Y:S01]  /*1990*/  SHFL.IDX PT, R5, R5, 0x1, 0x181f ;  /* 0x00381f0005057f89 */ /* 0x000e6200000e0000 */
[----:B--2---:R-:W-:-:S05]  /*19a0*/  IADD3 R24, P0, R12, R14, RZ ;  /* 0x0000000e0c187210 */ /* 0x004fca0007f1e0ff */
[----:B---3--:R-:W-:Y:S01]  /*19b0*/  IMAD.X R25, R13, 0x1, R15, P0 ;  /* 0x000000010d197824 */ /* 0x008fe200000e060f */
[----:B----4-:R-:W-:Y:S02]  /*19c0*/  LOP3.LUT R6, R7, 0xfffffff8, RZ, 0xc0, !PT ;  /* 0xfffffff807067812 */ /* 0x010fe400078ec0ff */
[----:B------:R-:W-:-:S03]  /*19d0*/  LOP3.LUT R7, R8, 0xfffffff8, RZ, 0xc0, !PT ;  /* 0xfffffff808077812 */ /* 0x000fc600078ec0ff */
[----:B------:R-:W-:Y:S01]  /*19e0*/  IMAD.WIDE R10, R6, 0x2, RZ ;  /* 0x00000002060a7825 */ /* 0x000fe200078e02ff */
[----:B------:R-:W-:-:S03]  /*19f0*/  LEA.HI R6, R9, R177, RZ, 0x3 ;  /* 0x000000b109067211 */ /* 0x000fc600078f18ff */
[----:B------:R-:W-:Y:S01]  /*1a00*/  IMAD.WIDE R8, R7, 0x2, RZ ;  /* 0x0000000207087825 */ /* 0x000fe200078e02ff */
[----:B------:R-:W-:Y:S02]  /*1a10*/  IADD3 R22, P0, R12, R10, RZ ;  /* 0x0000000a0c167210 */ /* 0x000fe40007f1e0ff */
[----:B------:R-:W-:-:S03]  /*1a20*/  LOP3.LUT R6, R6, 0xfffffff8, RZ, 0xc0, !PT ;  /* 0xfffffff806067812 */ /* 0x000fc600078ec0ff */
[----:B------:R-:W-:Y:S01]  /*1a30*/  IMAD.X R23, R13, 0x1, R11, P0 ;  /* 0x000000010d177824 */ /* 0x000fe200000e060b */
[----:B------:R-:W-:Y:S01]  /*1a40*/  IADD3 R16, P0, R12, R8, RZ ;  /* 0x000000080c107210 */ /* 0x000fe20007f1e0ff */
[----:B------:R-:W-:-:S04]  /*1a50*/  IMAD.WIDE R6, R6, 0x2, RZ ;  /* 0x0000000206067825 */ /* 0x000fc800078e02ff */
[----:B------:R-:W-:Y:S01]  /*1a60*/  IMAD.X R17, R13, 0x1, R9, P0 ;  /* 0x000000010d117824 */ /* 0x000fe200000e0609 */
[----:B-----5:R-:W-:-:S05]  /*1a70*/  IADD3 R14, P0, R14, R2, RZ ;  /* 0x000000020e0e7210 */ /* 0x020fca0007f1e0ff */
[----:B-1----:R-:W-:Y:S01]  /*1a80*/  IMAD.X R15, R15, 0x1, R5, P0 ;  /* 0x000000010f0f7824 */ /* 0x002fe200000e0605 */
[----:B------:R-:W-:-:S05]  /*1a90*/  IADD3 R12, P0, R12, R6, RZ ;  /* 0x000000060c0c7210 */ /* 0x000fca0007f1e0ff */
[----:B------:R-:W-:Y:S01]  /*1aa0*/  IMAD.X R13, R13, 0x1, R7, P0 ;  /* 0x000000010d0d7824 */ /* 0x000fe200000e0607 */
[----:B------:R-:W-:-:S05]  /*1ab0*/  IADD3 R10, P0, R10, R2, RZ ;  /* 0x000000020a0a7210 */ /* 0x000fca0007f1e0ff */
[----:B------:R-:W-:Y:S01]  /*1ac0*/  IMAD.X R11, R11, 0x1, R5, P0 ;  /* 0x000000010b0b7824 */ /* 0x000fe200000e0605 */
[----:B------:R-:W-:-:S05]  /*1ad0*/  IADD3 R8, P0, R8, R2, RZ ;  /* 0x0000000208087210 */ /* 0x000fca0007f1e0ff */
[----:B------:R-:W-:Y:S01]  /*1ae0*/  IMAD.X R9, R9, 0x1, R5, P0 ;  /* 0x0000000109097824 */ /* 0x000fe200000e0605 */
[----:B------:R-:W-:Y:S01]  /*1af0*/  IADD3 R6, P0, R6, R2, RZ ;  /* 0x0000000206067210 */ /* 0x000fe20007f1e0ff */
[----:B------:R-:W-:-:S04]  /*1b00*/  IMAD.SHL.U32 R2, R178, 0x2, RZ ;  /* 0x00000002b2027824 */ /* 0x000fc800078e00ff */
[----:B------:R-:W-:Y:S01]  /*1b10*/  IMAD.X R7, R7, 0x1, R5, P0 ;  /* 0x0000000107077824 */ /* 0x000fe200000e0605 */
[C---:B------:R-:W-:Y:S02]  /*1b20*/  ISETP.LT.OR P0, PT, R18.reuse, 0x1, P3 ;  /* 0x000000011200780c */ /* 0x040fe40001f01670 */
[----:B------:R-:W-:-:S11]  /*1b30*/  ISETP.LT.OR P3, PT, R18, 0x21, P3 ;  /* 0x000000211200780c */ /* 0x000fd60001f61670 */
[----:B------:R1:W-:Y:S01]  /*1b40*/  LDGSTS.E.BYPASS.LTC128B.128 [R2+0x100], [R24.64], !P0 ;  /* 0x0010000018027fae */ /* 0x0003e2000c101d4e */
[C---:B------:R-:W-:Y:S02]  /*1b50*/  ISETP.LT.OR P0, PT, R18.reuse, 0x1, P2 ;  /* 0x000000011200780c */ /* 0x040fe40001701670 */
[----:B------:R-:W-:-:S11]  /*1b60*/  ISETP.LT.OR P2, PT, R18, 0x21, P2 ;  /* 0x000000211200780c */ /* 0x000fd60001741670 */
[----:B------:R1:W-:Y:S01]  /*1b70*/  LDGSTS.E.BYPASS.LTC128B.128 [R2+0x2100], [R22.64], !P0 ;  /* 0x0210000016027fae */ /* 0x0003e2000c101d4e */
[C---:B------:R-:W-:Y:S02]  /*1b80*/  ISETP.LT.OR P0, PT, R18.reuse, 0x1, P1 ;  /* 0x000000011200780c */ /* 0x040fe40000f01670 */
[----:B------:R-:W-:-:S11]  /*1b90*/  ISETP.LT.OR P1, PT, R18, 0x21, P1 ;  /* 0x000000211200780c */ /* 0x000fd60000f21670 */
[----:B------:R1:W-:Y:S01]  /*1ba0*/  LDGSTS.E.BYPASS.LTC128B.128 [R2+0x4100], [R16.64], !P0 ;  /* 0x0410000010027fae */ /* 0x0003e2000c101d4e */
[----:B------:R-:W-:-:S04]  /*1bb0*/  ISETP.GE.AND P0, PT, R177, c[0x0][0x1d4], PT ;  /* 0x00007500b1007a0c */ /* 0x000fc80003f06270 */
[C---:B------:R-:W-:Y:S02]  /*1bc0*/  ISETP.LT.OR P4, PT, R18.reuse, 0x1, P0 ;  /* 0x000000011200780c */ /* 0x040fe40000781670 */
[----:B------:R-:W-:-:S11]  /*1bd0*/  ISETP.LT.OR P0, PT, R18, 0x21, P0 ;  /* 0x000000211200780c */ /* 0x000fd60000701670 */
[----:B------:R1:W-:Y:S01]  /*1be0*/  LDGSTS.E.BYPASS.LTC128B.128 [R2+0x6100], [R12.64], !P4 ;  /* 0x061000000c027fae */ /* 0x0003e2000e101d4e */
[----:B------:R-:W-:-:S03]  /*1bf0*/  ISETP.NE.AND P4, PT, R26, RZ, PT ;  /* 0x000000ff1a00720c */ /* 0x000fc60003f85270 */
[----:B------:R1:W-:Y:S01]  /*1c00*/  LDGSTS.E.BYPASS.LTC128B.128 [R2+0x1100], [R14.64], !P3 ;  /* 0x011000000e027fae */ /* 0x0003e2000d901d4e */
[----:B------:R-:W-:-:S03]  /*1c10*/  ISETP.NE.AND P3, PT, R21, RZ, PT ;  /* 0x000000ff1500720c */ /* 0x000fc60003f65270 */
[----:B------:R1:W-:Y:S01]  /*1c20*/  LDGSTS.E.BYPASS.LTC128B.128 [R2+0x3100], [R10.64], !P2 ;  /* 0x031000000a027fae */ /* 0x0003e2000d101d4e */
[----:B------:R-:W-:-:S03]  /*1c30*/  ISETP.NE.AND P2, PT, R19, RZ, PT ;  /* 0x000000ff1300720c */ /* 0x000fc60003f45270 */
[----:B------:R1:W-:Y:S04]  /*1c40*/  LDGSTS.E.BYPASS.LTC128B.128 [R2+0x5100], [R8.64], !P1 ;  /* 0x0510000008027fae */ /* 0x0003e8000c901d4e */
[----:B------:R1:W-:Y:S04]  /*1c50*/  LDGSTS.E.BYPASS.LTC128B.128 [R2+0x7100], [R6.64], !P0 ;  /* 0x0710000006027fae */ /* 0x0003e8000c101d4e */
.L_x_0:
[C---:B-1234-:R-:W-:Y:S01]  /*1c60*/  HMMA.16816.F32.BF16 R12, R168.reuse, R28, RZ ;  /* 0x0000001ca80c723c */ /* 0x05efe200000418ff */
[----:B------:R-:W-:Y:S01]  /*1c70*/  LOP3.LUT P0, RZ, R20, 0x4, RZ, 0xc0, !PT ;  /* 0x0000000414ff7812 */ /* 0x000fe2000780c0ff */
[----:B------:R-:W0:Y:S01]  /*1c80*/  LDGDEPBAR ;  /* 0x00000000000079af */ /* 0x000e220000000000 */
[----:B------:R-:W-:Y:S01]  /*1c90*/  MOV R2, 0x40 ;  /* 0x0000004000027802 */ /* 0x000fe20000000f00 */
[----:B------:R-:W-:Y:S01]  /*1ca0*/  UISETP.GE.AND UP0, UPT, UR10, 0x41, UPT ;  /* 0x000000410a00788c */ /* 0x000fe2000bf06270 */
[----:B------:R-:W-:Y:S02]  /*1cb0*/  IADD3 R6, R88, 0x2800, RZ ;  /* 0x0000280058067810 */ /* 0x000fe40007ffe0ff */
[----:B------:R-:W-:Y:S01]  /*1cc0*/  SEL R2, R2, 0xffffffc0, !P0 ;  /* 0xffffffc002027807 */ /* 0x000fe20004000000 */
[----:B------:R-:W-:Y:S02]  /*1cd0*/  HMMA.16816.F32.BF16 R8, R168, R30, RZ ;  /* 0x0000001ea808723c */ /* 0x000fe400000418ff */
[----:B------:R-:W-:-:S02]  /*1ce0*/  PLOP3.LUT P0, PT, PT, PT, UP0, 0x40, 0x0 ;  /* 0x000000000000781c */ /* 0x000fc40003f0e808 */
[-C--:B------:R-:W-:Y:S02]  /*1cf0*/  IADD3 R5, R135, R2.reuse, RZ ;  /* 0x0000000287057210 */ /* 0x080fe40007ffe0ff */
[C---:B------:R-:W-:Y:S02]  /*1d00*/  IADD3 R250, R88.reuse, R2, RZ ;  /* 0x0000000258fa7210 */ /* 0x040fe40007ffe0ff */
[----:B------:R-:W-:Y:S01]  /*1d10*/  HMMA.16816.F32.BF16 R24, R168, R32, RZ ;  /* 0x00000020a818723c */ /* 0x000fe200000418ff */
[----:B------:R-:W1:Y:S01]  /*1d20*/  LDSM.16.M88.4 R20, [R5+0x10100] ;  /* 0x010100000514783b */ /* 0x000e620000000200 */
[----:B------:R-:W-:-:S03]  /*1d30*/  IADD3 R2, R88, 0x2000, RZ ;  /* 0x0000200058027810 */ /* 0x000fc60007ffe0ff */
[----:B------:R-:W-:Y:S03]  /*1d40*/  LDSM.16.M88.4 R48, [R5+0x11100] ;  /* 0x011100000530783b */ /* 0x000fe60000000200 */
[----:B------:R-:W-:Y:S01]  /*1d50*/  HMMA.16816.F32.BF16 R36, R172, R40, R12 ;  /* 0x00000028ac24723c */ /* 0x000fe2000004180c */
[----:B------:R-:W-:Y:S04]  /*1d60*/  LDSM.16.M88.4 R60, [R5+0x11900] ;  /* 0x01190000053c783b */ /* 0x000fe80000000200 */
[----:B------:R-:W-:Y:S03]  /*1d70*/  LDSM.16.M88.4 R68, [R250+0x1000] ;  /* 0x00100000fa44783b */ /* 0x000fe60000000200 */
[----:B------:R-:W-:Y:S01]  /*1d80*/  HMMA.16816.F32.BF16 R12, R168, R34, RZ ;  /* 0x00000022a80c723c */ /* 0x000fe200000418ff */
[----:B------:R-:W-:Y:S04]  /*1d90*/  LDSM.16.M88.4 R76, [R250+0x1800] ;  /* 0x00180000fa4c783b */ /* 0x000fe80000000200 */
[----:B------:R-:W-:Y:S03]  /*1da0*/  LDSM.16.M88.4 R80, [R250+0x3800] ;  /* 0x00380000fa50783b */ /* 0x000fe60000000200 */
[----:B------:R-:W-:Y:S01]  /*1db0*/  HMMA.16816.F32.BF16 R40, R172, R42, R8 ;  /* 0x0000002aac28723c */ /* 0x000fe20000041808 */
[----:B------:R-:W-:Y:S04]  /*1dc0*/  STL [R1], R5 ;  /* 0x0000000501007387 */ /* 0x000fe80000100800 */
[----:B------:R2:W-:Y:S03]  /*1dd0*/  STL [R1+0x34], R2 ;  /* 0x0000340201007387 */ /* 0x0005e60000100800 */
[C---:B------:R-:W-:Y:S01]  /*1de0*/  HMMA.16816.F32.BF16 R8, R168.reuse, R44, RZ ;  /* 0x0000002ca808723c */ /* 0x040fe200000418ff */
[----:B------:R3:W-:Y:S07]  /*1df0*/  STL [R1+0x30], R6 ;  /* 0x0000300601007387 */ /* 0x0007ee0000100800 */
[C---:B------:R-:W-:Y:S01]  /*1e00*/  HMMA.16816.F32.BF16 R16, R168.reuse, R46, RZ ;  /* 0x0000002ea810723c */ /* 0x040fe200000418ff */
[----:B------:R-:W4:Y:S07]  /*1e10*/  LDSM.16.M88.4 R44, [R5+0x10900] ;  /* 0x01090000052c783b */ /* 0x000f2e0000000200 */
[----:B------:R-:W-:Y:S01]  /*1e20*/  HMMA.16816.F32.BF16 R28, R168, R52, RZ ;  /* 0x00000034a81c723c */ /* 0x000fe200000418ff */
[----:B--2---:R-:W-:-:S07]  /*1e30*/  IADD3 R2, R88, 0x3800, RZ ;  /* 0x0000380058027810 */ /* 0x004fce0007ffe0ff */
[----:B------:R-:W-:Y:S01]  /*1e40*/  HMMA.16816.F32.BF16 R32, R168, R54, RZ ;  /* 0x00000036a820723c */ /* 0x000fe200000418ff */
[----:B------:R-:W2:Y:S01]  /*1e50*/  LDSM.16.M88.4 R52, [R250] ;  /* 0x00000000fa34783b */ /* 0x000ea20000000200 */
[----:B---3--:R-:W-:-:S06]  /*1e60*/  IADD3 R6, R88, 0x5000, RZ ;  /* 0x0000500058067810 */ /* 0x008fcc0007ffe0ff */
[C---:B------:R-:W-:Y:S08]  /*1e70*/  HMMA.16816.F32.BF16 R24, R172.reuse, R56, R24 ;  /* 0x00000038ac18723c */ /* 0x040ff00000041818 */
[C---:B------:R-:W-:Y:S01]  /*1e80*/  HMMA.16816.F32.BF16 R12, R172.reuse, R58, R12 ;  /* 0x0000003aac0c723c */ /* 0x040fe2000004180c */
[----:B------:R-:W3:Y:S07]  /*1e90*/  LDSM.16.M88.4 R56, [R250+0x800] ;  /* 0x00080000fa38783b */ /* 0x000eee0000000200 */
[C---:B------:R-:W-:Y:S08]  /*1ea0*/  HMMA.16816.F32.BF16 R8, R172.reuse, R64, R8 ;  /* 0x00000040ac08723c */ /* 0x040ff00000041808 */
[C---:B------:R-:W-:Y:S01]  /*1eb0*/  HMMA.16816.F32.BF16 R16, R172.reuse, R66, R16 ;  /* 0x00000042ac10723c */ /* 0x040fe20000041810 */
[----:B------:R-:W-:Y:S07]  /*1ec0*/  LDSM.16.M88.4 R64, [R135+0x13100] ;  /* 0x013100008740783b */ /* 0x000fee0000000200 */
[C---:B------:R-:W-:Y:S08]  /*1ed0*/  HMMA.16816.F32.BF16 R28, R172.reuse, R72, R28 ;  /* 0x00000048ac1c723c */ /* 0x040ff0000004181c */
[----:B------:R-:W-:Y:S01]  /*1ee0*/  HMMA.16816.F32.BF16 R32, R172, R74, R32 ;  /* 0x0000004aac20723c */ /* 0x000fe20000041820 */
[----:B------:R-:W-:Y:S07]  /*1ef0*/  LDSM.16.M88.4 R72, [R135+0x13900] ;  /* 0x013900008748783b */ /* 0x000fee0000000200 */
[C---:B-1----:R-:W-:Y:S08]  /*1f00*/  HMMA.16816.F32.BF16 R36, R192.reuse, R20, R36 ;  /* 0x00000014c024723c */ /* 0x042ff00000041824 */
[C---:B------:R-:W-:Y:S08]  /*1f10*/  HMMA.16816.F32.BF16 R40, R192.reuse, R22, R40 ;  /* 0x00000016c028723c */ /* 0x040ff00000041828 */
[C---:B----4-:R-:W-:Y:S08]  /*1f20*/  HMMA.16816.F32.BF16 R24, R192.reuse, R44, R24 ;  /* 0x0000002cc018723c */ /* 0x050ff00000041818 */
[C---:B------:R-:W-:Y:S01]  /*1f30*/  HMMA.16816.F32.BF16 R20, R192.reuse, R46, R12 ;  /* 0x0000002ec014723c */ /* 0x040fe2000004180c */
[----:B------:R-:W1:Y:S04]  /*1f40*/  LDSM.16.M88.4 R12, [R135+0x12100] ;  /* 0x01210000870c783b */ /* 0x000e680000000200 */
[----:B------:R-:W4:Y:S03]  /*1f50*/  LDSM.16.M88.4 R44, [R135+0x12900] ;  /* 0x01290000872c783b */ /* 0x000f260000000200 */
[C---:B------:R-:W-:Y:S08]  /*1f60*/  HMMA.16816.F32.BF16 R8, R192.reuse, R48, R8 ;  /* 0x00000030c008723c */ /* 0x040ff00000041808 */
[C---:B------:R-:W-:Y:S01]  /*1f70*/  HMMA.16816.F32.BF16 R16, R192.reuse, R50, R16 ;  /* 0x00000032c010723c */ /* 0x040fe20000041810 */
[----:B------:R-:W5:Y:S07]  /*1f80*/  LDSM.16.M88.4 R48, [R88+0x2000] ;  /* 0x002000005830783b */ /* 0x000f6e0000000200 */
[C---:B------:R-:W-:Y:S08]  /*1f90*/  HMMA.16816.F32.BF16 R28, R192.reuse, R60, R28 ;  /* 0x0000003cc01c723c */ /* 0x040ff0000004181c */
[----:B------:R-:W-:Y:S01]  /*1fa0*/  HMMA.16816.F32.BF16 R32, R192, R62, R32 ;  /* 0x0000003ec020723c */ /* 0x000fe20000041820 */
[----:B------:R-:W-:Y:S07]  /*1fb0*/  LDSM.16.M88.4 R60, [R88+0x3000] ;  /* 0x00300000583c783b */ /* 0x000fee0000000200 */
[C---:B--2---:R-:W-:Y:S08]  /*1fc0*/  HMMA.16816.F32.BF16 R36, R196.reuse, R52, R36 ;  /* 0x00000034c424723c */ /* 0x044ff00000041824 */
[C---:B------:R-:W-:Y:S01]  /*1fd0*/  HMMA.16816.F32.BF16 R40, R196.reuse, R54, R40 ;  /* 0x00000036c428723c */ /* 0x040fe20000041828 */
[----:B------:R-:W2:Y:S07]  /*1fe0*/  LDSM.16.M88.4 R52, [R88+0x2800] ;  /* 0x002800005834783b */ /* 0x000eae0000000200 */
[C---:B---3--:R-:W-:Y:S08]  /*1ff0*/  HMMA.16816.F32.BF16 R24, R196.reuse, R56, R24 ;  /* 0x00000038c418723c */ /* 0x048ff00000041818 */
[C---:B------:R-:W-:Y:S01]  /*2000*/  HMMA.16816.F32.BF16 R20, R196.reuse, R58, R20 ;  /* 0x0000003ac414723c */ /* 0x040fe20000041814 */
[----:B------:R-:W-:Y:S07]  /*2010*/  LDSM.16.M88.4 R56, [R5+0x12900] ;  /* 0x012900000538783b */ /* 0x000fee0000000200 */
[C---:B------:R-:W-:Y:S08]  /*2020*/  HMMA.16816.F32.BF16 R8, R196.reuse, R68, R8 ;  /* 0x00000044c408723c */ /* 0x040ff00000041808 */
[C---:B------:R-:W-:Y:S01]  /*2030*/  HMMA.16816.F32.BF16 R16, R196.reuse, R70, R16 ;  /* 0x00000046c410723c */ /* 0x040fe20000041810 */
[----:B------:R-:W-:Y:S07]  /*2040*/  LDSM.16.M88.4 R68, [R250+0x3000] ;  /* 0x00300000fa44783b */ /* 0x000fee0000000200 */
[C---:B------:R-:W-:Y:S08]  /*2050*/  HMMA.16816.F32.BF16 R28, R196.reuse, R76, R28 ;  /* 0x0000004cc41c723c */ /* 0x040ff0000004181c */
[----:B------:R-:W-:Y:S01]  /*2060*/  HMMA.16816.F32.BF16 R32, R196, R78, R32 ;  /* 0x0000004ec420723c */ /* 0x000fe20000041820 */
[----:B------:R-:W3:Y:S07]  /*2070*/  LDSM.16.M88.4 R76, [R88+0x3800] ;  /* 0x00380000584c783b */ /* 0x000eee0000000200 */
[C---:B-1----:R-:W-:Y:S08]  /*2080*/  HMMA.16816.F32.BF16 R36, R200.reuse, R12, R36 ;  /* 0x0000000cc824723c */ /* 0x042ff00000041824 */
[C---:B------:R-:W-:Y:S08]  /*2090*/  HMMA.16816.F32.BF16 R40, R200.reuse, R14, R40 ;  /* 0x0000000ec828723c */ /* 0x040ff00000041828 */
[C---:B----4-:R-:W-:Y:S08]  /*20a0*/  HMMA.16816.F32.BF16 R24, R200.reuse, R44, R24 ;  /* 0x0000002cc818723c */ /* 0x050ff00000041818 */
[C---:B------:R-:W-:Y:S01]  /*20b0*/  HMMA.16816.F32.BF16 R20, R200.reuse, R46, R20 ;  /* 0x0000002ec814723c */ /* 0x040fe20000041814 */
[----:B------:R-:W1:Y:S07]  /*20c0*/  LDSM.16.M88.4 R44, [R5+0x12100] ;  /* 0x01210000052c783b */ /* 0x000e6e0000000200 */
[C---:B------:R-:W-:Y:S08]  /*20d0*/  HMMA.16816.F32.BF16 R12, R200.reuse, R64, R8 ;  /* 0x00000040c80c723c */ /* 0x040ff00000041808 */
[C---:B------:R-:W-:Y:S01]  /*20e0*/  HMMA.16816.F32.BF16 R8, R200.reuse, R66, R16 ;  /* 0x00000042c808723c */ /* 0x040fe20000041810 */
[----:B------:R-:W4:Y:S07]  /*20f0*/  LDSM.16.M88.4 R64, [R5+0x13100] ;  /* 0x013100000540783b */ /* 0x000f2e0000000200 */
[C---:B------:R-:W-:Y:S08]  /*2100*/  HMMA.16816.F32.BF16 R28, R200.reuse, R72, R28 ;  /* 0x00000048c81c723c */ /* 0x040ff0000004181c */
[----:B------:R-:W-:Y:S01]  /*2110*/  HMMA.16816.F32.BF16 R32, R200, R74, R32 ;  /* 0x0000004ac820723c */ /* 0x000fe20000041820 */
[----:B------:R-:W1:Y:S07]  /*2120*/  LDSM.16.M88.4 R72, [R5+0x13900] ;  /* 0x013900000548783b */ /* 0x000e6e0000000200 */
[C---:B-----5:R-:W-:Y:S08]  /*2130*/  HMMA.16816.F32.BF16 R36, R204.reuse, R48, R36 ;  /* 0x00000030cc24723c */ /* 0x060ff00000041824 */
[C---:B------:R-:W-:Y:S01]  /*2140*/  HMMA.16816.F32.BF16 R40, R204.reuse, R50, R40 ;  /* 0x00000032cc28723c */ /* 0x040fe20000041828 */
[----:B------:R-:W-:Y:S07]  /*2150*/  LDSM.16.M88.4 R48, [R135+0x14100] ;  /* 0x014100008730783b */ /* 0x000fee0000000200 */
[C---:B--2---:R-:W-:Y:S08]  /*2160*/  HMMA.16816.F32.BF16 R24, R204.reuse, R52, R24 ;  /* 0x00000034cc18723c */ /* 0x044ff00000041818 */
[C---:B------:R-:W-:Y:S01]  /*2170*/  HMMA.16816.F32.BF16 R20, R204.reuse, R54, R20 ;  /* 0x00000036cc14723c */ /* 0x040fe20000041814 */
[----:B------:R-:W2:Y:S07]  /*2180*/  LDSM.16.M88.4 R52, [R250+0x2000] ;  /* 0x00200000fa34783b */ /* 0x000eae0000000200 */
[C---:B------:R-:W-:Y:S08]  /*2190*/  HMMA.16816.F32.BF16 R16, R204.reuse, R60, R12 ;  /* 0x0000003ccc10723c */ /* 0x040ff0000004180c */
[C---:B------:R-:W-:Y:S01]  /*21a0*/  HMMA.16816.F32.BF16 R12, R204.reuse, R62, R8 ;  /* 0x0000003ecc0c723c */ /* 0x040fe20000041808 */
[----:B------:R-:W5:Y:S07]  /*21b0*/  LDSM.16.M88.4 R60, [R250+0x2800] ;  /* 0x00280000fa3c783b */ /* 0x000f6e0000000200 */
[C---:B---3--:R-:W-:Y:S08]  /*21c0*/  HMMA.16816.F32.BF16 R8, R204.reuse, R76, R28 ;  /* 0x0000004ccc08723c */ /* 0x048ff0000004181c */
[----:B------:R-:W-:Y:S01]  /*21d0*/  HMMA.16816.F32.BF16 R32, R204, R78, R32 ;  /* 0x0000004ecc20723c */ /* 0x000fe20000041820 */
[----:B------:R-:W-:Y:S07]  /*21e0*/  LDSM.16.M88.4 R76, [R135+0x15900] ;  /* 0x01590000874c783b */ /* 0x000fee0000000200 */
[C---:B-1----:R-:W-:Y:S08]  /*21f0*/  HMMA.16816.F32.BF16 R36, R208.reuse, R44, R36 ;  /* 0x0000002cd024723c */ /* 0x042ff00000041824 */
[C---:B------:R-:W-:Y:S01]  /*2200*/  HMMA.16816.F32.BF16 R40, R208.reuse, R46, R40 ;  /* 0x0000002ed028723c */ /* 0x040fe20000041828 */
[----:B------:R-:W-:Y:S07]  /*2210*/  LDSM.16.M88.4 R44, [R88+0x4000] ;  /* 0x00400000582c783b */ /* 0x000fee0000000200 */
[C---:B------:R-:W-:Y:S08]  /*2220*/  HMMA.16816.F32.BF16 R28, R208.reuse, R56, R24 ;  /* 0x00000038d01c723c */ /* 0x040ff00000041818 */
[C---:B------:R-:W-:Y:S01]  /*2230*/  HMMA.16816.F32.BF16 R24, R208.reuse, R58, R20 ;  /* 0x0000003ad018723c */ /* 0x040fe20000041814 */
[----:B------:R-:W1:Y:S07]  /*2240*/  LDSM.16.M88.4 R56, [R135+0x14900] ;  /* 0x014900008738783b */ /* 0x000e6e0000000200 */
[C---:B----4-:R-:W-:Y:S08]  /*2250*/  HMMA.16816.F32.BF16 R20, R208.reuse, R64, R16 ;  /* 0x00000040d014723c */ /* 0x050ff00000041810 */
[C---:B------:R-:W-:Y:S01]  /*2260*/  HMMA.16816.F32.BF16 R16, R208.reuse, R66, R12 ;  /* 0x00000042d010723c */ /* 0x040fe2000004180c */
[----:B------:R-:W3:Y:S07]  /*2270*/  LDSM.16.M88.4 R64, [R135+0x15100] ;  /* 0x015100008740783b */ /* 0x000eee0000000200 */
[C---:B------:R-:W-:Y:S08]  /*2280*/  HMMA.16816.F32.BF16 R12, R208.reuse, R72, R8 ;  /* 0x00000048d00c723c */ /* 0x040ff00000041808 */
[----:B------:R-:W-:Y:S01]  /*2290*/  HMMA.16816.F32.BF16 R8, R208, R74, R32 ;  /* 0x0000004ad008723c */ /* 0x000fe20000041820 */
[----:B------:R-:W-:Y:S07]  /*22a0*/  LDSM.16.M88.4 R72, [R88+0x5800] ;  /* 0x005800005848783b */ /* 0x000fee0000000200 */
[C---:B--2---:R-:W-:Y:S08]  /*22b0*/  HMMA.16816.F32.BF16 R36, R212.reuse, R52, R36 ;  /* 0x00000034d424723c */ /* 0x044ff00000041824 */
[C---:B------:R-:W-:Y:S01]  /*22c0*/  HMMA.16816.F32.BF16 R40, R212.reuse, R54, R40 ;  /* 0x00000036d428723c */ /* 0x040fe20000041828 */
[----:B------:R-:W-:Y:S07]  /*22d0*/  LDSM.16.M88.4 R52, [R88+0x4800] ;  /* 0x004800005834783b */ /* 0x000fee0000000200 */
[C---:B-----5:R-:W-:Y:S08]  /*22e0*/  HMMA.16816.F32.BF16 R32, R212.reuse, R60, R28 ;  /* 0x0000003cd420723c */ /* 0x060ff0000004181c */
[C---:B------:R-:W-:Y:S01]  /*22f0*/  HMMA.16816.F32.BF16 R28, R212.reuse, R62, R24 ;  /* 0x0000003ed41c723c */ /* 0x040fe20000041818 */
[----:B------:R-:W2:Y:S07]  /*2300*/  LDSM.16.M88.4 R60, [R88+0x5000] ;  /* 0x00500000583c783b */ /* 0x000eae0000000200 */
[C---:B------:R-:W-:Y:S08]  /*2310*/  HMMA.16816.F32.BF16 R24, R212.reuse, R68, R20 ;  /* 0x00000044d418723c */ /* 0x040ff00000041814 */
[C---:B------:R-:W-:Y:S01]  /*2320*/  HMMA.16816.F32.BF16 R20, R212.reuse, R70, R16 ;  /* 0x00000046d414723c */ /* 0x040fe20000041810 */
[----:B------:R-:W-:Y:S07]  /*2330*/  LDSM.16.M88.4 R68, [R5+0x14900] ;  /* 0x014900000544783b */ /* 0x000fee0000000200 */
[C---:B------:R-:W-:Y:S08]  /*2340*/  HMMA.16816.F32.BF16 R16, R212.reuse, R80, R12 ;  /* 0x00000050d410723c */ /* 0x040ff0000004180c */
[----:B------:R-:W-:Y:S08]  /*2350*/  HMMA.16816.F32.BF16 R12, R212, R82, R8 ;  /* 0x00000052d40c723c */ /* 0x000ff00000041808 */
[C---:B------:R-:W-:Y:S08]  /*2360*/  HMMA.16816.F32.BF16 R8, R216.reuse, R48, R36 ;  /* 0x00000030d808723c */ /* 0x040ff00000041824 */
[C---:B------:R-:W-:Y:S01]  /*2370*/  HMMA.16816.F32.BF16 R40, R216.reuse, R50, R40 ;  /* 0x00000032d828723c */ /* 0x040fe20000041828 */
[----:B------:R-:W4:Y:S07]  /*2380*/  LDSM.16.M88.4 R48, [R5+0x14100] ;  /* 0x014100000530783b */ /* 0x000f2e0000000200 */
[C---:B-1----:R-:W-:Y:S08]  /*2390*/  HMMA.16816.F32.BF16 R36, R216.reuse, R56, R32 ;  /* 0x00000038d824723c */ /* 0x042ff00000041820 */
[C---:B------:R-:W-:Y:S01]  /*23a0*/  HMMA.16816.F32.BF16 R32, R216.reuse, R58, R28 ;  /* 0x0000003ad820723c */ /* 0x040fe2000004181c */
[----:B------:R-:W-:Y:S07]  /*23b0*/  LDSM.16.M88.4 R56, [R5+0x15900] ;  /* 0x015900000538783b */ /* 0x000fee0000000200 */
[C---:B---3--:R-:W-:Y:S08]  /*23c0*/  HMMA.16816.F32.BF16 R28, R216.reuse, R64, R24 ;  /* 0x00000040d81c723c */ /* 0x048ff00000041818 */
[C---:B------:R-:W-:Y:S08]  /*23d0*/  HMMA.16816.F32.BF16 R24, R216.reuse, R66, R20 ;  /* 0x00000042d818723c */ /* 0x040ff00000041814 */
[C---:B------:R-:W-:Y:S08]  /*23e0*/  HMMA.16816.F32.BF16 R20, R216.reuse, R76, R16 ;  /* 0x0000004cd814723c */ /* 0x040ff00000041810 */
[----:B------:R-:W-:Y:S08]  /*23f0*/  HMMA.16816.F32.BF16 R16, R216, R78, R12 ;  /* 0x0000004ed810723c */ /* 0x000ff0000004180c */
[C---:B------:R-:W-:Y:S08]  /*2400*/  HMMA.16816.F32.BF16 R12, R220.reuse, R44, R8 ;  /* 0x0000002cdc0c723c */ /* 0x040ff00000041808 */
[C---:B--2---:R-:W-:Y:S08]  /*2410*/  HMMA.16816.F32.BF16 R28, R220.reuse, R60, R28 ;  /* 0x0000003cdc1c723c */ /* 0x044ff0000004181c */
[C---:B------:R-:W-:Y:S08]  /*2420*/  HMMA.16816.F32.BF16 R24, R220.reuse, R62, R24 ;  /* 0x0000003edc18723c */ /* 0x040ff00000041818 */
[C---:B------:R-:W-:Y:S08]  /*2430*/  HMMA.16816.F32.BF16 R60, R220.reuse, R74, R16 ;  /* 0x0000004adc3c723c */ /* 0x040ff00000041810 */
[----:B------:R-:W-:Y:S08]  /*2440*/  HMMA.16816.F32.BF16 R32, R220, R54, R32 ;  /* 0x00000036dc20723c */ /* 0x000ff00000041820 */
[----:B----4-:R-:W-:Y:S01]  /*2450*/  HMMA.16816.F32.BF16 R16, R224, R48, R12 ;  /* 0x00000030e010723c */ /* 0x010fe2000004180c */
[----:B------:R-:W1:Y:S07]  /*2460*/  LDSM.16.M88.4 R12, [R250+0x4000] ;  /* 0x00400000fa0c783b */ /* 0x000e6e0000000200 */
[C---:B------:R-:W-:Y:S08]  /*2470*/  HMMA.16816.F32.BF16 R8, R220.reuse, R46, R40 ;  /* 0x0000002edc08723c */ /* 0x040ff00000041828 */
[C---:B------:R-:W-:Y:S01]  /*2480*/  HMMA.16816.F32.BF16 R64, R220.reuse, R72, R20 ;  /* 0x00000048dc40723c */ /* 0x040fe20000041814 */
[----:B------:R-:W2:Y:S04]  /*2490*/  LDSM.16.M88.4 R20, [R5+0x15100] ;  /* 0x015100000514783b */ /* 0x000ea80000000200 */
[----:B------:R-:W-:Y:S03]  /*24a0*/  LDSM.16.M88.4 R72, [R250+0x5800] ;  /* 0x00580000fa48783b */ /* 0x000fe60000000200 */
[----:B------:R-:W-:Y:S01]  /*24b0*/  HMMA.16816.F32.BF16 R36, R220, R52, R36 ;  /* 0x00000034dc24723c */ /* 0x000fe20000041824 */
[----:B------:R-:W-:Y:S07]  /*24c0*/  LDSM.16.M88.4 R52, [R250+0x4800] ;  /* 0x00480000fa34783b */ /* 0x000fee0000000200 */
[C---:B------:R-:W-:Y:S01]  /*24d0*/  HMMA.16816.F32.BF16 R44, R224.reuse, R70, R32 ;  /* 0x00000046e02c723c */ /* 0x040fe20000041820 */
[----:B------:R-:W3:Y:S07]  /*24e0*/  LDSM.16.M88.4 R32, [R135+0x16100] ;  /* 0x016100008720783b */ /* 0x000eee0000000200 */
[----:B------:R-:W-:Y:S08]  /*24f0*/  HMMA.16816.F32.BF16 R8, R224, R50, R8 ;  /* 0x00000032e008723c */ /* 0x000ff00000041808 */
[----:B-1----:R-:W-:Y:S08]  /*2500*/  HMMA.16816.F32.BF16 R16, R228, R12, R16 ;  /* 0x0000000ce410723c */ /* 0x002ff00000041810 */
[C---:B------:R-:W-:Y:S01]  /*2510*/  HMMA.16816.F32.BF16 R48, R224.reuse, R68, R36 ;  /* 0x00000044e030723c */ /* 0x040fe20000041824 */
[----:B------:R-:W-:Y:S07]  /*2520*/  LDSM.16.M88.4 R68, [R250+0x5000] ;  /* 0x00500000fa44783b */ /* 0x000fee0000000200 */
[C---:B--2---:R-:W-:Y:S08]  /*2530*/  HMMA.16816.F32.BF16 R40, R224.reuse, R20, R28 ;  /* 0x00000014e028723c */ /* 0x044ff0000004181c */
[C---:B------:R-:W-:Y:S01]  /*2540*/  HMMA.16816.F32.BF16 R28, R224.reuse, R22, R24 ;  /* 0x00000016e01c723c */ /* 0x040fe20000041818 */
[----:B------:R-:W1:Y:S07]  /*2550*/  LDSM.16.M88.4 R20, [R88+0x6000] ;  /* 0x006000005814783b */ /* 0x000e6e0000000200 */
[----:B------:R-:W-:Y:S01]  /*2560*/  HMMA.16816.F32.BF16 R36, R224, R56, R64 ;  /* 0x00000038e024723c */ /* 0x000fe20000041840 */
[----:B------:R-:W-:Y:S07]  /*2570*/  LDSM.16.M88.4 R64, [R135+0x17900] ;  /* 0x017900008740783b */ /* 0x000fee0000000200 */
[----:B------:R-:W-:Y:S08]  /*2580*/  HMMA.16816.F32.BF16 R8, R228, R14, R8 ;  /* 0x0000000ee408723c */ /* 0x000ff00000041808 */
[----:B---3--:R-:W-:Y:S08]  /*2590*/  HMMA.16816.F32.BF16 R12, R232, R32, R16 ;  /* 0x00000020e80c723c */ /* 0x008ff00000041810 */
[C---:B------:R-:W-:Y:S01]  /*25a0*/  HMMA.16816.F32.BF16 R24, R228.reuse, R52, R48 ;  /* 0x00000034e418723c */ /* 0x040fe20000041830 */
[----:B------:R-:W-:Y:S07]  /*25b0*/  LDSM.16.M88.4 R48, [R88+0x6800] ;  /* 0x006800005830783b */ /* 0x000fee0000000200 */
[C---:B------:R-:W-:Y:S01]  /*25c0*/  HMMA.16816.F32.BF16 R76, R228.reuse, R72, R36 ;  /* 0x00000048e44c723c */ /* 0x040fe20000041824 */
[----:B------:R-:W2:Y:S07]  /*25d0*/  LDSM.16.M88.4 R36, [R5+0x16100] ;  /* 0x016100000524783b */ /* 0x000eae0000000200 */
[----:B------:R-:W-:Y:S01]  /*25e0*/  HMMA.16816.F32.BF16 R52, R228, R54, R44 ;  /* 0x00000036e434723c */ /* 0x000fe2000004182c */
[----:B------:R-:W3:Y:S07]  /*25f0*/  LDSM.16.M88.4 R44, [R135+0x16900] ;  /* 0x01690000872c783b */ /* 0x000eee0000000200 */
[----:B------:R-:W-:Y:S08]  /*2600*/  HMMA.16816.F32.BF16 R8, R232, R34, R8 ;  /* 0x00000022e808723c */ /* 0x000ff00000041808 */
[----:B-1----:R-:W-:Y:S08]  /*2610*/  HMMA.16816.F32.BF16 R12, R236, R20, R12 ;  /* 0x00000014ec0c723c */ /* 0x002ff0000004180c */
[----:B------:R-:W-:Y:S08]  /*2620*/  HMMA.16816.F32.BF16 R80, R224, R58, R60 ;  /* 0x0000003ae050723c */ /* 0x000ff0000004183c */
[C---:B------:R-:W-:Y:S01]  /*2630*/  HMMA.16816.F32.BF16 R60, R228.reuse, R68, R40 ;  /* 0x00000044e43c723c */ /* 0x040fe20000041828 */
[----:B------:R-:W1:Y:S07]  /*2640*/  LDSM.16.M88.4 R40, [R250+0x6000] ;  /* 0x00600000fa28783b */ /* 0x000e6e0000000200 */
[----:B------:R-:W-:Y:S01]  /*2650*/  HMMA.16816.F32.BF16 R56, R228, R70, R28 ;  /* 0x00000046e438723c */ /* 0x000fe2000004181c */
[----:B------:R-:W4:Y:S07]  /*2660*/  LDSM.16.M88.4 R28, [R135+0x17100] ;  /* 0x01710000871c783b */ /* 0x000f2e0000000200 */
[----:B------:R-:W-:Y:S08]  /*2670*/  HMMA.16816.F32.BF16 R8, R236, R22, R8 ;  /* 0x00000016ec08723c */ /* 0x000ff00000041808 */
[----:B--2---:R-:W-:Y:S08]  /*2680*/  HMMA.16816.F32.BF16 R12, R240, R36, R12 ;  /* 0x00000024f00c723c */ /* 0x004ff0000004180c */
[C---:B---3--:R-:W-:Y:S08]  /*2690*/  HMMA.16816.F32.BF16 R16, R232.reuse, R44, R24 ;  /* 0x0000002ce810723c */ /* 0x048ff00000041818 */
[----:B------:R-:W-:Y:S01]  /*26a0*/  HMMA.16816.F32.BF16 R24, R232, R46, R52 ;  /* 0x0000002ee818723c */ /* 0x000fe20000041834 */
[----:B------:R-:W2:Y:S04]  /*26b0*/  LDSM.16.M88.4 R52, [R88+0x7000] ;  /* 0x007000005834783b */ /* 0x000ea80000000200 */
[----:B------:R-:W3:Y:S03]  /*26c0*/  LDSM.16.M88.4 R44, [R5+0x16900] ;  /* 0x01690000052c783b */ /* 0x000ee60000000200 */
[----:B------:R-:W-:Y:S08]  /*26d0*/  HMMA.16816.F32.BF16 R8, R240, R38, R8 ;  /* 0x00000026f008723c */ /* 0x000ff00000041808 */
[----:B-1----:R-:W-:Y:S08]  /*26e0*/  HMMA.16816.F32.BF16 R32, R244, R40, R12 ;  /* 0x00000028f420723c */ /* 0x002ff0000004180c */
[----:B------:R-:W-:Y:S08]  /*26f0*/  HMMA.16816.F32.BF16 R20, R236, R48, R16 ;  /* 0x00000030ec14723c */ /* 0x000ff00000041810 */
[----:B----4-:R-:W-:Y:S08]  /*2700*/  HMMA.16816.F32.BF16 R12, R232, R28, R60 ;  /* 0x0000001ce80c723c */ /* 0x010ff0000004183c */
[----:B------:R-:W-:Y:S01]  /*2710*/  HMMA.16816.F32.BF16 R16, R236, R50, R24 ;  /* 0x00000032ec10723c */ /* 0x000fe20000041818 */
[----:B------:R-:W-:Y:S01]  /*2720*/  LDSM.16.M88.4 R48, [R88+0x7800] ;  /* 0x007800005830783b */ /* 0x000fe20000000200 */
[----:B------:R-:W-:-:S02]  /*2730*/  FMUL.FTZ R32, R32, c[0x0][0x320] ;  /* 0x0000c80020207a20 */ /* 0x000fc40000410000 */
[----:B------:R-:W-:Y:S02]  /*2740*/  FMUL.FTZ R33, R33, c[0x0][0x320] ;  /* 0x0000c80021217a20 */ /* 0x000fe40000410000 */
[----:B------:R-:W-:Y:S02]  /*2750*/  FMUL.FTZ R34, R34, c[0x0][0x320] ;  /* 0x0000c80022227a20 */ /* 0x000fe40000410000 */
[----:B------:R-:W-:Y:S01]  /*2760*/  HMMA.16816.F32.BF16 R36, R232, R30, R56 ;  /* 0x0000001ee824723c */ /* 0x000fe20000041838 */
[----:B------:R-:W-:Y:S01]  /*2770*/  LDSM.16.M88.4 R56, [R250+0x6800] ;  /* 0x00680000fa38783b */ /* 0x000fe20000000200 */
[----:B------:R-:W-:-:S04]  /*2780*/  FMUL.FTZ R35, R35, c[0x0][0x320] ;  /* 0x0000c80023237a20 */ /* 0x000fc80000410000 */
[----:B------:R-:W1:Y:S02]  /*2790*/  MUFU.TANH R73, R35 ;  /* 0x0000002300497308 */ /* 0x000e640000002400 */
[----:B------:R-:W-:Y:S01]  /*27a0*/  HMMA.16816.F32.BF16 R28, R244, R42, R8 ;  /* 0x0000002af41c723c */ /* 0x000fe20000041808 */
[----:B------:R-:W4:Y:S07]  /*27b0*/  LDSM.16.M88.4 R40, [R5+0x17100] ;  /* 0x017100000528783b */ /* 0x000f2e0000000200 */
[----:B--2---:R-:W-:Y:S08]  /*27c0*/  HMMA.16816.F32.BF16 R12, R236, R52, R12 ;  /* 0x00000034ec0c723c */ /* 0x004ff0000004180c */
[----:B---3--:R-:W-:Y:S08]  /*27d0*/  HMMA.16816.F32.BF16 R8, R240, R46, R16 ;  /* 0x0000002ef008723c */ /* 0x008ff00000041810 */
[----:B------:R-:W-:Y:S01]  /*27e0*/  HMMA.16816.F32.BF16 R68, R228, R74, R80 ;  /* 0x0000004ae444723c */ /* 0x000fe20000041850 */
[----:B------:R-:W2:Y:S01]  /*27f0*/  MUFU.TANH R80, R32 ;  /* 0x0000002000507308 */ /* 0x000ea20000002400 */
[----:B------:R-:W-:-:S02]  /*2800*/  FMUL.FTZ R28, R28, c[0x0][0x320] ;  /* 0x0000c8001c1c7a20 */ /* 0x000fc40000410000 */
[----:B------:R-:W-:Y:S02]  /*2810*/  FMUL.FTZ R29, R29, c[0x0][0x320] ;  /* 0x0000c8001d1d7a20 */ /* 0x000fe40000410000 */
[----:B------:R-:W-:Y:S02]  /*2820*/  FMUL.FTZ R30, R30, c[0x0][0x320] ;  /* 0x0000c8001e1e7a20 */ /* 0x000fe40000410000 */
[----:B------:R-:W-:Y:S01]  /*2830*/  HMMA.16816.F32.BF16 R20, R240, R44, R20 ;  /* 0x0000002cf014723c */ /* 0x000fe20000041814 */
[----:B------:R-:W3:Y:S01]  /*2840*/  MUFU.TANH R75, R33 ;  /* 0x00000021004b7308 */ /* 0x000ee20000002400 */
[----:B------:R-:W-:Y:S01]  /*2850*/  LDSM.16.M88.4 R44, [R250+0x7000] ;  /* 0x00700000fa2c783b */ /* 0x000fe20000000200 */
[----:B------:R-:W-:-:S05]  /*2860*/  FMUL.FTZ R31, R31, c[0x0][0x320] ;  /* 0x0000c8001f1f7a20 */ /* 0x000fca0000410000 */
[----:B------:R-:W-:Y:S01]  /*2870*/  HMMA.16816.F32.BF16 R60, R232, R64, R76 ;  /* 0x00000040e83c723c */ /* 0x000fe2000004184c */
[----:B------:R5:W1:Y:S07]  /*2880*/  MUFU.TANH R74, R34 ;  /* 0x00000022004a7308 */ /* 0x000a6e0000002400 */
[----:B----4-:R-:W-:Y:S01]  /*2890*/  HMMA.16816.F32.BF16 R16, R240, R40, R12 ;  /* 0x00000028f010723c */ /* 0x010fe2000004180c */
[----:B------:R-:W4:Y:S07]  /*28a0*/  MUFU.TANH R72, R28 ;  /* 0x0000001c00487308 */ /* 0x000f2e0000002400 */
[----:B------:R-:W-:Y:S01]  /*28b0*/  HMMA.16816.F32.BF16 R12, R244, R58, R8 ;  /* 0x0000003af40c723c */ /* 0x000fe20000041808 */
[----:B------:R-:W1:Y:S07]  /*28c0*/  MUFU.TANH R65, R29 ;  /* 0x0000001d00417308 */ /* 0x000e6e0000002400 */
[----:B------:R-:W-:Y:S01]  /*28d0*/  HMMA.16816.F32.BF16 R8, R232, R66, R68 ;  /* 0x00000042e808723c */ /* 0x000fe20000041844 */
[----:B------:R-:W1:Y:S07]  /*28e0*/  MUFU.TANH R64, R30 ;  /* 0x0000001e00407308 */ /* 0x000e6e0000002400 */
[----:B-----5:R-:W-:Y:S01]  /*28f0*/  HMMA.16816.F32.BF16 R32, R236, R54, R36 ;  /* 0x00000036ec20723c */ /* 0x020fe20000041824 */
[----:B------:R5:W1:Y:S07]  /*2900*/  LDSM.16.M88.4 R36, [R5+0x17900] ;  /* 0x017900000524783b */ /* 0x000a6e0000000200 */
[----:B------:R-:W-:Y:S01]  /*2910*/  HMMA.16816.F32.BF16 R24, R244, R56, R20 ;  /* 0x00000038f418723c */ /* 0x000fe20000041814 */
[----:B------:R2:W1:Y:S01]  /*2920*/  MUFU.TANH R57, R31 ;  /* 0x0000001f00397308 */ /* 0x0004620000002400 */
[----:B------:R-:W-:-:S02]  /*2930*/  FMUL.FTZ R12, R12, c[0x0][0x320] ;  /* 0x0000c8000c0c7a20 */ /* 0x000fc40000410000 */
[----:B------:R-:W-:Y:S02]  /*2940*/  FMUL.FTZ R13, R13, c[0x0][0x320] ;  /* 0x0000c8000d0d7a20 */ /* 0x000fe40000410000 */
[----:B------:R-:W-:Y:S02]  /*2950*/  FMUL.FTZ R14, R14, c[0x0][0x320] ;  /* 0x0000c8000e0e7a20 */ /* 0x000fe40000410000 */
[C---:B------:R-:W-:Y:S01]  /*2960*/  HMMA.16816.F32.BF16 R20, R236.reuse, R48, R60 ;  /* 0x00000030ec14723c */ /* 0x040fe2000004183c */
[----:B------:R-:W-:Y:S01]  /*2970*/  FMUL.FTZ R15, R15, c[0x0][0x320] ;  /* 0x0000c8000f0f7a20 */ /* 0x000fe20000410000 */
[----:B------:R-:W1:Y:S06]  /*2980*/  MUFU.TANH R52, R12 ;  /* 0x0000000c00347308 */ /* 0x000e6c0000002400 */
[----:B------:R-:W-:Y:S01]  /*2990*/  HMMA.16816.F32.BF16 R8, R236, R50, R8 ;  /* 0x00000032ec08723c */ /* 0x000fe20000041808 */
[----:B-----5:R-:W-:Y:S01]  /*29a0*/  IADD3 R5, R88, 0x3000, RZ ;  /* 0x0000300058057810 */ /* 0x020fe20007ffe0ff */
[----:B------:R-:W1:Y:S04]  /*29b0*/  MUFU.TANH R49, R13 ;  /* 0x0000000d00317308 */ /* 0x000e680000002400 */
[----:B------:R5:W-:Y:S02]  /*29c0*/  STL [R1+0x2c], R5 ;  /* 0x00002c0501007387 */ /* 0x000be40000100800 */
[----:B--2---:R-:W-:Y:S01]  /*29d0*/  HMMA.16816.F32.BF16 R28, R240, R42, R32 ;  /* 0x0000002af01c723c */ /* 0x004fe20000041820 */
[----:B------:R-:W-:Y:S01]  /*29e0*/  FMUL.FTZ R24, R24, c[0x0][0x320] ;  /* 0x0000c80018187a20 */ /* 0x000fe20000410000 */
[----:B------:R-:W2:Y:S01]  /*29f0*/  LDSM.16.M88.4 R32, [R250+0x7800] ;  /* 0x00780000fa20783b */ /* 0x000ea20000000200 */
[----:B------:R-:W-:Y:S01]  /*2a00*/  FMUL.FTZ R25, R25, c[0x0][0x320] ;  /* 0x0000c80019197a20 */ /* 0x000fe20000410000 */
[----:B------:R-:W2:Y:S01]  /*2a10*/  MUFU.TANH R48, R14 ;  /* 0x0000000e00307308 */ /* 0x000ea20000002400 */
[----:B------:R-:W-:Y:S01]  /*2a20*/  FMUL.FTZ R26, R26, c[0x0][0x320] ;  /* 0x0000c8001a1a7a20 */ /* 0x000fe20000410000 */
[----:B------:R3:W-:Y:S01]  /*2a30*/  STL [R1+0x28], R2 ;  /* 0x0000280201007387 */ /* 0x0007e20000100800 */
[----:B------:R-:W-:Y:S01]  /*2a40*/  FMUL.FTZ R27, R27, c[0x0][0x320] ;  /* 0x0000c8001b1b7a20 */ /* 0x000fe20000410000 */
[----:B------:R-:W-:-:S04]  /*2a50*/  DEPBAR.LE SB0, 0x0 ;  /* 0x000080000000791a */ /* 0x000fc80000000000 */
[----:B------:R-:W2:Y:S04]  /*2a60*/  MUFU.TANH R56, R24 ;  /* 0x0000001800387308 */ /* 0x000ea80000002400 */
[----:B-1----:R-:W-:Y:S04]  /*2a70*/  HMMA.16816.F32.BF16 R8, R240, R38, R8 ;  /* 0x00000026f008723c */ /* 0x002fe80000041808 */
[----:B------:R-:W1:Y:S01]  /*2a80*/  MUFU.TANH R55, R25 ;  /* 0x0000001900377308 */ /* 0x000e620000002400 */
[----:B-----5:R-:W-:-:S07]  /*2a90*/  IADD3 R5, R88, 0x4000, RZ ;  /* 0x0000400058057810 */ /* 0x020fce0007ffe0ff */
[----:B------:R-:W1:Y:S01]  /*2aa0*/  MUFU.TANH R54, R26 ;  /* 0x0000001a00367308 */ /* 0x000e620000002400 */
[----:B------:R5:W-:Y:S01]  /*2ab0*/  STL [R1+0x24], R5 ;  /* 0x0000240501007387 */ /* 0x000be20000100800 */
[----:B---3--:R-:W-:-:S06]  /*2ac0*/  IADD3 R2, R88, 0x4800, RZ ;  /* 0x0000480058027810 */ /* 0x008fcc0007ffe0ff */
[----:B------:R3:W1:Y:S01]  /*2ad0*/  MUFU.TANH R53, R27 ;  /* 0x0000001b00357308 */ /* 0x0006620000002400 */
[----:B------:R1:W-:Y:S04]  /*2ae0*/  STL [R1+0x20], R2 ;  /* 0x0000200201007387 */ /* 0x0003e80000100800 */
[----:B------:R4:W-:Y:S01]  /*2af0*/  STL [R1+0x1c], R6 ;  /* 0x00001c0601007387 */ /* 0x0009e20000100800 */
[C---:B--2---:R-:W-:Y:S08]  /*2b00*/  HMMA.16816.F32.BF16 R8, R244.reuse, R34, R8 ;  /* 0x00000022f408723c */ /* 0x044ff00000041808 */
[----:B---3--:R-:W-:Y:S01]  /*2b10*/  HMMA.16816.F32.BF16 R24, R244, R44, R16 ;  /* 0x0000002cf418723c */ /* 0x008fe20000041810 */
[----:B------:R2:W3:Y:S01]  /*2b20*/  MUFU.TANH R45, R15 ;  /* 0x0000000f002d7308 */ /* 0x0004e20000002400 */
[----:B-----5:R-:W-:-:S05]  /*2b30*/  IADD3 R5, R88, 0x5800, RZ ;  /* 0x0000580058057810 */ /* 0x020fca0007ffe0ff */
[----:B------:R5:W-:Y:S01]  /*2b40*/  STL [R1+0x18], R5 ;  /* 0x0000180501007387 */ /* 0x000be20000100800 */
[----:B------:R-:W-:Y:S01]  /*2b50*/  HMMA.16816.F32.BF16 R16, R240, R36, R20 ;  /* 0x00000024f010723c */ /* 0x000fe20000041814 */
[C---:B-1----:R-:W-:Y:S02]  /*2b60*/  IADD3 R2, R88.reuse, 0x6000, RZ ;  /* 0x0000600058027810 */ /* 0x042fe40007ffe0ff */
[----:B----4-:R-:W-:-:S03]  /*2b70*/  IADD3 R6, R88, 0x6800, RZ ;  /* 0x0000680058067810 */ /* 0x010fc60007ffe0ff */
[----:B------:R1:W-:Y:S02]  /*2b80*/  STL [R1+0x14], R2 ;  /* 0x0000140201007387 */ /* 0x0003e40000100800 */
[----:B------:R-:W-:Y:S01]  /*2b90*/  HMMA.16816.F32.BF16 R20, R244, R46, R28 ;  /* 0x0000002ef414723c */ /* 0x000fe2000004181c */
[----:B------:R-:W-:Y:S01]  /*2ba0*/  FMUL.FTZ R8, R8, c[0x0][0x320] ;  /* 0x0000c80008087a20 */ /* 0x000fe20000410000 */
[----:B------:R4:W-:Y:S01]  /*2bb0*/  STL [R1+0x10], R6 ;  /* 0x0000100601007387 */ /* 0x0009e20000100800 */
[----:B------:R-:W-:Y:S02]  /*2bc0*/  FMUL.FTZ R9, R9, c[0x0][0x320] ;  /* 0x0000c80009097a20 */ /* 0x000fe40000410000 */
[----:B------:R4:W1:Y:S01]  /*2bd0*/  MUFU.TANH R29, R8 ;  /* 0x00000008001d7308 */ /* 0x0008620000002400 */
[----:B------:R-:W-:Y:S02]  /*2be0*/  FMUL.FTZ R10, R10, c[0x0][0x320] ;  /* 0x0000c8000a0a7a20 */ /* 0x000fe40000410000 */
[----:B------:R-:W-:-:S02]  /*2bf0*/  FMUL.FTZ R25, R25, c[0x0][0x320] ;  /* 0x0000c80019197a20 */ /* 0x000fc40000410000 */
[----:B------:R-:W-:Y:S02]  /*2c00*/  FMUL.FTZ R26, R26, c[0x0][0x320] ;  /* 0x0000c8001a1a7a20 */ /* 0x000fe40000410000 */
[----:B------:R-:W-:Y:S01]  /*2c10*/  FMUL.FTZ R27, R27, c[0x0][0x320] ;  /* 0x0000c8001b1b7a20 */ /* 0x000fe20000410000 */
[----:B------:R4:W3:Y:S01]  /*2c20*/  MUFU.TANH R43, R25 ;  /* 0x00000019002b7308 */ /* 0x0008e20000002400 */
[----:B------:R-:W-:Y:S02]  /*2c30*/  FMUL.FTZ R24, R24, c[0x0][0x320] ;  /* 0x0000c80018187a20 */ /* 0x000fe40000410000 */
[----:B--2---:R-:W-:Y:S01]  /*2c40*/  HMMA.16816.F32.BF16 R12, R244, R32, R16 ;  /* 0x00000020f40c723c */ /* 0x004fe20000041810 */
[----:B-----5:R-:W-:Y:S01]  /*2c50*/  IADD3 R5, R88, 0x7000, RZ ;  /* 0x0000700058057810 */ /* 0x020fe20007ffe0ff */
[----:B------:R-:W-:-:S03]  /*2c60*/  FMUL.FTZ R11, R11, c[0x0][0x320] ;  /* 0x0000c8000b0b7a20 */ /* 0x000fc60000410000 */
[----:B------:R4:W2:Y:S01]  /*2c70*/  MUFU.TANH R42, R26 ;  /* 0x0000001a002a7308 */ /* 0x0008a20000002400 */
[----:B-1----:R-:W-:Y:S02]  /*2c80*/  IADD3 R2, R88, 0x7800, RZ ;  /* 0x0000780058027810 */ /* 0x002fe40007ffe0ff */
[----:B------:R-:W-:Y:S02]  /*2c90*/  FMUL.FTZ R20, R20, c[0x0][0x320] ;  /* 0x0000c80014147a20 */ /* 0x000fe40000410000 */
[----:B------:R-:W-:Y:S01]  /*2ca0*/  FMUL.FTZ R21, R21, c[0x0][0x320] ;  /* 0x0000c80015157a20 */ /* 0x000fe20000410000 */
[----:B------:R4:W-:Y:S01]  /*2cb0*/  STL [R1+0x8], R2 ;  /* 0x0000080201007387 */ /* 0x0009e20000100800 */
[----:B------:R-:W-:Y:S01]  /*2cc0*/  FMUL.FTZ R22, R22, c[0x0][0x320] ;  /* 0x0000c80016167a20 */ /* 0x000fe20000410000 */
[----:B------:R4:W1:Y:S01]  /*2cd0*/  MUFU.TANH R38, R27 ;  /* 0x0000001b00267308 */ /* 0x0008620000002400 */
[----:B------:R-:W-:Y:S01]  /*2ce0*/  FMUL.FTZ R23, R23, c[0x0][0x320] ;  /* 0x0000c80017177a20 */ /* 0x000fe20000410000 */
[----:B------:R4:W-:Y:S06]  /*2cf0*/  STL [R1+0xc], R5 ;  /* 0x00000c0501007387 */ /* 0x0009ec0000100800 */
[----:B------:R4:W1:Y:S03]  /*2d00*/  MUFU.TANH R44, R24 ;  /* 0x00000018002c7308 */ /* 0x0008660000002400 */
[----:B------:R-:W-:-:S02]  /*2d10*/  FMUL.FTZ R12, R12, c[0x0][0x320] ;  /* 0x0000c8000c0c7a20 */ /* 0x000fc40000410000 */
[----:B------:R-:W-:Y:S02]  /*2d20*/  FMUL.FTZ R13, R13, c[0x0][0x320] ;  /* 0x0000c8000d0d7a20 */ /* 0x000fe40000410000 */
[----:B------:R-:W-:Y:S02]  /*2d30*/  FMUL.FTZ R14, R14, c[0x0][0x320] ;  /* 0x0000c8000e0e7a20 */ /* 0x000fe40000410000 */
[----:B------:R-:W-:Y:S01]  /*2d40*/  FMUL.FTZ R15, R15, c[0x0][0x320] ;  /* 0x0000c8000f0f7a20 */ /* 0x000fe20000410000 */
[----:B------:R4:W1:Y:S08]  /*2d50*/  MUFU.TANH R37, R20 ;  /* 0x0000001400257308 */ /* 0x0008700000002400 */
        /* <DEDUP_REMOVED lines=9> */
[----:B------:R4:W1:Y:S01]  /*2df0*/  MUFU.TANH R34, R11 ;  /* 0x0000000b00227308 */ /* 0x0008620000002400 */
[----:B------:R-:W-:Y:S06]  /*2e00*/  BAR.SYNC.DEFER_BLOCKING 0x0 ;  /* 0x0000000000007b1d */ /* 0x000fec0000010000 */
[----:B------:R-:W-:Y:S05]  /*2e10*/  @P0 BRA `(.L_x_1) ;  /* 0x0000057000000947 */ /* 0x000fea0003800000 */
[----:B--23--:R-:W-:Y:S01]  /*2e20*/  ULEA UR4, UR8, UR11, 0x6 ;  /* 0x0000000b08047291 */ /* 0x00cfe2000f8e303f */
[----:B------:R-:W-:Y:S01]  /*2e30*/  ISETP.NE.AND P1, PT, R87, 0x1, PT ;  /* 0x000000015700780c */ /* 0x000fe20003f25270 */
[----:B----4-:R-:W-:-:S04]  /*2e40*/  IMAD.MOV.U32 R9, RZ, RZ, RZ ;  /* 0x000000ffff097224 */ /* 0x010fc800078e00ff */
[----:B------:R-:W-:-:S05]  /*2e50*/  IMAD.U32 R5, RZ, RZ, UR4 ;  /* 0x00000004ff057e24 */ /* 0x000fca000f8e00ff */
[----:B------:R-:W-:-:S05]  /*2e60*/  IADD3 R5, R5, -0x80, R86 ;  /* 0xffffff8005057810 */ /* 0x000fca0007ffe056 */
[----:B------:R-:W-:-:S04]  /*2e70*/  @P1 IMAD.HI.U32 R6, R5, c[0x0][0x2bc], RZ ;  /* 0x0000af0005061a27 */ /* 0x000fc800078e00ff */
[----:B------:R-:W-:Y:S01]  /*2e80*/  IMAD.MOV.U32 R2, RZ, RZ, R5 ;  /* 0x000000ffff027224 */ /* 0x000fe200078e0005 */
[----:B------:R-:W-:-:S04]  /*2e90*/  @P1 SHF.R.U32.HI R2, RZ, c[0x0][0x2c0], R6 ;  /* 0x0000b000ff021a19 */ /* 0x000fc80000011606 */
[----:B------:R-:W-:-:S04]  /*2ea0*/  @!P2 IADD3 R7, P0, R2, UR12, RZ ;  /* 0x0000000c0207ac10 */ /* 0x000fc8000ff1e0ff */
[----:B------:R-:W-:Y:S02]  /*2eb0*/  @!P2 LEA.HI.X.SX32 R8, R2, UR6, 0x1, P0 ;  /* 0x000000060208ac11 */ /* 0x000fe400080f0eff */
[----:B------:R-:W-:-:S04]  /*2ec0*/  @!P2 LEA R6, P0, R7, c[0x0][0x2a0], 0x2 ;  /* 0x0000a8000706aa11 */ /* 0x000fc800078010ff */
[----:B------:R-:W-:-:S05]  /*2ed0*/  @!P2 LEA.HI.X R7, R7, c[0x0][0x2a4], R8, 0x2, P0 ;  /* 0x0000a9000707aa11 */ /* 0x000fca00000f1408 */
[----:B------:R2:W3:Y:S01]  /*2ee0*/  @!P2 LDG.E R9, [R6.64] ;  /* 0x0000000e0609a981 */ /* 0x0004e2000c1e1900 */
[----:B------:R-:W-:Y:S01]  /*2ef0*/  IMAD.MOV R2, RZ, RZ, -R2 ;  /* 0x000000ffff027224 */ /* 0x000fe200078e0a02 */
[----:B------:R-:W-:Y:S01]  /*2f00*/  SEL R24, RZ, 0x10, P5 ;  /* 0x00000010ff187807 */ /* 0x000fe20002800000 */
[----:B------:R-:W-:Y:S01]  /*2f10*/  IMAD.WIDE R40, R179, 0x2, RZ ;  /* 0x00000002b3287825 */ /* 0x000fe200078e02ff */
[----:B------:R-:W-:Y:S02]  /*2f20*/  SHF.R.S32.HI R8, RZ, 0x1f, R133 ;  /* 0x0000001fff087819 */ /* 0x000fe40000011485 */
[----:B------:R-:W-:Y:S01]  /*2f30*/  IADD3 R20, -R24, 0x10, RZ ;  /* 0x0000001018147810 */ /* 0x000fe20007ffe1ff */
[----:B------:R-:W-:Y:S01]  /*2f40*/  IMAD R10, R2, c[0x0][0x2b8], R5 ;  /* 0x0000ae00020a7a24 */ /* 0x000fe200078e0205 */
[----:B------:R-:W-:Y:S02]  /*2f50*/  SEL R23, RZ, 0x10, P4 ;  /* 0x00000010ff177807 */ /* 0x000fe40002000000 */
[----:B------:R-:W-:-:S02]  /*2f60*/  LOP3.LUT R20, R20, 0xf, RZ, 0xc0, !PT ;  /* 0x0000000f14147812 */ /* 0x000fc400078ec0ff */
[----:B------:R-:W-:Y:S01]  /*2f70*/  SHF.R.S32.HI R2, RZ, 0x1f, R10 ;  /* 0x0000001fff027819 */ /* 0x000fe2000001140a */
[----:B------:R4:W-:Y:S01]  /*2f80*/  STL [R1+0x60], R10 ;  /* 0x0000600a01007387 */ /* 0x0009e20000100800 */
[----:B------:R-:W-:Y:S02]  /*2f90*/  LEA.HI R8, R8, R133, RZ, 0x3 ;  /* 0x0000008508087211 */ /* 0x000fe400078f18ff */
[----:B------:R-:W-:Y:S01]  /*2fa0*/  IADD3 R18, -R23, 0x10, RZ ;  /* 0x0000001017127810 */ /* 0x000fe20007ffe1ff */
[----:B------:R-:W-:Y:S01]  /*2fb0*/  IMAD R2, R2, c[0x0][0x1e0], RZ ;  /* 0x0000780002027a24 */ /* 0x000fe200078e02ff */
[----:B------:R-:W-:Y:S02]  /*2fc0*/  SEL R22, RZ, 0x10, P3 ;  /* 0x00000010ff167807 */ /* 0x000fe40001800000 */
[----:B------:R-:W-:Y:S01]  /*2fd0*/  LOP3.LUT R8, R8, 0xfffffff8, RZ, 0xc0, !PT ;  /* 0xfffffff808087812 */ /* 0x000fe200078ec0ff */
[----:B------:R-:W-:Y:S01]  /*2fe0*/  IMAD R2, R10, c[0x0][0x1e4], R2 ;  /* 0x000079000a027a24 */ /* 0x000fe200078e0202 */
[----:B------:R-:W-:-:S02]  /*2ff0*/  LOP3.LUT R18, R18, 0xf, RZ, 0xc0, !PT ;  /* 0x0000000f12127812 */ /* 0x000fc400078ec0ff */
[----:B------:R-:W-:Y:S01]  /*3000*/  IADD3 R16, -R22, 0x10, RZ ;  /* 0x0000001016107810 */ /* 0x000fe20007ffe1ff */
[----:B--2---:R-:W-:Y:S01]  /*3010*/  IMAD.WIDE.U32 R6, R10, c[0x0][0x1e0], RZ ;  /* 0x000078000a067a25 */ /* 0x004fe200078e00ff */
[----:B------:R-:W-:Y:S02]  /*3020*/  IADD3 R14, -R85, 0x10, RZ ;  /* 0x00000010550e7810 */ /* 0x000fe40007ffe1ff */
[----:B------:R-:W-:Y:S01]  /*3030*/  LOP3.LUT R16, R16, 0xf, RZ, 0xc0, !PT ;  /* 0x0000000f10107812 */ /* 0x000fe200078ec0ff */
[----:B------:R-:W-:Y:S01]  /*3040*/  IMAD.IADD R7, R7, 0x1, R2 ;  /* 0x0000000107077824 */ /* 0x000fe200078e0202 */
[----:B------:R-:W-:Y:S02]  /*3050*/  LOP3.LUT R14, R14, 0xf, RZ, 0xc0, !PT ;  /* 0x0000000f0e0e7812 */ /* 0x000fe400078ec0ff */
[----:B----4-:R-:W-:-:S04]  /*3060*/  SHF.R.S32.HI R10, RZ, 0x1f, R134 ;  /* 0x0000001fff0a7819 */ /* 0x010fc80000011486 */
[----:B------:R-:W-:-:S04]  /*3070*/  LEA.HI R10, R10, R134, RZ, 0x3 ;  /* 0x000000860a0a7211 */ /* 0x000fc800078f18ff */
[----:B------:R-:W-:-:S05]  /*3080*/  LOP3.LUT R10, R10, 0xfffffff8, RZ, 0xc0, !PT ;  /* 0xfffffff80a0a7812 */ /* 0x000fca00078ec0ff */
[----:B------:R-:W-:Y:S01]  /*3090*/  IMAD.WIDE R10, R10, 0x2, RZ ;  /* 0x000000020a0a7825 */ /* 0x000fe200078e02ff */
[----:B---3--:R-:W-:-:S03]  /*30a0*/  SHF.R.S32.HI R2, RZ, 0x1f, R9 ;  /* 0x0000001fff027819 */ /* 0x008fc60000011409 */
[----:B------:R-:W-:Y:S01]  /*30b0*/  IMAD.WIDE.U32 R6, R9, c[0x0][0x1f0], R6 ;  /* 0x00007c0009067a25 */ /* 0x000fe200078e0006 */
[----:B------:R2:W-:Y:S03]  /*30c0*/  STL [R1+0x54], R9 ;  /* 0x0000540901007387 */ /* 0x0005e60000100800 */
[----:B------:R-:W-:-:S04]  /*30d0*/  IMAD R2, R2, c[0x0][0x1f0], RZ ;  /* 0x00007c0002027a24 */ /* 0x000fc800078e02ff */
[----:B------:R-:W-:Y:S01]  /*30e0*/  IMAD R12, R9, c[0x0][0x1f4], R2 ;  /* 0x00007d00090c7a24 */ /* 0x000fe200078e0202 */
[----:B------:R-:W-:Y:S02]  /*30f0*/  IADD3 R2, P0, R6, UR18, RZ ;  /* 0x0000001206027c10 */ /* 0x000fe4000ff1e0ff */
[----:B------:R-:W-:Y:S02]  /*3100*/  SHF.R.S32.HI R6, RZ, 0x1f, R177 ;  /* 0x0000001fff067819 */ /* 0x000fe400000114b1 */
[----:B------:R-:W-:Y:S02]  /*3110*/  IADD3.X R12, R7, UR16, R12, P0, !PT ;  /* 0x00000010070c7c10 */ /* 0x000fe400087fe40c */
[----:B------:R-:W-:Y:S02]  /*3120*/  LEA R13, P0, R2, c[0x0][0x1c8], 0x1 ;  /* 0x00007200020d7a11 */ /* 0x000fe400078008ff */
[----:B------:R-:W-:Y:S02]  /*3130*/  LEA.HI R6, R6, R177, RZ, 0x3 ;  /* 0x000000b106067211 */ /* 0x000fe400078f18ff */
[----:B------:R-:W-:-:S02]  /*3140*/  LEA.HI.X R12, R2, c[0x0][0x1cc], R12, 0x1, P0 ;  /* 0x00007300020c7a11 */ /* 0x000fc400000f0c0c */
[----:B------:R-:W3:Y:S01]  /*3150*/  SHFL.IDX PT, R2, R13, 0x1, 0x181f ;  /* 0x00381f000d027f89 */ /* 0x000ee200000e0000 */
[----:B------:R-:W-:-:S03]  /*3160*/  LOP3.LUT R6, R6, 0xfffffff8, RZ, 0xc0, !PT ;  /* 0xfffffff806067812 */ /* 0x000fc600078ec0ff */
[----:B------:R-:W4:Y:S01]  /*3170*/  SHFL.IDX PT, R5, R12, 0x1, 0x181f ;  /* 0x00381f000c057f89 */ /* 0x000f2200000e0000 */
[----:B--2---:R-:W-:-:S04]  /*3180*/  IMAD.WIDE R8, R8, 0x2, RZ ;  /* 0x0000000208087825 */ /* 0x004fc800078e02ff */
[----:B------:R-:W-:Y:S01]  /*3190*/  IMAD.WIDE R6, R6, 0x2, RZ ;  /* 0x0000000206067825 */ /* 0x000fe200078e02ff */
[----:B---3--:R-:W-:-:S04]  /*31a0*/  IADD3 R20, P1, P0, R20, R2, R40 ;  /* 0x0000000214147210 */ /* 0x008fc8000783e028 */
[----:B----4-:R-:W-:Y:S02]  /*31b0*/  IADD3.X R21, RZ, R5, R41, P1, P0 ;  /* 0x00000005ff157210 */ /* 0x010fe40000fe0429 */
[----:B------:R-:W-:-:S04]  /*31c0*/  IADD3 R18, P1, P0, R18, R2, R10 ;  /* 0x0000000212127210 */ /* 0x000fc8000783e00a */
[----:B------:R-:W-:Y:S02]  /*31d0*/  IADD3.X R19, RZ, R5, R11, P1, P0 ;  /* 0x00000005ff137210 */ /* 0x000fe40000fe040b */
[----:B------:R-:W-:-:S04]  /*31e0*/  IADD3 R16, P1, P0, R16, R2, R8 ;  /* 0x0000000210107210 */ /* 0x000fc8000783e008 */
[-C--:B------:R-:W-:Y:S02]  /*31f0*/  IADD3.X R17, RZ, R5.reuse, R9, P1, P0 ;  /* 0x00000005ff117210 */ /* 0x080fe40000fe0409 */
[----:B------:R-:W-:Y:S02]  /*3200*/  IADD3 R14, P1, P0, R14, R2, R6 ;  /* 0x000000020e0e7210 */ /* 0x000fe4000783e006 */
[----:B------:R-:W2:Y:S02]  /*3210*/  SHFL.IDX PT, R2, R13, RZ, 0x181f ;  /* 0x00181fff0d027589 */ /* 0x000ea400000e0000 */
[----:B------:R-:W-:Y:S02]  /*3220*/  IADD3.X R15, RZ, R5, R7, P1, P0 ;  /* 0x00000005ff0f7210 */ /* 0x000fe40000fe0407 */
[----:B------:R2:W3:Y:S02]  /*3230*/  SHFL.IDX PT, R5, R12, RZ, 0x181f ;  /* 0x00181fff0c057589 */ /* 0x0004e400000e0000 */
[----:B--2---:R-:W-:-:S05]  /*3240*/  IADD3 R12, P0, R40, R2, RZ ;  /* 0x00000002280c7210 */ /* 0x004fca0007f1e0ff */
[----:B---3--:R-:W-:Y:S01]  /*3250*/  IMAD.X R13, R41, 0x1, R5, P0 ;  /* 0x00000001290d7824 */ /* 0x008fe200000e0605 */
[----:B------:R-:W-:-:S05]  /*3260*/  IADD3 R10, P0, R10, R2, RZ ;  /* 0x000000020a0a7210 */ /* 0x000fca0007f1e0ff */
[----:B------:R-:W-:Y:S01]  /*3270*/  IMAD.X R11, R11, 0x1, R5, P0 ;  /* 0x000000010b0b7824 */ /* 0x000fe200000e0605 */
[----:B------:R-:W-:-:S05]  /*3280*/  IADD3 R8, P0, R8, R2, RZ ;  /* 0x0000000208087210 */ /* 0x000fca0007f1e0ff */
[----:B------:R-:W-:Y:S01]  /*3290*/  IMAD.X R9, R9, 0x1, R5, P0 ;  /* 0x0000000109097824 */ /* 0x000fe200000e0605 */
[----:B------:R-:W-:Y:S01]  /*32a0*/  IADD3 R6, P0, R6, R2, RZ ;  /* 0x0000000206067210 */ /* 0x000fe20007f1e0ff */
[----:B------:R-:W-:-:S04]  /*32b0*/  IMAD.SHL.U32 R2, R178, 0x2, RZ ;  /* 0x00000002b2027824 */ /* 0x000fc800078e00ff */
[----:B------:R-:W-:Y:S01]  /*32c0*/  IMAD.X R7, R7, 0x1, R5, P0 ;  /* 0x0000000107077824 */ /* 0x000fe200000e0605 */
[----:B------:R-:W-:Y:S01]  /*32d0*/  ISETP.NE.U32.AND P0, PT, R24, RZ, PT ;  /* 0x000000ff1800720c */ /* 0x000fe20003f05070 */
[----:B------:R2:W-:Y:S04]  /*32e0*/  LDGSTS.E.BYPASS.LTC128B.128 [R2+0x10100], [R12.64], !P5 ;  /* 0x101000000c027fae */ /* 0x0005e8000e901d4e */
[----:B------:R2:W-:Y:S04]  /*32f0*/  LDGSTS.E.BYPASS.LTC128B.128 [R2+0x12100], [R10.64], !P4 ;  /* 0x121000000a027fae */ /* 0x0005e8000e101d4e */
[----:B------:R2:W-:Y:S04]  /*3300*/  LDGSTS.E.BYPASS.LTC128B.128 [R2+0x14100], [R8.64], !P3 ;  /* 0x1410000008027fae */ /* 0x0005e8000d901d4e */
[----:B------:R2:W-:Y:S04]  /*3310*/  LDGSTS.E.BYPASS.LTC128B.128 [R2+0x16100], [R6.64], !P6 ;  /* 0x1610000006027fae */ /* 0x0005e8000f101d4e */
[----:B------:R2:W-:Y:S01]  /*3320*/  LDGSTS.E.BYPASS.LTC128B.128.ZFILL [R2+0x11100], [R20.64], P0 ;  /* 0x1110000014027fae */ /* 0x0005e20008141d4e */
[----:B------:R-:W-:-:S13]  /*3330*/  ISETP.NE.U32.AND P0, PT, R23, RZ, PT ;  /* 0x000000ff1700720c */ /* 0x000fda0003f05070 */
[----:B------:R2:W-:Y:S01]  /*3340*/  LDGSTS.E.BYPASS.LTC128B.128.ZFILL [R2+0x13100], [R18.64], P0 ;  /* 0x1310000012027fae */ /* 0x0005e20008141d4e */
[----:B------:R-:W-:-:S13]  /*3350*/  ISETP.NE.U32.AND P0, PT, R22, RZ, PT ;  /* 0x000000ff1600720c */ /* 0x000fda0003f05070 */
[----:B------:R2:W-:Y:S01]  /*3360*/  LDGSTS.E.BYPASS.LTC128B.128.ZFILL [R2+0x15100], [R16.64], P0 ;  /* 0x1510000010027fae */ /* 0x0005e20008141d4e */
[----:B------:R-:W-:-:S13]  /*3370*/  ISETP.NE.U32.AND P0, PT, R85, RZ, PT ;  /* 0x000000ff5500720c */ /* 0x000fda0003f05070 */
[----:B------:R2:W-:Y:S02]  /*3380*/  LDGSTS.E.BYPASS.LTC128B.128.ZFILL [R2+0x17100], [R14.64], P0 ;  /* 0x171000000e027fae */ /* 0x0005e40008141d4e */
.L_x_1:
[----:B--234-:R-:W-:Y:S01]  /*3390*/  SHF.R.S32.HI R2, RZ, 0x1f, R84 ;  /* 0x0000001fff027819 */ /* 0x01cfe20000011454 */
[----:B------:R-:W0:Y:S01]  /*33a0*/  LDGDEPBAR ;  /* 0x00000000000079af */ /* 0x000e220000000000 */
[----:B------:R-:W-:Y:S02]  /*33b0*/  SHF.L.U32 R248, R3, 0x1, RZ ;  /* 0x0000000103f87819 */ /* 0x000fe400000006ff */
[----:B------:R-:W-:-:S03]  /*33c0*/  LEA.HI R5, R2, R84, RZ, 0x2 ;  /* 0x0000005402057211 */ /* 0x000fc600078f10ff */
[--C-:B------:R-:W-:Y:S01]  /*33d0*/  IMAD R249, R4, 0x2, R248.reuse ;  /* 0x0000000204f97824 */ /* 0x100fe200078e02f8 */
[----:B------:R-:W-:Y:S01]  /*33e0*/  LOP3.LUT R2, R5, 0x7ffffffc, RZ, 0xc0, !PT ;  /* 0x7ffffffc05027812 */ /* 0x000fe200078ec0ff */
[----:B------:R2:W-:Y:S01]  /*33f0*/  STL [R1+0xb8], R5 ;  /* 0x0000b80501007387 */ /* 0x0005e20000100800 */
[C---:B------:R-:W-:Y:S02]  /*3400*/  IMAD R252, R0.reuse, 0x2, R248 ;  /* 0x0000000200fc7824 */ /* 0x040fe400078e02f8 */
[----:B------:R-:W-:Y:S01]  /*3410*/  LEA R251, R0, R249, 0x1 ;  /* 0x000000f900fb7211 */ /* 0x000fe200078e08ff */
[----:B------:R-:W-:Y:S01]  /*3420*/  IMAD.IADD R2, R84, 0x1, -R2 ;  /* 0x0000000154027824 */ /* 0x000fe200078e0a02 */
[----:B------:R-:W-:Y:S04]  /*3430*/  LDSM.16.MT88.4 R76, [R248+0x2100] ;  /* 0x00210000f84c783b */ /* 0x000fe80000004200 */
[----:B------:R-:W-:Y:S01]  /*3440*/  LDSM.16.MT88.4 R60, [R249+0x900] ;  /* 0x00090000f93c783b */ /* 0x000fe20000004200 */
[----:B--2---:R-:W-:-:S04]  /*3450*/  IMAD.U32 R5, RZ, RZ, UR17 ;  /* 0x00000011ff057e24 */ /* 0x004fc8000f8e00ff */
[----:B------:R-:W-:-:S05]  /*3460*/  IMAD R2, R2, -0x2, R5 ;  /* 0xfffffffe02027824 */ /* 0x000fca00078e0205 */
[----:B------:R-:W-:-:S04]  /*3470*/  ISETP.GT.AND P0, PT, R2, RZ, PT ;  /* 0x000000ff0200720c */ /* 0x000fc80003f04270 */
[----:B------:R-:W-:Y:S02]  /*3480*/  FSEL R15, R74, -INF , P0 ;  /* 0xff8000004a0f7808 */ /* 0x000fe40000000000 */
[----:B------:R-:W-:Y:S02]  /*3490*/  FSEL R9, R80, -INF , P0 ;  /* 0xff80000050097808 */ /* 0x000fe40000000000 */
[----:B------:R-:W-:-:S04]  /*34a0*/  ISETP.GT.AND P0, PT, R2, 0x1, PT ;  /* 0x000000010200780c */ /* 0x000fc80003f04270 */
[----:B------:R-:W-:Y:S02]  /*34b0*/  FSEL R20, R73, -INF , P0 ;  /* 0xff80000049147808 */ /* 0x000fe40000000000 */
[----:B------:R-:W-:Y:S02]  /*34c0*/  FSEL R8, R75, -INF , P0 ;  /* 0xff8000004b087808 */ /* 0x000fe40000000000 */
[----:B------:R-:W-:Y:S02]  /*34d0*/  ISETP.GT.AND P0, PT, R2, 0x8, PT ;  /* 0x000000080200780c */ /* 0x000fe40003f04270 */
[----:B------:R-:W-:Y:S02]  /*34e0*/  FMNMX.FTZ R132, R9, R8, !PT ;  /* 0x0000000809847209 */ /* 0x000fe40007810000 */
[----:B------:R-:W-:Y:S02]  /*34f0*/  FSEL R19, R64, -INF , P0 ;  /* 0xff80000040137808 */ /* 0x000fe40000000000 */
[----:B------:R-:W-:-:S02]  /*3500*/  FSEL R7, R72, -INF , P0 ;  /* 0xff80000048077808 */ /* 0x000fc40000000000 */
[C---:B------:R-:W-:Y:S01]  /*3510*/  ISETP.GT.AND P0, PT, R2.reuse, 0x9, PT ;  /* 0x000000090200780c */ /* 0x040fe20003f04270 */
[----:B------:R-:W-:Y:S01]  /*3520*/  LDSM.16.MT88.4 R72, [R249+0x2100] ;  /* 0x00210000f948783b */ /* 0x000fe20000004200 */
[----:B------:R-:W-:Y:S02]  /*3530*/  FMNMX.FTZ R132, R7, R132, !PT ;  /* 0x0000008407847209 */ /* 0x000fe40007810000 */
[----:B------:R-:W-:Y:S02]  /*3540*/  FSEL R18, R57, -INF , P0 ;  /* 0xff80000039127808 */ /* 0x000fe40000000000 */
[----:B------:R-:W-:Y:S02]  /*3550*/  FSEL R6, R65, -INF , P0 ;  /* 0xff80000041067808 */ /* 0x000fe40000000000 */
[----:B------:R-:W-:Y:S02]  /*3560*/  ISETP.GT.AND P0, PT, R2, 0x10, PT ;  /* 0x000000100200780c */ /* 0x000fe40003f04270 */
[----:B------:R-:W-:-:S02]  /*3570*/  FMNMX.FTZ R132, R6, R132, !PT ;  /* 0x0000008406847209 */ /* 0x000fc40007810000 */
[----:B------:R-:W-:Y:S02]  /*3580*/  FSEL R17, R54, -INF , P0 ;  /* 0xff80000036117808 */ /* 0x000fe40000000000 */
[----:B------:R-:W-:Y:S02]  /*3590*/  FSEL R5, R56, -INF , P0 ;  /* 0xff80000038057808 */ /* 0x000fe40000000000 */
[----:B------:R-:W-:Y:S01]  /*35a0*/  ISETP.GT.AND P0, PT, R2, 0x11, PT ;  /* 0x000000110200780c */ /* 0x000fe20003f04270 */
[----:B------:R-:W-:Y:S01]  /*35b0*/  LDSM.16.MT88.4 R56, [R252+0x900] ;  /* 0x00090000fc38783b */ /* 0x000fe20000004200 */
[----:B------:R-:W-:Y:S02]  /*35c0*/  FMNMX.FTZ R132, R5, R132, !PT ;  /* 0x0000008405847209 */ /* 0x000fe40007810000 */
[----:B------:R-:W-:Y:S02]  /*35d0*/  FSEL R16, R53, -INF , P0 ;  /* 0xff80000035107808 */ /* 0x000fe40000000000 */
[----:B------:R-:W-:-:S02]  /*35e0*/  FSEL R11, R55, -INF , P0 ;  /* 0xff800000370b7808 */ /* 0x000fc40000000000 */
[----:B------:R-:W-:Y:S02]  /*35f0*/  ISETP.GT.AND P0, PT, R2, 0x18, PT ;  /* 0x000000180200780c */ /* 0x000fe40003f04270 */
[----:B------:R-:W-:Y:S02]  /*3600*/  FMNMX.FTZ R132, R11, R132, !PT ;  /* 0x000000840b847209 */ /* 0x000fe40007810000 */
[----:B------:R-:W-:Y:S02]  /*3610*/  FSEL R21, R48, -INF , P0 ;  /* 0xff80000030157808 */ /* 0x000fe40000000000 */
[----:B------:R-:W-:Y:S02]  /*3620*/  FSEL R10, R52, -INF , P0 ;  /* 0xff800000340a7808 */ /* 0x000fe40000000000 */
[----:B------:R-:W-:Y:S01]  /*3630*/  ISETP.GT.AND P0, PT, R2, 0x19, PT ;  /* 0x000000190200780c */ /* 0x000fe20003f04270 */
[----:B------:R-:W-:Y:S01]  /*3640*/  LDSM.16.MT88.4 R52, [R248+0x900] ;  /* 0x00090000f834783b */ /* 0x000fe20000004200 */
[----:B------:R-:W-:-:S02]  /*3650*/  FMNMX.FTZ R132, R10, R132, !PT ;  /* 0x000000840a847209 */ /* 0x000fc40007810000 */
[----:B------:R-:W-:Y:S02]  /*3660*/  FSEL R23, R45, -INF , P0 ;  /* 0xff8000002d177808 */ /* 0x000fe40000000000 */
[----:B------:R-:W-:Y:S02]  /*3670*/  FSEL R14, R49, -INF , P0 ;  /* 0xff800000310e7808 */ /* 0x000fe40000000000 */
[----:B------:R-:W-:Y:S01]  /*3680*/  ISETP.GT.AND P0, PT, R2, 0x20, PT ;  /* 0x000000200200780c */ /* 0x000fe20003f04270 */
[----:B------:R-:W-:Y:S01]  /*3690*/  LDSM.16.MT88.4 R48, [R251+0x900] ;  /* 0x00090000fb30783b */ /* 0x000fe20000004200 */
[----:B------:R-:W-:Y:S02]  /*36a0*/  FMNMX.FTZ R132, R14, R132, !PT ;  /* 0x000000840e847209 */ /* 0x000fe40007810000 */
[----:B------:R-:W-:Y:S02]  /*36b0*/  FSEL R113, R42, -INF , P0 ;  /* 0xff8000002a717808 */ /* 0x000fe40000000000 */
[----:B-1----:R-:W-:-:S02]  /*36c0*/  FSEL R101, R44, -INF , P0 ;  /* 0xff8000002c657808 */ /* 0x002fc40000000000 */
[----:B------:R-:W-:Y:S01]  /*36d0*/  ISETP.GT.AND P0, PT, R2, 0x21, PT ;  /* 0x000000210200780c */ /* 0x000fe20003f04270 */
        /* <DEDUP_REMOVED lines=8> */
[----:B------:R-:W-:Y:S02]  /*3760*/  ISETP.GT.AND P0, PT, R2, 0x29, PT ;  /* 0x000000290200780c */ /* 0x000fe40003f04270 */
[----:B------:R-:W-:Y:S02]  /*3770*/  FMNMX.FTZ R12, R19, R12, !PT ;  /* 0x0000000c130c7209 */ /* 0x000fe40007810000 */
[----:B------:R-:W-:Y:S02]  /*3780*/  FSEL R110, R32, -INF , P0 ;  /* 0xff800000206e7808 */ /* 0x000fe40000000000 */
[----:B------:R-:W-:-:S02]  /*3790*/  FSEL R98, R36, -INF , P0 ;  /* 0xff80000024627808 */ /* 0x000fc40000000000 */
[----:B------:R-:W-:Y:S02]  /*37a0*/  ISETP.GT.AND P0, PT, R2, 0x30, PT ;  /* 0x000000300200780c */ /* 0x000fe40003f04270 */
        /* <DEDUP_REMOVED lines=10> */
[----:B------:R-:W-:Y:S01]  /*3850*/  FSEL R95, R29, -INF , P0 ;  /* 0xff8000001d5f7808 */ /* 0x000fe20000000000 */
[----:B------:R-:W-:Y:S01]  /*3860*/  LDSM.16.MT88.4 R24, [R252+0x100] ;  /* 0x00010000fc18783b */ /* 0x000fe20000004200 */
[----:B------:R-:W-:-:S02]  /*3870*/  ISETP.GT.AND P0, PT, R2, 0x39, PT ;  /* 0x000000390200780c */ /* 0x000fc40003f04270 */
[----:B------:R-:W-:Y:S02]  /*3880*/  FMNMX.FTZ R2, R18, R12, !PT ;  /* 0x0000000c12027209 */ /* 0x000fe40007810000 */
[----:B------:R-:W-:Y:S02]  /*3890*/  FMNMX.FTZ R132, R97, R132, !PT ;  /* 0x0000008461847209 */ /* 0x000fe40007810000 */
[----:B------:R-:W-:Y:S02]  /*38a0*/  FMNMX.FTZ R2, R17, R2, !PT ;  /* 0x0000000211027209 */ /* 0x000fe40007810000 */
[----:B------:R-:W-:Y:S02]  /*38b0*/  FMNMX.FTZ R132, R96, R132, !PT ;  /* 0x0000008460847209 */ /* 0x000fe40007810000 */
[----:B------:R-:W-:Y:S02]  /*38c0*/  FMNMX.FTZ R2, R16, R2, !PT ;  /* 0x0000000210027209 */ /* 0x000fe40007810000 */
[----:B------:R-:W-:-:S02]  /*38d0*/  FSEL R94, R28, -INF , P0 ;  /* 0xff8000001c5e7808 */ /* 0x000fc40000000000 */
[----:B------:R-:W-:Y:S01]  /*38e0*/  FMNMX.FTZ R2, R21, R2, !PT ;  /* 0x0000000215027209 */ /* 0x000fe20007810000 */
[----:B------:R-:W-:Y:S01]  /*38f0*/  LDSM.16.MT88.4 R28, [R249+0x100] ;  /* 0x00010000f91c783b */ /* 0x000fe20000004200 */
[----:B------:R-:W-:Y:S02]  /*3900*/  FMNMX.FTZ R132, R95, R132, !PT ;  /* 0x000000845f847209 */ /* 0x000fe40007810000 */
[----:B------:R-:W-:Y:S02]  /*3910*/  FMNMX.FTZ R2, R23, R2, !PT ;  /* 0x0000000217027209 */ /* 0x000fe40007810000 */
[----:B------:R-:W-:Y:S02]  /*3920*/  FMNMX.FTZ R132, R94, R132, !PT ;  /* 0x000000845e847209 */ /* 0x000fe40007810000 */
[----:B------:R-:W-:Y:S02]  /*3930*/  FMNMX.FTZ R2, R113, R2, !PT ;  /* 0x0000000271027209 */ /* 0x000fe40007810000 */
[----:B------:R-:W-:Y:S01]  /*3940*/  FSEL R102, R34, -INF , P0 ;  /* 0xff80000022667808 */ /* 0x000fe20000000000 */
[----:B------:R-:W1:Y:S01]  /*3950*/  SHFL.BFLY PT, R12, R132, 0x2, 0x1f ;  /* 0x0c401f00840c7f89 */ /* 0x000e6200000e0000 */
[----:B------:R-:W-:-:S03]  /*3960*/  FMNMX.FTZ R2, R112, R2, !PT ;  /* 0x0000000270027209 */ /* 0x000fc60007810000 */
[----:B------:R-:W-:Y:S01]  /*3970*/  LDSM.16.MT88.4 R32, [R248+0x100] ;  /* 0x00010000f820783b */ /* 0x000fe20000004200 */
[----:B------:R-:W-:-:S04]  /*3980*/  FMNMX.FTZ R2, R111, R2, !PT ;  /* 0x000000026f027209 */ /* 0x000fc80007810000 */
[----:B------:R-:W-:-:S04]  /*3990*/  FMNMX.FTZ R2, R110, R2, !PT ;  /* 0x000000026e027209 */ /* 0x000fc80007810000 */
[----:B------:R-:W-:-:S04]  /*39a0*/  FMNMX.FTZ R2, R109, R2, !PT ;  /* 0x000000026d027209 */ /* 0x000fc80007810000 */
[----:B------:R-:W-:-:S04]  /*39b0*/  FMNMX.FTZ R2, R108, R2, !PT ;  /* 0x000000026c027209 */ /* 0x000fc80007810000 */
[----:B------:R-:W-:Y:S02]  /*39c0*/  FMNMX.FTZ R2, R103, R2, !PT ;  /* 0x0000000267027209 */ /* 0x000fe40007810000 */
[----:B-1----:R-:W-:Y:S02]  /*39d0*/  FMNMX.FTZ R132, R132, R12, !PT ;  /* 0x0000000c84847209 */ /* 0x002fe40007810000 */
[----:B------:R-:W-:-:S03]  /*39e0*/  FMNMX.FTZ R2, R102, R2, !PT ;  /* 0x0000000266027209 */ /* 0x000fc60007810000 */
[----:B------:R-:W1:Y:S04]  /*39f0*/  SHFL.BFLY PT, R12, R132, 0x1, 0x1f ;  /* 0x0c201f00840c7f89 */ /* 0x000e6800000e0000 */
[----:B------:R-:W2:Y:S01]  /*3a00*/  SHFL.BFLY PT, R22, R2, 0x2, 0x1f ;  /* 0x0c401f0002167f89 */ /* 0x000ea200000e0000 */
[----:B-1----:R-:W-:Y:S02]  /*3a10*/  FMNMX.FTZ R132, R132, R12, !PT ;  /* 0x0000000c84847209 */ /* 0x002fe40007810000 */
[----:B--2---:R-:W-:-:S03]  /*3a20*/  FMNMX.FTZ R2, R2, R22, !PT ;  /* 0x0000001602027209 */ /* 0x004fc60007810000 */
[C---:B------:R-:W-:Y:S01]  /*3a30*/  FMUL.FTZ R13, R132.reuse, c[0x0][0x2d0] ;  /* 0x0000b400840d7a20 */ /* 0x040fe20000410000 */
[----:B------:R-:W-:Y:S01]  /*3a40*/  FSETP.NEU.FTZ.AND P0, PT, R132, -INF , PT ;  /* 0xff8000008400780b */ /* 0x000fe20003f1d000 */
[----:B------:R-:W1:Y:S03]  /*3a50*/  SHFL.BFLY PT, R12, R2, 0x1, 0x1f ;  /* 0x0c201f00020c7f89 */ /* 0x000e6600000e0000 */
[----:B------:R-:W-:-:S05]  /*3a60*/  FSEL R13, R13, RZ, P0 ;  /* 0x000000ff0d0d7208 */ /* 0x000fca0000000000 */
[--C-:B------:R-:W-:Y:S02]  /*3a70*/  FFMA.FTZ R14, R14, c[0x0][0x2d0], -R13.reuse ;  /* 0x0000b4000e0e7a23 */ /* 0x100fe4000001080d */
[--C-:B------:R-:W-:Y:S02]  /*3a80*/  FFMA.FTZ R9, R9, c[0x0][0x2d0], -R13.reuse ;  /* 0x0000b40009097a23 */ /* 0x100fe4000001080d */
[--C-:B------:R-:W-:Y:S01]  /*3a90*/  FFMA.FTZ R8, R8, c[0x0][0x2d0], -R13.reuse ;  /* 0x0000b40008087a23 */ /* 0x100fe2000001080d */
[----:B------:R-:W-:Y:S01]  /*3aa0*/  MUFU.EX2 R91, R14 ;  /* 0x0000000e005b7308 */ /* 0x000fe20000000800 */
[--C-:B------:R-:W-:Y:S02]  /*3ab0*/  FFMA.FTZ R7, R7, c[0x0][0x2d0], -R13.reuse ;  /* 0x0000b40007077a23 */ /* 0x100fe4000001080d */
[--C-:B------:R-:W-:Y:S02]  /*3ac0*/  FFMA.FTZ R6, R6, c[0x0][0x2d0], -R13.reuse ;  /* 0x0000b40006067a23 */ /* 0x100fe4000001080d */
[----:B------:R-:W-:-:S02]  /*3ad0*/  FFMA.FTZ R11, R11, c[0x0][0x2d0], -R13 ;  /* 0x0000b4000b0b7a23 */ /* 0x000fc4000001080d */
[--C-:B------:R-:W-:Y:S01]  /*3ae0*/  FFMA.FTZ R10, R10, c[0x0][0x2d0], -R13.reuse ;  /* 0x0000b4000a0a7a23 */ /* 0x100fe2000001080d */
[----:B------:R-:W-:Y:S01]  /*3af0*/  MUFU.EX2 R85, R9 ;  /* 0x0000000900557308 */ /* 0x000fe20000000800 */
[----:B------:R-:W-:Y:S01]  /*3b00*/  FFMA.FTZ R5, R5, c[0x0][0x2d0], -R13 ;  /* 0x0000b40005057a23 */ /* 0x000fe2000001080d */
[----:B-1----:R-:W-:-:S06]  /*3b10*/  FMNMX.FTZ R2, R2, R12, !PT ;  /* 0x0000000c02027209 */ /* 0x002fcc0007810000 */
[----:B------:R-:W1:Y:S01]  /*3b20*/  MUFU.EX2 R83, R8 ;  /* 0x0000000800537308 */ /* 0x000e620000000800 */
[C---:B------:R-:W-:Y:S01]  /*3b30*/  FSETP.NEU.FTZ.AND P0, PT, R2.reuse, -INF , PT ;  /* 0xff8000000200780b */ /* 0x040fe20003f1d000 */
[----:B------:R-:W-:-:S05]  /*3b40*/  FMUL.FTZ R12, R2, c[0x0][0x2d0] ;  /* 0x0000b400020c7a20 */ /* 0x000fca0000410000 */
[----:B------:R-:W-:Y:S01]  /*3b50*/  FSEL R12, R12, RZ, P0 ;  /* 0x000000ff0c0c7208 */ /* 0x000fe20000000000 */
[----:B------:R-:W-:Y:S01]  /*3b60*/  MUFU.EX2 R82, R7 ;  /* 0x0000000700527308 */ /* 0x000fe20000000800 */
[----:B------:R-:W-:-:S03]  /*3b70*/  PLOP3.LUT P0, PT, PT, PT, UP0, 0x40, 0x0 ;  /* 0x000000000000781c */ /* 0x000fc60003f0e808 */
[--C-:B------:R-:W-:Y:S02]  /*3b80*/  FFMA.FTZ R3, R19, c[0x0][0x2d0], -R12.reuse ;  /* 0x0000b40013037a23 */ /* 0x100fe4000001080c */
[--C-:B------:R-:W-:Y:S02]  /*3b90*/  FFMA.FTZ R15, R15, c[0x0][0x2d0], -R12.reuse ;  /* 0x0000b4000f0f7a23 */ /* 0x100fe4000001080c */
[----:B------:R2:W-:Y:S01]  /*3ba0*/  MUFU.EX2 R80, R3 ;  /* 0x0000000300507308 */ /* 0x0005e20000000800 */
[--C-:B------:R-:W-:Y:S01]  /*3bb0*/  FFMA.FTZ R20, R20, c[0x0][0x2d0], -R12.reuse ;  /* 0x0000b40014147a23 */ /* 0x100fe2000001080c */
[----:B-1----:R-:W-:Y:S01]  /*3bc0*/  F2FP.BF16.PACK_AB R8, R83, R85 ;  /* 0x000000555308723e */ /* 0x002fe200000010ff */
[----:B------:R-:W-:-:S05]  /*3bd0*/  FFMA.FTZ R0, R23, c[0x0][0x2d0], -R12 ;  /* 0x0000b40017007a23 */ /* 0x000fca000001080c */
[----:B------:R-:W-:Y:S01]  /*3be0*/  MUFU.EX2 R86, R6 ;  /* 0x0000000600567308 */ /* 0x000fe20000000800 */
[----:B--2---:R-:W-:-:S07]  /*3bf0*/  FFMA.FTZ R3, R18, c[0x0][0x2d0], -R12 ;  /* 0x0000b40012037a23 */ /* 0x004fce000001080c */
[----:B------:R-:W-:Y:S08]  /*3c00*/  MUFU.EX2 R15, R15 ;  /* 0x0000000f000f7308 */ /* 0x000ff00000000800 */
[----:B------:R1:W-:Y:S08]  /*3c10*/  MUFU.EX2 R81, R3 ;  /* 0x0000000300517308 */ /* 0x0003f00000000800 */
[----:B------:R-:W2:Y:S01]  /*3c20*/  MUFU.EX2 R14, R20 ;  /* 0x00000014000e7308 */ /* 0x000ea20000000800 */
[----:B-1----:R-:W-:-:S07]  /*3c30*/  FFMA.FTZ R3, R17, c[0x0][0x2d0], -R12 ;  /* 0x0000b40011037a23 */ /* 0x002fce000001080c */
[----:B------:R1:W-:Y:S01]  /*3c40*/  MUFU.EX2 R89, R11 ;  /* 0x0000000b00597308 */ /* 0x0003e20000000800 */
[----:B--2---:R-:W-:-:S07]  /*3c50*/  F2FP.BF16.PACK_AB R9, R14, R15 ;  /* 0x0000000f0e09723e */ /* 0x004fce00000010ff */
[----:B------:R2:W-:Y:S08]  /*3c60*/  MUFU.EX2 R84, R3 ;  /* 0x0000000300547308 */ /* 0x0005f00000000800 */
[----:B------:R3:W4:Y:S01]  /*3c70*/  MUFU.EX2 R90, R10 ;  /* 0x0000000a005a7308 */ /* 0x0007220000000800 */
[----:B-1----:R-:W-:Y:S01]  /*3c80*/  F2FP.BF16.PACK_AB R11, R81, R80 ;  /* 0x00000050510b723e */ /* 0x002fe200000010ff */
[----:B--2---:R-:W-:-:S06]  /*3c90*/  FFMA.FTZ R3, R16, c[0x0][0x2d0], -R12 ;  /* 0x0000b40010037a23 */ /* 0x004fcc000001080c */
[----:B------:R-:W1:Y:S01]  /*3ca0*/  MUFU.EX2 R88, R5 ;  /* 0x0000000500587308 */ /* 0x000e620000000800 */
[----:B------:R-:W2:Y:S01]  /*3cb0*/  LDSM.16.MT88.4 R16, [R251+0x100] ;  /* 0x00010000fb10783b */ /* 0x000ea20000004200 */
[----:B---3--:R-:W-:-:S06]  /*3cc0*/  F2FP.BF16.PACK_AB R10, R86, R82 ;  /* 0x00000052560a723e */ /* 0x008fcc00000010ff */
[----:B------:R3:W5:Y:S01]  /*3cd0*/  MUFU.EX2 R87, R3 ;  /* 0x0000000300577308 */ /* 0x0007620000000800 */
[----:B----4-:R-:W-:Y:S01]  /*3ce0*/  F2FP.BF16.PACK_AB R6, R91, R90 ;  /* 0x0000005a5b06723e */ /* 0x010fe200000010ff */
[C---:B------:R-:W-:Y:S06]  /*3cf0*/  HMMA.16816.F32.BF16 R68, R8.reuse, R34, RZ ;  /* 0x000000220844723c */ /* 0x040fec00000418ff */
[----:B------:R-:W-:Y:S01]  /*3d00*/  MUFU.EX2 R92, R0 ;  /* 0x00000000005c7308 */ /* 0x000fe20000000800 */
[----:B-1----:R-:W-:Y:S01]  /*3d10*/  F2FP.BF16.PACK_AB R4, R89, R88 ;  /* 0x000000585904723e */ /* 0x002fe200000010ff */
[----:B------:R-:W-:Y:S01]  /*3d20*/  HMMA.16816.F32.BF16 R64, R8, R28, RZ ;  /* 0x0000001c0840723c */ /* 0x000fe200000418ff */
[----:B---3--:R-:W-:Y:S01]  /*3d30*/  FFMA.FTZ R3, R21, c[0x0][0x2d0], -R12 ;  /* 0x0000b40015037a23 */ /* 0x008fe2000001080c */
[----:B-----5:R-:W-:-:S04]  /*3d40*/  F2FP.BF16.PACK_AB R5, R87, R84 ;  /* 0x000000545705723e */ /* 0x020fc800000010ff */
[----:B------:R-:W1:Y:S02]  /*3d50*/  MUFU.EX2 R93, R3 ;  /* 0x00000003005d7308 */ /* 0x000e640000000800 */
[C---:B------:R-:W-:Y:S08]  /*3d60*/  HMMA.16816.F32.BF16 R20, R8.reuse, R32, RZ ;  /* 0x000000200814723c */ /* 0x040ff000000418ff */
[----:B------:R-:W-:Y:S01]  /*3d70*/  HMMA.16816.F32.BF16 R40, R8, R30, RZ ;  /* 0x0000001e0828723c */ /* 0x000fe200000418ff */
[----:B-1----:R-:W-:-:S07]  /*3d80*/  F2FP.BF16.PACK_AB R7, R92, R93 ;  /* 0x0000005d5c07723e */ /* 0x002fce00000010ff */
[C---:B------:R-:W-:Y:S08]  /*3d90*/  HMMA.16816.F32.BF16 R36, R8.reuse, R24, RZ ;  /* 0x000000180824723c */ /* 0x040ff000000418ff */
[C---:B------:R-:W-:Y:S08]  /*3da0*/  HMMA.16816.F32.BF16 R32, R8.reuse, R26, RZ ;  /* 0x0000001a0820723c */ /* 0x040ff000000418ff */
[C---:B--2---:R-:W-:Y:S08]  /*3db0*/  HMMA.16816.F32.BF16 R28, R8.reuse, R16, RZ ;  /* 0x00000010081c723c */ /* 0x044ff000000418ff */
[----:B------:R-:W-:Y:S08]  /*3dc0*/  HMMA.16816.F32.BF16 R24, R8, R18, RZ ;  /* 0x000000120818723c */ /* 0x000ff000000418ff */
[----:B------:R-:W-:Y:S08]  /*3dd0*/  HMMA.16816.F32.BF16 R164, R4, R52, R20 ;  /* 0x0000003404a4723c */ /* 0x000ff00000041814 */
[----:B------:R-:W-:Y:S08]  /*3de0*/  HMMA.16816.F32.BF16 R20, R8, R76, RZ ;  /* 0x0000004c0814723c */ /* 0x000ff000000418ff */
[C---:B------:R-:W-:Y:S01]  /*3df0*/  HMMA.16816.F32.BF16 R104, R4.reuse, R60, R64 ;  /* 0x0000003c0468723c */ /* 0x040fe20000041840 */
[----:B------:R-:W-:Y:S07]  /*3e00*/  LDSM.16.MT88.4 R64, [R252+0x4100] ;  /* 0x00410000fc40783b */ /* 0x000fee0000004200 */
[C---:B------:R-:W-:Y:S08]  /*3e10*/  HMMA.16816.F32.BF16 R28, R4.reuse, R48, R28 ;  /* 0x00000030041c723c */ /* 0x040ff0000004181c */
[----:B------:R-:W-:Y:S01]  /*3e20*/  HMMA.16816.F32.BF16 R24, R4, R50, R24 ;  /* 0x000000320418723c */ /* 0x000fe20000041818 */
[----:B------:R-:W-:Y:S07]  /*3e30*/  LDSM.16.MT88.4 R48, [R249+0x4900] ;  /* 0x00490000f930783b */ /* 0x000fee0000004200 */
[----:B------:R-:W-:Y:S01]  /*3e40*/  HMMA.16816.F32.BF16 R16, R8, R78, RZ ;  /* 0x0000004e0810723c */ /* 0x000fe200000418ff */
[----:B------:R-:W-:Y:S01]  /*3e50*/  IMAD.MOV.U32 R139, RZ, RZ, R106 ;  /* 0x000000ffff8b7224 */ /* 0x000fe200078e006a */
[----:B------:R-:W-:Y:S01]  /*3e60*/  MOV R137, R104 ;  /* 0x0000006800897202 */ /* 0x000fe20000000f00 */
[----:B------:R-:W-:-:S02]  /*3e70*/  IMAD.MOV.U32 R138, RZ, RZ, R107 ;  /* 0x000000ffff8a7224 */ /* 0x000fc400078e006b */
[----:B------:R-:W-:-:S03]  /*3e80*/  IMAD.MOV.U32 R136, RZ, RZ, R105 ;  /* 0x000000ffff887224 */ /* 0x000fc600078e0069 */
[C---:B------:R-:W-:Y:S01]  /*3e90*/  HMMA.16816.F32.BF16 R20, R4.reuse, R44, R20 ;  /* 0x0000002c0414723c */ /* 0x040fe20000041814 */
[----:B------:R-:W-:Y:S01]  /*3ea0*/  MOV R107, R29 ;  /* 0x0000001d006b7202 */ /* 0x000fe20000000f00 */
[----:B------:R-:W-:Y:S01]  /*3eb0*/  IMAD.MOV.U32 R106, RZ, RZ, R28 ;  /* 0x000000ffff6a7224 */ /* 0x000fe200078e001c */
[----:B------:R-:W-:Y:S01]  /*3ec0*/  MOV R115, R31 ;  /* 0x0000001f00737202 */ /* 0x000fe20000000f00 */
[----:B------:R-:W-:Y:S02]  /*3ed0*/  IMAD.MOV.U32 R114, RZ, RZ, R30 ;  /* 0x000000ffff727224 */ /* 0x000fe400078e001e */
[----:B------:R-:W-:Y:S02]  /*3ee0*/  LDSM.16.MT88.4 R28, [R249+0x2900] ;  /* 0x00290000f91c783b */ /* 0x000fe40000004200 */
[----:B------:R-:W-:Y:S01]  /*3ef0*/  HMMA.16816.F32.BF16 R156, R4, R54, R68 ;  /* 0x00000036049c723c */ /* 0x000fe20000041844 */
[----:B------:R-:W-:Y:S01]  /*3f00*/  IMAD.MOV.U32 R155, RZ, RZ, R26 ;  /* 0x000000ffff9b7224 */ /* 0x000fe200078e001a */
[----:B------:R-:W1:Y:S01]  /*3f10*/  LDSM.16.MT88.4 R52, [R252+0x2100] ;  /* 0x00210000fc34783b */ /* 0x000e620000004200 */
[----:B------:R-:W-:Y:S01]  /*3f20*/  IMAD.MOV.U32 R154, RZ, RZ, R27 ;  /* 0x000000ffff9a7224 */ /* 0x000fe200078e001b */
[----:B------:R-:W-:Y:S01]  /*3f30*/  MOV R153, R24 ;  /* 0x0000001800997202 */ /* 0x000fe20000000f00 */
[----:B------:R-:W-:-:S02]  /*3f40*/  IMAD.MOV.U32 R152, RZ, RZ, R25 ;  /* 0x000000ffff987224 */ /* 0x000fc400078e0019 */
[----:B------:R-:W2:Y:S01]  /*3f50*/  LDSM.16.MT88.4 R24, [R251+0x2100] ;  /* 0x00210000fb18783b */ /* 0x000ea20000004200 */
[C---:B------:R-:W-:Y:S03]  /*3f60*/  HMMA.16816.F32.BF16 R16, R4.reuse, R46, R16 ;  /* 0x0000002e0410723c */ /* 0x040fe60000041810 */
[----:B------:R-:W3:Y:S05]  /*3f70*/  LDSM.16.MT88.4 R44, [R252+0x2900] ;  /* 0x00290000fc2c783b */ /* 0x000eea0000004200 */
[----:B------:R-:W-:Y:S01]  /*3f80*/  IMAD.MOV.U32 R131, RZ, RZ, R22 ;  /* 0x000000ffff837224 */ /* 0x000fe200078e0016 */
[----:B------:R-:W-:Y:S01]  /*3f90*/  MOV R130, R23 ;  /* 0x0000001700827202 */ /* 0x000fe20000000f00 */
[----:B------:R-:W-:Y:S01]  /*3fa0*/  IMAD.MOV.U32 R129, RZ, RZ, R20 ;  /* 0x000000ffff817224 */ /* 0x000fe200078e0014 */
[----:B------:R-:W-:Y:S01]  /*3fb0*/  HMMA.16816.F32.BF16 R148, R4, R62, R40 ;  /* 0x0000003e0494723c */ /* 0x000fe20000041828 */
[----:B------:R-:W-:Y:S01]  /*3fc0*/  IMAD.MOV.U32 R128, RZ, RZ, R21 ;  /* 0x000000ffff807224 */ /* 0x000fe200078e0015 */
[----:B------:R-:W4:Y:S04]  /*3fd0*/  LDSM.16.MT88.4 R40, [R251+0x2900] ;  /* 0x00290000fb28783b */ /* 0x000f280000004200 */
[----:B------:R-:W-:Y:S02]  /*3fe0*/  LDSM.16.MT88.4 R60, [R249+0x4100] ;  /* 0x00410000f93c783b */ /* 0x000fe40000004200 */
[----:B------:R-:W-:Y:S05]  /*3ff0*/  HMMA.16816.F32.BF16 R20, R8, R72, RZ ;  /* 0x000000480814723c */ /* 0x000fea00000418ff */
[----:B------:R-:W-:Y:S01]  /*4000*/  MOV R127, R17 ;  /* 0x00000011007f7202 */ /* 0x000fe20000000f00 */
[----:B------:R-:W-:Y:S01]  /*4010*/  IMAD.MOV.U32 R126, RZ, RZ, R18 ;  /* 0x000000ffff7e7224 */ /* 0x000fe200078e0012 */
[----:B------:R-:W-:Y:S01]  /*4020*/  MOV R124, R16 ;  /* 0x00000010007c7202 */ /* 0x000fe20000000f00 */
[----:B------:R-:W-:Y:S01]  /*4030*/  HMMA.16816.F32.BF16 R36, R4, R56, R36 ;  /* 0x000000380424723c */ /* 0x000fe20000041824 */
[----:B------:R-:W-:-:S07]  /*4040*/  IMAD.MOV.U32 R125, RZ, RZ, R19 ;  /* 0x000000ffff7d7224 */ /* 0x000fce00078e0013 */
[----:B------:R-:W-:Y:S08]  /*4050*/  HMMA.16816.F32.BF16 R16, R8, R74, RZ ;  /* 0x0000004a0810723c */ /* 0x000ff000000418ff */
[----:B------:R-:W-:Y:S01]  /*4060*/  HMMA.16816.F32.BF16 R140, R4, R58, R32 ;  /* 0x0000003a048c723c */ /* 0x000fe20000041820 */
[----:B------:R-:W5:Y:S07]  /*4070*/  LDSM.16.MT88.4 R56, [R248+0x4100] ;  /* 0x00410000f838783b */ /* 0x000f6e0000004200 */
[----:B-1----:R-:W-:Y:S01]  /*4080*/  HMMA.16816.F32.BF16 R32, R8, R54, RZ ;  /* 0x000000360820723c */ /* 0x002fe200000418ff */
[----:B------:R-:W-:Y:S01]  /*4090*/  IMAD.MOV.U32 R147, RZ, RZ, R38 ;  /* 0x000000ffff937224 */ /* 0x000fe200078e0026 */
[----:B------:R-:W-:Y:S01]  /*40a0*/  MOV R146, R39 ;  /* 0x0000002700927202 */ /* 0x000fe20000000f00 */
[----:B------:R-:W-:-:S02]  /*40b0*/  IMAD.MOV.U32 R145, RZ, RZ, R36 ;  /* 0x000000ffff917224 */ /* 0x000fc400078e0024 */
[----:B------:R-:W-:-:S03]  /*40c0*/  IMAD.MOV.U32 R144, RZ, RZ, R37 ;  /* 0x000000ffff907224 */ /* 0x000fc600078e0025 */
[----:B------:R-:W-:Y:S08]  /*40d0*/  HMMA.16816.F32.BF16 R68, R4, R28, R20 ;  /* 0x0000001c0444723c */ /* 0x000ff00000041814 */
[C---:B--2---:R-:W-:Y:S08]  /*40e0*/  HMMA.16816.F32.BF16 R20, R8.reuse, R24, RZ ;  /* 0x000000180814723c */ /* 0x044ff000000418ff */
[----:B------:R-:W-:Y:S01]  /*40f0*/  HMMA.16816.F32.BF16 R36, R8, R52, RZ ;  /* 0x000000340824723c */ /* 0x000fe200000418ff */
[----:B------:R-:W1:Y:S07]  /*4100*/  LDSM.16.MT88.4 R52, [R248+0x4900] ;  /* 0x00490000f834783b */ /* 0x000e6e0000004200 */
[----:B------:R-:W-:Y:S08]  /*4110*/  HMMA.16816.F32.BF16 R72, R4, R30, R16 ;  /* 0x0000001e0448723c */ /* 0x000ff00000041810 */
[----:B------:R-:W-:Y:S08]  /*4120*/  HMMA.16816.F32.BF16 R16, R8, R26, RZ ;  /* 0x0000001a0810723c */ /* 0x000ff000000418ff */
[C---:B---3--:R-:W-:Y:S08]  /*4130*/  HMMA.16816.F32.BF16 R116, R4.reuse, R46, R32 ;  /* 0x0000002e0474723c */ /* 0x048ff00000041820 */
[C---:B----4-:R-:W-:Y:S07]  /*4140*/  HMMA.16816.F32.BF16 R20, R4.reuse, R40, R20 ;  /* 0x000000280414723c */ /* 0x050fee0000041814 */
[----:B------:R-:W-:Y:S01]  /*4150*/  IMAD.MOV.U32 R40, RZ, RZ, R137 ;  /* 0x000000ffff287224 */ /* 0x000fe200078e0089 */
[----:B------:R-:W-:Y:S01]  /*4160*/  HMMA.16816.F32.BF16 R76, R4, R44, R36 ;  /* 0x0000002c044c723c */ /* 0x000fe20000041824 */
[----:B------:R-:W2:Y:S01]  /*4170*/  LDSM.16.MT88.4 R36, [R251+0x4100] ;  /* 0x00410000fb24783b */ /* 0x000ea20000004200 */
[----:B------:R-:W-:-:S03]  /*4180*/  MOV R41, R136 ;  /* 0x0000008800297202 */ /* 0x000fc60000000f00 */
[----:B------:R-:W3:Y:S03]  /*4190*/  LDSM.16.MT88.4 R44, [R252+0x4900] ;  /* 0x00490000fc2c783b */ /* 0x000ee60000004200 */
[----:B-----5:R-:W-:Y:S01]  /*41a0*/  HMMA.16816.F32.BF16 R28, R8, R58, RZ ;  /* 0x0000003a081c723c */ /* 0x020fe200000418ff */
[----:B------:R-:W-:Y:S01]  /*41b0*/  IMAD.MOV.U32 R123, RZ, RZ, R118 ;  /* 0x000000ffff7b7224 */ /* 0x000fe200078e0076 */
[----:B------:R-:W-:Y:S01]  /*41c0*/  MOV R121, R117 ;  /* 0x0000007500797202 */ /* 0x000fe20000000f00 */
[----:B------:R-:W-:Y:S02]  /*41d0*/  IMAD.MOV.U32 R122, RZ, RZ, R119 ;  /* 0x000000ffff7a7224 */ /* 0x000fe400078e0077 */
[----:B------:R-:W-:Y:S02]  /*41e0*/  IMAD.MOV.U32 R120, RZ, RZ, R116 ;  /* 0x000000ffff787224 */ /* 0x000fe400078e0074 */
[----:B------:R-:W-:Y:S01]  /*41f0*/  MOV R58, R153 ;  /* 0x00000099003a7202 */ /* 0x000fe20000000f00 */
[----:B------:R-:W-:Y:S01]  /*4200*/  HMMA.16816.F32.BF16 R16, R4, R42, R16 ;  /* 0x0000002a0410723c */ /* 0x000fe20000041810 */
[----:B------:R-:W-:Y:S01]  /*4210*/  IMAD.MOV.U32 R119, RZ, RZ, R22 ;  /* 0x000000ffff777224 */ /* 0x000fe200078e0016 */
[----:B------:R-:W-:Y:S01]  /*4220*/  MOV R118, R23 ;  /* 0x0000001700767202 */ /* 0x000fe20000000f00 */
[----:B------:R-:W-:-:S02]  /*4230*/  IMAD.MOV.U32 R117, RZ, RZ, R21 ;  /* 0x000000ffff757224 */ /* 0x000fc400078e0015 */
[----:B------:R-:W-:Y:S02]  /*4240*/  IMAD.MOV.U32 R116, RZ, RZ, R20 ;  /* 0x000000ffff747224 */ /* 0x000fe400078e0014 */
[----:B------:R-:W-:Y:S01]  /*4250*/  IMAD.MOV.U32 R59, RZ, RZ, R152 ;  /* 0x000000ffff3b7224 */ /* 0x000fe200078e0098 */
[----:B------:R-:W-:Y:S01]  /*4260*/  HMMA.16816.F32.BF16 R20, R8, R62, RZ ;  /* 0x0000003e0814723c */ /* 0x000fe200000418ff */
[----:B------:R-:W-:Y:S01]  /*4270*/  MOV R42, R139 ;  /* 0x0000008b002a7202 */ /* 0x000fe20000000f00 */
[----:B------:R-:W-:-:S05]  /*4280*/  IMAD.MOV.U32 R43, RZ, RZ, R138 ;  /* 0x000000ffff2b7224 */ /* 0x000fca00078e008a */
[----:B------:R-:W-:Y:S01]  /*4290*/  IMAD.MOV.U32 R62, RZ, RZ, R131 ;  /* 0x000000ffff3e7224 */ /* 0x000fe200078e0083 */
[----:B------:R-:W-:Y:S01]  /*42a0*/  HMMA.16816.F32.BF16 R32, R8, R56, RZ ;  /* 0x000000380820723c */ /* 0x000fe200000418ff */
[----:B------:R-:W-:-:S06]  /*42b0*/  IMAD.MOV.U32 R63, RZ, RZ, R130 ;  /* 0x000000ffff3f7224 */ /* 0x000fcc00078e0082 */
[----:B------:R-:W-:Y:S01]  /*42c0*/  IMAD.MOV.U32 R56, RZ, RZ, R155 ;  /* 0x000000ffff387224 */ /* 0x000fe200078e009b */
[----:B-1----:R-:W-:Y:S01]  /*42d0*/  HMMA.16816.F32.BF16 R160, R4, R54, R28 ;  /* 0x0000003604a0723c */ /* 0x002fe2000004181c */
[----:B------:R-:W1:Y:S01]  /*42e0*/  LDSM.16.MT88.4 R28, [R251+0x4900] ;  /* 0x00490000fb1c783b */ /* 0x000e620000004200 */
[----:B------:R-:W-:Y:S01]  /*42f0*/  MOV R105, R18 ;  /* 0x0000001200697202 */ /* 0x000fe20000000f00 */
[----:B------:R-:W-:Y:S01]  /*4300*/  IMAD.MOV.U32 R104, RZ, RZ, R19 ;  /* 0x000000ffff687224 */ /* 0x000fe200078e0013 */
[----:B------:R-:W-:Y:S01]  /*4310*/  MOV R0, R16 ;  /* 0x0000001000007202 */ /* 0x000fe20000000f00 */
[----:B------:R-:W-:Y:S02]  /*4320*/  IMAD.MOV.U32 R3, RZ, RZ, R17 ;  /* 0x000000ffff037224 */ /* 0x000fe400078e0011 */
[----:B------:R-:W-:Y:S01]  /*4330*/  IMAD.MOV.U32 R57, RZ, RZ, R154 ;  /* 0x000000ffff397224 */ /* 0x000fe200078e009a */
[----:B------:R-:W-:Y:S01]  /*4340*/  HMMA.16816.F32.BF16 R16, R8, R64, RZ ;  /* 0x000000400810723c */ /* 0x000fe200000418ff */
[----:B------:R-:W-:-:S02]  /*4350*/  IMAD.MOV.U32 R54, RZ, RZ, R145 ;  /* 0x000000ffff367224 */ /* 0x000fc400078e0091 */
[----:B------:R-:W-:-:S04]  /*4360*/  IMAD.MOV.U32 R55, RZ, RZ, R144 ;  /* 0x000000ffff377224 */ /* 0x000fc800078e0090 */
[----:B------:R-:W-:Y:S01]  /*4370*/  IMAD.MOV.U32 R65, RZ, RZ, R127 ;  /* 0x000000ffff417224 */ /* 0x000fe200078e007f */
[----:B------:R-:W-:Y:S01]  /*4380*/  HMMA.16816.F32.BF16 R152, R4, R50, R20 ;  /* 0x000000320498723c */ /* 0x000fe20000041814 */
[----:B------:R-:W-:-:S06]  /*4390*/  IMAD.MOV.U32 R64, RZ, RZ, R124 ;  /* 0x000000ffff407224 */ /* 0x000fcc00078e007c */
[----:B------:R-:W-:Y:S01]  /*43a0*/  MOV R50, R126 ;  /* 0x0000007e00327202 */ /* 0x000fe20000000f00 */
[----:B------:R-:W-:Y:S01]  /*43b0*/  HMMA.16816.F32.BF16 R188, R4, R52, R32 ;  /* 0x0000003404bc723c */ /* 0x000fe20000041820 */
[----:B------:R-:W4:Y:S01]  /*43c0*/  LDSM.16.MT88.4 R32, [R248+0x6100] ;  /* 0x00610000f820783b */ /* 0x000f220000004200 */
[----:B------:R-:W-:-:S05]  /*43d0*/  IMAD.MOV.U32 R51, RZ, RZ, R125 ;  /* 0x000000ffff337224 */ /* 0x000fca00078e007d */
[----:B------:R-:W-:Y:S01]  /*43e0*/  IMAD.MOV.U32 R52, RZ, RZ, R147 ;  /* 0x000000ffff347224 */ /* 0x000fe200078e0093 */
[----:B--2---:R-:W-:Y:S01]  /*43f0*/  HMMA.16816.F32.BF16 R20, R8, R36, RZ ;  /* 0x000000240814723c */ /* 0x004fe200000418ff */
[----:B------:R-:W-:-:S06]  /*4400*/  MOV R53, R146 ;  /* 0x0000009200357202 */ /* 0x000fcc0000000f00 */
[----:B------:R-:W-:Y:S01]  /*4410*/  IMAD.MOV.U32 R36, RZ, RZ, R119 ;  /* 0x000000ffff247224 */ /* 0x000fe200078e0077 */
[----:B---3--:R-:W-:Y:S01]  /*4420*/  HMMA.16816.F32.BF16 R180, R4, R44, R16 ;  /* 0x0000002c04b4723c */ /* 0x008fe20000041810 */
[----:B------:R-:W-:-:S06]  /*4430*/  IMAD.MOV.U32 R37, RZ, RZ, R118 ;  /* 0x000000ffff257224 */ /* 0x000fcc00078e0076 */
[----:B------:R-:W-:Y:S01]  /*4440*/  MOV R44, R123 ;  /* 0x0000007b002c7202 */ /* 0x000fe20000000f00 */
[----:B------:R-:W-:Y:S01]  /*4450*/  HMMA.16816.F32.BF16 R16, R8, R38, RZ ;  /* 0x000000260810723c */ /* 0x000fe200000418ff */
[----:B------:R-:W-:-:S06]  /*4460*/  IMAD.MOV.U32 R45, RZ, RZ, R122 ;  /* 0x000000ffff2d7224 */ /* 0x000fcc00078e007a */
[----:B------:R-:W-:Y:S01]  /*4470*/  MOV R39, R117 ;  /* 0x0000007500277202 */ /* 0x000fe20000000f00 */
[----:B------:R-:W-:Y:S01]  /*4480*/  HMMA.16816.F32.BF16 R24, R8, R60, RZ ;  /* 0x0000003c0818723c */ /* 0x000fe200000418ff */
[----:B------:R-:W-:-:S06]  /*4490*/  IMAD.MOV.U32 R38, RZ, RZ, R116 ;  /* 0x000000ffff267224 */ /* 0x000fcc00078e0074 */
[----:B------:R-:W-:Y:S01]  /*44a0*/  MOV R60, R129 ;  /* 0x00000081003c7202 */ /* 0x000fe20000000f00 */
[----:B-1----:R-:W-:Y:S01]  /*44b0*/  HMMA.16816.F32.BF16 R136, R4, R28, R20 ;  /* 0x0000001c0488723c */ /* 0x002fe20000041814 */
[----:B------:R-:W1:Y:S01]  /*44c0*/  LDSM.16.MT88.4 R20, [R248+0x6900] ;  /* 0x00690000f814783b */ /* 0x000e620000004200 */
[----:B------:R-:W-:-:S05]  /*44d0*/  IMAD.MOV.U32 R61, RZ, RZ, R128 ;  /* 0x000000ffff3d7224 */ /* 0x000fca00078e0080 */
[----:B------:R-:W-:Y:S01]  /*44e0*/  MOV R29, R3 ;  /* 0x00000003001d7202 */ /* 0x000fe20000000f00 */
[C---:B------:R-:W-:Y:S01]  /*44f0*/  HMMA.16816.F32.BF16 R128, R4.reuse, R30, R16 ;  /* 0x0000001e0480723c */ /* 0x040fe20000041810 */
[----:B------:R-:W-:Y:S02]  /*4500*/  FADD.FTZ R3, R15, R14 ;  /* 0x0000000e0f037221 */ /* 0x000fe40000010000 */
[----:B------:R-:W-:Y:S02]  /*4510*/  FFMA.FTZ R28, R99, c[0x0][0x2d0], -R13 ;  /* 0x0000b400631c7a23 */ /* 0x000fe4000001080d */
[----:B------:R-:W-:Y:S02]  /*4520*/  FADD.FTZ R3, R80, R3 ;  /* 0x0000000350037221 */ /* 0x000fe40000010000 */
[----:B------:R-:W-:Y:S01]  /*4530*/  IMAD.MOV.U32 R30, RZ, RZ, R0 ;  /* 0x000000ffff1e7224 */ /* 0x000fe200078e0000 */
[----:B------:R-:W-:Y:S01]  /*4540*/  HMMA.16816.F32.BF16 R184, R4, R48, R24 ;  /* 0x0000003004b8723c */ /* 0x000fe20000041818 */
[----:B------:R-:W-:-:S02]  /*4550*/  FADD.FTZ R3, R81, R3 ;  /* 0x0000000351037221 */ /* 0x000fc40000010000 */
[----:B------:R-:W-:Y:S02]  /*4560*/  FADD.FTZ R0, R85, R83 ;  /* 0x0000005355007221 */ /* 0x000fe40000010000 */
[----:B------:R-:W-:Y:S02]  /*4570*/  FFMA.FTZ R31, R98, c[0x0][0x2d0], -R13 ;  /* 0x0000b400621f7a23 */ /* 0x000fe4000001080d */
[----:B------:R-:W-:Y:S01]  /*4580*/  IMAD.MOV.U32 R48, RZ, RZ, R107 ;  /* 0x000000ffff307224 */ /* 0x000fe200078e006b */
[----:B----4-:R-:W-:Y:S01]  /*4590*/  HMMA.16816.F32.BF16 R16, R8, R32, RZ ;  /* 0x000000200810723c */ /* 0x010fe200000418ff */
[----:B------:R-:W-:Y:S01]  /*45a0*/  MOV R49, R106 ;  /* 0x0000006a00317202 */ /* 0x000fe20000000f00 */
[----:B------:R-:W-:Y:S01]  /*45b0*/  FADD.FTZ R0, R82, R0 ;  /* 0x0000000052007221 */ /* 0x000fe20000010000 */
[----:B------:R-:W-:Y:S01]  /*45c0*/  MOV R82, R44 ;  /* 0x0000002c00527202 */ /* 0x000fe20000000f00 */
[----:B------:R-:W-:Y:S02]  /*45d0*/  IMAD.MOV.U32 R83, RZ, RZ, R45 ;  /* 0x000000ffff537224 */ /* 0x000fe400078e002d */
[----:B------:R-:W-:-:S02]  /*45e0*/  IMAD.MOV.U32 R85, RZ, RZ, R49 ;  /* 0x000000ffff557224 */ /* 0x000fc400078e0031 */
[----:B------:R-:W-:Y:S01]  /*45f0*/  HMMA.16816.F32.BF16 R24, R8, R66, RZ ;  /* 0x000000420818723c */ /* 0x000fe200000418ff */
[----:B------:R-:W-:Y:S01]  /*4600*/  IMAD.MOV.U32 R32, RZ, RZ, R48 ;  /* 0x000000ffff207224 */ /* 0x000fe200078e0030 */
[----:B------:R-:W-:Y:S01]  /*4610*/  MOV R48, R54 ;  /* 0x0000003600307202 */ /* 0x000fe20000000f00 */
[----:B------:R-:W-:Y:S01]  /*4620*/  IMAD.MOV.U32 R49, RZ, RZ, R55 ;  /* 0x000000ffff317224 */ /* 0x000fe200078e0037 */
[----:B------:R-:W-:Y:S01]  /*4630*/  MOV R54, R56 ;  /* 0x0000003800367202 */ /* 0x000fe20000000f00 */
[----:B------:R-:W-:Y:S02]  /*4640*/  IMAD.MOV.U32 R55, RZ, RZ, R57 ;  /* 0x000000ffff377224 */ /* 0x000fe400078e0039 */
[----:B------:R-:W-:Y:S01]  /*4650*/  IMAD.MOV.U32 R67, RZ, RZ, R121 ;  /* 0x000000ffff437224 */ /* 0x000fe200078e0079 */
[----:B------:R-:W-:Y:S01]  /*4660*/  MOV R66, R120 ;  /* 0x0000007800427202 */ /* 0x000fe20000000f00 */
[----:B------:R-:W-:Y:S02]  /*4670*/  FADD.FTZ R0, R86, R0 ;  /* 0x0000000056007221 */ /* 0x000fe40000010000 */
[----:B------:R-:W-:Y:S01]  /*4680*/  IMAD.MOV.U32 R81, RZ, RZ, R67 ;  /* 0x000000ffff517224 */ /* 0x000fe200078e0043 */
[----:B------:R-:W-:Y:S01]  /*4690*/  MOV R67, R51 ;  /* 0x0000003300437202 */ /* 0x000fe20000000f00 */
[----:B------:R-:W-:Y:S01]  /*46a0*/  IMAD.MOV.U32 R80, RZ, RZ, R66 ;  /* 0x000000ffff507224 */ /* 0x000fe200078e0042 */
[----:B------:R-:W-:Y:S01]  /*46b0*/  MOV R51, R53 ;  /* 0x0000003500337202 */ /* 0x000fe20000000f00 */
[----:B------:R-:W-:Y:S01]  /*46c0*/  IMAD.MOV.U32 R66, RZ, RZ, R50 ;  /* 0x000000ffff427224 */ /* 0x000fe200078e0032 */
[----:B-1----:R-:W-:Y:S01]  /*46d0*/  HMMA.16816.F32.BF16 R124, R4, R20, R16 ;  /* 0x00000014047c723c */ /* 0x002fe20000041810 */
[----:B------:R-:W-:-:S02]  /*46e0*/  IMAD.MOV.U32 R50, RZ, RZ, R52 ;  /* 0x000000ffff327224 */ /* 0x000fc400078e0034 */
[----:B------:R-:W-:Y:S02]  /*46f0*/  IMAD.MOV.U32 R52, RZ, RZ, R58 ;  /* 0x000000ffff347224 */ /* 0x000fe400078e003a */
[----:B------:R-:W-:Y:S02]  /*4700*/  IMAD.MOV.U32 R53, RZ, RZ, R59 ;  /* 0x000000ffff357224 */ /* 0x000fe400078e003b */
[----:B------:R-:W-:Y:S01]  /*4710*/  FADD.FTZ R0, R88, R0 ;  /* 0x0000000058007221 */ /* 0x000fe20000010000 */
[----:B------:R-:W-:Y:S01]  /*4720*/  HMMA.16816.F32.BF16 R144, R4, R46, R24 ;  /* 0x0000002e0490723c */ /* 0x000fe20000041818 */
[----:B------:R-:W1:Y:S01]  /*4730*/  LDSM.16.MT88.4 R24, [R249+0x6100] ;  /* 0x00610000f918783b */ /* 0x000e620000004200 */
[----:B------:R-:W-:Y:S01]  /*4740*/  FADD.FTZ R3, R84, R3 ;  /* 0x0000000354037221 */ /* 0x000fe20000010000 */
[----:B------:R-:W-:Y:S01]  /*4750*/  MOV R88, R38 ;  /* 0x0000002600587202 */ /* 0x000fe20000000f00 */
[----:B------:R-:W-:Y:S02]  /*4760*/  FADD.FTZ R0, R89, R0 ;  /* 0x0000000059007221 */ /* 0x000fe40000010000 */
[----:B------:R-:W-:-:S02]  /*4770*/  FFMA.FTZ R14, R101, c[0x0][0x2d0], -R13 ;  /* 0x0000b400650e7a23 */ /* 0x000fc4000001080d */
[----:B------:R-:W-:Y:S01]  /*4780*/  HMMA.16816.F32.BF16 R16, R8, R34, RZ ;  /* 0x000000220810723c */ /* 0x000fe200000418ff */
[----:B------:R-:W-:Y:S02]  /*4790*/  IMAD.MOV.U32 R46, RZ, RZ, R105 ;  /* 0x000000ffff2e7224 */ /* 0x000fe400078e0069 */
[----:B------:R-:W-:Y:S02]  /*47a0*/  IMAD.MOV.U32 R47, RZ, RZ, R104 ;  /* 0x000000ffff2f7224 */ /* 0x000fe400078e0068 */
[----:B------:R-:W-:Y:S02]  /*47b0*/  IMAD.MOV.U32 R98, RZ, RZ, R46 ;  /* 0x000000ffff627224 */ /* 0x000fe400078e002e */
[----:B------:R-:W-:Y:S02]  /*47c0*/  IMAD.MOV.U32 R99, RZ, RZ, R47 ;  /* 0x000000ffff637224 */ /* 0x000fe400078e002f */
[----:B------:R-:W-:Y:S01]  /*47d0*/  FFMA.FTZ R84, R97, c[0x0][0x2d0], -R13 ;  /* 0x0000b40061547a23 */ /* 0x000fe2000001080d */
[----:B------:R-:W-:Y:S01]  /*47e0*/  MOV R97, R29 ;  /* 0x0000001d00617202 */ /* 0x000fe20000000f00 */
[----:B------:R-:W-:-:S02]  /*47f0*/  FADD.FTZ R0, R90, R0 ;  /* 0x000000005a007221 */ /* 0x000fc40000010000 */
[----:B------:R-:W-:Y:S02]  /*4800*/  FADD.FTZ R29, R87, R3 ;  /* 0x00000003571d7221 */ /* 0x000fe40000010000 */
[--C-:B------:R-:W-:Y:S01]  /*4810*/  FFMA.FTZ R15, R100, c[0x0][0x2d0], -R13.reuse ;  /* 0x0000b400640f7a23 */ /* 0x100fe2000001080d */
[----:B------:R2:W3:Y:S01]  /*4820*/  MUFU.EX2 R3, R14 ;  /* 0x0000000e00037308 */ /* 0x0004e20000000800 */
[----:B------:R-:W-:Y:S02]  /*4830*/  FFMA.FTZ R35, R96, c[0x0][0x2d0], -R13 ;  /* 0x0000b40060237a23 */ /* 0x000fe4000001080d */
[----:B------:R-:W-:Y:S02]  /*4840*/  IMAD.MOV.U32 R96, RZ, RZ, R30 ;  /* 0x000000ffff607224 */ /* 0x000fe400078e001e */
[----:B------:R-:W-:Y:S01]  /*4850*/  FADD.FTZ R30, R91, R0 ;  /* 0x000000005b1e7221 */ /* 0x000fe20000010000 */
[----:B------:R-:W-:Y:S01]  /*4860*/  MOV R91, R37 ;  /* 0x00000025005b7202 */ /* 0x000fe20000000f00 */
[----:B------:R-:W-:Y:S01]  /*4870*/  IMAD.MOV.U32 R89, RZ, RZ, R39 ;  /* 0x000000ffff597224 */ /* 0x000fe200078e0027 */
[----:B------:R-:W-:Y:S01]  /*4880*/  HMMA.16816.F32.BF16 R120, R4, R22, R16 ;  /* 0x000000160478723c */ /* 0x000fe20000041810 */
[----:B------:R-:W4:Y:S01]  /*4890*/  LDSM.16.MT88.4 R20, [R249+0x6900] ;  /* 0x00690000f914783b */ /* 0x000f220000004200 */
[----:B------:R5:W3:Y:S01]  /*48a0*/  MUFU.EX2 R0, R15 ;  /* 0x0000000f00007308 */ /* 0x000ae20000000800 */
[----:B------:R-:W-:-:S02]  /*48b0*/  IMAD.MOV.U32 R90, RZ, RZ, R36 ;  /* 0x000000ffff5a7224 */ /* 0x000fc400078e0024 */
[--C-:B------:R-:W-:Y:S02]  /*48c0*/  FFMA.FTZ R34, R95, c[0x0][0x2d0], -R13.reuse ;  /* 0x0000b4005f227a23 */ /* 0x100fe4000001080d */
[----:B------:R-:W-:Y:S01]  /*48d0*/  FFMA.FTZ R33, R94, c[0x0][0x2d0], -R13 ;  /* 0x0000b4005e217a23 */ /* 0x000fe2000001080d */
[----:B-1----:R-:W-:Y:S01]  /*48e0*/  HMMA.16816.F32.BF16 R16, R8, R24, RZ ;  /* 0x000000180810723c */ /* 0x002fe200000418ff */
[--C-:B------:R-:W-:Y:S02]  /*48f0*/  FFMA.FTZ R13, R112, c[0x0][0x2d0], -R12.reuse ;  /* 0x0000b400700d7a23 */ /* 0x100fe4000001080c */
[--C-:B--2---:R-:W-:Y:S02]  /*4900*/  FFMA.FTZ R14, R110, c[0x0][0x2d0], -R12.reuse ;  /* 0x0000b4006e0e7a23 */ /* 0x104fe4000001080c */
[----:B------:R-:W-:Y:S02]  /*4910*/  IMAD.MOV.U32 R112, RZ, RZ, R85 ;  /* 0x000000ffff707224 */ /* 0x000fe400078e0055 */
[----:B-----5:R-:W-:-:S02]  /*4920*/  FFMA.FTZ R15, R111, c[0x0][0x2d0], -R12 ;  /* 0x0000b4006f0f7a23 */ /* 0x020fc4000001080c */
[----:B------:R-:W-:Y:S08]  /*4930*/  MUFU.EX2 R14, R14 ;  /* 0x0000000e000e7308 */ /* 0x000ff00000000800 */
[----:B------:R-:W-:Y:S07]  /*4940*/  MUFU.EX2 R15, R15 ;  /* 0x0000000f000f7308 */ /* 0x000fee0000000800 */
[----:B----4-:R-:W-:Y:S08]  /*4950*/  HMMA.16816.F32.BF16 R116, R4, R20, R16 ;  /* 0x000000140474723c */ /* 0x010ff00000041810 */
[----:B------:R-:W-:Y:S01]  /*4960*/  HMMA.16816.F32.BF16 R16, R8, R26, RZ ;  /* 0x0000001a0810723c */ /* 0x000fe200000418ff */
[----:B------:R-:W1:Y:S11]  /*4970*/  LDSM.16.MT88.4 R24, [R252+0x6100] ;  /* 0x00610000fc18783b */ /* 0x000e760000004200 */
[----:B------:R-:W-:Y:S11]  /*4980*/  @!UPT UIADD3 URZ, URZ, URZ, URZ ;  /* 0x0000003f3f3ff290 */ /* 0x000ff6000fffe03f */
[----:B------:R-:W-:Y:S01]  /*4990*/  @!UPT UIADD3 URZ, URZ, URZ, URZ ;  /* 0x0000003f3f3ff290 */ /* 0x000fe2000fffe03f */
[----:B------:R-:W-:Y:S01]  /*49a0*/  HMMA.16816.F32.BF16 R104, R4, R22, R16 ;  /* 0x000000160468723c */ /* 0x000fe20000041810 */
[----:B------:R-:W2:Y:S07]  /*49b0*/  LDSM.16.MT88.4 R20, [R252+0x6900] ;  /* 0x00690000fc14783b */ /* 0x000eae0000004200 */
[----:B-1----:R-:W-:Y:S11]  /*49c0*/  HMMA.16816.F32.BF16 R16, R8, R24, RZ ;  /* 0x000000180810723c */ /* 0x002ff600000418ff */
[----:B------:R-:W-:Y:S11]  /*49d0*/  @!UPT UIADD3 URZ, URZ, URZ, URZ ;  /* 0x0000003f3f3ff290 */ /* 0x000ff6000fffe03f */
[----:B------:R-:W-:Y:S02]  /*49e0*/  @!UPT UIADD3 URZ, URZ, URZ, URZ ;  /* 0x0000003f3f3ff290 */ /* 0x000fe4000fffe03f */
[----:B--2---:R-:W-:Y:S08]  /*49f0*/  HMMA.16816.F32.BF16 R56, R4, R20, R16 ;  /* 0x000000140438723c */ /* 0x004ff00000041810 */
[----:B------:R-:W-:Y:S11]  /*4a00*/  HMMA.16816.F32.BF16 R16, R8, R26, RZ ;  /* 0x0000001a0810723c */ /* 0x000ff600000418ff */
[----:B------:R-:W-:Y:S11]  /*4a10*/  @!UPT UIADD3 URZ, URZ, URZ, URZ ;  /* 0x0000003f3f3ff290 */ /* 0x000ff6000fffe03f */
[----:B------:R-:W-:Y:S02]  /*4a20*/  @!UPT UIADD3 URZ, URZ, URZ, URZ ;  /* 0x0000003f3f3ff290 */ /* 0x000fe4000fffe03f */
[----:B------:R-:W-:Y:S01]  /*4a30*/  HMMA.16816.F32.BF16 R44, R4, R22, R16 ;  /* 0x00000016042c723c */ /* 0x000fe20000041810 */
[----:B------:R-:W1:Y:S07]  /*4a40*/  LDSM.16.MT88.4 R16, [R251+0x6100] ;  /* 0x00610000fb10783b */ /* 0x000e6e0000004200 */
[C---:B-1----:R-:W-:Y:S08]  /*4a50*/  HMMA.16816.F32.BF16 R20, R8.reuse, R16, RZ ;  /* 0x000000100814723c */ /* 0x042ff000000418ff */
[----:B------:R-:W-:Y:S01]  /*4a60*/  HMMA.16816.F32.BF16 R8, R8, R18, RZ ;  /* 0x000000120808723c */ /* 0x000fe200000418ff */
[----:B------:R-:W1:Y:S11]  /*4a70*/  LDSM.16.MT88.4 R16, [R251+0x6900] ;  /* 0x00690000fb10783b */ /* 0x000e760000004200 */
[----:B------:R-:W-:Y:S04]  /*4a80*/  @!UPT UIADD3 URZ, URZ, URZ, URZ ;  /* 0x0000003f3f3ff290 */ /* 0x000fe8000fffe03f */
[C---:B-1----:R-:W-:Y:S01]  /*4a90*/  HMMA.16816.F32.BF16 R36, R4.reuse, R16, R20 ;  /* 0x000000100424723c */ /* 0x042fe20000041814 */
[----:B------:R-:W-:Y:S07]  /*4aa0*/  MUFU.EX2 R16, R31 ;  /* 0x0000001f00107308 */ /* 0x000fee0000000800 */
[----:B------:R-:W-:Y:S01]  /*4ab0*/  HMMA.16816.F32.BF16 R20, R4, R18, R8 ;  /* 0x000000120414723c */ /* 0x000fe20000041808 */
[----:B------:R-:W1:Y:S01]  /*4ac0*/  LDSM.16.MT88.4 R8, [R248+0x1100] ;  /* 0x00110000f808783b */ /* 0x000e620000004200 */
[----:B------:R2:W4:Y:S05]  /*4ad0*/  MUFU.EX2 R6, R28 ;  /* 0x0000001c00067308 */ /* 0x00052a0000000800 */
[----:B---3--:R-:W-:-:S02]  /*4ae0*/  FADD.FTZ R4, R3, R30 ;  /* 0x0000001e03047221 */ /* 0x008fc40000010000 */
[--C-:B------:R-:W-:Y:S01]  /*4af0*/  FFMA.FTZ R7, R113, c[0x0][0x2d0], -R12.reuse ;  /* 0x0000b40071077a23 */ /* 0x100fe2000001080c */
[----:B------:R-:W-:Y:S01]  /*4b00*/  MOV R113, R32 ;  /* 0x0000002000717202 */ /* 0x000fe20000000f00 */
[--C-:B------:R-:W-:Y:S01]  /*4b10*/  FFMA.FTZ R18, R109, c[0x0][0x2d0], -R12.reuse ;  /* 0x0000b4006d127a23 */ /* 0x100fe2000001080c */
[----:B------:R-:W-:Y:S01]  /*4b20*/  MUFU.EX2 R17, R33 ;  /* 0x0000002100117308 */ /* 0x000fe20000000800 */
[--C-:B------:R-:W-:Y:S02]  /*4b30*/  FFMA.FTZ R19, R108, c[0x0][0x2d0], -R12.reuse ;  /* 0x0000b4006c137a23 */ /* 0x100fe4000001080c */
[--C-:B------:R-:W-:Y:S02]  /*4b40*/  FFMA.FTZ R32, R102, c[0x0][0x2d0], -R12.reuse ;  /* 0x0000b40066207a23 */ /* 0x100fe4000001080c */
[----:B------:R-:W-:Y:S02]  /*4b50*/  FADD.FTZ R5, R93, R29 ;  /* 0x0000001d5d057221 */ /* 0x000fe40000010000 */
[----:B--2---:R-:W-:-:S02]  /*4b60*/  FFMA.FTZ R28, R103, c[0x0][0x2d0], -R12 ;  /* 0x0000b400671c7a23 */ /* 0x004fc4000001080c */
[C---:B------:R-:W-:Y:S01]  /*4b70*/  FADD.FTZ R12, R0.reuse, R4 ;  /* 0x00000004000c7221 */ /* 0x040fe20000010000 */
[----:B------:R-:W-:Y:S01]  /*4b80*/  F2FP.BF16.PACK_AB R4, R0, R3 ;  /* 0x000000030004723e */ /* 0x000fe200000010ff */
[----:B------:R-:W-:Y:S01]  /*4b90*/  FADD.FTZ R5, R92, R5 ;  /* 0x000000055c057221 */ /* 0x000fe20000010000 */
[----:B------:R-:W2:Y:S01]  /*4ba0*/  MUFU.EX2 R3, R7 ;  /* 0x0000000700037308 */ /* 0x000ea20000000800 */
[----:B----4-:R-:W-:Y:S01]  /*4bb0*/  FADD.FTZ R12, R6, R12 ;  /* 0x0000000c060c7221 */ /* 0x010fe20000010000 */
[----:B------:R-:W-:-:S06]  /*4bc0*/  F2FP.BF16.PACK_AB R6, R16, R6 ;  /* 0x000000061006723e */ /* 0x000fcc00000010ff */
[----:B------:R-:W3:Y:S01]  /*4bd0*/  MUFU.EX2 R0, R13 ;  /* 0x0000000d00007308 */ /* 0x000ee20000000800 */
[----:B--2---:R-:W-:Y:S01]  /*4be0*/  FADD.FTZ R5, R3, R5 ;  /* 0x0000000503057221 */ /* 0x004fe20000010000 */
[----:B------:R-:W-:-:S03]  /*4bf0*/  F2FP.BF16.PACK_AB R7, R14, R15 ;  /* 0x0000000f0e07723e */ /* 0x000fc600000010ff */
[C---:B---3--:R-:W-:Y:S01]  /*4c00*/  FADD.FTZ R13, R0.reuse, R5 ;  /* 0x00000005000d7221 */ /* 0x048fe20000010000 */
[----:B------:R-:W-:Y:S02]  /*4c10*/  F2FP.BF16.PACK_AB R5, R0, R3 ;  /* 0x000000030005723e */ /* 0x000fe400000010ff */
[----:B------:R2:W-:Y:S05]  /*4c20*/  MUFU.EX2 R3, R84 ;  /* 0x0000005400037308 */ /* 0x0005ea0000000800 */
[C---:B-1----:R-:W-:Y:S03]  /*4c30*/  HMMA.16816.F32.BF16 R164, R4.reuse, R8, R164 ;  /* 0x0000000804a4723c */ /* 0x042fe600000418a4 */
[----:B------:R1:W3:Y:S05]  /*4c40*/  MUFU.EX2 R0, R35 ;  /* 0x0000002300007308 */ /* 0x0002ea0000000800 */
[C---:B------:R-:W-:Y:S01]  /*4c50*/  HMMA.16816.F32.BF16 R24, R4.reuse, R10, R156 ;  /* 0x0000000a0418723c */ /* 0x040fe2000004189c */
[----:B------:R-:W4:Y:S07]  /*4c60*/  LDSM.16.MT88.4 R8, [R249+0x1100] ;  /* 0x00110000f908783b */ /* 0x000f2e0000004200 */
[C---:B----4-:R-:W-:Y:S08]  /*4c70*/  HMMA.16816.F32.BF16 R156, R4.reuse, R8, R40 ;  /* 0x00000008049c723c */ /* 0x050ff00000041828 */
        /* <DEDUP_REMOVED lines=27> */
[----:B------:R-:W-:Y:S11]  /*4e30*/  HMMA.16816.F32.BF16 R8, R4, R10, R144 ;  /* 0x0000000a0408723c */ /* 0x000ff60000041890 */
[----:B------:R-:W-:Y:S05]  /*4e40*/  @!UPT UIADD3 URZ, URZ, URZ, URZ ;  /* 0x0000003f3f3ff290 */ /* 0x000fea000fffe03f */
[----:B------:R-:W-:Y:S01]  /*4e50*/  IMAD.MOV.U32 R152, RZ, RZ, R180 ;  /* 0x000000ffff987224 */ /* 0x000fe200078e00b4 */
[----:B------:R-:W-:Y:S01]  /*4e60*/  MOV R86, R182 ;  /* 0x000000b600567202 */ /* 0x000fe20000000f00 */
[----:B------:R-:W-:Y:S02]  /*4e70*/  IMAD.MOV.U32 R85, RZ, RZ, R181 ;  /* 0x000000ffff557224 */ /* 0x000fe400078e00b5 */
[----:B------:R-:W-:Y:S01]  /*4e80*/  IMAD.MOV.U32 R87, RZ, RZ, R183 ;  /* 0x000000ffff577224 */ /* 0x000fe200078e00b7 */
[----:B--2---:R-:W-:Y:S02]  /*4e90*/  MOV R84, R152 ;  /* 0x0000009800547202 */ /* 0x004fe40000000f00 */
[----:B------:R-:W-:Y:S01]  /*4ea0*/  LDSM.16.MT88.4 R152, [R249+0x1900] ;  /* 0x00190000f998783b */ /* 0x000fe20000004200 */
[----:B------:R-:W-:Y:S01]  /*4eb0*/  IMAD.MOV.U32 R147, RZ, RZ, R8 ;  /* 0x000000ffff937224 */ /* 0x000fe200078e0008 */
[----:B------:R-:W-:Y:S01]  /*4ec0*/  MOV R146, R9 ;  /* 0x0000000900927202 */ /* 0x000fe20000000f00 */
[----:B------:R-:W-:-:S02]  /*4ed0*/  IMAD.MOV.U32 R145, RZ, RZ, R10 ;  /* 0x000000ffff917224 */ /* 0x000fc400078e000a */
[----:B------:R-:W-:Y:S02]  /*4ee0*/  IMAD.MOV.U32 R144, RZ, RZ, R11 ;  /* 0x000000ffff907224 */ /* 0x000fe400078e000b */
[----:B------:R-:W2:Y:S02]  /*4ef0*/  LDSM.16.MT88.4 R8, [R251+0x5100] ;  /* 0x00510000fb08783b */ /* 0x000ea40000004200 */
[C---:B--2---:R-:W-:Y:S08]  /*4f00*/  HMMA.16816.F32.BF16 R160, R4.reuse, R8, R136 ;  /* 0x0000000804a0723c */ /* 0x044ff00000041888 */
[C---:B------:R-:W-:Y:S01]  /*4f10*/  HMMA.16816.F32.BF16 R188, R4.reuse, R10, R128 ;  /* 0x0000000a04bc723c */ /* 0x040fe20000041880 */
[----:B------:R-:W2:Y:S11]  /*4f20*/  LDSM.16.MT88.4 R8, [R248+0x7100] ;  /* 0x00710000f808783b */ /* 0x000eb60000004200 */
[----:B------:R-:W-:Y:S04]  /*4f30*/  @!UPT UIADD3 URZ, URZ, URZ, URZ ;  /* 0x0000003f3f3ff290 */ /* 0x000fe8000fffe03f */
[----:B------:R-:W-:Y:S01]  /*4f40*/  MOV R139, R160 ;  /* 0x000000a0008b7202 */ /* 0x000fe20000000f00 */
[----:B------:R-:W-:Y:S01]  /*4f50*/  IMAD.MOV.U32 R138, RZ, RZ, R161 ;  /* 0x000000ffff8a7224 */ /* 0x000fe200078e00a1 */
[----:B------:R-:W-:Y:S01]  /*4f60*/  MOV R136, R163 ;  /* 0x000000a300887202 */ /* 0x000fe20000000f00 */
[----:B------:R-:W-:Y:S02]  /*4f70*/  IMAD.MOV.U32 R137, RZ, RZ, R162 ;  /* 0x000000ffff897224 */ /* 0x000fe400078e00a2 */
[----:B------:R-:W-:Y:S01]  /*4f80*/  LDSM.16.MT88.4 R160, [R248+0x1900] ;  /* 0x00190000f8a0783b */ /* 0x000fe20000004200 */
[C---:B--2---:R-:W-:Y:S08]  /*4f90*/  HMMA.16816.F32.BF16 R180, R4.reuse, R8, R124 ;  /* 0x0000000804b4723c */ /* 0x044ff0000004187c */
[C---:B------:R-:W-:Y:S01]  /*4fa0*/  HMMA.16816.F32.BF16 R120, R4.reuse, R10, R120 ;  /* 0x0000000a0478723c */ /* 0x040fe20000041878 */
[----:B------:R-:W2:Y:S07]  /*4fb0*/  LDSM.16.MT88.4 R8, [R249+0x7100] ;  /* 0x00710000f908783b */ /* 0x000eae0000004200 */
[C---:B--2---:R-:W-:Y:S08]  /*4fc0*/  HMMA.16816.F32.BF16 R116, R4.reuse, R8, R116 ;  /* 0x000000080474723c */ /* 0x044ff00000041874 */
[----:B------:R-:W-:Y:S11]  /*4fd0*/  HMMA.16816.F32.BF16 R8, R4, R10, R104 ;  /* 0x0000000a0408723c */ /* 0x000ff60000041868 */
[----:B------:R-:W-:Y:S05]  /*4fe0*/  @!UPT UIADD3 URZ, URZ, URZ, URZ ;  /* 0x0000003f3f3ff290 */ /* 0x000fea000fffe03f */
[----:B------:R-:W-:Y:S01]  /*4ff0*/  IMAD.MOV.U32 R131, RZ, RZ, R116 ;  /* 0x000000ffff837224 */ /* 0x000fe200078e0074 */
[----:B------:R-:W-:Y:S01]  /*5000*/  MOV R130, R117 ;  /* 0x0000007500827202 */ /* 0x000fe20000000f00 */
[----:B------:R-:W-:Y:S01]  /*5010*/  IMAD.MOV.U32 R129, RZ, RZ, R118 ;  /* 0x000000ffff817224 */ /* 0x000fe200078e0076 */
[----:B------:R-:W-:-:S03]  /*5020*/  MOV R128, R119 ;  /* 0x0000007700807202 */ /* 0x000fc60000000f00 */
[----:B------:R-:W-:Y:S02]  /*5030*/  IMAD.MOV.U32 R33, RZ, RZ, R130 ;  /* 0x000000ffff217224 */ /* 0x000fe400078e0082 */
[----:B------:R-:W-:Y:S01]  /*5040*/  IMAD.MOV.U32 R104, RZ, RZ, R8 ;  /* 0x000000ffff687224 */ /* 0x000fe200078e0008 */
[----:B------:R-:W-:Y:S01]  /*5050*/  MOV R29, R9 ;  /* 0x00000009001d7202 */ /* 0x000fe20000000f00 */
[----:B------:R-:W-:Y:S01]  /*5060*/  IMAD.MOV.U32 R30, RZ, RZ, R10 ;  /* 0x000000ffff1e7224 */ /* 0x000fe200078e000a */
[----:B------:R-:W-:Y:S01]  /*5070*/  MOV R31, R11 ;  /* 0x0000000b001f7202 */ /* 0x000fe20000000f00 */
[----:B-1----:R-:W-:Y:S01]  /*5080*/  IMAD.MOV.U32 R35, RZ, RZ, R128 ;  /* 0x000000ffff237224 */ /* 0x002fe200078e0080 */
[----:B------:R-:W1:Y:S01]  /*5090*/  LDSM.16.MT88.4 R8, [R252+0x7100] ;  /* 0x00710000fc08783b */ /* 0x000e620000004200 */
[----:B---3--:R-:W-:Y:S01]  /*50a0*/  F2FP.BF16.PACK_AB R128, R0, R3 ;  /* 0x000000030080723e */ /* 0x008fe200000010ff */
[C---:B-1----:R-:W-:Y:S02]  /*50b0*/  HMMA.16816.F32.BF16 R116, R4.reuse, R8, R56 ;  /* 0x000000080474723c */ /* 0x042fe40000041838 */
[----:B------:R-:W-:Y:S06]  /*50c0*/  LDSM.16.MT88.4 R56, [R252+0x3900] ;  /* 0x00390000fc38783b */ /* 0x000fec0000004200 */
[C---:B------:R-:W-:Y:S01]  /*50d0*/  HMMA.16816.F32.BF16 R184, R4.reuse, R10, R44 ;  /* 0x0000000a04b8723c */ /* 0x040fe2000004182c */
[----:B------:R-:W1:Y:S07]  /*50e0*/  LDSM.16.MT88.4 R8, [R251+0x7100] ;  /* 0x00710000fb08783b */ /* 0x000e6e0000004200 */
[C---:B-1----:R-:W-:Y:S07]  /*50f0*/  HMMA.16816.F32.BF16 R124, R4.reuse, R8, R36 ;  /* 0x00000008047c723c */ /* 0x042fee0000041824 */
[----:B------:R-:W-:Y:S01]  /*5100*/  FADD.FTZ R9, R16, R12 ;  /* 0x0000000c10097221 */ /* 0x000fe20000010000 */
[----:B------:R-:W-:Y:S01]  /*5110*/  HMMA.16816.F32.BF16 R20, R4, R10, R20 ;  /* 0x0000000a0414723c */ /* 0x000fe20000041814 */
[----:B------:R-:W1:Y:S01]  /*5120*/  MUFU.EX2 R5, R18 ;  /* 0x0000001200057308 */ /* 0x000e620000000800 */
[----:B------:R-:W-:-:S05]  /*5130*/  MOV R12, R139 ;  /* 0x0000008b000c7202 */ /* 0x000fca0000000f00 */
[----:B------:R-:W-:Y:S02]  /*5140*/  FADD.FTZ R7, R15, R13 ;  /* 0x0000000d0f077221 */ /* 0x000fe40000010000 */
[----:B------:R2:W3:Y:S01]  /*5150*/  MUFU.EX2 R6, R34 ;  /* 0x0000002200067308 */ /* 0x0004e20000000800 */
[----:B------:R-:W-:Y:S02]  /*5160*/  IMAD.MOV.U32 R13, RZ, RZ, R138 ;  /* 0x000000ffff0d7224 */ /* 0x000fe400078e008a */
[----:B------:R-:W-:Y:S01]  /*5170*/  FADD.FTZ R8, R14, R7 ;  /* 0x000000070e087221 */ /* 0x000fe20000010000 */
[----:B------:R-:W-:Y:S01]  /*5180*/  MOV R14, R137 ;  /* 0x00000089000e7202 */ /* 0x000fe20000000f00 */
[----:B------:R-:W-:Y:S02]  /*5190*/  FADD.FTZ R7, R3, R9 ;  /* 0x0000000903077221 */ /* 0x000fe40000010000 */
[----:B------:R-:W-:Y:S01]  /*51a0*/  IMAD.MOV.U32 R15, RZ, RZ, R136 ;  /* 0x000000ffff0f7224 */ /* 0x000fe200078e0088 */
[----:B------:R-:W4:Y:S01]  /*51b0*/  MUFU.EX2 R4, R19 ;  /* 0x0000001300047308 */ /* 0x000f220000000800 */
[----:B-1----:R-:W-:Y:S01]  /*51c0*/  FADD.FTZ R8, R5, R8 ;  /* 0x0000000805087221 */ /* 0x002fe20000010000 */
[----:B------:R-:W1:Y:S01]  /*51d0*/  LDSM.16.MT88.4 R136, [R251+0x1900] ;  /* 0x00190000fb88783b */ /* 0x000e620000004200 */
[----:B------:R-:W-:-:S05]  /*51e0*/  FADD.FTZ R7, R0, R7 ;  /* 0x0000000700077221 */ /* 0x000fca0000010000 */
[----:B------:R5:W-:Y:S01]  /*51f0*/  MUFU.EX2 R11, R28 ;  /* 0x0000001c000b7308 */ /* 0x000be20000000800 */
[----:B--2---:R-:W-:Y:S01]  /*5200*/  MOV R34, R129 ;  /* 0x0000008100227202 */ /* 0x004fe20000000f00 */
[----:B---3--:R-:W-:Y:S01]  /*5210*/  FADD.FTZ R0, R6, R7 ;  /* 0x0000000706007221 */ /* 0x008fe20000010000 */
[----:B------:R-:W-:Y:S01]  /*5220*/  F2FP.BF16.PACK_AB R130, R17, R6 ;  /* 0x000000061182723e */ /* 0x000fe200000010ff */
[----:B------:R-:W-:Y:S01]  /*5230*/  IMAD.MOV.U32 R7, RZ, RZ, R144 ;  /* 0x000000ffff077224 */ /* 0x000fe200078e0090 */
[----:B------:R-:W-:-:S03]  /*5240*/  MOV R6, R145 ;  /* 0x0000009100067202 */ /* 0x000fc60000000f00 */
[----:B------:R2:W3:Y:S01]  /*5250*/  MUFU.EX2 R10, R32 ;  /* 0x00000020000a7308 */ /* 0x0004e20000000800 */
[C---:B----4-:R-:W-:Y:S01]  /*5260*/  F2FP.BF16.PACK_AB R129, R4.reuse, R5 ;  /* 0x000000050481723e */ /* 0x050fe200000010ff */
[----:B------:R-:W-:Y:S01]  /*5270*/  FADD.FTZ R3, R4, R8 ;  /* 0x0000000804037221 */ /* 0x000fe20000010000 */
[----:B------:R-:W-:Y:S01]  /*5280*/  MOV R4, R147 ;  /* 0x0000009300047202 */ /* 0x000fe20000000f00 */
[----:B------:R-:W-:Y:S02]  /*5290*/  IMAD.MOV.U32 R5, RZ, RZ, R146 ;  /* 0x000000ffff057224 */ /* 0x000fe400078e0092 */
[----:B------:R-:W4:Y:S01]  /*52a0*/  LDSM.16.MT88.4 R144, [R252+0x1900] ;  /* 0x00190000fc90783b */ /* 0x000f220000004200 */
[----:B-----5:R-:W-:-:S03]  /*52b0*/  IMAD.MOV.U32 R28, RZ, RZ, R104 ;  /* 0x000000ffff1c7224 */ /* 0x020fc600078e0068 */
[----:B------:R-:W-:Y:S01]  /*52c0*/  LDSM.16.MT88.4 R104, [R248+0x7900] ;  /* 0x00790000f868783b */ /* 0x000fe20000004200 */
[----:B--2---:R-:W-:Y:S02]  /*52d0*/  MOV R32, R131 ;  /* 0x0000008300207202 */ /* 0x004fe40000000f00 */
[C---:B---3--:R-:W-:Y:S01]  /*52e0*/  F2FP.BF16.PACK_AB R131, R10.reuse, R11 ;  /* 0x0000000b0a83723e */ /* 0x048fe200000010ff */
[----:B------:R-:W-:Y:S02]  /*52f0*/  FADD.FTZ R11, R11, R3 ;  /* 0x000000030b0b7221 */ /* 0x000fe40000010000 */
[----:B------:R-:W-:Y:S02]  /*5300*/  FADD.FTZ R3, R17, R0 ;  /* 0x0000000011037221 */ /* 0x000fe40000010000 */
[----:B------:R-:W-:Y:S02]  /*5310*/  FADD.FTZ R0, R10, R11 ;  /* 0x0000000b0a007221 */ /* 0x000fe40000010000 */
[C---:B------:R-:W-:Y:S03]  /*5320*/  HMMA.16816.F32.BF16 R156, R128.reuse, R152, R156 ;  /* 0x00000098809c723c */ /* 0x040fe6000004189c */
[----:B------:R-:W-:Y:S04]  /*5330*/  STL [R1+0x84], R0 ;  /* 0x0000840001007387 */ /* 0x000fe80000100800 */
[----:B------:R-:W-:Y:S01]  /*5340*/  STL [R1+0x64], R3 ;  /* 0x0000640301007387 */ /* 0x000fe20000100800 */
[C---:B------:R-:W-:Y:S03]  /*5350*/  HMMA.16816.F32.BF16 R152, R128.reuse, R154, R40 ;  /* 0x0000009a8098723c */ /* 0x040fe60000041828 */
[----:B------:R-:W2:Y:S05]  /*5360*/  LDSM.16.MT88.4 R40, [R248+0x3900] ;  /* 0x00390000f828783b */ /* 0x000eaa0000004200 */
[C---:B-1----:R-:W-:Y:S08]  /*5370*/  HMMA.16816.F32.BF16 R140, R128.reuse, R136, R140 ;  /* 0x00000088808c723c */ /* 0x042ff0000004188c */
[C---:B----4-:R-:W-:Y:S08]  /*5380*/  HMMA.16816.F32.BF16 R148, R128.reuse, R144, R148 ;  /* 0x000000908094723c */ /* 0x050ff00000041894 */
[C---:B------:R-:W-:Y:S01]  /*5390*/  HMMA.16816.F32.BF16 R144, R128.reuse, R146, R48 ;  /* 0x000000928090723c */ /* 0x040fe20000041830 */
[----:B------:R-:W1:Y:S07]  /*53a0*/  LDSM.16.MT88.4 R48, [R249+0x3900] ;  /* 0x00390000f930783b */ /* 0x000e6e0000004200 */
[C---:B------:R-:W-:Y:S08]  /*53b0*/  HMMA.16816.F32.BF16 R136, R128.reuse, R138, R52 ;  /* 0x0000008a8088723c */ /* 0x040ff00000041834 */
[C---:B------:R-:W-:Y:S08]  /*53c0*/  HMMA.16816.F32.BF16 R52, R128.reuse, R56, R76 ;  /* 0x000000388034723c */ /* 0x040ff0000004184c */
[C---:B--2---:R-:W-:Y:S08]  /*53d0*/  HMMA.16816.F32.BF16 R36, R128.reuse, R40, R60 ;  /* 0x000000288024723c */ /* 0x044ff0000004183c */
[C---:B------:R-:W-:Y:S01]  /*53e0*/  HMMA.16816.F32.BF16 R40, R128.reuse, R42, R64 ;  /* 0x0000002a8028723c */ /* 0x040fe20000041840 */
[----:B------:R-:W2:Y:S07]  /*53f0*/  LDSM.16.MT88.4 R64, [R251+0x3900] ;  /* 0x00390000fb40783b */ /* 0x000eae0000004200 */
[C---:B------:R-:W-:Y:S01]  /*5400*/  HMMA.16816.F32.BF16 R56, R128.reuse, R58, R80 ;  /* 0x0000003a8038723c */ /* 0x040fe20000041850 */
[----:B------:R-:W3:Y:S07]  /*5410*/  LDSM.16.MT88.4 R80, [R249+0x5900] ;  /* 0x00590000f950783b */ /* 0x000eee0000004200 */
[C---:B-1----:R-:W-:Y:S08]  /*5420*/  HMMA.16816.F32.BF16 R44, R128.reuse, R48, R68 ;  /* 0x00000030802c723c */ /* 0x042ff00000041844 */
[C---:B------:R-:W-:Y:S01]  /*5430*/  HMMA.16816.F32.BF16 R48, R128.reuse, R50, R72 ;  /* 0x000000328030723c */ /* 0x040fe20000041848 */
[----:B------:R-:W1:Y:S07]  /*5440*/  LDSM.16.MT88.4 R72, [R248+0x5900] ;  /* 0x00590000f848783b */ /* 0x000e6e0000004200 */
[C---:B------:R-:W-:Y:S08]  /*5450*/  HMMA.16816.F32.BF16 R164, R128.reuse, R160, R164 ;  /* 0x000000a080a4723c */ /* 0x040ff000000418a4 */
[C---:B------:R-:W-:Y:S08]  /*5460*/  HMMA.16816.F32.BF16 R160, R128.reuse, R162, R24 ;  /* 0x000000a280a0723c */ /* 0x040ff00000041818 */
[C---:B--2---:R-:W-:Y:S01]  /*5470*/  HMMA.16816.F32.BF16 R60, R128.reuse, R64, R88 ;  /* 0x00000040803c723c */ /* 0x044fe20000041858 */
[----:B------:R-:W2:Y:S07]  /*5480*/  LDSM.16.MT88.4 R88, [R252+0x5900] ;  /* 0x00590000fc58783b */ /* 0x000eae0000004200 */
[C---:B---3--:R-:W-:Y:S08]  /*5490*/  HMMA.16816.F32.BF16 R76, R128.reuse, R80, R108 ;  /* 0x00000050804c723c */ /* 0x048ff0000004186c */
[C---:B------:R-:W-:Y:S01]  /*54a0*/  HMMA.16816.F32.BF16 R80, R128.reuse, R82, R112 ;  /* 0x000000528050723c */ /* 0x040fe20000041870 */
[----:B------:R-:W-:Y:S07]  /*54b0*/  LDSM.16.MT88.4 R112, [R249+0x7900] ;  /* 0x00790000f970783b */ /* 0x000fee0000004200 */
[C---:B-1----:R-:W-:Y:S01]  /*54c0*/  HMMA.16816.F32.BF16 R68, R128.reuse, R72, R96 ;  /* 0x000000488044723c */ /* 0x042fe20000041860 */
        /* <DEDUP_REMOVED lines=8> */
[C---:B------:R-:W-:Y:S08]  /*5550*/  HMMA.16816.F32.BF16 R64, R128.reuse, R66, R92 ;  /* 0x000000428040723c */ /* 0x040ff0000004185c */
[C---:B-1----:R-:W-:Y:S08]  /*5560*/  HMMA.16816.F32.BF16 R92, R128.reuse, R96, R12 ;  /* 0x00000060805c723c */ /* 0x042ff0000004180c */
[C---:B------:R-:W-:Y:S08]  /*5570*/  HMMA.16816.F32.BF16 R108, R128.reuse, R112, R32 ;  /* 0x00000070806c723c */ /* 0x040ff00000041820 */
[C---:B------:R-:W-:Y:S08]  /*5580*/  HMMA.16816.F32.BF16 R96, R128.reuse, R98, R188 ;  /* 0x000000628060723c */ /* 0x040ff000000418bc */
[C---:B--2---:R-:W-:Y:S08]  /*5590*/  HMMA.16816.F32.BF16 R116, R128.reuse, R120, R116 ;  /* 0x000000788074723c */ /* 0x044ff00000041874 */
[C---:B------:R-:W-:Y:S08]  /*55a0*/  HMMA.16816.F32.BF16 R112, R128.reuse, R114, R28 ;  /* 0x000000728070723c */ /* 0x040ff0000004181c */
[C---:B------:R-:W-:Y:S08]  /*55b0*/  HMMA.16816.F32.BF16 R120, R128.reuse, R122, R184 ;  /* 0x0000007a8078723c */ /* 0x040ff000000418b8 */
[C---:B---3--:R-:W-:Y:S08]  /*55c0*/  HMMA.16816.F32.BF16 R124, R128.reuse, R4, R124 ;  /* 0x00000004807c723c */ /* 0x048ff0000004187c */
[----:B------:R-:W-:Y:S01]  /*55d0*/  HMMA.16816.F32.BF16 R128, R128, R6, R20 ;  /* 0x000000068080723c */ /* 0x000fe20000041814 */
[----:B------:R-:W-:Y:S07]  /*55e0*/  @P0 BRA `(.L_x_2) ;  /* 0x00003d9000000947 */ /* 0x000fee0003800000 */
[----:B------:R-:W-:Y:S01]  /*55f0*/  SHF.R.S32.HI R3, RZ, 0x1f, R133 ;  /* 0x0000001fff037819 */ /* 0x000fe20000011485 */
[----:B------:R-:W-:Y:S01]  /*5600*/  UIADD3 UR8, UR8, -0x2, URZ ;  /* 0xfffffffe08087890 */ /* 0x000fe2000fffe03f */
[----:B------:R-:W-:-:S02]  /*5610*/  SHF.R.S32.HI R0, RZ, 0x1f, R134 ;  /* 0x0000001fff007819 */ /* 0x000fc40000011486 */
[----:B------:R-:W-:Y:S02]  /*5620*/  SHF.R.S32.HI R4, RZ, 0x1f, R177 ;  /* 0x0000001fff047819 */ /* 0x000fe400000114b1 */
[----:B------:R-:W-:Y:S01]  /*5630*/  LEA.HI R3, R3, R133, RZ, 0x3 ;  /* 0x0000008503037211 */ /* 0x000fe200078f18ff */
[----:B------:R-:W-:Y:S01]  /*5640*/  IMAD.MOV.U32 R133, RZ, RZ, R132 ;  /* 0x000000ffff857224 */ /* 0x000fe200078e0084 */
[----:B------:R-:W-:Y:S01]  /*5650*/  LEA.HI R0, R0, R134, RZ, 0x3 ;  /* 0x0000008600007211 */ /* 0x000fe200078f18ff */
[----:B------:R-:W-:Y:S01]  /*5660*/  IMAD.MOV.U32 R134, RZ, RZ, R2 ;  /* 0x000000ffff867224 */ /* 0x000fe200078e0002 */
[----:B------:R-:W-:Y:S02]  /*5670*/  LEA.HI R4, R4, R177, RZ, 0x3 ;  /* 0x000000b104047211 */ /* 0x000fe400078f18ff */
[----:B------:R-:W-:Y:S02]  /*5680*/  LOP3.LUT R2, R3, 0xfffffff8, RZ, 0xc0, !PT ;  /* 0xfffffff803027812 */ /* 0x000fe400078ec0ff */
[----:B------:R-:W-:-:S02]  /*5690*/  LOP3.LUT R0, R0, 0xfffffff8, RZ, 0xc0, !PT ;  /* 0xfffffff800007812 */ /* 0x000fc400078ec0ff */
[----:B------:R-:W-:Y:S02]  /*56a0*/  LOP3.LUT R3, R4, 0xfffffff8, RZ, 0xc0, !PT ;  /* 0xfffffff804037812 */ /* 0x000fe400078ec0ff */
[----:B------:R-:W-:Y:S02]  /*56b0*/  SHF.R.S32.HI R4, RZ, 0x1f, R0 ;  /* 0x0000001fff047819 */ /* 0x000fe40000011400 */
[----:B------:R-:W-:Y:S02]  /*56c0*/  SHF.R.S32.HI R5, RZ, 0x1f, R2 ;  /* 0x0000001fff057819 */ /* 0x000fe40000011402 */
[----:B------:R-:W-:Y:S02]  /*56d0*/  SHF.R.S32.HI R6, RZ, 0x1f, R3 ;  /* 0x0000001fff067819 */ /* 0x000fe40000011403 */
[C---:B------:R-:W-:Y:S01]  /*56e0*/  SHF.L.U64.HI R4, R0.reuse, 0x1, R4 ;  /* 0x0000000100047819 */ /* 0x040fe20000010204 */
[----:B------:R-:W-:Y:S01]  /*56f0*/  IMAD.SHL.U32 R0, R0, 0x2, RZ ;  /* 0x0000000200007824 */ /* 0x000fe200078e00ff */
[----:B------:R-:W-:-:S03]  /*5700*/  LEA R8, P0, R179, RZ, 0x1 ;  /* 0x000000ffb3087211 */ /* 0x000fc600078008ff */
[----:B------:R1:W-:Y:S01]  /*5710*/  STL [R1+0x68], R4 ;  /* 0x0000680401007387 */ /* 0x0003e20000100800 */
[----:B------:R-:W-:-:S03]  /*5720*/  LEA.HI.X.SX32 R9, R179, RZ, 0x1, P0 ;  /* 0x000000ffb3097211 */ /* 0x000fc600000f0eff */
[----:B------:R2:W-:Y:S01]  /*5730*/  STL [R1+0x6c], R0 ;  /* 0x00006c0001007387 */ /* 0x0005e20000100800 */
[----:B-1----:R-:W-:Y:S02]  /*5740*/  SEL R4, RZ, 0x10, P5 ;  /* 0x00000010ff047807 */ /* 0x002fe40002800000 */
[----:B--2---:R-:W-:-:S03]  /*5750*/  SHF.L.U64.HI R0, R2, 0x1, R5 ;  /* 0x0000000102007819 */ /* 0x004fc60000010205 */
[----:B------:R-:W-:Y:S01]  /*5760*/  STL [R1+0xa8], R4 ;  /* 0x0000a80401007387 */ /* 0x000fe20000100800 */
[----:B------:R-:W-:Y:S01]  /*5770*/  ISETP.NE.U32.AND P0, PT, R4, RZ, PT ;  /* 0x000000ff0400720c */ /* 0x000fe20003f05070 */
[----:B------:R-:W-:Y:S02]  /*5780*/  IMAD.SHL.U32 R5, R2, 0x2, RZ ;  /* 0x0000000202057824 */ /* 0x000fe400078e00ff */
[----:B------:R1:W-:Y:S01]  /*5790*/  STL [R1+0x70], R0 ;  /* 0x0000700001007387 */ /* 0x0003e20000100800 */
[----:B------:R-:W-:-:S03]  /*57a0*/  IMAD.SHL.U32 R2, R3, 0x2, RZ ;  /* 0x0000000203027824 */ /* 0x000fc600078e00ff */
[----:B------:R-:W-:Y:S04]  /*57b0*/  STL.64 [R1+0x58], R8 ;  /* 0x0000580801007387 */ /* 0x000fe80000100a00 */
[----:B------:R2:W-:Y:S01]  /*57c0*/  STL [R1+0x74], R5 ;  /* 0x0000740501007387 */ /* 0x0005e20000100800 */
[----:B-1----:R-:W-:Y:S02]  /*57d0*/  IADD3 R0, -R4, 0x10, RZ ;  /* 0x0000001004007810 */ /* 0x002fe40007ffe1ff */
[----:B------:R-:W-:Y:S02]  /*57e0*/  SHF.L.U64.HI R4, R3, 0x1, R6 ;  /* 0x0000000103047819 */ /* 0x000fe40000010206 */
[----:B------:R-:W-:Y:S02]  /*57f0*/  LOP3.LUT R0, R0, 0xf, RZ, 0xc0, !PT ;  /* 0x0000000f00007812 */ /* 0x000fe400078ec0ff */
[----:B------:R-:W-:Y:S01]  /*5800*/  SEL R6, RZ, 0x10, P4 ;  /* 0x00000010ff067807 */ /* 0x000fe20002000000 */
[----:B------:R1:W-:Y:S01]  /*5810*/  STL [R1+0x78], R4 ;  /* 0x0000780401007387 */ /* 0x0003e20000100800 */
[----:B--2---:R-:W-:-:S02]  /*5820*/  SEL R5, RZ, 0x10, P3 ;  /* 0x00000010ff057807 */ /* 0x004fc40001800000 */
[----:B------:R-:W-:Y:S01]  /*5830*/  ISETP.NE.U32.AND P0, PT, R6, RZ, PT ;  /* 0x000000ff0600720c */ /* 0x000fe20003f05070 */
[----:B------:R2:W-:Y:S01]  /*5840*/  STL [R1+0x7c], R2 ;  /* 0x00007c0201007387 */ /* 0x0005e20000100800 */
[----:B------:R-:W-:-:S03]  /*5850*/  ISETP.NE.U32.AND P1, PT, R5, RZ, PT ;  /* 0x000000ff0500720c */ /* 0x000fc60003f25070 */
[----:B------:R3:W-:Y:S04]  /*5860*/  STL [R1+0x98], R0 ;  /* 0x0000980001007387 */ /* 0x0007e80000100800 */
[----:B------:R-:W-:Y:S04]  /*5870*/  STL [R1+0xa4], R6 ;  /* 0x0000a40601007387 */ /* 0x000fe80000100800 */
[----:B------:R-:W-:Y:S01]  /*5880*/  STL [R1+0xa0], R5 ;  /* 0x0000a00501007387 */ /* 0x000fe20000100800 */
[----:B-1----:R-:W-:Y:S02]  /*5890*/  SEL R4, RZ, 0x10, P6 ;  /* 0x00000010ff047807 */ /* 0x002fe40003000000 */
[----:B--2---:R-:W-:-:S03]  /*58a0*/  IADD3 R2, -R5, 0x10, RZ ;  /* 0x0000001005027810 */ /* 0x004fc60007ffe1ff */
[----:B------:R-:W-:Y:S01]  /*58b0*/  STL [R1+0x9c], R4 ;  /* 0x00009c0401007387 */ /* 0x000fe20000100800 */
[----:B------:R-:W-:Y:S02]  /*58c0*/  IADD3 R3, -R4, 0x10, RZ ;  /* 0x0000001004037810 */ /* 0x000fe40007ffe1ff */
[----:B---3--:R-:W-:Y:S02]  /*58d0*/  IADD3 R0, -R6, 0x10, RZ ;  /* 0x0000001006007810 */ /* 0x008fe40007ffe1ff */
[----:B------:R-:W-:Y:S02]  /*58e0*/  LOP3.LUT R7, R2, 0xf, RZ, 0xc0, !PT ;  /* 0x0000000f02077812 */ /* 0x000fe400078ec0ff */
[----:B------:R-:W-:Y:S02]  /*58f0*/  LOP3.LUT R0, R0, 0xf, RZ, 0xc0, !PT ;  /* 0x0000000f00007812 */ /* 0x000fe400078ec0ff */
[----:B------:R-:W-:Y:S02]  /*5900*/  LOP3.LUT R2, R3, 0xf, RZ, 0xc0, !PT ;  /* 0x0000000f03027812 */ /* 0x000fe400078ec0ff */
[----:B------:R-:W-:Y:S01]  /*5910*/  ISETP.NE.U32.AND P0, PT, R4, RZ, PT ;  /* 0x000000ff0400720c */ /* 0x000fe20003f05070 */
[----:B------:R1:W-:Y:S04]  /*5920*/  STL [R1+0x94], R0 ;  /* 0x0000940001007387 */ /* 0x0003e80000100800 */
[----:B------:R2:W-:Y:S04]  /*5930*/  STL [R1+0x90], R7 ;  /* 0x0000900701007387 */ /* 0x0005e80000100800 */
[----:B------:R2:W-:Y:S01]  /*5940*/  STL [R1+0x8c], R2 ;  /* 0x00008c0201007387 */ /* 0x0005e20000100800 */
[----:B-1----:R-:W-:-:S05]  /*5950*/  IMAD.SHL.U32 R0, R178, 0x2, RZ ;  /* 0x00000002b2007824 */ /* 0x002fca00078e00ff */
[----:B------:R2:W-:Y:S01]  /*5960*/  STL [R1+0x44], R0 ;  /* 0x0000440001007387 */ /* 0x0005e20000100800 */
[----:B------:R-:W-:Y:S05]  /*5970*/  BRA `(.L_x_3) ;  /* 0x0000045000007947 */ /* 0x000fea0003800000 */
.L_x_5:
[----:B------:R-:W2:Y:S01]  /*5980*/  LDL R12, [R1+0x88] ;  /* 0x00008800010c7983 */ /* 0x000ea20000100800 */
[----:B------:R-:W-:Y:S01]  /*5990*/  IMAD.MOV.U32 R2, RZ, RZ, c[0x0][0x2b8] ;  /* 0x0000ae00ff027624 */ /* 0x000fe200078e00ff */
[----:B------:R-:W-:Y:S01]  /*59a0*/  ULEA UR4, UR8, UR11, 0x6 ;  /* 0x0000000b08047291 */ /* 0x000fe2000f8e303f */
[----:B------:R-:W-:Y:S01]  /*59b0*/  IMAD.MOV.U32 R8, RZ, RZ, RZ ;  /* 0x000000ffff087224 */ /* 0x000fe200078e00ff */
[----:B------:R-:W3:Y:S02]  /*59c0*/  LDL.64 R30, [R1+0x58] ;  /* 0x00005800011e7983 */ /* 0x000ee40000100a00 */
[----:B------:R-:W-:Y:S02]  /*59d0*/  ISETP.NE.AND P1, PT, R2, 0x1, PT ;  /* 0x000000010200780c */ /* 0x000fe40003f25270 */
[----:B------:R-:W4:Y:S01]  /*59e0*/  LDL R29, [R1+0x6c] ;  /* 0x00006c00011d7983 */ /* 0x000f220000100800 */
[----:B------:R-:W-:Y:S03]  /*59f0*/  IMAD.U32 R2, RZ, RZ, UR4 ;  /* 0x00000004ff027e24 */ /* 0x000fe6000f8e00ff */
[----:B------:R-:W5:Y:S04]  /*5a00*/  LDL R28, [R1+0x68] ;  /* 0x00006800011c7983 */ /* 0x000f680000100800 */
[----:B------:R-:W3:Y:S04]  /*5a10*/  LDL R27, [R1+0x74] ;  /* 0x00007400011b7983 */ /* 0x000ee80000100800 */
[----:B------:R-:W3:Y:S04]  /*5a20*/  LDL R26, [R1+0x70] ;  /* 0x00007000011a7983 */ /* 0x000ee80000100800 */
[----:B------:R-:W3:Y:S04]  /*5a30*/  LDL R25, [R1+0x7c] ;  /* 0x00007c0001197983 */ /* 0x000ee80000100800 */
[----:B------:R-:W3:Y:S01]  /*5a40*/  LDL R24, [R1+0x78] ;  /* 0x0000780001187983 */ /* 0x000ee20000100800 */
[----:B--2---:R-:W-:Y:S05]  /*5a50*/  IADD3 R2, R2, -0x40, R12 ;  /* 0xffffffc002027810 */ /* 0x004fea0007ffe00c */
[----:B------:R-:W-:Y:S04]  /*5a60*/  @P1 IMAD.HI.U32 R5, R2, c[0x0][0x2bc], RZ ;  /* 0x0000af0002051a27 */ /* 0x000fe800078e00ff */
[----:B------:R-:W-:Y:S01]  /*5a70*/  IMAD.MOV.U32 R0, RZ, RZ, R2 ;  /* 0x000000ffff007224 */ /* 0x000fe200078e0002 */
[----:B------:R-:W-:Y:S04]  /*5a80*/  @P1 SHF.R.U32.HI R0, RZ, c[0x0][0x2c0], R5 ;  /* 0x0000b000ff001a19 */ /* 0x000fe80000011605 */
[C---:B------:R-:W-:Y:S04]  /*5a90*/  @!P2 IADD3 R5, P0, R0.reuse, UR12, RZ ;  /* 0x0000000c0005ac10 */ /* 0x040fe8000ff1e0ff */
[----:B------:R-:W-:Y:S01]  /*5aa0*/  @!P2 LEA.HI.X.SX32 R7, R0, UR6, 0x1, P0 ;  /* 0x000000060007ac11 */ /* 0x000fe200080f0eff */
[----:B------:R-:W-:Y:S01]  /*5ab0*/  IMAD.MOV R0, RZ, RZ, -R0 ;  /* 0x000000ffff007224 */ /* 0x000fe200078e0a00 */
[C---:B------:R-:W-:Y:S03]  /*5ac0*/  @!P2 LEA R6, P0, R5.reuse, c[0x0][0x2a0], 0x2 ;  /* 0x0000a8000506aa11 */ /* 0x040fe600078010ff */
[----:B------:R-:W-:Y:S01]  /*5ad0*/  IMAD R9, R0, c[0x0][0x2b8], R2 ;  /* 0x0000ae0000097a24 */ /* 0x000fe200078e0202 */
[----:B------:R-:W-:Y:S04]  /*5ae0*/  @!P2 LEA.HI.X R7, R5, c[0x0][0x2a4], R7, 0x2, P0 ;  /* 0x0000a9000507aa11 */ /* 0x000fe800000f1407 */
[----:B------:R-:W-:Y:S01]  /*5af0*/  STL [R1+0x60], R9 ;  /* 0x0000600901007387 */ /* 0x000fe20000100800 */
[----:B------:R-:W-:Y:S03]  /*5b00*/  SHF.R.S32.HI R0, RZ, 0x1f, R9 ;  /* 0x0000001fff007819 */ /* 0x000fe60000011409 */
[----:B------:R1:W2:Y:S02]  /*5b10*/  @!P2 LDG.E R8, [R6.64] ;  /* 0x0000000e0608a981 */ /* 0x0002a4000c1e1900 */
[----:B------:R-:W-:Y:S04]  /*5b20*/  IMAD R0, R0, c[0x0][0x1e0], RZ ;  /* 0x0000780000007a24 */ /* 0x000fe800078e02ff */
[C---:B------:R-:W-:Y:S02]  /*5b30*/  IMAD R0, R9.reuse, c[0x0][0x1e4], R0 ;  /* 0x0000790009007a24 */ /* 0x040fe400078e0200 */
[----:B-1----:R-:W-:Y:S04]  /*5b40*/  IMAD.WIDE.U32 R6, R9, c[0x0][0x1e0], RZ ;  /* 0x0000780009067a25 */ /* 0x002fe800078e00ff */
[----:B------:R-:W-:Y:S01]  /*5b50*/  IMAD.IADD R7, R7, 0x1, R0 ;  /* 0x0000000107077824 */ /* 0x000fe200078e0200 */
[----:B--2---:R-:W-:Y:S01]  /*5b60*/  STL [R1+0x54], R8 ;  /* 0x0000540801007387 */ /* 0x004fe20000100800 */
[----:B------:R-:W-:Y:S02]  /*5b70*/  SHF.R.S32.HI R5, RZ, 0x1f, R8 ;  /* 0x0000001fff057819 */ /* 0x000fe40000011408 */
[----:B------:R-:W-:Y:S04]  /*5b80*/  IMAD.WIDE.U32 R6, R8, c[0x0][0x1f0], R6 ;  /* 0x00007c0008067a25 */ /* 0x000fe800078e0006 */
[----:B------:R-:W-:Y:S01]  /*5b90*/  IMAD R5, R5, c[0x0][0x1f0], RZ ;  /* 0x00007c0005057a24 */ /* 0x000fe200078e02ff */
[----:B------:R-:W-:Y:S03]  /*5ba0*/  IADD3 R0, P0, R6, UR18, RZ ;  /* 0x0000001206007c10 */ /* 0x000fe6000ff1e0ff */
[----:B------:R-:W-:Y:S05]  /*5bb0*/  IMAD R5, R8, c[0x0][0x1f4], R5 ;  /* 0x00007d0008057a24 */ /* 0x000fea00078e0205 */
[----:B------:R-:W-:Y:S02]  /*5bc0*/  IADD3.X R5, R7, UR16, R5, P0, !PT ;  /* 0x0000001007057c10 */ /* 0x000fe400087fe405 */
[C---:B------:R-:W-:Y:S04]  /*5bd0*/  LEA R12, P0, R0.reuse, c[0x0][0x1c8], 0x1 ;  /* 0x00007200000c7a11 */ /* 0x040fe800078008ff */
[----:B------:R-:W-:Y:S02]  /*5be0*/  LEA.HI.X R5, R0, c[0x0][0x1cc], R5, 0x1, P0 ;  /* 0x0000730000057a11 */ /* 0x000fe400000f0c05 */
[----:B------:R-:W3:Y:S04]  /*5bf0*/  SHFL.IDX PT, R0, R12, RZ, 0x181f ;  /* 0x00181fff0c007589 */ /* 0x000ee800000e0000 */
[----:B------:R-:W1:Y:S01]  /*5c00*/  SHFL.IDX PT, R2, R5, RZ, 0x181f ;  /* 0x00181fff05027589 */ /* 0x000e6200000e0000 */
[----:B---3--:R-:W-:Y:S05]  /*5c10*/  IADD3 R8, P0, R30, R0, RZ ;  /* 0x000000001e087210 */ /* 0x008fea0007f1e0ff */
[C---:B-1----:R-:W-:Y:S01]  /*5c20*/  IMAD.X R9, R31.reuse, 0x1, R2, P0 ;  /* 0x000000011f097824 */ /* 0x042fe200000e0602 */
[----:B----4-:R-:W-:Y:S04]  /*5c30*/  IADD3 R6, P0, R0, R29, RZ ;  /* 0x0000001d00067210 */ /* 0x010fe80007f1e0ff */
[----:B------:R-:W-:Y:S01]  /*5c40*/  @!PT LDS RZ, [RZ] ;  /* 0x00000000fffff984 */ /* 0x000fe20000000800 */
[----:B------:R1:W-:Y:S01]  /*5c50*/  LDGSTS.E.BYPASS.LTC128B.128 [R132+0x10100], [R8.64], !P5 ;  /* 0x1010000008847fae */ /* 0x0003e2000e901d4e */
[----:B-----5:R-:W-:Y:S05]  /*5c60*/  IADD3.X R7, R2, R28, RZ, P0, !PT ;  /* 0x0000001c02077210 */ /* 0x020fea00007fe4ff */
[----:B------:R2:W-:Y:S02]  /*5c70*/  LDGSTS.E.BYPASS.LTC128B.128 [R132+0x12100], [R6.64], !P4 ;  /* 0x1210000006847fae */ /* 0x0005e4000e101d4e */
[----:B--2---:R-:W-:Y:S05]  /*5c80*/  IADD3 R6, P0, R0, R27, RZ ;  /* 0x0000001b00067210 */ /* 0x004fea0007f1e0ff */
[----:B------:R-:W-:Y:S01]  /*5c90*/  IMAD.X R7, R2, 0x1, R26, P0 ;  /* 0x0000000102077824 */ /* 0x000fe200000e061a */
[----:B------:R-:W-:Y:S02]  /*5ca0*/  IADD3 R10, P0, R0, R25, RZ ;  /* 0x00000019000a7210 */ /* 0x000fe40007f1e0ff */
[----:B------:R-:W2:Y:S03]  /*5cb0*/  SHFL.IDX PT, R0, R12, 0x1, 0x181f ;  /* 0x00381f000c007f89 */ /* 0x000ea600000e0000 */
[----:B------:R-:W-:Y:S01]  /*5cc0*/  IMAD.X R11, R2, 0x1, R24, P0 ;  /* 0x00000001020b7824 */ /* 0x000fe200000e0618 */
[----:B------:R2:W-:Y:S04]  /*5cd0*/  LDGSTS.E.BYPASS.LTC128B.128 [R132+0x14100], [R6.64], !P3 ;  /* 0x1410000006847fae */ /* 0x0005e8000d901d4e */
[----:B------:R-:W3:Y:S04]  /*5ce0*/  SHFL.IDX PT, R2, R5, 0x1, 0x181f ;  /* 0x00381f0005027f89 */ /* 0x000ee800000e0000 */
[----:B------:R4:W-:Y:S01]  /*5cf0*/  LDGSTS.E.BYPASS.LTC128B.128 [R132+0x16100], [R10.64], !P6 ;  /* 0x161000000a847fae */ /* 0x0009e2000f101d4e */
[----:B--2---:R-:W-:Y:S05]  /*5d00*/  IADD3 R6, P0, R30, R0, RZ ;  /* 0x000000001e067210 */ /* 0x004fea0007f1e0ff */
[----:B---3--:R-:W-:Y:S05]  /*5d10*/  IMAD.X R7, R31, 0x1, R2, P0 ;  /* 0x000000011f077824 */ /* 0x008fea00000e0602 */
[----:B------:R2:W-:Y:S02]  /*5d20*/  LDGSTS.E.BYPASS.LTC128B.128 [R132+0x11100], [R6.64], !P5 ;  /* 0x1110000006847fae */ /* 0x0005e4000e901d4e */
[----:B--2---:R-:W-:Y:S04]  /*5d30*/  IADD3 R6, P0, R0, R29, RZ ;  /* 0x0000001d00067210 */ /* 0x004fe80007f1e0ff */
[----:B------:R-:W-:Y:S02]  /*5d40*/  IADD3.X R7, R2, R28, RZ, P0, !PT ;  /* 0x0000001c02077210 */ /* 0x000fe400007fe4ff */
[----:B-1----:R-:W-:Y:S03]  /*5d50*/  IADD3 R8, P0, R0, R27, RZ ;  /* 0x0000001b00087210 */ /* 0x002fe60007f1e0ff */
[----:B------:R1:W-:Y:S02]  /*5d60*/  LDGSTS.E.BYPASS.LTC128B.128 [R132+0x13100], [R6.64], !P4 ;  /* 0x1310000006847fae */ /* 0x0003e4000e101d4e */
[----:B------:R-:W-:Y:S05]  /*5d70*/  IMAD.X R9, R2, 0x1, R26, P0 ;  /* 0x0000000102097824 */ /* 0x000fea00000e061a */
[----:B------:R4:W-:Y:S01]  /*5d80*/  LDGSTS.E.BYPASS.LTC128B.128 [R132+0x15100], [R8.64], !P3 ;  /* 0x1510000008847fae */ /* 0x0009e2000d901d4e */
[----:B-1----:R-:W-:Y:S05]  /*5d90*/  IADD3 R6, P0, R0, R25, RZ ;  /* 0x0000001900067210 */ /* 0x002fea0007f1e0ff */
[----:B------:R-:W-:Y:S05]  /*5da0*/  IMAD.X R7, R2, 0x1, R24, P0 ;  /* 0x0000000102077824 */ /* 0x000fea00000e0618 */
[----:B------:R4:W-:Y:S01]  /*5db0*/  LDGSTS.E.BYPASS.LTC128B.128 [R132+0x17100], [R6.64], !P6 ;  /* 0x1710000006847fae */ /* 0x0009e2000f101d4e */
[----:B------:R-:W-:-:S05]  /*5dc0*/  BRA `(.L_x_4) ;  /* 0x000015e000007947 */ /* 0x000fca0003800000 */
.L_x_3:
[----:B------:R-:W3:Y:S01]  /*5dd0*/  LDL R4, [R1+0x60] ;  /* 0x0000600001047983 */ /* 0x000ee20000100800 */
[----:B------:R-:W-:Y:S04]  /*5de0*/  DEPBAR.LE SB0, 0x0 ;  /* 0x000080000000791a */ /* 0x000fe80000000000 */
[----:B------:R-:W4:Y:S01]  /*5df0*/  LDL R17, [R1+0x54] ;  /* 0x0000540001117983 */ /* 0x000f220000100800 */
[----:B------:R-:W-:Y:S04]  /*5e00*/  UISETP.GE.AND UP0, UPT, UR8, 0x1, UPT ;  /* 0x000000010800788c */ /* 0x000fe8000bf06270 */
[----:B------:R-:W5:Y:S05]  /*5e10*/  LDL.64 R14, [R1+0x58] ;  /* 0x00005800010e7983 */ /* 0x000f6a0000100a00 */
[----:B------:R-:W5:Y:S05]  /*5e20*/  LDL R16, [R1+0x98] ;  /* 0x0000980001107983 */ /* 0x000f6a0000100800 */
[----:B--2---:R-:W2:Y:S05]  /*5e30*/  LDL R13, [R1+0x94] ;  /* 0x00009400010d7983 */ /* 0x004eaa0000100800 */
[----:B------:R-:W2:Y:S05]  /*5e40*/  LDL R6, [R1+0x6c] ;  /* 0x00006c0001067983 */ /* 0x000eaa0000100800 */
        /* <DEDUP_REMOVED lines=12> */
[----:B------:R-:W-:Y:S06]  /*5f10*/  BAR.SYNC.DEFER_BLOCKING 0x0 ;  /* 0x0000000000007b1d */ /* 0x000fec0000010000 */
[----:B------:R-:W-:Y:S05]  /*5f20*/  LDSM.16.M88.4 R24, [R135+0x11100] ;  /* 0x011100008718783b */ /* 0x000fea0000000200 */
[----:B------:R-:W-:Y:S01]  /*5f30*/  LDSM.16.M88.4 R32, [R135+0x11900] ;  /* 0x011900008720783b */ /* 0x000fe20000000200 */
[----:B---3--:R-:W-:Y:S01]  /*5f40*/  SHF.R.S32.HI R0, RZ, 0x1f, R4 ;  /* 0x0000001fff007819 */ /* 0x008fe20000011404 */
[----:B------:R-:W-:Y:S04]  /*5f50*/  IMAD.WIDE.U32 R2, R4, c[0x0][0x208], RZ ;  /* 0x0000820004027a25 */ /* 0x000fe800078e00ff */
[----:B------:R-:W-:Y:S04]  /*5f60*/  IMAD R0, R0, c[0x0][0x208], RZ ;  /* 0x0000820000007a24 */ /* 0x000fe800078e02ff */
[----:B------:R-:W-:Y:S01]  /*5f70*/  IMAD R0, R4, c[0x0][0x20c], R0 ;  /* 0x0000830004007a24 */ /* 0x000fe200078e0200 */
[----:B----4-:R-:W-:Y:S04]  /*5f80*/  SHF.R.S32.HI R4, RZ, 0x1f, R17 ;  /* 0x0000001fff047819 */ /* 0x010fe80000011411 */
[----:B------:R-:W-:Y:S01]  /*5f90*/  IADD3 R3, R3, R0, RZ ;  /* 0x0000000003037210 */ /* 0x000fe20007ffe0ff */
[----:B------:R-:W-:Y:S04]  /*5fa0*/  IMAD R4, R4, c[0x0][0x218], RZ ;  /* 0x0000860004047a24 */ /* 0x000fe800078e02ff */
[C---:B------:R-:W-:Y:S04]  /*5fb0*/  IMAD.WIDE.U32 R2, R17.reuse, c[0x0][0x218], R2 ;  /* 0x0000860011027a25 */ /* 0x040fe800078e0002 */
[----:B------:R-:W-:Y:S01]  /*5fc0*/  IMAD R4, R17, c[0x0][0x21c], R4 ;  /* 0x0000870011047a24 */ /* 0x000fe200078e0204 */
[----:B------:R-:W-:Y:S04]  /*5fd0*/  IADD3 R0, P0, R2, UR20, RZ ;  /* 0x0000001402007c10 */ /* 0x000fe8000ff1e0ff */
[----:B------:R-:W-:Y:S02]  /*5fe0*/  IADD3.X R3, R3, UR5, R4, P0, !PT ;  /* 0x0000000503037c10 */ /* 0x000fe400087fe404 */
[C---:B------:R-:W-:Y:S04]  /*5ff0*/  LEA R4, P0, R0.reuse, c[0x0][0x1f8], 0x1 ;  /* 0x00007e0000047a11 */ /* 0x040fe800078008ff */
[----:B------:R-:W-:Y:S02]  /*6000*/  LEA.HI.X R3, R0, c[0x0][0x1fc], R3, 0x1, P0 ;  /* 0x00007f0000037a11 */ /* 0x000fe400000f0c03 */
[----:B------:R-:W5:Y:S05]  /*6010*/  SHFL.IDX PT, R0, R4, 0x1, 0x181f ;  /* 0x00381f0004007f89 */ /* 0x000f6a00000e0000 */
[----:B------:R-:W1:Y:S01]  /*6020*/  SHFL.IDX PT, R2, R3, 0x1, 0x181f ;  /* 0x00381f0003027f89 */ /* 0x000e6200000e0000 */
[----:B-----5:R-:W-:Y:S04]  /*6030*/  IADD3 R20, P1, P0, R16, R0, R14 ;  /* 0x0000000010147210 */ /* 0x020fe8000783e00e */
[----:B------:R-:W-:Y:S01]  /*6040*/  LDSM.16.M88.4 R16, [R135+0x10900] ;  /* 0x010900008710783b */ /* 0x000fe20000000200 */
[----:B-1----:R-:W-:Y:S02]  /*6050*/  IADD3.X R21, RZ, R2, R15, P1, P0 ;  /* 0x00000002ff157210 */ /* 0x002fe40000fe040f */
[----:B--2---:R-:W-:Y:S02]  /*6060*/  IADD3 R22, P1, P0, R13, R0, R6 ;  /* 0x000000000d167210 */ /* 0x004fe4000783e006 */
[----:B------:R-:W-:Y:S02]  /*6070*/  LDSM.16.M88.4 R176, [R176] ;  /* 0x00000000b0b0783b */ /* 0x000fe40000000200 */
[----:B------:R-:W-:Y:S02]  /*6080*/  IADD3.X R23, RZ, R2, R11, P1, P0 ;  /* 0x00000002ff177210 */ /* 0x000fe40000fe040b */
[----:B------:R-:W-:Y:S01]  /*6090*/  IADD3 R28, P1, P0, R12, R0, R5 ;  /* 0x000000000c1c7210 */ /* 0x000fe2000783e005 */
[----:B------:R-:W-:Y:S03]  /*60a0*/  LDSM.16.M88.4 R180, [R180] ;  /* 0x00000000b4b4783b */ /* 0x000fe60000000200 */
[----:B------:R-:W-:Y:S02]  /*60b0*/  IADD3.X R29, RZ, R2, R10, P1, P0 ;  /* 0x00000002ff1d7210 */ /* 0x000fe40000fe040a */
[----:B------:R-:W-:Y:S01]  /*60c0*/  IADD3 R30, P1, P0, R7, R0, R9 ;  /* 0x00000000071e7210 */ /* 0x000fe2000783e009 */
[----:B------:R-:W-:Y:S03]  /*60d0*/  LDSM.16.M88.4 R184, [R184] ;  /* 0x00000000b8b8783b */ /* 0x000fe60000000200 */
[----:B------:R-:W-:Y:S02]  /*60e0*/  IADD3.X R31, RZ, R2, R8, P1, P0 ;  /* 0x00000002ff1f7210 */ /* 0x000fe40000fe0408 */
[----:B------:R-:W1:Y:S05]  /*60f0*/  SHFL.IDX PT, R0, R4, RZ, 0x181f ;  /* 0x00181fff04007589 */ /* 0x000e6a00000e0000 */
[----:B------:R2:W3:Y:S05]  /*6100*/  SHFL.IDX PT, R2, R3, RZ, 0x181f ;  /* 0x00181fff03027589 */ /* 0x0004ea00000e0000 */
[----:B------:R-:W-:Y:S01]  /*6110*/  LDSM.16.M88.4 R188, [R188] ;  /* 0x00000000bcbc783b */ /* 0x000fe20000000200 */
[----:B-1----:R-:W-:Y:S04]  /*6120*/  IADD3 R12, P0, R14, R0, RZ ;  /* 0x000000000e0c7210 */ /* 0x002fe80007f1e0ff */
[----:B--2---:R-:W2:Y:S01]  /*6130*/  LDL R3, [R1+0xa0] ;  /* 0x0000a00001037983 */ /* 0x004ea20000100800 */
[----:B---3--:R-:W-:Y:S02]  /*6140*/  IADD3.X R13, R15, R2, RZ, P0, !PT ;  /* 0x000000020f0d7210 */ /* 0x008fe400007fe4ff */
[----:B------:R-:W-:Y:S04]  /*6150*/  IADD3 R6, P0, R0, R6, RZ ;  /* 0x0000000600067210 */ /* 0x000fe80007f1e0ff */
[----:B------:R-:W-:Y:S02]  /*6160*/  IADD3.X R7, R2, R11, RZ, P0, !PT ;  /* 0x0000000b02077210 */ /* 0x000fe400007fe4ff */
[----:B------:R-:W-:Y:S04]  /*6170*/  IADD3 R4, P0, R0, R5, RZ ;  /* 0x0000000500047210 */ /* 0x000fe80007f1e0ff */
[----:B------:R-:W-:Y:S02]  /*6180*/  IADD3.X R5, R2, R10, RZ, P0, !PT ;  /* 0x0000000a02057210 */ /* 0x000fe400007fe4ff */
[----:B------:R-:W-:Y:S02]  /*6190*/  IADD3 R14, P0, R0, R9, RZ ;  /* 0x00000009000e7210 */ /* 0x000fe40007f1e0ff */
[----:B------:R-:W3:Y:S02]  /*61a0*/  LDL R0, [R1+0xa4] ;  /* 0x0000a40001007983 */ /* 0x000ee40000100800 */
[----:B------:R-:W-:Y:S03]  /*61b0*/  IADD3.X R15, R2, R8, RZ, P0, !PT ;  /* 0x00000008020f7210 */ /* 0x000fe600007fe4ff */
[----:B------:R-:W1:Y:S05]  /*61c0*/  LDSM.16.M88.4 R8, [R135+0x10100] ;  /* 0x010100008708783b */ /* 0x000e6a0000000200 */
[----:B------:R-:W-:Y:S01]  /*61d0*/  @!PT LDS RZ, [RZ] ;  /* 0x00000000fffff984 */ /* 0x000fe20000000800 */
[----:B------:R-:W-:Y:S01]  /*61e0*/  @!PT LDS RZ, [RZ] ;  /* 0x00000000fffff984 */ /* 0x000fe20000000800 */
[----:B------:R-:W-:Y:S01]  /*61f0*/  @!PT LDS RZ, [RZ] ;  /* 0x00000000fffff984 */ /* 0x000fe20000000800 */
[----:B------:R4:W-:Y:S05]  /*6200*/  LDGSTS.E.BYPASS.LTC128B.128 [R132+0x100], [R12.64], !P5 ;  /* 0x001000000c847fae */ /* 0x0009ea000e901d4e */
[----:B------:R-:W5:Y:S05]  /*6210*/  LDL R2, [R1+0x9c] ;  /* 0x00009c0001027983 */ /* 0x000f6a0000100800 */
[----:B------:R1:W-:Y:S05]  /*6220*/  LDGSTS.E.BYPASS.LTC128B.128 [R132+0x2100], [R6.64], !P4 ;  /* 0x0210000006847fae */ /* 0x0003ea000e101d4e */
[----:B------:R1:W-:Y:S05]  /*6230*/  LDGSTS.E.BYPASS.LTC128B.128 [R132+0x4100], [R4.64], !P3 ;  /* 0x0410000004847fae */ /* 0x0003ea000d901d4e */
[----:B------:R2:W-:Y:S05]  /*6240*/  LDGSTS.E.BYPASS.LTC128B.128 [R132+0x6100], [R14.64], !P6 ;  /* 0x061000000e847fae */ /* 0x0005ea000f101d4e */
[----:B----4-:R-:W4:Y:S01]  /*6250*/  LDL R13, [R1+0xa8] ;  /* 0x0000a800010d7983 */ /* 0x010f220000100800 */
[C---:B-1----:R-:W-:Y:S08]  /*6260*/  HMMA.16816.F32.BF16 R4, R168.reuse, R8, RZ ;  /* 0x00000008a804723c */ /* 0x042ff000000418ff */
[C---:B------:R-:W-:Y:S01]  /*6270*/  HMMA.16816.F32.BF16 R8, R168.reuse, R10, RZ ;  /* 0x0000000aa808723c */ /* 0x040fe200000418ff */
[----:B---3--:R-:W-:Y:S02]  /*6280*/  ISETP.NE.U32.AND P1, PT, R0, RZ, PT ;  /* 0x000000ff0000720c */ /* 0x008fe40003f25070 */
[----:B------:R-:W3:Y:S01]  /*6290*/  LDL R0, [R1] ;  /* 0x0000000001007983 */ /* 0x000ee20000100800 */
[----:B----4-:R-:W-:Y:S04]  /*62a0*/  ISETP.NE.U32.AND P0, PT, R13, RZ, PT ;  /* 0x000000ff0d00720c */ /* 0x010fe80003f05070 */
[C---:B--2---:R-:W-:Y:S08]  /*62b0*/  HMMA.16816.F32.BF16 R12, R168.reuse, R16, RZ ;  /* 0x00000010a80c723c */ /* 0x044ff000000418ff */
[C---:B------:R-:W-:Y:S01]  /*62c0*/  HMMA.16816.F32.BF16 R16, R168.reuse, R18, RZ ;  /* 0x00000012a810723c */ /* 0x040fe200000418ff */
[----:B------:R1:W-:Y:S01]  /*62d0*/  LDGSTS.E.BYPASS.LTC128B.128.ZFILL [R132+0x1100], [R20.64], P0 ;  /* 0x0110000014847fae */ /* 0x0003e20008141d4e */
[----:B------:R-:W-:Y:S04]  /*62e0*/  ISETP.NE.U32.AND P0, PT, R3, RZ, PT ;  /* 0x000000ff0300720c */ /* 0x000fe80003f05070 */
[----:B------:R1:W-:Y:S01]  /*62f0*/  LDGSTS.E.BYPASS.LTC128B.128.ZFILL [R132+0x3100], [R22.64], P1 ;  /* 0x0310000016847fae */ /* 0x0003e20008941d4e */
[----:B-----5:R-:W-:Y:S04]  /*6300*/  ISETP.NE.U32.AND P1, PT, R2, RZ, PT ;  /* 0x000000ff0200720c */ /* 0x020fe80003f25070 */
[----:B------:R-:W2:Y:S05]  /*6310*/  LDL R3, [R1+0x2c] ;  /* 0x00002c0001037983 */ /* 0x000eaa0000100800 */
[----:B------:R4:W-:Y:S01]  /*6320*/  LDGSTS.E.BYPASS.LTC128B.128.ZFILL [R132+0x5100], [R28.64], P0 ;  /* 0x051000001c847fae */ /* 0x0009e20008141d4e */
[----:B------:R-:W-:Y:S04]  /*6330*/  PLOP3.LUT P0, PT, PT, PT, UP0, 0x80, 0x0 ;  /* 0x000000000000781c */ /* 0x000fe80003f0f008 */
[----:B------:R4:W-:Y:S05]  /*6340*/  LDGSTS.E.BYPASS.LTC128B.128.ZFILL [R132+0x7100], [R30.64], P1 ;  /* 0x071000001e847fae */ /* 0x0009ea0008941d4e */
[----:B------:R-:W5:Y:S05]  /*6350*/  LDL R2, [R1+0x28] ;  /* 0x0000280001027983 */ /* 0x000f6a0000100800 */
[----:B------:R-:W0:Y:S01]  /*6360*/  LDGDEPBAR ;  /* 0x00000000000079af */ /* 0x000e220000000000 */
[C---:B-1----:R-:W-:Y:S08]  /*6370*/  HMMA.16816.F32.BF16 R20, R168.reuse, R24, RZ ;  /* 0x00000018a814723c */ /* 0x042ff000000418ff */
[C---:B------:R-:W-:Y:S08]  /*6380*/  HMMA.16816.F32.BF16 R24, R168.reuse, R26, RZ ;  /* 0x0000001aa818723c */ /* 0x040ff000000418ff */
[C---:B----4-:R-:W-:Y:S08]  /*6390*/  HMMA.16816.F32.BF16 R28, R168.reuse, R32, RZ ;  /* 0x00000020a81c723c */ /* 0x050ff000000418ff */
[----:B------:R-:W-:Y:S08]  /*63a0*/  HMMA.16816.F32.BF16 R32, R168, R34, RZ ;  /* 0x00000022a820723c */ /* 0x000ff000000418ff */
[C---:B------:R-:W-:Y:S08]  /*63b0*/  HMMA.16816.F32.BF16 R4, R172.reuse, R176, R4 ;  /* 0x000000b0ac04723c */ /* 0x040ff00000041804 */
[C---:B------:R-:W-:Y:S08]  /*63c0*/  HMMA.16816.F32.BF16 R8, R172.reuse, R178, R8 ;  /* 0x000000b2ac08723c */ /* 0x040ff00000041808 */
[C---:B------:R-:W-:Y:S08]  /*63d0*/  HMMA.16816.F32.BF16 R12, R172.reuse, R180, R12 ;  /* 0x000000b4ac0c723c */ /* 0x040ff0000004180c */
[C---:B------:R-:W-:Y:S08]  /*63e0*/  HMMA.16816.F32.BF16 R16, R172.reuse, R182, R16 ;  /* 0x000000b6ac10723c */ /* 0x040ff00000041810 */
[C---:B------:R-:W-:Y:S08]  /*63f0*/  HMMA.16816.F32.BF16 R20, R172.reuse, R184, R20 ;  /* 0x000000b8ac14723c */ /* 0x040ff00000041814 */
[C---:B------:R-:W-:Y:S08]  /*6400*/  HMMA.16816.F32.BF16 R24, R172.reuse, R186, R24 ;  /* 0x000000baac18723c */ /* 0x040ff00000041818 */
[C---:B------:R-:W-:Y:S01]  /*6410*/  HMMA.16816.F32.BF16 R28, R172.reuse, R188, R28 ;  /* 0x000000bcac1c723c */ /* 0x040fe2000004181c */
[----:B------:R-:W4:Y:S05]  /*6420*/  LDL R188, [R1+0x34] ;  /* 0x0000340001bc7983 */ /* 0x000f2a0000100800 */
[----:B------:R-:W2:Y:S02]  /*6430*/  LDL R189, [R1+0x30] ;  /* 0x0000300001bd7983 */ /* 0x000ea40000100800 */
[----:B------:R-:W-:Y:S03]  /*6440*/  HMMA.16816.F32.BF16 R32, R172, R190, R32 ;  /* 0x000000beac20723c */ /* 0x000fe60000041820 */
[----:B---3--:R-:W1:Y:S05]  /*6450*/  LDSM.16.M88.4 R176, [R0+0x10100] ;  /* 0x0101000000b0783b */ /* 0x008e6a0000000200 */
[----:B------:R-:W3:Y:S05]  /*6460*/  LDSM.16.M88.4 R180, [R0+0x10900] ;  /* 0x0109000000b4783b */ /* 0x000eea0000000200 */
[----:B------:R-:W-:Y:S01]  /*6470*/  LDSM.16.M88.4 R184, [R0+0x11900] ;  /* 0x0119000000b8783b */ /* 0x000fe20000000200 */
[C---:B-1----:R-:W-:Y:S08]  /*6480*/  HMMA.16816.F32.BF16 R4, R192.reuse, R176, R4 ;  /* 0x000000b0c004723c */ /* 0x042ff00000041804 */
[C---:B------:R-:W-:Y:S01]  /*6490*/  HMMA.16816.F32.BF16 R8, R192.reuse, R178, R8 ;  /* 0x000000b2c008723c */ /* 0x040fe20000041808 */
[----:B------:R-:W1:Y:S07]  /*64a0*/  LDSM.16.M88.4 R176, [R0+0x11100] ;  /* 0x0111000000b0783b */ /* 0x000e6e0000000200 */
[C---:B---3--:R-:W-:Y:S08]  /*64b0*/  HMMA.16816.F32.BF16 R12, R192.reuse, R180, R12 ;  /* 0x000000b4c00c723c */ /* 0x048ff0000004180c */
[C---:B------:R-:W-:Y:S01]  /*64c0*/  HMMA.16816.F32.BF16 R16, R192.reuse, R182, R16 ;  /* 0x000000b6c010723c */ /* 0x040fe20000041810 */
[----:B------:R-:W3:Y:S07]  /*64d0*/  LDSM.16.M88.4 R180, [R250] ;  /* 0x00000000fab4783b */ /* 0x000eee0000000200 */
[C---:B-1----:R-:W-:Y:S08]  /*64e0*/  HMMA.16816.F32.BF16 R20, R192.reuse, R176, R20 ;  /* 0x000000b0c014723c */ /* 0x042ff00000041814 */
[C---:B------:R-:W-:Y:S01]  /*64f0*/  HMMA.16816.F32.BF16 R24, R192.reuse, R178, R24 ;  /* 0x000000b2c018723c */ /* 0x040fe20000041818 */
[----:B------:R-:W1:Y:S07]  /*6500*/  LDSM.16.M88.4 R176, [R250+0x800] ;  /* 0x00080000fab0783b */ /* 0x000e6e0000000200 */
[C---:B------:R-:W-:Y:S08]  /*6510*/  HMMA.16816.F32.BF16 R28, R192.reuse, R184, R28 ;  /* 0x000000b8c01c723c */ /* 0x040ff0000004181c */
[----:B------:R-:W-:Y:S01]  /*6520*/  HMMA.16816.F32.BF16 R32, R192, R186, R32 ;  /* 0x000000bac020723c */ /* 0x000fe20000041820 */
[----:B------:R-:W5:Y:S07]  /*6530*/  LDSM.16.M88.4 R184, [R250+0x1000] ;  /* 0x00100000fab8783b */ /* 0x000f6e0000000200 */
[C---:B---3--:R-:W-:Y:S08]  /*6540*/  HMMA.16816.F32.BF16 R4, R196.reuse, R180, R4 ;  /* 0x000000b4c404723c */ /* 0x048ff00000041804 */
[C---:B------:R-:W-:Y:S01]  /*6550*/  HMMA.16816.F32.BF16 R8, R196.reuse, R182, R8 ;  /* 0x000000b6c408723c */ /* 0x040fe20000041808 */
[----:B------:R-:W3:Y:S07]  /*6560*/  LDSM.16.M88.4 R180, [R250+0x1800] ;  /* 0x00180000fab4783b */ /* 0x000eee0000000200 */
[C---:B-1----:R-:W-:Y:S08]  /*6570*/  HMMA.16816.F32.BF16 R12, R196.reuse, R176, R12 ;  /* 0x000000b0c40c723c */ /* 0x042ff0000004180c */
[C---:B------:R-:W-:Y:S01]  /*6580*/  HMMA.16816.F32.BF16 R16, R196.reuse, R178, R16 ;  /* 0x000000b2c410723c */ /* 0x040fe20000041810 */
[----:B------:R-:W1:Y:S07]  /*6590*/  LDSM.16.M88.4 R176, [R135+0x12100] ;  /* 0x0121000087b0783b */ /* 0x000e6e0000000200 */
[C---:B-----5:R-:W-:Y:S08]  /*65a0*/  HMMA.16816.F32.BF16 R20, R196.reuse, R184, R20 ;  /* 0x000000b8c414723c */ /* 0x060ff00000041814 */
[C---:B------:R-:W-:Y:S01]  /*65b0*/  HMMA.16816.F32.BF16 R24, R196.reuse, R186, R24 ;  /* 0x000000bac418723c */ /* 0x040fe20000041818 */
[----:B------:R-:W5:Y:S07]  /*65c0*/  LDSM.16.M88.4 R184, [R135+0x12900] ;  /* 0x0129000087b8783b */ /* 0x000f6e0000000200 */
[C---:B---3--:R-:W-:Y:S08]  /*65d0*/  HMMA.16816.F32.BF16 R28, R196.reuse, R180, R28 ;  /* 0x000000b4c41c723c */ /* 0x048ff0000004181c */
[----:B------:R-:W-:Y:S01]  /*65e0*/  HMMA.16816.F32.BF16 R32, R196, R182, R32 ;  /* 0x000000b6c420723c */ /* 0x000fe20000041820 */
[----:B------:R-:W3:Y:S07]  /*65f0*/  LDSM.16.M88.4 R180, [R135+0x13100] ;  /* 0x0131000087b4783b */ /* 0x000eee0000000200 */
[C---:B-1----:R-:W-:Y:S08]  /*6600*/  HMMA.16816.F32.BF16 R4, R200.reuse, R176, R4 ;  /* 0x000000b0c804723c */ /* 0x042ff00000041804 */
[C---:B------:R-:W-:Y:S01]  /*6610*/  HMMA.16816.F32.BF16 R8, R200.reuse, R178, R8 ;  /* 0x000000b2c808723c */ /* 0x040fe20000041808 */
[----:B------:R-:W1:Y:S07]  /*6620*/  LDSM.16.M88.4 R176, [R135+0x13900] ;  /* 0x0139000087b0783b */ /* 0x000e6e0000000200 */
[C---:B-----5:R-:W-:Y:S08]  /*6630*/  HMMA.16816.F32.BF16 R12, R200.reuse, R184, R12 ;  /* 0x000000b8c80c723c */ /* 0x060ff0000004180c */
[C---:B------:R-:W-:Y:S01]  /*6640*/  HMMA.16816.F32.BF16 R16, R200.reuse, R186, R16 ;  /* 0x000000bac810723c */ /* 0x040fe20000041810 */
[----:B----4-:R4:W5:Y:S07]  /*6650*/  LDSM.16.M88.4 R184, [R188] ;  /* 0x00000000bcb8783b */ /* 0x01096e0000000200 */
[C---:B---3--:R-:W-:Y:S08]  /*6660*/  HMMA.16816.F32.BF16 R20, R200.reuse, R180, R20 ;  /* 0x000000b4c814723c */ /* 0x048ff00000041814 */
[C---:B------:R-:W-:Y:S01]  /*6670*/  HMMA.16816.F32.BF16 R24, R200.reuse, R182, R24 ;  /* 0x000000b6c818723c */ /* 0x040fe20000041818 */
[----:B--2---:R2:W3:Y:S05]  /*6680*/  LDSM.16.M88.4 R180, [R189] ;  /* 0x00000000bdb4783b */ /* 0x0044ea0000000200 */
[----:B----4-:R-:W4:Y:S02]  /*6690*/  LDL R188, [R1+0x20] ;  /* 0x0000200001bc7983 */ /* 0x010f240000100800 */
[C---:B-1----:R-:W-:Y:S08]  /*66a0*/  HMMA.16816.F32.BF16 R28, R200.reuse, R176, R28 ;  /* 0x000000b0c81c723c */ /* 0x042ff0000004181c */
[----:B------:R-:W-:Y:S01]  /*66b0*/  HMMA.16816.F32.BF16 R32, R200, R178, R32 ;  /* 0x000000b2c820723c */ /* 0x000fe20000041820 */
[----:B------:R1:W1:Y:S05]  /*66c0*/  LDSM.16.M88.4 R176, [R3] ;  /* 0x0000000003b0783b */ /* 0x00026a0000000200 */
[----:B--2---:R-:W2:Y:S02]  /*66d0*/  LDL R189, [R1+0x24] ;  /* 0x0000240001bd7983 */ /* 0x004ea40000100800 */
[C---:B-----5:R-:W-:Y:S08]  /*66e0*/  HMMA.16816.F32.BF16 R4, R204.reuse, R184, R4 ;  /* 0x000000b8cc04723c */ /* 0x060ff00000041804 */
[C---:B------:R-:W-:Y:S01]  /*66f0*/  HMMA.16816.F32.BF16 R8, R204.reuse, R186, R8 ;  /* 0x000000bacc08723c */ /* 0x040fe20000041808 */
[----:B------:R5:W1:Y:S07]  /*6700*/  LDSM.16.M88.4 R184, [R2] ;  /* 0x0000000002b8783b */ /* 0x000a6e0000000200 */
[C---:B---3--:R-:W-:Y:S01]  /*6710*/  HMMA.16816.F32.BF16 R12, R204.reuse, R180, R12 ;  /* 0x000000b4cc0c723c */ /* 0x048fe2000004180c */
[----:B-1----:R-:W3:Y:S07]  /*6720*/  LDL R3, [R1+0x1c] ;  /* 0x00001c0001037983 */ /* 0x002eee0000100800 */
[C---:B------:R-:W-:Y:S01]  /*6730*/  HMMA.16816.F32.BF16 R16, R204.reuse, R182, R16 ;  /* 0x000000b6cc10723c */ /* 0x040fe20000041810 */
[----:B------:R-:W1:Y:S05]  /*6740*/  LDSM.16.M88.4 R180, [R0+0x12100] ;  /* 0x0121000000b4783b */ /* 0x000e6a0000000200 */
[----:B-----5:R-:W4:Y:S02]  /*6750*/  LDL R2, [R1+0x18] ;  /* 0x0000180001027983 */ /* 0x020f240000100800 */
[C---:B------:R-:W-:Y:S08]  /*6760*/  HMMA.16816.F32.BF16 R20, R204.reuse, R176, R20 ;  /* 0x000000b0cc14723c */ /* 0x040ff00000041814 */
[C---:B------:R-:W-:Y:S01]  /*6770*/  HMMA.16816.F32.BF16 R24, R204.reuse, R178, R24 ;  /* 0x000000b2cc18723c */ /* 0x040fe20000041818 */
[----:B------:R-:W1:Y:S07]  /*6780*/  LDSM.16.M88.4 R176, [R0+0x12900] ;  /* 0x0129000000b0783b */ /* 0x000e6e0000000200 */
[C---:B------:R-:W-:Y:S08]  /*6790*/  HMMA.16816.F32.BF16 R28, R204.reuse, R184, R28 ;  /* 0x000000b8cc1c723c */ /* 0x040ff0000004181c */
[----:B------:R-:W-:Y:S01]  /*67a0*/  HMMA.16816.F32.BF16 R32, R204, R186, R32 ;  /* 0x000000bacc20723c */ /* 0x000fe20000041820 */
[----:B------:R-:W1:Y:S07]  /*67b0*/  LDSM.16.M88.4 R184, [R0+0x13100] ;  /* 0x0131000000b8783b */ /* 0x000e6e0000000200 */
[C---:B-1----:R-:W-:Y:S08]  /*67c0*/  HMMA.16816.F32.BF16 R4, R208.reuse, R180, R4 ;  /* 0x000000b4d004723c */ /* 0x042ff00000041804 */
[C---:B------:R-:W-:Y:S01]  /*67d0*/  HMMA.16816.F32.BF16 R8, R208.reuse, R182, R8 ;  /* 0x000000b6d008723c */ /* 0x040fe20000041808 */
[----:B------:R-:W1:Y:S07]  /*67e0*/  LDSM.16.M88.4 R180, [R0+0x13900] ;  /* 0x0139000000b4783b */ /* 0x000e6e0000000200 */
[C---:B------:R-:W-:Y:S08]  /*67f0*/  HMMA.16816.F32.BF16 R12, R208.reuse, R176, R12 ;  /* 0x000000b0d00c723c */ /* 0x040ff0000004180c */
[C---:B------:R-:W-:Y:S01]  /*6800*/  HMMA.16816.F32.BF16 R16, R208.reuse, R178, R16 ;  /* 0x000000b2d010723c */ /* 0x040fe20000041810 */
[----:B------:R-:W1:Y:S07]  /*6810*/  LDSM.16.M88.4 R176, [R250+0x2000] ;  /* 0x00200000fab0783b */ /* 0x000e6e0000000200 */
[C---:B------:R-:W-:Y:S08]  /*6820*/  HMMA.16816.F32.BF16 R20, R208.reuse, R184, R20 ;  /* 0x000000b8d014723c */ /* 0x040ff00000041814 */
[C---:B------:R-:W-:Y:S01]  /*6830*/  HMMA.16816.F32.BF16 R24, R208.reuse, R186, R24 ;  /* 0x000000bad018723c */ /* 0x040fe20000041818 */
[----:B------:R-:W1:Y:S07]  /*6840*/  LDSM.16.M88.4 R184, [R250+0x2800] ;  /* 0x00280000fab8783b */ /* 0x000e6e0000000200 */
[C---:B-1----:R-:W-:Y:S08]  /*6850*/  HMMA.16816.F32.BF16 R28, R208.reuse, R180, R28 ;  /* 0x000000b4d01c723c */ /* 0x042ff0000004181c */
[----:B------:R-:W-:Y:S01]  /*6860*/  HMMA.16816.F32.BF16 R32, R208, R182, R32 ;  /* 0x000000b6d020723c */ /* 0x000fe20000041820 */
        /* <DEDUP_REMOVED lines=8> */
[C---:B------:R-:W-:Y:S01]  /*68f0*/  HMMA.16816.F32.BF16 R24, R212.reuse, R182, R24 ;  /* 0x000000b6d418723c */ /* 0x040fe20000041818 */
[----:B------:R-:W1:Y:S07]  /*6900*/  LDSM.16.M88.4 R180, [R135+0x14900] ;  /* 0x0149000087b4783b */ /* 0x000e6e0000000200 */
[C---:B------:R-:W-:Y:S08]  /*6910*/  HMMA.16816.F32.BF16 R28, R212.reuse, R176, R28 ;  /* 0x000000b0d41c723c */ /* 0x040ff0000004181c */
[----:B------:R-:W-:Y:S01]  /*6920*/  HMMA.16816.F32.BF16 R32, R212, R178, R32 ;  /* 0x000000b2d420723c */ /* 0x000fe20000041820 */
[----:B------:R-:W1:Y:S07]  /*6930*/  LDSM.16.M88.4 R176, [R135+0x15100] ;  /* 0x0151000087b0783b */ /* 0x000e6e0000000200 */
[C---:B------:R-:W-:Y:S08]  /*6940*/  HMMA.16816.F32.BF16 R4, R216.reuse, R184, R4 ;  /* 0x000000b8d804723c */ /* 0x040ff00000041804 */
[C---:B------:R-:W-:Y:S01]  /*6950*/  HMMA.16816.F32.BF16 R8, R216.reuse, R186, R8 ;  /* 0x000000bad808723c */ /* 0x040fe20000041808 */
[----:B------:R-:W1:Y:S07]  /*6960*/  LDSM.16.M88.4 R184, [R135+0x15900] ;  /* 0x0159000087b8783b */ /* 0x000e6e0000000200 */
[C---:B-1----:R-:W-:Y:S08]  /*6970*/  HMMA.16816.F32.BF16 R12, R216.reuse, R180, R12 ;  /* 0x000000b4d80c723c */ /* 0x042ff0000004180c */
[C---:B------:R-:W-:Y:S08]  /*6980*/  HMMA.16816.F32.BF16 R16, R216.reuse, R182, R16 ;  /* 0x000000b6d810723c */ /* 0x040ff00000041810 */
[C---:B------:R-:W-:Y:S08]  /*6990*/  HMMA.16816.F32.BF16 R20, R216.reuse, R176, R20 ;  /* 0x000000b0d814723c */ /* 0x040ff00000041814 */
[C---:B------:R-:W-:Y:S08]  /*69a0*/  HMMA.16816.F32.BF16 R24, R216.reuse, R178, R24 ;  /* 0x000000b2d818723c */ /* 0x040ff00000041818 */
[C---:B------:R-:W-:Y:S08]  /*69b0*/  HMMA.16816.F32.BF16 R28, R216.reuse, R184, R28 ;  /* 0x000000b8d81c723c */ /* 0x040ff0000004181c */
[----:B------:R-:W-:Y:S01]  /*69c0*/  HMMA.16816.F32.BF16 R32, R216, R186, R32 ;  /* 0x000000bad820723c */ /* 0x000fe20000041820 */
[----:B----4-:R1:W-:Y:S05]  /*69d0*/  LDSM.16.M88.4 R176, [R188] ;  /* 0x00000000bcb0783b */ /* 0x0103ea0000000200 */
[----:B--2---:R2:W4:Y:S05]  /*69e0*/  LDSM.16.M88.4 R180, [R189] ;  /* 0x00000000bdb4783b */ /* 0x00452a0000000200 */
[----:B-1----:R-:W5:Y:S05]  /*69f0*/  LDL R188, [R1+0x10] ;  /* 0x0000100001bc7983 */ /* 0x002f6a0000100800 */
[----:B---3--:R1:W3:Y:S05]  /*6a00*/  LDSM.16.M88.4 R184, [R3] ;  /* 0x0000000003b8783b */ /* 0x0082ea0000000200 */
[----:B--2---:R-:W2:Y:S01]  /*6a10*/  LDL R189, [R1+0x14] ;  /* 0x0000140001bd7983 */ /* 0x004ea20000100800 */
[C---:B----4-:R-:W-:Y:S04]  /*6a20*/  HMMA.16816.F32.BF16 R4, R220.reuse, R180, R4 ;  /* 0x000000b4dc04723c */ /* 0x050fe80000041804 */
[----:B-1----:R-:W4:Y:S04]  /*6a30*/  LDL R3, [R1+0xc] ;  /* 0x00000c0001037983 */ /* 0x002f280000100800 */
[C---:B------:R-:W-:Y:S01]  /*6a40*/  HMMA.16816.F32.BF16 R8, R220.reuse, R182, R8 ;  /* 0x000000b6dc08723c */ /* 0x040fe20000041808 */
[----:B------:R1:W1:Y:S07]  /*6a50*/  LDSM.16.M88.4 R180, [R2] ;  /* 0x0000000002b4783b */ /* 0x00026e0000000200 */
[C---:B------:R-:W-:Y:S08]  /*6a60*/  HMMA.16816.F32.BF16 R12, R220.reuse, R176, R12 ;  /* 0x000000b0dc0c723c */ /* 0x040ff0000004180c */
[C---:B------:R-:W-:Y:S01]  /*6a70*/  HMMA.16816.F32.BF16 R16, R220.reuse, R178, R16 ;  /* 0x000000b2dc10723c */ /* 0x040fe20000041810 */
[----:B------:R-:W1:Y:S07]  /*6a80*/  LDSM.16.M88.4 R176, [R0+0x14100] ;  /* 0x0141000000b0783b */ /* 0x000e6e0000000200 */
[C---:B---3--:R-:W-:Y:S01]  /*6a90*/  HMMA.16816.F32.BF16 R20, R220.reuse, R184, R20 ;  /* 0x000000b8dc14723c */ /* 0x048fe20000041814 */
[----:B-1----:R-:W3:Y:S07]  /*6aa0*/  LDL R2, [R1+0x8] ;  /* 0x0000080001027983 */ /* 0x002eee0000100800 */
        /* <DEDUP_REMOVED lines=33> */
[C---:B------:R-:W-:Y:S08]  /*6cc0*/  HMMA.16816.F32.BF16 R16, R232.reuse, R178, R16 ;  /* 0x000000b2e810723c */ /* 0x040ff00000041810 */
[C---:B-1----:R-:W-:Y:S08]  /*6cd0*/  HMMA.16816.F32.BF16 R20, R232.reuse, R184, R20 ;  /* 0x000000b8e814723c */ /* 0x042ff00000041814 */
[C---:B------:R-:W-:Y:S08]  /*6ce0*/  HMMA.16816.F32.BF16 R24, R232.reuse, R186, R24 ;  /* 0x000000bae818723c */ /* 0x040ff00000041818 */
[C---:B------:R-:W-:Y:S08]  /*6cf0*/  HMMA.16816.F32.BF16 R28, R232.reuse, R180, R28 ;  /* 0x000000b4e81c723c */ /* 0x040ff0000004181c */
[----:B------:R-:W-:Y:S01]  /*6d00*/  HMMA.16816.F32.BF16 R32, R232, R182, R32 ;  /* 0x000000b6e820723c */ /* 0x000fe20000041820 */
[----:B-----5:R-:W-:Y:S05]  /*6d10*/  LDSM.16.M88.4 R184, [R188] ;  /* 0x00000000bcb8783b */ /* 0x020fea0000000200 */
[----:B--2---:R-:W1:Y:S05]  /*6d20*/  LDSM.16.M88.4 R176, [R189] ;  /* 0x00000000bdb0783b */ /* 0x004e6a0000000200 */
[----:B----4-:R-:W2:Y:S01]  /*6d30*/  LDSM.16.M88.4 R180, [R3] ;  /* 0x0000000003b4783b */ /* 0x010ea20000000200 */
[C---:B-1----:R-:W-:Y:S08]  /*6d40*/  HMMA.16816.F32.BF16 R4, R236.reuse, R176, R4 ;  /* 0x000000b0ec04723c */ /* 0x042ff00000041804 */
[C---:B------:R-:W-:Y:S01]  /*6d50*/  HMMA.16816.F32.BF16 R8, R236.reuse, R178, R8 ;  /* 0x000000b2ec08723c */ /* 0x040fe20000041808 */
[----:B---3--:R-:W1:Y:S07]  /*6d60*/  LDSM.16.M88.4 R176, [R2] ;  /* 0x0000000002b0783b */ /* 0x008e6e0000000200 */
[C---:B------:R-:W-:Y:S08]  /*6d70*/  HMMA.16816.F32.BF16 R12, R236.reuse, R184, R12 ;  /* 0x000000b8ec0c723c */ /* 0x040ff0000004180c */
[C---:B------:R-:W-:Y:S01]  /*6d80*/  HMMA.16816.F32.BF16 R16, R236.reuse, R186, R16 ;  /* 0x000000baec10723c */ /* 0x040fe20000041810 */
[----:B------:R-:W3:Y:S07]  /*6d90*/  LDSM.16.M88.4 R184, [R0+0x16100] ;  /* 0x0161000000b8783b */ /* 0x000eee0000000200 */
[C---:B--2---:R-:W-:Y:S08]  /*6da0*/  HMMA.16816.F32.BF16 R20, R236.reuse, R180, R20 ;  /* 0x000000b4ec14723c */ /* 0x044ff00000041814 */
[C---:B------:R-:W-:Y:S01]  /*6db0*/  HMMA.16816.F32.BF16 R24, R236.reuse, R182, R24 ;  /* 0x000000b6ec18723c */ /* 0x040fe20000041818 */
[----:B------:R-:W2:Y:S07]  /*6dc0*/  LDSM.16.M88.4 R180, [R0+0x16900] ;  /* 0x0169000000b4783b */ /* 0x000eae0000000200 */
[C---:B-1----:R-:W-:Y:S08]  /*6dd0*/  HMMA.16816.F32.BF16 R28, R236.reuse, R176, R28 ;  /* 0x000000b0ec1c723c */ /* 0x042ff0000004181c */
[----:B------:R-:W-:Y:S01]  /*6de0*/  HMMA.16816.F32.BF16 R32, R236, R178, R32 ;  /* 0x000000b2ec20723c */ /* 0x000fe20000041820 */
[----:B------:R-:W1:Y:S07]  /*6df0*/  LDSM.16.M88.4 R176, [R0+0x17100] ;  /* 0x0171000000b0783b */ /* 0x000e6e0000000200 */
[C---:B---3--:R-:W-:Y:S08]  /*6e00*/  HMMA.16816.F32.BF16 R4, R240.reuse, R184, R4 ;  /* 0x000000b8f004723c */ /* 0x048ff00000041804 */
[C---:B------:R-:W-:Y:S01]  /*6e10*/  HMMA.16816.F32.BF16 R8, R240.reuse, R186, R8 ;  /* 0x000000baf008723c */ /* 0x040fe20000041808 */
[----:B------:R-:W3:Y:S07]  /*6e20*/  LDSM.16.M88.4 R184, [R0+0x17900] ;  /* 0x0179000000b8783b */ /* 0x000eee0000000200 */
[C---:B--2---:R-:W-:Y:S08]  /*6e30*/  HMMA.16816.F32.BF16 R12, R240.reuse, R180, R12 ;  /* 0x000000b4f00c723c */ /* 0x044ff0000004180c */
[C---:B------:R-:W-:Y:S01]  /*6e40*/  HMMA.16816.F32.BF16 R16, R240.reuse, R182, R16 ;  /* 0x000000b6f010723c */ /* 0x040fe20000041810 */
[----:B------:R-:W2:Y:S07]  /*6e50*/  LDSM.16.M88.4 R180, [R250+0x6000] ;  /* 0x00600000fab4783b */ /* 0x000eae0000000200 */
[C---:B-1----:R-:W-:Y:S08]  /*6e60*/  HMMA.16816.F32.BF16 R20, R240.reuse, R176, R20 ;  /* 0x000000b0f014723c */ /* 0x042ff00000041814 */
[C---:B------:R-:W-:Y:S01]  /*6e70*/  HMMA.16816.F32.BF16 R24, R240.reuse, R178, R24 ;  /* 0x000000b2f018723c */ /* 0x040fe20000041818 */
[----:B------:R-:W1:Y:S07]  /*6e80*/  LDSM.16.M88.4 R176, [R250+0x6800] ;  /* 0x00680000fab0783b */ /* 0x000e6e0000000200 */
[C---:B---3--:R-:W-:Y:S08]  /*6e90*/  HMMA.16816.F32.BF16 R28, R240.reuse, R184, R28 ;  /* 0x000000b8f01c723c */ /* 0x048ff0000004181c */
[----:B------:R-:W-:Y:S08]  /*6ea0*/  HMMA.16816.F32.BF16 R32, R240, R186, R32 ;  /* 0x000000baf020723c */ /* 0x000ff00000041820 */
[C---:B--2---:R-:W-:Y:S08]  /*6eb0*/  HMMA.16816.F32.BF16 R4, R244.reuse, R180, R4 ;  /* 0x000000b4f404723c */ /* 0x044ff00000041804 */
[C---:B------:R-:W-:Y:S08]  /*6ec0*/  HMMA.16816.F32.BF16 R8, R244.reuse, R182, R8 ;  /* 0x000000b6f408723c */ /* 0x040ff00000041808 */
[C---:B-1----:R-:W-:Y:S08]  /*6ed0*/  HMMA.16816.F32.BF16 R12, R244.reuse, R176, R12 ;  /* 0x000000b0f40c723c */ /* 0x042ff0000004180c */
[----:B------:R-:W-:Y:S01]  /*6ee0*/  FMUL.FTZ R6, R6, c[0x0][0x320] ;  /* 0x0000c80006067a20 */ /* 0x000fe20000410000 */
[C---:B------:R-:W-:Y:S03]  /*6ef0*/  HMMA.16816.F32.BF16 R16, R244.reuse, R178, R16 ;  /* 0x000000b2f410723c */ /* 0x040fe60000041810 */
[----:B------:R-:W1:Y:S01]  /*6f00*/  MUFU.TANH R2, R6 ;  /* 0x0000000600027308 */ /* 0x000e620000002400 */
[----:B------:R-:W-:Y:S02]  /*6f10*/  FMUL.FTZ R7, R7, c[0x0][0x320] ;  /* 0x0000c80007077a20 */ /* 0x000fe40000410000 */
[----:B------:R-:W-:Y:S02]  /*6f20*/  FMUL.FTZ R4, R4, c[0x0][0x320] ;  /* 0x0000c80004047a20 */ /* 0x000fe40000410000 */
[----:B------:R-:W-:Y:S04]  /*6f30*/  FMUL.FTZ R5, R5, c[0x0][0x320] ;  /* 0x0000c80005057a20 */ /* 0x000fe80000410000 */
[----:B------:R-:W-:Y:S01]  /*6f40*/  FMUL.FTZ R8, R8, c[0x0][0x320] ;  /* 0x0000c80008087a20 */ /* 0x000fe20000410000 */
[----:B------:R-:W2:Y:S01]  /*6f50*/  MUFU.TANH R0, R7 ;  /* 0x0000000700007308 */ /* 0x000ea20000002400 */
[----:B------:R-:W-:Y:S02]  /*6f60*/  FMUL.FTZ R9, R9, c[0x0][0x320] ;  /* 0x0000c80009097a20 */ /* 0x000fe40000410000 */
[----:B------:R-:W-:Y:S02]  /*6f70*/  FMUL.FTZ R10, R10, c[0x0][0x320] ;  /* 0x0000c8000a0a7a20 */ /* 0x000fe40000410000 */
[----:B------:R-:W-:Y:S02]  /*6f80*/  FMUL.FTZ R11, R11, c[0x0][0x320] ;  /* 0x0000c8000b0b7a20 */ /* 0x000fe40000410000 */
[----:B------:R-:W-:Y:S02]  /*6f90*/  FMUL.FTZ R13, R13, c[0x0][0x320] ;  /* 0x0000c8000d0d7a20 */ /* 0x000fe40000410000 */
[----:B------:R-:W-:Y:S01]  /*6fa0*/  FMUL.FTZ R14, R14, c[0x0][0x320] ;  /* 0x0000c8000e0e7a20 */ /* 0x000fe20000410000 */
[----:B------:R-:W-:Y:S01]  /*6fb0*/  MUFU.TANH R184, R4 ;  /* 0x0000000400b87308 */ /* 0x000fe20000002400 */
[----:B------:R-:W-:Y:S02]  /*6fc0*/  FMUL.FTZ R15, R15, c[0x0][0x320] ;  /* 0x0000c8000f0f7a20 */ /* 0x000fe40000410000 */
[----:B------:R-:W-:Y:S01]  /*6fd0*/  FMUL.FTZ R16, R16, c[0x0][0x320] ;  /* 0x0000c80010107a20 */ /* 0x000fe20000410000 */
[----:B-1----:R-:W-:Y:S01]  /*6fe0*/  STL [R1+0x48], R2 ;  /* 0x0000480201007387 */ /* 0x002fe20000100800 */
[----:B------:R-:W-:Y:S02]  /*6ff0*/  FMUL.FTZ R17, R17, c[0x0][0x320] ;  /* 0x0000c80011117a20 */ /* 0x000fe40000410000 */
[----:B------:R-:W-:Y:S02]  /*7000*/  FMUL.FTZ R18, R18, c[0x0][0x320] ;  /* 0x0000c80012127a20 */ /* 0x000fe40000410000 */
[----:B------:R-:W-:Y:S01]  /*7010*/  FMUL.FTZ R19, R19, c[0x0][0x320] ;  /* 0x0000c80013137a20 */ /* 0x000fe20000410000 */
[----:B------:R1:W-:Y:S01]  /*7020*/  MUFU.TANH R186, R5 ;  /* 0x0000000500ba7308 */ /* 0x0003e20000002400 */
[----:B------:R-:W-:Y:S01]  /*7030*/  FMUL.FTZ R12, R12, c[0x0][0x320] ;  /* 0x0000c8000c0c7a20 */ /* 0x000fe20000410000 */
[----:B--2---:R2:W-:Y:S08]  /*7040*/  STL [R1+0x50], R0 ;  /* 0x0000500001007387 */ /* 0x0045f00000100800 */
[----:B------:R-:W-:Y:S10]  /*7050*/  MUFU.TANH R185, R8 ;  /* 0x0000000800b97308 */ /* 0x000ff40000002400 */
[----:B------:R-:W-:Y:S01]  /*7060*/  MUFU.TANH R183, R9 ;  /* 0x0000000900b77308 */ /* 0x000fe20000002400 */
[----:B-1----:R-:W1:Y:S09]  /*7070*/  LDSM.16.M88.4 R4, [R250+0x7000] ;  /* 0x00700000fa04783b */ /* 0x002e720000000200 */
[----:B--2---:R-:W2:Y:S10]  /*7080*/  MUFU.TANH R0, R10 ;  /* 0x0000000a00007308 */ /* 0x004eb40000002400 */
[----:B------:R3:W4:Y:S10]  /*7090*/  MUFU.TANH R191, R11 ;  /* 0x0000000b00bf7308 */ /* 0x0007340000002400 */
[----:B------:R-:W4:Y:S01]  /*70a0*/  MUFU.TANH R181, R13 ;  /* 0x0000000d00b57308 */ /* 0x000f220000002400 */
[----:B--2---:R-:W-:Y:S09]  /*70b0*/  STL [R1+0x4c], R0 ;  /* 0x00004c0001007387 */ /* 0x004ff20000100800 */
[----:B------:R-:W2:Y:S01]  /*70c0*/  MUFU.TANH R190, R14 ;  /* 0x0000000e00be7308 */ /* 0x000ea20000002400 */
[----:B---3--:R-:W3:Y:S01]  /*70d0*/  LDSM.16.M88.4 R8, [R250+0x7800] ;  /* 0x00780000fa08783b */ /* 0x008ee20000000200 */
[----:B------:R-:W-:Y:S08]  /*70e0*/  DEPBAR.LE SB0, 0x0 ;  /* 0x000080000000791a */ /* 0x000ff00000000000 */
[----:B------:R-:W2:Y:S01]  /*70f0*/  MUFU.TANH R189, R15 ;  /* 0x0000000f00bd7308 */ /* 0x000ea20000002400 */
[----:B------:R-:W-:Y:S01]  /*7100*/  BAR.SYNC.DEFER_BLOCKING 0x0 ;  /* 0x0000000000007b1d */ /* 0x000fe20000010000 */
[C---:B-1----:R-:W-:Y:S08]  /*7110*/  HMMA.16816.F32.BF16 R20, R244.reuse, R4, R20 ;  /* 0x00000004f414723c */ /* 0x042ff00000041814 */
[----:B------:R-:W1:Y:S01]  /*7120*/  MUFU.TANH R178, R16 ;  /* 0x0000001000b27308 */ /* 0x000e620000002400 */
[C---:B------:R-:W-:Y:S09]  /*7130*/  HMMA.16816.F32.BF16 R24, R244.reuse, R6, R24 ;  /* 0x00000006f418723c */ /* 0x040ff20000041818 */
[----:B------:R5:W1:Y:S06]  /*7140*/  MUFU.TANH R177, R17 ;  /* 0x0000001100b17308 */ /* 0x000a6c0000002400 */
[----:B------:R-:W-:Y:S02]  /*7150*/  FMUL.FTZ R20, R20, c[0x0][0x320] ;  /* 0x0000c80014147a20 */ /* 0x000fe40000410000 */
[----:B------:R-:W-:Y:S02]  /*7160*/  FMUL.FTZ R22, R22, c[0x0][0x320] ;  /* 0x0000c80016167a20 */ /* 0x000fe40000410000 */
[----:B------:R1:W1:Y:S01]  /*7170*/  MUFU.TANH R188, R18 ;  /* 0x0000001200bc7308 */ /* 0x0002620000002400 */
[----:B------:R-:W-:Y:S02]  /*7180*/  FMUL.FTZ R23, R23, c[0x0][0x320] ;  /* 0x0000c80017177a20 */ /* 0x000fe40000410000 */
[----:B------:R-:W-:Y:S01]  /*7190*/  FMUL.FTZ R21, R21, c[0x0][0x320] ;  /* 0x0000c80015157a20 */ /* 0x000fe20000410000 */
[C---:B---3--:R-:W-:Y:S06]  /*71a0*/  HMMA.16816.F32.BF16 R28, R244.reuse, R8, R28 ;  /* 0x00000008f41c723c */ /* 0x048fec000004181c */
[----:B------:R3:W2:Y:S02]  /*71b0*/  MUFU.TANH R187, R19 ;  /* 0x0000001300bb7308 */ /* 0x0006a40000002400 */
[----:B------:R-:W-:Y:S04]  /*71c0*/  HMMA.16816.F32.BF16 R32, R244, R10, R32 ;  /* 0x0000000af420723c */ /* 0x000fe80000041820 */
[----:B-----5:R-:W-:Y:S04]  /*71d0*/  FMUL.FTZ R17, R25, c[0x0][0x320] ;  /* 0x0000c80019117a20 */ /* 0x020fe80000410000 */
[----:B------:R5:W2:Y:S08]  /*71e0*/  MUFU.TANH R176, R20 ;  /* 0x0000001400b07308 */ /* 0x000ab00000002400 */
[----:B------:R-:W-:Y:S02]  /*71f0*/  FMUL.FTZ R16, R28, c[0x0][0x320] ;  /* 0x0000c8001c107a20 */ /* 0x000fe40000410000 */
[----:B------:R2:W2:Y:S01]  /*7200*/  MUFU.TANH R180, R22 ;  /* 0x0000001600b47308 */ /* 0x0004a20000002400 */
[----:B------:R-:W-:Y:S02]  /*7210*/  FMUL.FTZ R15, R29, c[0x0][0x320] ;  /* 0x0000c8001d0f7a20 */ /* 0x000fe40000410000 */
[----:B-1----:R-:W-:Y:S02]  /*7220*/  FMUL.FTZ R18, R31, c[0x0][0x320] ;  /* 0x0000c8001f127a20 */ /* 0x002fe40000410000 */
[----:B---3--:R-:W-:Y:S02]  /*7230*/  FMUL.FTZ R19, R24, c[0x0][0x320] ;  /* 0x0000c80018137a20 */ /* 0x008fe40000410000 */
[----:B------:R-:W-:Y:S02]  /*7240*/  FMUL.FTZ R14, R32, c[0x0][0x320] ;  /* 0x0000c800200e7a20 */ /* 0x000fe40000410000 */
[----:B------:R-:W-:Y:S01]  /*7250*/  FMUL.FTZ R13, R33, c[0x0][0x320] ;  /* 0x0000c800210d7a20 */ /* 0x000fe20000410000 */
[----:B------:R1:W3:Y:S01]  /*7260*/  MUFU.TANH R179, R23 ;  /* 0x0000001700b37308 */ /* 0x0002e20000002400 */
[----:B------:R-:W-:Y:S02]  /*7270*/  FMUL.FTZ R4, R34, c[0x0][0x320] ;  /* 0x0000c80022047a20 */ /* 0x000fe40000410000 */
[----:B------:R-:W-:Y:S02]  /*7280*/  FMUL.FTZ R0, R35, c[0x0][0x320] ;  /* 0x0000c80023007a20 */ /* 0x000fe40000410000 */
[----:B-----5:R-:W-:Y:S05]  /*7290*/  FMUL.FTZ R20, R30, c[0x0][0x320] ;  /* 0x0000c8001e147a20 */ /* 0x020fea0000410000 */
[----:B------:R3:W3:Y:S01]  /*72a0*/  MUFU.TANH R182, R12 ;  /* 0x0000000c00b67308 */ /* 0x0006e20000002400 */
[----:B--2---:R-:W-:Y:S09]  /*72b0*/  FMUL.FTZ R22, R27, c[0x0][0x320] ;  /* 0x0000c8001b167a20 */ /* 0x004ff20000410000 */
[----:B------:R-:W2:Y:S01]  /*72c0*/  MUFU.TANH R21, R21 ;  /* 0x0000001500157308 */ /* 0x000ea20000002400 */
[----:B-1----:R-:W-:Y:S09]  /*72d0*/  FMUL.FTZ R23, R26, c[0x0][0x320] ;  /* 0x0000c8001a177a20 */ /* 0x002ff20000410000 */
[----:B------:R-:W1:Y:S10]  /*72e0*/  MUFU.TANH R19, R19 ;  /* 0x0000001300137308 */ /* 0x000e740000002400 */
        /* <DEDUP_REMOVED lines=10> */
[----:B------:R1:W1:Y:S02]  /*7390*/  MUFU.TANH R3, R0 ;  /* 0x0000000000037308 */ /* 0x0002640000002400 */
[----:B-1234-:R-:W-:-:S05]  /*73a0*/  @P0 BRA `(.L_x_5) ;  /* 0xffffe5d000000947 */ /* 0x01efca000383ffff */
.L_x_4:
[----:B----4-:R-:W2:Y:S01]  /*73b0*/  LDL.LU R9, [R1+0x64] ;  /* 0x0000640001097983 */ /* 0x010ea20000300800 */
[----:B------:R-:W-:Y:S01]  /*73c0*/  FMNMX.FTZ R132, R184, R133, !PT ;  /* 0x00000085b8847209 */ /* 0x000fe20007810000 */
[----:B------:R-:W-:Y:S01]  /*73d0*/  UIADD3 UR4, UR8, -0x1, URZ ;  /* 0xffffffff08047890 */ /* 0x000fe2000fffe03f */
[----:B------:R-:W-:Y:S01]  /*73e0*/  ISETP.LT.AND P0, PT, RZ, UR8, PT ;  /* 0x00000008ff007c0c */ /* 0x000fe2000bf01270 */
[----:B------:R-:W3:Y:S01]  /*73f0*/  LDL.LU R8, [R1+0x48] ;  /* 0x0000480001087983 */ /* 0x000ee20000300800 */
[----:B------:R-:W-:Y:S03]  /*7400*/  FMNMX.FTZ R132, R186, R132, !PT ;  /* 0x00000084ba847209 */ /* 0x000fe60007810000 */
[----:B------:R-:W4:Y:S01]  /*7410*/  LDL.LU R12, [R1+0x50] ;  /* 0x00005000010c7983 */ /* 0x000f220000300800 */
[----:B------:R-:W-:Y:S01]  /*7420*/  FMNMX.FTZ R132, R185, R132, !PT ;  /* 0x00000084b9847209 */ /* 0x000fe20007810000 */
[----:B------:R-:W-:Y:S02]  /*7430*/  UMOV UR8, UR4 ;  /* 0x0000000400087c82 */ /* 0x000fe40008000000 */
[----:B------:R-:W5:Y:S01]  /*7440*/  LDL.LU R10, [R1+0x4c] ;  /* 0x00004c00010a7983 */ /* 0x000f620000300800 */
[----:B------:R-:W-:Y:S03]  /*7450*/  FMNMX.FTZ R132, R183, R132, !PT ;  /* 0x00000084b7847209 */ /* 0x000fe60007810000 */
[----:B------:R-:W0:Y:S01]  /*7460*/  LDGDEPBAR ;  /* 0x00000000000079af */ /* 0x000e220000000000 */
[----:B------:R-:W-:Y:S04]  /*7470*/  FMNMX.FTZ R132, R182, R132, !PT ;  /* 0x00000084b6847209 */ /* 0x000fe80007810000 */
        /* <DEDUP_REMOVED lines=10> */
[----:B------:R-:W-:Y:S05]  /*7520*/  FMNMX.FTZ R132, R13, R132, !PT ;  /* 0x000000840d847209 */ /* 0x000fea0007810000 */
[----:B------:R-:W1:Y:S02]  /*7530*/  SHFL.BFLY PT, R0, R132, 0x2, 0x1f ;  /* 0x0c401f0084007f89 */ /* 0x000e6400000e0000 */
[----:B-1----:R-:W-:Y:S06]  /*7540*/  FMNMX.FTZ R132, R132, R0, !PT ;  /* 0x0000000084847209 */ /* 0x002fec0007810000 */
[----:B------:R-:W1:Y:S02]  /*7550*/  SHFL.BFLY PT, R0, R132, 0x1, 0x1f ;  /* 0x0c201f0084007f89 */ /* 0x000e6400000e0000 */
[----:B-1----:R-:W-:Y:S05]  /*7560*/  FMNMX.FTZ R132, R132, R0, !PT ;  /* 0x0000000084847209 */ /* 0x002fea0007810000 */
[C---:B------:R-:W-:Y:S02]  /*7570*/  FADD.FTZ R0, -R132.reuse, R133 ;  /* 0x0000008584007221 */ /* 0x040fe40000010100 */
[----:B------:R-:W-:Y:S02]  /*7580*/  FMUL.FTZ R2, R132, c[0x0][0x2d0] ;  /* 0x0000b40084027a20 */ /* 0x000fe40000410000 */
[----:B------:R-:W-:Y:S02]  /*7590*/  FMUL.FTZ R0, R0, c[0x0][0x2d0] ;  /* 0x0000b40000007a20 */ /* 0x000fe40000410000 */
[--C-:B------:R-:W-:Y:S02]  /*75a0*/  FFMA.FTZ R184, R184, c[0x0][0x2d0], -R2.reuse ;  /* 0x0000b400b8b87a23 */ /* 0x100fe40000010802 */
[--C-:B------:R-:W-:Y:S01]  /*75b0*/  FFMA.FTZ R26, R176, c[0x0][0x2d0], -R2.reuse ;  /* 0x0000b400b01a7a23 */ /* 0x100fe20000010802 */
[----:B------:R-:W1:Y:S01]  /*75c0*/  MUFU.EX2 R6, R0 ;  /* 0x0000000000067308 */ /* 0x000e620000000800 */
[--C-:B------:R-:W-:Y:S02]  /*75d0*/  FFMA.FTZ R5, R186, c[0x0][0x2d0], -R2.reuse ;  /* 0x0000b400ba057a23 */ /* 0x100fe40000010802 */
[--C-:B------:R-:W-:Y:S02]  /*75e0*/  FFMA.FTZ R7, R185, c[0x0][0x2d0], -R2.reuse ;  /* 0x0000b400b9077a23 */ /* 0x100fe40000010802 */
[--C-:B------:R-:W-:Y:S02]  /*75f0*/  FFMA.FTZ R183, R183, c[0x0][0x2d0], -R2.reuse ;  /* 0x0000b400b7b77a23 */ /* 0x100fe40000010802 */
[--C-:B------:R-:W-:Y:S02]  /*7600*/  FFMA.FTZ R186, R182, c[0x0][0x2d0], -R2.reuse ;  /* 0x0000b400b6ba7a23 */ /* 0x100fe40000010802 */
[--C-:B------:R-:W-:Y:S01]  /*7610*/  FFMA.FTZ R182, R178, c[0x0][0x2d0], -R2.reuse ;  /* 0x0000b400b2b67a23 */ /* 0x100fe20000010802 */
[----:B------:R-:W2:Y:S01]  /*7620*/  MUFU.EX2 R176, R184 ;  /* 0x000000b800b07308 */ /* 0x000ea20000000800 */
        /* <DEDUP_REMOVED lines=9> */
[----:B------:R-:W-:Y:S02]  /*76c0*/  FFMA.FTZ R11, R19, c[0x0][0x2d0], -R2 ;  /* 0x0000b400130b7a23 */ /* 0x000fe40000010802 */
[C---:B-1----:R-:W-:Y:S01]  /*76d0*/  FMUL.FTZ R32, R6.reuse, R136 ;  /* 0x0000008806207220 */ /* 0x042fe20000410000 */
[----:B------:R-:W1:Y:S01]  /*76e0*/  MUFU.EX2 R7, R7 ;  /* 0x0000000700077308 */ /* 0x000e620000000800 */
[C---:B------:R-:W-:Y:S02]  /*76f0*/  FMUL.FTZ R33, R6.reuse, R137 ;  /* 0x0000008906217220 */ /* 0x040fe40000410000 */
[C---:B------:R-:W-:Y:S01]  /*7700*/  FMUL.FTZ R13, R6.reuse, R157 ;  /* 0x0000009d060d7220 */ /* 0x040fe20000410000 */
[----:B------:R-:W-:Y:S01]  /*7710*/  MOV R157, R28 ;  /* 0x0000001c009d7202 */ /* 0x000fe20000000f00 */
[C---:B------:R-:W-:Y:S02]  /*7720*/  FMUL.FTZ R28, R6.reuse, R140 ;  /* 0x0000008c061c7220 */ /* 0x040fe40000410000 */
[C---:B------:R-:W-:Y:S02]  /*7730*/  FMUL.FTZ R16, R6.reuse, R152 ;  /* 0x0000009806107220 */ /* 0x040fe40000410000 */
[C---:B------:R-:W-:Y:S01]  /*7740*/  FMUL.FTZ R17, R6.reuse, R153 ;  /* 0x0000009906117220 */ /* 0x040fe20000410000 */
[----:B------:R-:W1:Y:S01]  /*7750*/  MUFU.EX2 R178, R183 ;  /* 0x000000b700b27308 */ /* 0x000e620000000800 */
[----:B------:R-:W-:Y:S01]  /*7760*/  MOV R153, R29 ;  /* 0x0000001d00997202 */ /* 0x000fe20000000f00 */
[C---:B------:R-:W-:Y:S02]  /*7770*/  FMUL.FTZ R29, R6.reuse, R141 ;  /* 0x0000008d061d7220 */ /* 0x040fe40000410000 */
[C---:B------:R-:W-:Y:S01]  /*7780*/  FMUL.FTZ R21, R6.reuse, R149 ;  /* 0x0000009506157220 */ /* 0x040fe20000410000 */
[----:B------:R-:W-:Y:S01]  /*7790*/  MOV R149, R31 ;  /* 0x0000001f00957202 */ /* 0x000fe20000000f00 */
[C---:B------:R-:W-:Y:S02]  /*77a0*/  FMUL.FTZ R36, R6.reuse, R36 ;  /* 0x0000002406247220 */ /* 0x040fe40000410000 */
        /* <DEDUP_REMOVED lines=47> */
[----:B--2---:R-:W-:Y:S01]  /*7aa0*/  FFMA.FTZ R0, R6, R9, R176 ;  /* 0x0000000906007223 */ /* 0x004fe200000100b0 */
[C---:B------:R-:W-:Y:S01]  /*7ab0*/  F2FP.BF16.PACK_AB R176, R5.reuse, R176 ;  /* 0x000000b005b0723e */ /* 0x040fe200000010ff */
[----:B------:R-:W2:Y:S02]  /*7ac0*/  LDL.LU R9, [R1+0x84] ;  /* 0x0000840001097983 */ /* 0x000ea40000300800 */
[----:B------:R-:W-:Y:S04]  /*7ad0*/  FADD.FTZ R0, R5, R0 ;  /* 0x0000000005007221 */ /* 0x000fe80000010000 */
[----:B-1----:R-:W-:Y:S04]  /*7ae0*/  FADD.FTZ R0, R7, R0 ;  /* 0x0000000007007221 */ /* 0x002fe80000010000 */
[----:B------:R-:W-:Y:S01]  /*7af0*/  FADD.FTZ R183, R178, R0 ;  /* 0x00000000b2b77221 */ /* 0x000fe20000010000 */
[----:B---3--:R-:W-:Y:S02]  /*7b00*/  FMNMX.FTZ R0, R8, R134, !PT ;  /* 0x0000008608007209 */ /* 0x008fe40007810000 */
[----:B------:R-:W-:Y:S02]  /*7b10*/  F2FP.BF16.PACK_AB R178, R178, R7 ;  /* 0x00000007b2b2723e */ /* 0x000fe400000010ff */
[----:B----4-:R-:W-:Y:S04]  /*7b20*/  FMNMX.FTZ R0, R12, R0, !PT ;  /* 0x000000000c007209 */ /* 0x010fe80007810000 */
[----:B-----5:R-:W-:Y:S04]  /*7b30*/  FMNMX.FTZ R0, R10, R0, !PT ;  /* 0x000000000a007209 */ /* 0x020fe80007810000 */
        /* <DEDUP_REMOVED lines=18> */
[----:B------:R-:W-:Y:S01]  /*7c60*/  FMUL.FTZ R5, R2, c[0x0][0x2d0] ;  /* 0x0000b40002057a20 */ /* 0x000fe20000410000 */
[----:B------:R-:W-:Y:S01]  /*7c70*/  MUFU.EX2 R134, R181 ;  /* 0x000000b500867308 */ /* 0x000fe20000000800 */
[----:B------:R-:W-:Y:S02]  /*7c80*/  FMUL.FTZ R0, R0, c[0x0][0x2d0] ;  /* 0x0000b40000007a20 */ /* 0x000fe40000410000 */
[--C-:B------:R-:W-:Y:S02]  /*7c90*/  FFMA.FTZ R8, R8, c[0x0][0x2d0], -R5.reuse ;  /* 0x0000b40008087a23 */ /* 0x100fe40000010805 */
[--C-:B------:R-:W-:Y:S02]  /*7ca0*/  FFMA.FTZ R7, R12, c[0x0][0x2d0], -R5.reuse ;  /* 0x0000b4000c077a23 */ /* 0x100fe40000010805 */
        /* <DEDUP_REMOVED lines=8> */
[----:B------:R-:W-:Y:S01]  /*7d30*/  MUFU.EX2 R8, R8 ;  /* 0x0000000800087308 */ /* 0x000fe20000000800 */
[--C-:B------:R-:W-:Y:S02]  /*7d40*/  FFMA.FTZ R14, R22, c[0x0][0x2d0], -R5.reuse ;  /* 0x0000b400160e7a23 */ /* 0x100fe40000010805 */
[--C-:B------:R-:W-:Y:S02]  /*7d50*/  FFMA.FTZ R18, R18, c[0x0][0x2d0], -R5.reuse ;  /* 0x0000b40012127a23 */ /* 0x100fe40000010805 */
[--C-:B------:R-:W-:Y:S02]  /*7d60*/  FFMA.FTZ R19, R4, c[0x0][0x2d0], -R5.reuse ;  /* 0x0000b40004137a23 */ /* 0x100fe40000010805 */
[C---:B------:R-:W-:Y:S01]  /*7d70*/  FMUL.FTZ R4, R6.reuse, R164 ;  /* 0x000000a406047220 */ /* 0x040fe20000410000 */
[----:B------:R-:W-:Y:S01]  /*7d80*/  MOV R164, R15 ;  /* 0x0000000f00a47202 */ /* 0x000fe20000000f00 */
[C---:B------:R-:W-:Y:S01]  /*7d90*/  FMUL.FTZ R12, R6.reuse, R156 ;  /* 0x0000009c060c7220 */ /* 0x040fe20000410000 */
[----:B------:R-:W3:Y:S01]  /*7da0*/  MUFU.EX2 R7, R7 ;  /* 0x0000000700077308 */ /* 0x000ee20000000800 */
[C---:B------:R-:W-:Y:S01]  /*7db0*/  FMUL.FTZ R20, R6.reuse, R148 ;  /* 0x0000009406147220 */ /* 0x040fe20000410000 */
[----:B------:R-:W-:Y:S01]  /*7dc0*/  MOV R156, R25 ;  /* 0x00000019009c7202 */ /* 0x000fe20000000f00 */
[----:B------:R-:W-:Y:S01]  /*7dd0*/  FMUL.FTZ R25, R6, R145 ;  /* 0x0000009106197220 */ /* 0x000fe20000410000 */
[----:B------:R-:W-:Y:S01]  /*7de0*/  MOV R148, R11 ;  /* 0x0000000b00947202 */ /* 0x000fe20000000f00 */
[C---:B-1----:R-:W-:Y:S02]  /*7df0*/  FMUL.FTZ R34, R0.reuse, R138 ;  /* 0x0000008a00227220 */ /* 0x042fe40000410000 */
[----:B------:R-:W-:Y:S02]  /*7e00*/  FMUL.FTZ R35, R0, R139 ;  /* 0x0000008b00237220 */ /* 0x000fe40000410000 */
[----:B------:R-:W1:Y:S01]  /*7e10*/  LDSM.16.MT88.4 R136, [R248+0x100] ;  /* 0x00010000f888783b */ /* 0x000e620000004200 */
[----:B------:R-:W4:Y:S01]  /*7e20*/  MUFU.EX2 R179, R133 ;  /* 0x0000008500b37308 */ /* 0x000f220000000800 */
[--C-:B------:R-:W-:Y:S02]  /*7e30*/  FFMA.FTZ R190, R190, c[0x0][0x2d0], -R5.reuse ;  /* 0x0000b400bebe7a23 */ /* 0x100fe40000010805 */
[--C-:B------:R-:W-:Y:S02]  /*7e40*/  FFMA.FTZ R189, R189, c[0x0][0x2d0], -R5.reuse ;  /* 0x0000b400bdbd7a23 */ /* 0x100fe40000010805 */
[--C-:B------:R-:W-:Y:S02]  /*7e50*/  FFMA.FTZ R188, R188, c[0x0][0x2d0], -R5.reuse ;  /* 0x0000b400bcbc7a23 */ /* 0x100fe40000010805 */
[----:B------:R-:W-:Y:S02]  /*7e60*/  FFMA.FTZ R187, R187, c[0x0][0x2d0], -R5 ;  /* 0x0000b400bbbb7a23 */ /* 0x000fe40000010805 */
[----:B------:R-:W-:Y:S01]  /*7e70*/  FMUL.FTZ R5, R6, R165 ;  /* 0x000000a506057220 */ /* 0x000fe20000410000 */
[----:B------:R-:W5:Y:S01]  /*7e80*/  MUFU.EX2 R191, R191 ;  /* 0x000000bf00bf7308 */ /* 0x000f620000000800 */
[C---:B------:R-:W-:Y:S01]  /*7e90*/  FMUL.FTZ R11, R0.reuse, R163 ;  /* 0x000000a3000b7220 */ /* 0x040fe20000410000 */
[----:B------:R-:W-:Y:S01]  /*7ea0*/  MOV R165, R19 ;  /* 0x0000001300a57202 */ /* 0x000fe20000000f00 */
[C---:B------:R-:W-:Y:S01]  /*7eb0*/  FMUL.FTZ R15, R0.reuse, R159 ;  /* 0x0000009f000f7220 */ /* 0x040fe20000410000 */
[C---:B---3--:R-:W-:Y:S01]  /*7ec0*/  F2FP.BF16.PACK_AB R177, R7.reuse, R8 ;  /* 0x0000000807b1723e */ /* 0x048fe200000010ff */
[C---:B------:R-:W-:Y:S01]  /*7ed0*/  FMUL.FTZ R19, R0.reuse, R155 ;  /* 0x0000009b00137220 */ /* 0x040fe20000410000 */
[----:B------:R-:W-:Y:S01]  /*7ee0*/  MOV R163, R27 ;  /* 0x0000001b00a37202 */ /* 0x000fe20000000f00 */
[C---:B------:R-:W-:Y:S02]  /*7ef0*/  FMUL.FTZ R22, R0.reuse, R150 ;  /* 0x0000009600167220 */ /* 0x040fe40000410000 */
[C---:B------:R-:W-:Y:S01]  /*7f00*/  FMUL.FTZ R23, R0.reuse, R151 ;  /* 0x0000009700177220 */ /* 0x040fe20000410000 */
[----:B------:R-:W-:Y:S01]  /*7f10*/  MUFU.EX2 R148, R148 ;  /* 0x0000009400947308 */ /* 0x000fe20000000800 */
[C---:B------:R-:W-:Y:S02]  /*7f20*/  FMUL.FTZ R27, R0.reuse, R147 ;  /* 0x00000093001b7220 */ /* 0x040fe40000410000 */
[C---:B------:R-:W-:Y:S02]  /*7f30*/  FMUL.FTZ R31, R0.reuse, R143 ;  /* 0x0000008f001f7220 */ /* 0x040fe40000410000 */
[C---:B------:R-:W-:Y:S02]  /*7f40*/  FMUL.FTZ R38, R0.reuse, R38 ;  /* 0x0000002600267220 */ /* 0x040fe40000410000 */
[C---:B------:R-:W-:Y:S02]  /*7f50*/  FMUL.FTZ R39, R0.reuse, R39 ;  /* 0x0000002700277220 */ /* 0x040fe40000410000 */
[C---:B------:R-:W-:Y:S01]  /*7f60*/  FMUL.FTZ R42, R0.reuse, R42 ;  /* 0x0000002a002a7220 */ /* 0x040fe20000410000 */
[----:B------:R-:W3:Y:S01]  /*7f70*/  MUFU.EX2 R133, R186 ;  /* 0x000000ba00857308 */ /* 0x000ee20000000800 */
[C---:B------:R-:W-:Y:S02]  /*7f80*/  FMUL.FTZ R43, R0.reuse, R43 ;  /* 0x0000002b002b7220 */ /* 0x040fe40000410000 */
[C---:B------:R-:W-:Y:S02]  /*7f90*/  FMUL.FTZ R46, R0.reuse, R46 ;  /* 0x0000002e002e7220 */ /* 0x040fe40000410000 */
[C---:B------:R-:W-:Y:S02]  /*7fa0*/  FMUL.FTZ R47, R0.reuse, R47 ;  /* 0x0000002f002f7220 */ /* 0x040fe40000410000 */
        /* <DEDUP_REMOVED lines=47> */
[----:B--2---:R-:W-:Y:S02]  /*82a0*/  FFMA.FTZ R3, R0, R9, R8 ;  /* 0x0000000900037223 */ /* 0x004fe40000010008 */
[C---:B------:R-:W-:Y:S01]  /*82b0*/  FMUL.FTZ R8, R6.reuse, R160 ;  /* 0x000000a006087220 */ /* 0x040fe20000410000 */
[----:B------:R-:W-:Y:S01]  /*82c0*/  MOV R160, R18 ;  /* 0x0000001200a07202 */ /* 0x000fe20000000f00 */
[----:B------:R-:W-:Y:S02]  /*82d0*/  FADD.FTZ R3, R7, R3 ;  /* 0x0000000307037221 */ /* 0x000fe40000010000 */
[C---:B------:R-:W-:Y:S01]  /*82e0*/  FMUL.FTZ R9, R6.reuse, R161 ;  /* 0x000000a106097220 */ /* 0x040fe20000410000 */
[----:B------:R-:W-:Y:S01]  /*82f0*/  MOV R161, R24 ;  /* 0x0000001800a17202 */ /* 0x000fe20000000f00 */
[----:B----4-:R-:W-:Y:S01]  /*8300*/  FADD.FTZ R152, R179, R3 ;  /* 0x00000003b3987221 */ /* 0x010fe20000010000 */
[----:B-----5:R-:W-:Y:S01]  /*8310*/  F2FP.BF16.PACK_AB R179, R191, R179 ;  /* 0x000000b3bfb3723e */ /* 0x020fe200000010ff */
[----:B------:R-:W-:Y:S01]  /*8320*/  FMUL.FTZ R24, R6, R144 ;  /* 0x0000009006187220 */ /* 0x000fe20000410000 */
[----:B------:R-:W-:Y:S01]  /*8330*/  MUFU.EX2 R181, R161 ;  /* 0x000000a100b57308 */ /* 0x000fe20000000800 */
[C---:B------:R-:W-:Y:S01]  /*8340*/  FMUL.FTZ R6, R0.reuse, R166 ;  /* 0x000000a600067220 */ /* 0x040fe20000410000 */
[----:B------:R-:W-:Y:S01]  /*8350*/  MOV R166, R14 ;  /* 0x0000000e00a67202 */ /* 0x000fe20000000f00 */
[C---:B------:R-:W-:Y:S01]  /*8360*/  FMUL.FTZ R7, R0.reuse, R167 ;  /* 0x000000a700077220 */ /* 0x040fe20000410000 */
[----:B------:R-:W-:Y:S01]  /*8370*/  MOV R167, R10 ;  /* 0x0000000a00a77202 */ /* 0x000fe20000000f00 */
[C---:B------:R-:W-:Y:S02]  /*8380*/  FMUL.FTZ R18, R0.reuse, R154 ;  /* 0x0000009a00127220 */ /* 0x040fe40000410000 */
[C---:B------:R-:W-:Y:S01]  /*8390*/  FMUL.FTZ R10, R0.reuse, R162 ;  /* 0x000000a2000a7220 */ /* 0x040fe20000410000 */
[----:B------:R-:W-:Y:S01]  /*83a0*/  MOV R162, R30 ;  /* 0x0000001e00a27202 */ /* 0x000fe20000000f00 */
[C---:B------:R-:W-:Y:S01]  /*83b0*/  FMUL.FTZ R30, R0.reuse, R142 ;  /* 0x0000008e001e7220 */ /* 0x040fe20000410000 */
[C---:B-1----:R-:W-:Y:S01]  /*83c0*/  HMMA.16816.F32.BF16 R4, R176.reuse, R136, R4 ;  /* 0x00000088b004723c */ /* 0x042fe20000041804 */
[----:B------:R-:W-:Y:S01]  /*83d0*/  LDSM.16.MT88.4 R140, [R248+0x900] ;  /* 0x00090000f88c783b */ /* 0x000fe20000004200 */
[----:B------:R-:W-:Y:S03]  /*83e0*/  MUFU.EX2 R144, R182 ;  /* 0x000000b600907308 */ /* 0x000fe60000000800 */
[C---:B------:R-:W-:Y:S01]  /*83f0*/  FMUL.FTZ R14, R0.reuse, R158 ;  /* 0x0000009e000e7220 */ /* 0x040fe20000410000 */
[----:B------:R-:W-:Y:S01]  /*8400*/  MOV R158, R26 ;  /* 0x0000001a009e7202 */ /* 0x000fe20000000f00 */
[----:B------:R-:W-:Y:S01]  /*8410*/  FMUL.FTZ R26, R0, R146 ;  /* 0x00000092001a7220 */ /* 0x000fe20000410000 */
[C---:B------:R-:W-:Y:S01]  /*8420*/  HMMA.16816.F32.BF16 R8, R176.reuse, R138, R8 ;  /* 0x0000008ab008723c */ /* 0x040fe20000041808 */
[----:B------:R-:W1:Y:S03]  /*8430*/  LDSM.16.MT88.4 R136, [R249+0x100] ;  /* 0x00010000f988783b */ /* 0x000e660000004200 */
[----:B------:R-:W-:Y:S01]  /*8440*/  MUFU.EX2 R182, R160 ;  /* 0x000000a000b67308 */ /* 0x000fe20000000800 */
[----:B---3--:R-:W-:Y:S09]  /*8450*/  FADD.FTZ R0, R133, R183 ;  /* 0x000000b785007221 */ /* 0x008ff20000010000 */
[----:B------:R-:W2:Y:S10]  /*8460*/  MUFU.EX2 R3, R185 ;  /* 0x000000b900037308 */ /* 0x000eb40000000800 */
[----:B------:R3:W-:Y:S10]  /*8470*/  MUFU.EX2 R183, R166 ;  /* 0x000000a600b77308 */ /* 0x0007f40000000800 */
[----:B------:R-:W-:Y:S01]  /*8480*/  MUFU.EX2 R185, R180 ;  /* 0x000000b400b97308 */ /* 0x000fe20000000800 */
[C---:B--2---:R-:W-:Y:S01]  /*8490*/  FADD.FTZ R0, R3.reuse, R0 ;  /* 0x0000000003007221 */ /* 0x044fe20000010000 */
[C---:B-1----:R-:W-:Y:S03]  /*84a0*/  HMMA.16816.F32.BF16 R12, R176.reuse, R136, R12 ;  /* 0x00000088b00c723c */ /* 0x042fe6000004180c */
[----:B------:R-:W-:Y:S05]  /*84b0*/  FADD.FTZ R0, R144, R0 ;  /* 0x0000000090007221 */ /* 0x000fea0000010000 */
[----:B------:R-:W-:Y:S01]  /*84c0*/  MUFU.EX2 R184, R167 ;  /* 0x000000a700b87308 */ /* 0x000fe20000000800 */
[----:B---3--:R-:W-:Y:S01]  /*84d0*/  MOV R166, R149 ;  /* 0x0000009500a67202 */ /* 0x008fe20000000f00 */
[C---:B------:R-:W-:Y:S01]  /*84e0*/  HMMA.16816.F32.BF16 R16, R176.reuse, R138, R16 ;  /* 0x0000008ab010723c */ /* 0x040fe20000041810 */
[----:B------:R-:W1:Y:S02]  /*84f0*/  LDSM.16.MT88.4 R136, [R252+0x100] ;  /* 0x00010000fc88783b */ /* 0x000e640000004200 */
[C---:B------:R-:W-:Y:S05]  /*8500*/  FADD.FTZ R0, R134.reuse, R0 ;  /* 0x0000000086007221 */ /* 0x040fea0000010000 */
[----:B------:R-:W-:Y:S01]  /*8510*/  MUFU.EX2 R180, R165 ;  /* 0x000000a500b47308 */ /* 0x000fe20000000800 */
[C---:B-1----:R-:W-:Y:S08]  /*8520*/  HMMA.16816.F32.BF16 R20, R176.reuse, R136, R20 ;  /* 0x00000088b014723c */ /* 0x042ff00000041814 */
[C---:B------:R-:W-:Y:S01]  /*8530*/  HMMA.16816.F32.BF16 R24, R176.reuse, R138, R24 ;  /* 0x0000008ab018723c */ /* 0x040fe20000041818 */
[----:B------:R-:W1:Y:S07]  /*8540*/  LDSM.16.MT88.4 R136, [R251+0x100] ;  /* 0x00010000fb88783b */ /* 0x000e6e0000004200 */
        /* <DEDUP_REMOVED lines=36> */
[C---:B-1----:R-:W-:Y:S07]  /*8790*/  HMMA.16816.F32.BF16 R124, R176.reuse, R136, R124 ;  /* 0x00000088b07c723c */ /* 0x042fee000004187c */
[----:B------:R-:W-:Y:S01]  /*87a0*/  F2FP.BF16.PACK_AB R136, R3, R133 ;  /* 0x000000850388723e */ /* 0x000fe200000010ff */
[----:B------:R-:W-:Y:S01]  /*87b0*/  HMMA.16816.F32.BF16 R128, R176, R138, R128 ;  /* 0x0000008ab080723c */ /* 0x000fe20000041880 */
[----:B------:R-:W-:Y:S03]  /*87c0*/  MUFU.EX2 R3, R163 ;  /* 0x000000a300037308 */ /* 0x000fe60000000800 */
[----:B------:R-:W-:Y:S03]  /*87d0*/  F2FP.BF16.PACK_AB R137, R189, R190 ;  /* 0x000000bebd89723e */ /* 0x000fe600000010ff */
[----:B------:R-:W-:Y:S02]  /*87e0*/  F2FP.BF16.PACK_AB R138, R134, R144 ;  /* 0x00000090868a723e */ /* 0x000fe400000010ff */
[----:B------:R-:W1:Y:S02]  /*87f0*/  LDSM.16.MT88.4 R144, [R249+0x900] ;  /* 0x00090000f990783b */ /* 0x000e640000004200 */
[----:B------:R2:W-:Y:S01]  /*8800*/  MUFU.EX2 R134, R162 ;  /* 0x000000a200867308 */ /* 0x0005e20000000800 */
[----:B------:R-:W-:Y:S02]  /*8810*/  F2FP.BF16.PACK_AB R139, R187, R188 ;  /* 0x000000bcbb8b723e */ /* 0x000fe400000010ff */
[----:B------:R-:W-:Y:S05]  /*8820*/  F2FP.BF16.PACK_AB R177, R182, R181 ;  /* 0x000000b5b6b1723e */ /* 0x000fea00000010ff */
[C---:B------:R-:W-:Y:S02]  /*8830*/  HMMA.16816.F32.BF16 R4, R136.reuse, R140, R4 ;  /* 0x0000008c8804723c */ /* 0x040fe40000041804 */
[----:B------:R-:W-:Y:S06]  /*8840*/  MUFU.EX2 R176, R153 ;  /* 0x0000009900b07308 */ /* 0x000fec0000000800 */
[C---:B------:R-:W-:Y:S01]  /*8850*/  HMMA.16816.F32.BF16 R8, R136.reuse, R142, R8 ;  /* 0x0000008e8808723c */ /* 0x040fe20000041808 */
[----:B------:R-:W3:Y:S03]  /*8860*/  LDSM.16.MT88.4 R140, [R252+0x900] ;  /* 0x00090000fc8c783b */ /* 0x000ee60000004200 */
[----:B------:R-:W4:Y:S05]  /*8870*/  MUFU.EX2 R133, R158 ;  /* 0x0000009e00857308 */ /* 0x000f2a0000000800 */
[----:B--2---:R-:W-:Y:S05]  /*8880*/  LDSM.16.MT88.4 R160, [R248+0x1900] ;  /* 0x00190000f8a0783b */ /* 0x004fea0000004200 */
[----:B------:R-:W-:Y:S01]  /*8890*/  MUFU.EX2 R178, R156 ;  /* 0x0000009c00b27308 */ /* 0x000fe20000000800 */
[C---:B-1----:R-:W-:Y:S03]  /*88a0*/  HMMA.16816.F32.BF16 R12, R136.reuse, R144, R12 ;  /* 0x00000090880c723c */ /* 0x042fe6000004180c */
[----:B----4-:R-:W-:Y:S05]  /*88b0*/  FADD.FTZ R0, R133, R0 ;  /* 0x0000000085007221 */ /* 0x010fea0000010000 */
[C---:B------:R-:W-:Y:S01]  /*88c0*/  HMMA.16816.F32.BF16 R16, R136.reuse, R146, R16 ;  /* 0x000000928810723c */ /* 0x040fe20000041810 */
[----:B------:R-:W1:Y:S03]  /*88d0*/  LDSM.16.MT88.4 R144, [R251+0x900] ;  /* 0x00090000fb90783b */ /* 0x000e660000004200 */
[C---:B------:R-:W-:Y:S04]  /*88e0*/  FADD.FTZ R0, R3.reuse, R0 ;  /* 0x0000000003007221 */ /* 0x040fe80000010000 */
[----:B------:R-:W-:Y:S01]  /*88f0*/  FADD.FTZ R0, R148, R0 ;  /* 0x0000000094007221 */ /* 0x000fe20000010000 */
[C---:B---3--:R-:W-:Y:S03]  /*8900*/  HMMA.16816.F32.BF16 R20, R136.reuse, R140, R20 ;  /* 0x0000008c8814723c */ /* 0x048fe60000041814 */
[C---:B------:R-:W-:Y:S05]  /*8910*/  FADD.FTZ R0, R134.reuse, R0 ;  /* 0x0000000086007221 */ /* 0x040fea0000010000 */
[C---:B------:R-:W-:Y:S01]  /*8920*/  HMMA.16816.F32.BF16 R24, R136.reuse, R142, R24 ;  /* 0x0000008e8818723c */ /* 0x040fe20000041818 */
[----:B------:R-:W2:Y:S07]  /*8930*/  LDSM.16.MT88.4 R140, [R248+0x2900] ;  /* 0x00290000f88c783b */ /* 0x000eae0000004200 */
[C---:B-1----:R-:W-:Y:S08]  /*8940*/  HMMA.16816.F32.BF16 R28, R136.reuse, R144, R28 ;  /* 0x00000090881c723c */ /* 0x042ff0000004181c */
[C---:B------:R-:W-:Y:S01]  /*8950*/  HMMA.16816.F32.BF16 R32, R136.reuse, R146, R32 ;  /* 0x000000928820723c */ /* 0x040fe20000041820 */
[----:B------:R-:W1:Y:S07]  /*8960*/  LDSM.16.MT88.4 R144, [R249+0x2900] ;  /* 0x00290000f990783b */ /* 0x000e6e0000004200 */
[C---:B--2---:R-:W-:Y:S08]  /*8970*/  HMMA.16816.F32.BF16 R36, R136.reuse, R140, R36 ;  /* 0x0000008c8824723c */ /* 0x044ff00000041824 */
        /* <DEDUP_REMOVED lines=33> */
[----:B------:R-:W-:Y:S01]  /*8b90*/  HMMA.16816.F32.BF16 R128, R136, R146, R128 ;  /* 0x000000928880723c */ /* 0x000fe20000041880 */
[----:B------:R-:W1:Y:S06]  /*8ba0*/  LDSM.16.MT88.4 R144, [R249+0x1100] ;  /* 0x00110000f990783b */ /* 0x000e6c0000004200 */
[----:B------:R-:W-:Y:S02]  /*8bb0*/  F2FP.BF16.PACK_AB R138, R134, R148 ;  /* 0x00000094868a723e */ /* 0x000fe400000010ff */
[----:B------:R-:W3:Y:S01]  /*8bc0*/  LDSM.16.MT88.4 R148, [R252+0x1100] ;  /* 0x00110000fc94783b */ /* 0x000ee20000004200 */
[----:B------:R-:W4:Y:S02]  /*8bd0*/  MUFU.EX2 R134, R164 ;  /* 0x000000a400867308 */ /* 0x000f240000000800 */
[----:B------:R-:W-:Y:S02]  /*8be0*/  F2FP.BF16.PACK_AB R136, R3, R133 ;  /* 0x000000850388723e */ /* 0x000fe400000010ff */
[----:B------:R-:W-:Y:S02]  /*8bf0*/  F2FP.BF16.PACK_AB R137, R185, R186 ;  /* 0x000000bab989723e */ /* 0x000fe400000010ff */
[----:B------:R-:W-:Y:S04]  /*8c00*/  F2FP.BF16.PACK_AB R139, R183, R184 ;  /* 0x000000b8b78b723e */ /* 0x000fe800000010ff */
[----:B------:R-:W5:Y:S03]  /*8c10*/  MUFU.EX2 R3, R166 ;  /* 0x000000a600037308 */ /* 0x000f660000000800 */
[C---:B--2---:R-:W-:Y:S07]  /*8c20*/  HMMA.16816.F32.BF16 R4, R136.reuse, R140, R4 ;  /* 0x0000008c8804723c */ /* 0x044fee0000041804 */
[----:B------:R-:W2:Y:S01]  /*8c30*/  MUFU.EX2 R133, R157 ;  /* 0x0000009d00857308 */ /* 0x000ea20000000800 */
[C---:B------:R-:W-:Y:S01]  /*8c40*/  HMMA.16816.F32.BF16 R8, R136.reuse, R142, R8 ;  /* 0x0000008e8808723c */ /* 0x040fe20000041808 */
[----:B------:R-:W3:Y:S03]  /*8c50*/  LDSM.16.MT88.4 R140, [R251+0x1100] ;  /* 0x00110000fb8c783b */ /* 0x000ee60000004200 */
[----:B----4-:R-:W-:Y:S04]  /*8c60*/  F2FP.BF16.PACK_AB R179, R134, R180 ;  /* 0x000000b486b3723e */ /* 0x010fe800000010ff */
[C---:B-1----:R-:W-:Y:S04]  /*8c70*/  HMMA.16816.F32.BF16 R12, R136.reuse, R144, R12 ;  /* 0x00000090880c723c */ /* 0x042fe8000004180c */
[----:B-----5:R-:W-:Y:S04]  /*8c80*/  FADD.FTZ R0, R3, R0 ;  /* 0x0000000003007221 */ /* 0x020fe80000010000 */
[C---:B------:R-:W-:Y:S01]  /*8c90*/  FADD.FTZ R0, R176.reuse, R0 ;  /* 0x00000000b0007221 */ /* 0x040fe20000010000 */
[C---:B------:R-:W-:Y:S01]  /*8ca0*/  HMMA.16816.F32.BF16 R16, R136.reuse, R146, R16 ;  /* 0x000000928810723c */ /* 0x040fe20000041810 */
[----:B------:R-:W1:Y:S02]  /*8cb0*/  LDSM.16.MT88.4 R144, [R248+0x3100] ;  /* 0x00310000f890783b */ /* 0x000e640000004200 */
[----:B------:R-:W-:Y:S01]  /*8cc0*/  F2FP.BF16.PACK_AB R176, R176, R3 ;  /* 0x00000003b0b0723e */ /* 0x000fe200000010ff */
[----:B------:R-:W-:Y:S02]  /*8cd0*/  FADD.FTZ R3, R191, R152 ;  /* 0x00000098bf037221 */ /* 0x000fe40000010000 */
[----:B--2---:R-:W-:Y:S02]  /*8ce0*/  FADD.FTZ R0, R133, R0 ;  /* 0x0000000085007221 */ /* 0x004fe40000010000 */
[C---:B---3--:R-:W-:Y:S01]  /*8cf0*/  HMMA.16816.F32.BF16 R20, R136.reuse, R148, R20 ;  /* 0x000000948814723c */ /* 0x048fe20000041814 */
[----:B------:R-:W-:Y:S03]  /*8d00*/  LDSM.16.MT88.4 R152, [R249+0x1900] ;  /* 0x00190000f998783b */ /* 0x000fe60000004200 */
[C---:B------:R-:W-:Y:S01]  /*8d10*/  FADD.FTZ R0, R178.reuse, R0 ;  /* 0x00000000b2007221 */ /* 0x040fe20000010000 */
[----:B------:R-:W-:Y:S02]  /*8d20*/  F2FP.BF16.PACK_AB R178, R178, R133 ;  /* 0x00000085b2b2723e */ /* 0x000fe400000010ff */
[----:B------:R-:W-:Y:S01]  /*8d30*/  MOV R133, R132 ;  /* 0x0000008400857202 */ /* 0x000fe20000000f00 */
[C---:B------:R-:W-:Y:S01]  /*8d40*/  HMMA.16816.F32.BF16 R24, R136.reuse, R150, R24 ;  /* 0x000000968818723c */ /* 0x040fe20000041818 */
[----:B------:R-:W2:Y:S07]  /*8d50*/  LDSM.16.MT88.4 R148, [R249+0x3100] ;  /* 0x00310000f994783b */ /* 0x000eae0000004200 */
[C---:B------:R-:W-:Y:S01]  /*8d60*/  HMMA.16816.F32.BF16 R28, R136.reuse, R140, R28 ;  /* 0x0000008c881c723c */ /* 0x040fe2000004181c */
[----:B------:R3:W-:Y:S07]  /*8d70*/  STL [R1+0x64], R0 ;  /* 0x0000640001007387 */ /* 0x0007ee0000100800 */
[C---:B------:R-:W-:Y:S01]  /*8d80*/  HMMA.16816.F32.BF16 R32, R136.reuse, R142, R32 ;  /* 0x0000008e8820723c */ /* 0x040fe20000041820 */
[----:B------:R-:W4:Y:S07]  /*8d90*/  LDSM.16.MT88.4 R140, [R252+0x3100] ;  /* 0x00310000fc8c783b */ /* 0x000f2e0000004200 */
[C---:B-1----:R-:W-:Y:S08]  /*8da0*/  HMMA.16816.F32.BF16 R36, R136.reuse, R144, R36 ;  /* 0x000000908824723c */ /* 0x042ff00000041824 */
[C---:B------:R-:W-:Y:S01]  /*8db0*/  HMMA.16816.F32.BF16 R40, R136.reuse, R146, R40 ;  /* 0x000000928828723c */ /* 0x040fe20000041828 */
[----:B------:R-:W1:Y:S03]  /*8dc0*/  LDSM.16.MT88.4 R144, [R251+0x3100] ;  /* 0x00310000fb90783b */ /* 0x000e660000004200 */
[----:B---3--:R-:W-:Y:S04]  /*8dd0*/  FADD.FTZ R0, R190, R3 ;  /* 0x00000003be007221 */ /* 0x008fe80000010000 */
[C---:B--2---:R-:W-:Y:S04]  /*8de0*/  HMMA.16816.F32.BF16 R44, R136.reuse, R148, R44 ;  /* 0x00000094882c723c */ /* 0x044fe8000004182c */
[----:B------:R-:W-:Y:S04]  /*8df0*/  FADD.FTZ R0, R189, R0 ;  /* 0x00000000bd007221 */ /* 0x000fe80000010000 */
[C---:B------:R-:W-:Y:S01]  /*8e00*/  HMMA.16816.F32.BF16 R48, R136.reuse, R150, R48 ;  /* 0x000000968830723c */ /* 0x040fe20000041830 */
[----:B------:R-:W2:Y:S03]  /*8e10*/  LDSM.16.MT88.4 R148, [R248+0x5100] ;  /* 0x00510000f894783b */ /* 0x000ea60000004200 */
[----:B------:R-:W-:Y:S04]  /*8e20*/  FADD.FTZ R0, R188, R0 ;  /* 0x00000000bc007221 */ /* 0x000fe80000010000 */
[C---:B----4-:R-:W-:Y:S04]  /*8e30*/  HMMA.16816.F32.BF16 R52, R136.reuse, R140, R52 ;  /* 0x0000008c8834723c */ /* 0x050fe80000041834 */
[----:B------:R-:W-:Y:S04]  /*8e40*/  FADD.FTZ R0, R187, R0 ;  /* 0x00000000bb007221 */ /* 0x000fe80000010000 */
[C---:B------:R-:W-:Y:S01]  /*8e50*/  HMMA.16816.F32.BF16 R56, R136.reuse, R142, R56 ;  /* 0x0000008e8838723c */ /* 0x040fe20000041838 */
[----:B------:R-:W3:Y:S03]  /*8e60*/  LDSM.16.MT88.4 R140, [R249+0x5100] ;  /* 0x00510000f98c783b */ /* 0x000ee60000004200 */
[----:B------:R-:W-:Y:S04]  /*8e70*/  FADD.FTZ R0, R186, R0 ;  /* 0x00000000ba007221 */ /* 0x000fe80000010000 */
[----:B------:R-:W-:Y:S01]  /*8e80*/  FADD.FTZ R0, R185, R0 ;  /* 0x00000000b9007221 */ /* 0x000fe20000010000 */
[C---:B-1----:R-:W-:Y:S03]  /*8e90*/  HMMA.16816.F32.BF16 R60, R136.reuse, R144, R60 ;  /* 0x00000090883c723c */ /* 0x042fe6000004183c */
[----:B------:R-:W-:Y:S04]  /*8ea0*/  FADD.FTZ R0, R184, R0 ;  /* 0x00000000b8007221 */ /* 0x000fe80000010000 */
[----:B------:R-:W-:Y:S01]  /*8eb0*/  FADD.FTZ R0, R183, R0 ;  /* 0x00000000b7007221 */ /* 0x000fe20000010000 */
[C---:B------:R-:W-:Y:S01]  /*8ec0*/  HMMA.16816.F32.BF16 R64, R136.reuse, R146, R64 ;  /* 0x000000928840723c */ /* 0x040fe20000041840 */
[----:B------:R-:W1:Y:S03]  /*8ed0*/  LDSM.16.MT88.4 R144, [R252+0x5100] ;  /* 0x00510000fc90783b */ /* 0x000e660000004200 */
[----:B------:R-:W-:Y:S04]  /*8ee0*/  FADD.FTZ R0, R181, R0 ;  /* 0x00000000b5007221 */ /* 0x000fe80000010000 */
[C---:B--2---:R-:W-:Y:S04]  /*8ef0*/  HMMA.16816.F32.BF16 R68, R136.reuse, R148, R68 ;  /* 0x000000948844723c */ /* 0x044fe80000041844 */
[----:B------:R-:W-:Y:S04]  /*8f00*/  FADD.FTZ R0, R182, R0 ;  /* 0x00000000b6007221 */ /* 0x000fe80000010000 */
[C---:B------:R-:W-:Y:S01]  /*8f10*/  HMMA.16816.F32.BF16 R72, R136.reuse, R150, R72 ;  /* 0x000000968848723c */ /* 0x040fe20000041848 */
[----:B------:R-:W2:Y:S03]  /*8f20*/  LDSM.16.MT88.4 R148, [R251+0x5100] ;  /* 0x00510000fb94783b */ /* 0x000ea60000004200 */
[----:B------:R-:W-:Y:S04]  /*8f30*/  FADD.FTZ R0, R180, R0 ;  /* 0x00000000b4007221 */ /* 0x000fe80000010000 */
[C---:B---3--:R-:W-:Y:S04]  /*8f40*/  HMMA.16816.F32.BF16 R76, R136.reuse, R140, R76 ;  /* 0x0000008c884c723c */ /* 0x048fe8000004184c */
[----:B------:R-:W-:Y:S01]  /*8f50*/  FADD.FTZ R0, R134, R0 ;  /* 0x0000000086007221 */ /* 0x000fe20000010000 */
[----:B------:R-:W-:Y:S03]  /*8f60*/  MOV R134, R2 ;  /* 0x0000000200867202 */ /* 0x000fe60000000f00 */
[C---:B------:R-:W-:Y:S01]  /*8f70*/  HMMA.16816.F32.BF16 R80, R136.reuse, R142, R80 ;  /* 0x0000008e8850723c */ /* 0x040fe20000041850 */
[----:B------:R-:W3:Y:S07]  /*8f80*/  LDSM.16.MT88.4 R140, [R248+0x7100] ;  /* 0x00710000f88c783b */ /* 0x000eee0000004200 */
[C---:B-1----:R-:W-:Y:S01]  /*8f90*/  HMMA.16816.F32.BF16 R84, R136.reuse, R144, R84 ;  /* 0x000000908854723c */ /* 0x042fe20000041854 */
[----:B------:R-:W-:Y:S07]  /*8fa0*/  STL [R1+0x84], R0 ;  /* 0x0000840001007387 */ /* 0x000fee0000100800 */
[C---:B------:R-:W-:Y:S01]  /*8fb0*/  HMMA.16816.F32.BF16 R88, R136.reuse, R146, R88 ;  /* 0x000000928858723c */ /* 0x040fe20000041858 */
[----:B------:R-:W1:Y:S07]  /*8fc0*/  LDSM.16.MT88.4 R144, [R249+0x7100] ;  /* 0x00710000f990783b */ /* 0x000e6e0000004200 */
[C---:B--2---:R-:W-:Y:S08]  /*8fd0*/  HMMA.16816.F32.BF16 R92, R136.reuse, R148, R92 ;  /* 0x00000094885c723c */ /* 0x044ff0000004185c */
[C---:B------:R-:W-:Y:S01]  /*8fe0*/  HMMA.16816.F32.BF16 R96, R136.reuse, R150, R96 ;  /* 0x000000968860723c */ /* 0x040fe20000041860 */
[----:B------:R-:W2:Y:S07]  /*8ff0*/  LDSM.16.MT88.4 R148, [R252+0x7100] ;  /* 0x00710000fc94783b */ /* 0x000eae0000004200 */
[C---:B---3--:R-:W-:Y:S08]  /*9000*/  HMMA.16816.F32.BF16 R100, R136.reuse, R140, R100 ;  /* 0x0000008c8864723c */ /* 0x048ff00000041864 */
[C---:B------:R-:W-:Y:S01]  /*9010*/  HMMA.16816.F32.BF16 R104, R136.reuse, R142, R104 ;  /* 0x0000008e8868723c */ /* 0x040fe20000041868 */
[----:B------:R-:W3:Y:S07]  /*9020*/  LDSM.16.MT88.4 R140, [R251+0x7100] ;  /* 0x00710000fb8c783b */ /* 0x000eee0000004200 */
[C---:B-1----:R-:W-:Y:S08]  /*9030*/  HMMA.16816.F32.BF16 R108, R136.reuse, R144, R108 ;  /* 0x00000090886c723c */ /* 0x042ff0000004186c */
[C---:B------:R-:W-:Y:S01]  /*9040*/  HMMA.16816.F32.BF16 R112, R136.reuse, R146, R112 ;  /* 0x000000928870723c */ /* 0x040fe20000041870 */
[----:B------:R-:W1:Y:S07]  /*9050*/  LDSM.16.MT88.4 R144, [R252+0x1900] ;  /* 0x00190000fc90783b */ /* 0x000e6e0000004200 */
[C---:B--2---:R-:W-:Y:S08]  /*9060*/  HMMA.16816.F32.BF16 R116, R136.reuse, R148, R116 ;  /* 0x000000948874723c */ /* 0x044ff00000041874 */
[C---:B------:R-:W-:Y:S08]  /*9070*/  HMMA.16816.F32.BF16 R120, R136.reuse, R150, R120 ;  /* 0x000000968878723c */ /* 0x040ff00000041878 */
[C---:B---3--:R-:W-:Y:S08]  /*9080*/  HMMA.16816.F32.BF16 R124, R136.reuse, R140, R124 ;  /* 0x0000008c887c723c */ /* 0x048ff0000004187c */
[----:B------:R-:W-:Y:S01]  /*9090*/  HMMA.16816.F32.BF16 R128, R136, R142, R128 ;  /* 0x0000008e8880723c */ /* 0x000fe20000041880 */
[----:B------:R-:W2:Y:S07]  /*90a0*/  LDSM.16.MT88.4 R136, [R251+0x1900] ;  /* 0x00190000fb88783b */ /* 0x000eae0000004200 */
[C---:B------:R-:W-:Y:S01]  /*90b0*/  HMMA.16816.F32.BF16 R164, R176.reuse, R160, R4 ;  /* 0x000000a0b0a4723c */ /* 0x040fe20000041804 */
[----:B------:R-:W3:Y:S07]  /*90c0*/  LDSM.16.MT88.4 R4, [R248+0x3900] ;  /* 0x00390000f804783b */ /* 0x000eee0000004200 */
[C---:B------:R-:W-:Y:S01]  /*90d0*/  HMMA.16816.F32.BF16 R160, R176.reuse, R162, R8 ;  /* 0x000000a2b0a0723c */ /* 0x040fe20000041808 */
[----:B------:R-:W4:Y:S07]  /*90e0*/  LDSM.16.MT88.4 R8, [R249+0x3900] ;  /* 0x00390000f908783b */ /* 0x000f2e0000004200 */
[C---:B------:R-:W-:Y:S01]  /*90f0*/  HMMA.16816.F32.BF16 R156, R176.reuse, R152, R12 ;  /* 0x00000098b09c723c */ /* 0x040fe2000004180c */
[----:B------:R-:W5:Y:S07]  /*9100*/  LDSM.16.MT88.4 R12, [R252+0x3900] ;  /* 0x00390000fc0c783b */ /* 0x000f6e0000004200 */
[C---:B------:R-:W-:Y:S01]  /*9110*/  HMMA.16816.F32.BF16 R152, R176.reuse, R154, R16 ;  /* 0x0000009ab098723c */ /* 0x040fe20000041810 */
[----:B------:R-:W4:Y:S07]  /*9120*/  LDSM.16.MT88.4 R16, [R251+0x3900] ;  /* 0x00390000fb10783b */ /* 0x000f2e0000004200 */
[C---:B-1----:R-:W-:Y:S08]  /*9130*/  HMMA.16816.F32.BF16 R148, R176.reuse, R144, R20 ;  /* 0x00000090b094723c */ /* 0x042ff00000041814 */
[C---:B------:R-:W-:Y:S08]  /*9140*/  HMMA.16816.F32.BF16 R144, R176.reuse, R146, R24 ;  /* 0x00000092b090723c */ /* 0x040ff00000041818 */
[C---:B--2---:R-:W-:Y:S08]  /*9150*/  HMMA.16816.F32.BF16 R140, R176.reuse, R136, R28 ;  /* 0x00000088b08c723c */ /* 0x044ff0000004181c */
[C---:B------:R-:W-:Y:S08]  /*9160*/  HMMA.16816.F32.BF16 R136, R176.reuse, R138, R32 ;  /* 0x0000008ab088723c */ /* 0x040ff00000041820 */
[C---:B---3--:R-:W-:Y:S08]  /*9170*/  HMMA.16816.F32.BF16 R36, R176.reuse, R4, R36 ;  /* 0x00000004b024723c */ /* 0x048ff00000041824 */
[C---:B------:R-:W-:Y:S01]  /*9180*/  HMMA.16816.F32.BF16 R40, R176.reuse, R6, R40 ;  /* 0x00000006b028723c */ /* 0x040fe20000041828 */
[----:B------:R-:W1:Y:S07]  /*9190*/  LDSM.16.MT88.4 R4, [R248+0x5900] ;  /* 0x00590000f804783b */ /* 0x000e6e0000004200 */
[C---:B----4-:R-:W-:Y:S08]  /*91a0*/  HMMA.16816.F32.BF16 R44, R176.reuse, R8, R44 ;  /* 0x00000008b02c723c */ /* 0x050ff0000004182c */
[C---:B------:R-:W-:Y:S01]  /*91b0*/  HMMA.16816.F32.BF16 R48, R176.reuse, R10, R48 ;  /* 0x0000000ab030723c */ /* 0x040fe20000041830 */
[----:B------:R-:W2:Y:S07]  /*91c0*/  LDSM.16.MT88.4 R8, [R249+0x5900] ;  /* 0x00590000f908783b */ /* 0x000eae0000004200 */
[C---:B-----5:R-:W-:Y:S08]  /*91d0*/  HMMA.16816.F32.BF16 R52, R176.reuse, R12, R52 ;  /* 0x0000000cb034723c */ /* 0x060ff00000041834 */
[C---:B------:R-:W-:Y:S01]  /*91e0*/  HMMA.16816.F32.BF16 R56, R176.reuse, R14, R56 ;  /* 0x0000000eb038723c */ /* 0x040fe20000041838 */
[----:B------:R-:W3:Y:S07]  /*91f0*/  LDSM.16.MT88.4 R12, [R252+0x5900] ;  /* 0x00590000fc0c783b */ /* 0x000eee0000004200 */
[C---:B------:R-:W-:Y:S08]  /*9200*/  HMMA.16816.F32.BF16 R60, R176.reuse, R16, R60 ;  /* 0x00000010b03c723c */ /* 0x040ff0000004183c */
[C---:B------:R-:W-:Y:S01]  /*9210*/  HMMA.16816.F32.BF16 R64, R176.reuse, R18, R64 ;  /* 0x00000012b040723c */ /* 0x040fe20000041840 */
[----:B------:R-:W4:Y:S07]  /*9220*/  LDSM.16.MT88.4 R16, [R251+0x5900] ;  /* 0x00590000fb10783b */ /* 0x000f2e0000004200 */
[C---:B-1----:R-:W-:Y:S08]  /*9230*/  HMMA.16816.F32.BF16 R68, R176.reuse, R4, R68 ;  /* 0x00000004b044723c */ /* 0x042ff00000041844 */
        /* <DEDUP_REMOVED lines=8> */
[C---:B----4-:R-:W-:Y:S08]  /*92c0*/  HMMA.16816.F32.BF16 R92, R176.reuse, R16, R92 ;  /* 0x00000010b05c723c */ /* 0x050ff0000004185c */
[C---:B------:R-:W-:Y:S01]  /*92d0*/  HMMA.16816.F32.BF16 R96, R176.reuse, R18, R96 ;  /* 0x00000012b060723c */ /* 0x040fe20000041860 */
[----:B------:R-:W4:Y:S07]  /*92e0*/  LDSM.16.MT88.4 R16, [R251+0x7900] ;  /* 0x00790000fb10783b */ /* 0x000f2e0000004200 */
[C---:B-1----:R-:W-:Y:S08]  /*92f0*/  HMMA.16816.F32.BF16 R100, R176.reuse, R4, R100 ;  /* 0x00000004b064723c */ /* 0x042ff00000041864 */
[C---:B------:R-:W-:Y:S08]  /*9300*/  HMMA.16816.F32.BF16 R104, R176.reuse, R6, R104 ;  /* 0x00000006b068723c */ /* 0x040ff00000041868 */
[C---:B--2---:R-:W-:Y:S08]  /*9310*/  HMMA.16816.F32.BF16 R108, R176.reuse, R8, R108 ;  /* 0x00000008b06c723c */ /* 0x044ff0000004186c */
[C---:B------:R-:W-:Y:S08]  /*9320*/  HMMA.16816.F32.BF16 R112, R176.reuse, R10, R112 ;  /* 0x0000000ab070723c */ /* 0x040ff00000041870 */
[C---:B---3--:R-:W-:Y:S08]  /*9330*/  HMMA.16816.F32.BF16 R116, R176.reuse, R12, R116 ;  /* 0x0000000cb074723c */ /* 0x048ff00000041874 */
[C---:B------:R-:W-:Y:S08]  /*9340*/  HMMA.16816.F32.BF16 R120, R176.reuse, R14, R120 ;  /* 0x0000000eb078723c */ /* 0x040ff00000041878 */
[C---:B----4-:R-:W-:Y:S08]  /*9350*/  HMMA.16816.F32.BF16 R124, R176.reuse, R16, R124 ;  /* 0x00000010b07c723c */ /* 0x050ff0000004187c */
[----:B------:R-:W-:Y:S01]  /*9360*/  HMMA.16816.F32.BF16 R128, R176, R18, R128 ;  /* 0x00000012b080723c */ /* 0x000fe20000041880 */
[----:B------:R-:W-:-:S07]  /*9370*/  @P0 BRA `(.L_x_3) ;  /* 0xffffca5000000947 */ /* 0x000fce000383ffff */
.L_x_2:
[----:B------:R-:W2:Y:S04]  /*9380*/  LDL.LU R0, [R1+0x64] ;  /* 0x0000640001007983 */ /* 0x000ea80000300800 */
[----:B------:R-:W1:Y:S01]  /*9390*/  S2R R8, SR_TID.X ;  /* 0x0000000000087919 */ /* 0x000e620000002100 */
[----:B------:R-:W-:Y:S01]  /*93a0*/  MOV R178, c[0x0][0x4e8] ;  /* 0x00013a0000b27a02 */ /* 0x000fe20000000f00 */
[----:B------:R-:W3:Y:S01]  /*93b0*/  S2UR UR7, SR_CTAID.Y ;  /* 0x00000000000779c3 */ /* 0x000ee20000002600 */
[----:B------:R-:W-:Y:S01]  /*93c0*/  ULDC.64 UR4, c[0x0][0x490] ;  /* 0x0001240000047ab9 */ /* 0x000fe20000000a00 */
[----:B------:R-:W4:Y:S04]  /*93d0*/  LDL.LU R3, [R1+0x84] ;  /* 0x0000840001037983 */ /* 0x000f280000300800 */
[----:B------:R-:W4:Y:S01]  /*93e0*/  LDL.LU R9, [R1+0xb4] ;  /* 0x0000b40001097983 */ /* 0x000f220000300800 */
[----:B------:R-:W-:-:S03]  /*93f0*/  ISETP.NE.AND P4, PT, R178, 0x1, PT ;  /* 0x00000001b200780c */ /* 0x000fc60003f85270 */
[----:B------:R-:W4:Y:S01]  /*9400*/  LDL.LU R179, [R1+0xb8] ;  /* 0x0000b80001b37983 */ /* 0x000f220000300800 */
[----:B-1----:R-:W-:-:S04]  /*9410*/  SHF.R.S32.HI R5, RZ, 0x1f, R8 ;  /* 0x0000001fff057819 */ /* 0x002fc80000011408 */
[CC--:B------:R-:W-:Y:S02]  /*9420*/  LEA.HI R177, R5.reuse, R8.reuse, RZ, 0x5 ;  /* 0x0000000805b17211 */ /* 0x0c0fe400078f28ff */
[----:B------:R-:W-:Y:S02]  /*9430*/  LEA.HI R5, R5, R8, RZ, 0x2 ;  /* 0x0000000805057211 */ /* 0x000fe400078f10ff */
[----:B------:R-:W-:Y:S01]  /*9440*/  LOP3.LUT R4, R177, 0xffffffe0, RZ, 0xc0, !PT ;  /* 0xffffffe0b1047812 */ /* 0x000fe200078ec0ff */
[----:B---3--:R-:W-:Y:S01]  /*9450*/  USHF.R.S32.HI UR6, URZ, 0x1f, UR7 ;  /* 0x0000001f3f067899 */ /* 0x008fe20008011407 */
[----:B------:R-:W-:-:S03]  /*9460*/  LOP3.LUT R17, R5, 0xfffffffc, RZ, 0xc0, !PT ;  /* 0xfffffffc05117812 */ /* 0x000fc600078ec0ff */
[----:B------:R-:W-:Y:S01]  /*9470*/  UIMAD UR8, UR6, UR4, URZ ;  /* 0x00000004060872a4 */ /* 0x000fe2000f8e023f */
[----:B------:R-:W-:Y:S01]  /*9480*/  IADD3 R17, -R17, R8, RZ ;  /* 0x0000000811117210 */ /* 0x000fe20007ffe1ff */
[----:B------:R-:W-:Y:S02]  /*9490*/  UIMAD.WIDE.U32 UR10, UR7, UR4, URZ ;  /* 0x00000004070a72a5 */ /* 0x000fe4000f8e003f */
[----:B------:R-:W-:-:S03]  /*94a0*/  UIMAD UR8, UR7, UR5, UR8 ;  /* 0x00000005070872a4 */ /* 0x000fc6000f8e0208 */
[----:B------:R-:W-:Y:S02]  /*94b0*/  ULDC.64 UR4, c[0x0][0x3e8] ;  /* 0x0000fa0000047ab9 */ /* 0x000fe40000000a00 */
[----:B------:R-:W-:Y:S01]  /*94c0*/  UIMAD.WIDE.U32 UR12, UR7, UR4, URZ ;  /* 0x00000004070c72a5 */ /* 0x000fe2000f8e003f */
[----:B------:R-:W-:Y:S06]  /*94d0*/  BAR.SYNC.DEFER_BLOCKING 0x1, 0x100 ;  /* 0x0044000000007b1d */ /* 0x000fec0000010000 */
[----:B--2---:R-:W1:Y:S04]  /*94e0*/  SHFL.BFLY PT, R11, R0, 0x2, 0x1f ;  /* 0x0c401f00000b7f89 */ /* 0x004e6800000e0000 */
[----:B----4-:R-:W2:Y:S01]  /*94f0*/  SHFL.BFLY PT, R6, R3, 0x2, 0x1f ;  /* 0x0c401f0003067f89 */ /* 0x010ea200000e0000 */
[----:B------:R-:W-:Y:S01]  /*9500*/  MOV R15, R9 ;  /* 0x00000009000f7202 */ /* 0x000fe20000000f00 */
[----:B-1----:R-:W-:-:S05]  /*9510*/  FADD.FTZ R11, R11, R0 ;  /* 0x000000000b0b7221 */ /* 0x002fca0000010000 */
[----:B------:R-:W1:Y:S01]  /*9520*/  SHFL.BFLY PT, R0, R11, 0x1, 0x1f ;  /* 0x0c201f000b007f89 */ /* 0x000e6200000e0000 */
[----:B--2---:R-:W-:-:S05]  /*9530*/  FADD.FTZ R6, R6, R3 ;  /* 0x0000000306067221 */ /* 0x004fca0000010000 */
[----:B------:R-:W2:Y:S01]  /*9540*/  SHFL.BFLY PT, R3, R6, 0x1, 0x1f ;  /* 0x0c201f0006037f89 */ /* 0x000ea200000e0000 */
[----:B-1----:R-:W-:Y:S01]  /*9550*/  FADD.FTZ R11, R11, R0 ;  /* 0x000000000b0b7221 */ /* 0x002fe20000010000 */
[----:B------:R-:W-:-:S04]  /*9560*/  MOV R0, RZ ;  /* 0x000000ff00007202 */ /* 0x000fc80000000f00 */
[----:B------:R-:W-:Y:S01]  /*9570*/  FSETP.NE.FTZ.AND P1, PT, R11, RZ, PT ;  /* 0x000000ff0b00720b */ /* 0x000fe20003f35000 */
[----:B--2---:R-:W-:Y:S02]  /*9580*/  FADD.FTZ R6, R6, R3 ;  /* 0x0000000306067221 */ /* 0x004fe40000010000 */
[----:B------:R-:W-:-:S03]  /*9590*/  @P4 IMAD.HI.U32 R3, R9, c[0x0][0x4ec], RZ ;  /* 0x00013b0009034a27 */ /* 0x000fc600078e00ff */
[----:B------:R-:W-:Y:S02]  /*95a0*/  FSETP.NE.FTZ.AND P0, PT, R6, RZ, PT ;  /* 0x000000ff0600720b */ /* 0x000fe40003f15000 */
[----:B------:R-:W-:Y:S02]  /*95b0*/  @P4 SHF.R.U32.HI R15, RZ, c[0x0][0x4f0], R3 ;  /* 0x00013c00ff0f4a19 */ /* 0x000fe40000011603 */
[----:B------:R-:W-:-:S03]  /*95c0*/  IADD3 R3, -R4, R8, RZ ;  /* 0x0000000804037210 */ /* 0x000fc60007ffe1ff */
[----:B------:R-:W1:Y:S01]  /*95d0*/  @P1 MUFU.RCP R0, R11 ;  /* 0x0000000b00001308 */ /* 0x000e620000001000 */
[----:B------:R-:W-:Y:S02]  /*95e0*/  MOV R4, RZ ;  /* 0x000000ff00047202 */ /* 0x000fe40000000f00 */
[----:B------:R-:W-:Y:S02]  /*95f0*/  LOP3.LUT P3, RZ, R3, 0x3, RZ, 0xc0, !PT ;  /* 0x0000000303ff7812 */ /* 0x000fe4000786c0ff */
[----:B------:R-:W-:-:S03]  /*9600*/  IADD3 R7, -R15, RZ, RZ ;  /* 0x000000ff0f077210 */ /* 0x000fc60007ffe1ff */
[----:B------:R-:W2:Y:S01]  /*9610*/  @P0 MUFU.RCP R4, R6 ;  /* 0x0000000600040308 */ /* 0x000ea20000001000 */
[C---:B-1----:R-:W-:Y:S02]  /*9620*/  FMUL.FTZ R85, R0.reuse, R85 ;  /* 0x0000005500557220 */ /* 0x042fe40000410000 */
[C---:B------:R-:W-:Y:S02]  /*9630*/  FMUL.FTZ R84, R0.reuse, R84 ;  /* 0x0000005400547220 */ /* 0x040fe40000410000 */
[C---:B------:R-:W-:Y:S02]  /*9640*/  FMUL.FTZ R176, R0.reuse, R165 ;  /* 0x000000a500b07220 */ /* 0x040fe40000410000 */
[----:B------:R-:W-:Y:S02]  /*9650*/  FMUL.FTZ R14, R0, R164 ;  /* 0x000000a4000e7220 */ /* 0x000fe40000410000 */
[C---:B--2---:R-:W-:Y:S02]  /*9660*/  FMUL.FTZ R87, R4.reuse, R87 ;  /* 0x0000005704577220 */ /* 0x044fe40000410000 */
[----:B------:R-:W-:-:S02]  /*9670*/  FMUL.FTZ R30, R4, R86 ;  /* 0x00000056041e7220 */ /* 0x000fc40000410000 */
[C---:B------:R-:W-:Y:S02]  /*9680*/  FMUL.FTZ R175, R0.reuse, R161 ;  /* 0x000000a100af7220 */ /* 0x040fe40000410000 */
[C---:B------:R-:W-:Y:S01]  /*9690*/  FMUL.FTZ R20, R0.reuse, R156 ;  /* 0x0000009c00147220 */ /* 0x040fe20000410000 */
[----:B------:R-:W-:Y:S01]  /*96a0*/  F2FP.BF16.PACK_AB R30, R87, R30 ;  /* 0x0000001e571e723e */ /* 0x000fe200000010ff */
[C---:B------:R-:W-:Y:S01]  /*96b0*/  FMUL.FTZ R173, R0.reuse, R153 ;  /* 0x0000009900ad7220 */ /* 0x040fe20000410000 */
[----:B------:R-:W2:Y:S01]  /*96c0*/  LDL.LU R87, [R1+0xb0] ;  /* 0x0000b00001577983 */ /* 0x000ea20000300800 */
[C---:B------:R-:W-:Y:S02]  /*96d0*/  FMUL.FTZ R22, R0.reuse, R152 ;  /* 0x0000009800167220 */ /* 0x040fe40000410000 */
[----:B------:R-:W-:Y:S01]  /*96e0*/  FMUL.FTZ R172, R0, R149 ;  /* 0x0000009500ac7220 */ /* 0x000fe20000410000 */
[----:B------:R-:W3:Y:S01]  /*96f0*/  LDL R86, [R1+0xac] ;  /* 0x0000ac0001567983 */ /* 0x000ee20000100800 */
[----:B------:R-:W-:-:S02]  /*9700*/  FMUL.FTZ R12, R4, R46 ;  /* 0x0000002e040c7220 */ /* 0x000fc40000410000 */
[C---:B------:R-:W-:Y:S02]  /*9710*/  FMUL.FTZ R31, R4.reuse, R55 ;  /* 0x00000037041f7220 */ /* 0x040fe40000410000 */
[----:B------:R-:W-:Y:S02]  /*9720*/  FMUL.FTZ R46, R4, R54 ;  /* 0x00000036042e7220 */ /* 0x000fe40000410000 */
[C---:B------:R-:W-:Y:S02]  /*9730*/  FMUL.FTZ R24, R0.reuse, R148 ;  /* 0x0000009400187220 */ /* 0x040fe40000410000 */
[C---:B------:R-:W-:Y:S01]  /*9740*/  FMUL.FTZ R26, R0.reuse, R144 ;  /* 0x00000090001a7220 */ /* 0x040fe20000410000 */
[----:B------:R-:W-:Y:S01]  /*9750*/  F2FP.BF16.PACK_AB R46, R31, R46 ;  /* 0x0000002e1f2e723e */ /* 0x000fe200000010ff */
[C---:B------:R-:W-:Y:S01]  /*9760*/  FMUL.FTZ R170, R0.reuse, R141 ;  /* 0x0000008d00aa7220 */ /* 0x040fe20000410000 */
[----:B------:R-:W-:Y:S01]  /*9770*/  F2FP.BF16.PACK_AB R31, R85, R84 ;  /* 0x00000054551f723e */ /* 0x000fe200000010ff */
[C---:B------:R-:W-:Y:S01]  /*9780*/  FMUL.FTZ R18, R0.reuse, R160 ;  /* 0x000000a000127220 */ /* 0x040fe20000410000 */
[----:B------:R1:W5:Y:S01]  /*9790*/  LDL R85, [R1+0x80] ;  /* 0x0000800001557983 */ /* 0x0003620000100800 */
[----:B------:R-:W-:-:S02]  /*97a0*/  FMUL.FTZ R174, R0, R157 ;  /* 0x0000009d00ae7220 */ /* 0x000fc40000410000 */
[C---:B------:R-:W-:Y:S02]  /*97b0*/  FMUL.FTZ R171, R0.reuse, R145 ;  /* 0x0000009100ab7220 */ /* 0x040fe40000410000 */
[C---:B------:R-:W-:Y:S02]  /*97c0*/  FMUL.FTZ R144, R0.reuse, R140 ;  /* 0x0000008c00907220 */ /* 0x040fe40000410000 */
[C---:B------:R-:W-:Y:S02]  /*97d0*/  FMUL.FTZ R169, R0.reuse, R137 ;  /* 0x0000008900a97220 */ /* 0x040fe40000410000 */
[C---:B------:R-:W-:Y:S02]  /*97e0*/  FMUL.FTZ R141, R0.reuse, R136 ;  /* 0x00000088008d7220 */ /* 0x040fe40000410000 */
[C---:B------:R-:W-:Y:S02]  /*97f0*/  FMUL.FTZ R168, R0.reuse, R37 ;  /* 0x0000002500a87220 */ /* 0x040fe40000410000 */
        /* <DEDUP_REMOVED lines=8> */
[C---:B------:R-:W-:Y:S01]  /*9880*/  FMUL.FTZ R148, R0.reuse, R77 ;  /* 0x0000004d00947220 */ /* 0x040fe20000410000 */
[----:B------:R-:W-:Y:S01]  /*9890*/  SHF.R.S32.HI R3, RZ, 0x2, R5 ;  /* 0x00000002ff037819 */ /* 0x000fe20000011405 */
        /* <DEDUP_REMOVED lines=35> */
[----:B------:R-:W-:Y:S01]  /*9ad0*/  FMUL.FTZ R128, R0, R128 ;  /* 0x0000008000807220 */ /* 0x000fe20000410000 */
[----:B------:R-:W-:Y:S01]  /*9ae0*/  SHF.R.S32.HI R0, RZ, 0x1f, R5 ;  /* 0x0000001fff007819 */ /* 0x000fe20000011405 */
[C---:B------:R-:W-:Y:S01]  /*9af0*/  FMUL.FTZ R39, R4.reuse, R39 ;  /* 0x0000002704277220 */ /* 0x040fe20000410000 */
[----:B------:R-:W4:Y:S01]  /*9b00*/  @P0 MUFU.LG2 R6, R6 ;  /* 0x0000000600060308 */ /* 0x000f220000000c00 */
[----:B------:R-:W-:Y:S01]  /*9b10*/  FMUL.FTZ R16, R4, R38 ;  /* 0x0000002604107220 */ /* 0x000fe20000410000 */
[----:B------:R-:W-:Y:S01]  /*9b20*/  LEA.HI R0, R0, R3, RZ, 0x3 ;  /* 0x0000000300007211 */ /* 0x000fe200078f18ff */
[----:B------:R-:W-:-:S03]  /*9b30*/  IMAD R133, R7, c[0x0][0x4e8], R9 ;  /* 0x00013a0007857a24 */ /* 0x000fc600078e0209 */
[----:B------:R-:W-:Y:S02]  /*9b40*/  F2FP.BF16.PACK_AB R54, R39, R16 ;  /* 0x000000102736723e */ /* 0x000fe400000010ff */
[----:B------:R-:W-:Y:S01]  /*9b50*/  LOP3.LUT R0, R0, 0xfffffff8, RZ, 0xc0, !PT ;  /* 0xfffffff800007812 */ /* 0x000fe200078ec0ff */
[----:B------:R-:W1:Y:S03]  /*9b60*/  S2R R16, SR_CTAID.Z ;  /* 0x0000000000107919 */ /* 0x000e660000002700 */
[----:B------:R-:W-:Y:S02]  /*9b70*/  IADD3 R10, R3, -R0, RZ ;  /* 0x80000000030a7210 */ /* 0x000fe40007ffe0ff */
[----:B------:R-:W-:Y:S02]  /*9b80*/  @P1 MOV R3, 0x3f317218 ;  /* 0x3f31721800031802 */ /* 0x000fe40000000f00 */
[----:B------:R-:W-:-:S02]  /*9b90*/  @P0 MOV R0, 0x3f317218 ;  /* 0x3f31721800000802 */ /* 0x000fc40000000f00 */
[----:B------:R-:W-:Y:S01]  /*9ba0*/  MOV R9, UR13 ;  /* 0x0000000d00097c02 */ /* 0x000fe20008000f00 */
[----:B------:R-:W-:Y:S01]  /*9bb0*/  @P1 FMUL.FTZ R9, R3, c[0x0][0x2d0] ;  /* 0x0000b40003091a20 */ /* 0x000fe20000410000 */
[----:B------:R-:W1:Y:S01]  /*9bc0*/  @P1 MUFU.LG2 R11, R11 ;  /* 0x0000000b000b1308 */ /* 0x000e620000000c00 */
[----:B----4-:R-:W-:Y:S02]  /*9bd0*/  @P0 FMUL.FTZ R3, R6, 0.69314718246459960938 ;  /* 0x3f31721806030820 */ /* 0x010fe40000410000 */
[----:B------:R-:W-:Y:S01]  /*9be0*/  @P0 FMUL.FTZ R0, R0, c[0x0][0x2d0] ;  /* 0x0000b40000000a20 */ /* 0x000fe20000410000 */
[----:B------:R-:W-:Y:S01]  /*9bf0*/  UIMAD UR6, UR6, UR4, URZ ;  /* 0x00000004060672a4 */ /* 0x000fe2000f8e023f */
[----:B------:R-:W-:Y:S01]  /*9c00*/  MOV R80, 0xff800000 ;  /* 0xff80000000507802 */ /* 0x000fe20000000f00 */
[----:B------:R-:W-:Y:S02]  /*9c10*/  FMUL.FTZ R52, R4, R42 ;  /* 0x0000002a04347220 */ /* 0x000fe40000410000 */
[----:B------:R-:W-:Y:S01]  /*9c20*/  @P0 FFMA.FTZ R80, R0, R2, R3 ;  /* 0x0000000200500223 */ /* 0x000fe20000010003 */
[----:B------:R-:W-:Y:S01]  /*9c30*/  SHF.R.S32.HI R0, RZ, 0x5, R177 ;  /* 0x00000005ff007819 */ /* 0x000fe200000114b1 */
[----:B------:R-:W-:-:S02]  /*9c40*/  FMUL.FTZ R42, R4, R62 ;  /* 0x0000003e042a7220 */ /* 0x000fc40000410000 */
[C---:B------:R-:W-:Y:S02]  /*9c50*/  FMUL.FTZ R40, R4.reuse, R66 ;  /* 0x0000004204287220 */ /* 0x040fe40000410000 */
[C---:B------:R-:W-:Y:S02]  /*9c60*/  FMUL.FTZ R38, R4.reuse, R70 ;  /* 0x0000004604267220 */ /* 0x040fe40000410000 */
[C---:B------:R-:W-:Y:S02]  /*9c70*/  FMUL.FTZ R36, R4.reuse, R74 ;  /* 0x0000004a04247220 */ /* 0x040fe40000410000 */
[C---:B------:R-:W-:Y:S01]  /*9c80*/  FMUL.FTZ R34, R4.reuse, R78 ;  /* 0x0000004e04227220 */ /* 0x040fe20000410000 */
[----:B------:R-:W-:Y:S01]  /*9c90*/  UIMAD UR5, UR7, UR5, UR6 ;  /* 0x00000005070572a4 */ /* 0x000fe2000f8e0206 */
        /* <DEDUP_REMOVED lines=50> */
[----:B------:R-:W-:Y:S01]  /*9fc0*/  FMUL.FTZ R130, R4, R130 ;  /* 0x0000008204827220 */ /* 0x000fe20000410000 */
[----:B------:R-:W-:Y:S02]  /*9fd0*/  MOV R4, UR10 ;  /* 0x0000000a00047c02 */ /* 0x000fe40008000f00 */
[----:B------:R-:W-:Y:S02]  /*9fe0*/  MOV R8, UR12 ;  /* 0x0000000c00087c02 */ /* 0x000fe40008000f00 */
[----:B------:R-:W-:Y:S01]  /*9ff0*/  SHF.R.S32.HI R3, RZ, 0x1f, R0 ;  /* 0x0000001fff037819 */ /* 0x000fe20000011400 */
[----:B------:R-:W-:Y:S01]  /*a000*/  UIADD3 UR5, UR13, UR5, URZ ;  /* 0x000000050d057290 */ /* 0x000fe2000fffe03f */
[----:B------:R-:W-:Y:S01]  /*a010*/  MOV R6, R4 ;  /* 0x0000000400067202 */ /* 0x000fe20000000f00 */
[----:B------:R-:W4:Y:S01]  /*a020*/  S2R R84, SR_CTAID.X ;  /* 0x0000000000547919 */ /* 0x000f220000002500 */
[----:B------:R-:W-:Y:S02]  /*a030*/  MOV R4, R8 ;  /* 0x0000000800047202 */ /* 0x000fe40000000f00 */
[----:B------:R-:W-:-:S02]  /*a040*/  LEA.HI R3, R3, R0, RZ, 0x3 ;  /* 0x0000000003037211 */ /* 0x000fc400078f18ff */
[----:B-1----:R-:W-:Y:S02]  /*a050*/  SHF.R.S32.HI R8, RZ, 0x1f, R16 ;  /* 0x0000001fff087819 */ /* 0x002fe40000011410 */
[----:B------:R-:W-:Y:S01]  /*a060*/  LEA.HI R2, R17, R17, RZ, 0x1 ;  /* 0x0000001111027211 */ /* 0x000fe200078f08ff */
[----:B------:R-:W-:Y:S01]  /*a070*/  UIADD3 UR8, UR11, UR8, URZ ;  /* 0x000000080b087290 */ /* 0x000fe2000fffe03f */
[----:B------:R-:W-:Y:S01]  /*a080*/  MOV R5, UR11 ;  /* 0x0000000b00057c02 */ /* 0x000fe20008000f00 */
[----:B------:R-:W-:Y:S01]  /*a090*/  @P1 FMUL.FTZ R11, R11, 0.69314718246459960938 ;  /* 0x3f3172180b0b1820 */ /* 0x000fe20000410000 */
[----:B------:R-:W-:Y:S01]  /*a0a0*/  MOV R5, UR5 ;  /* 0x0000000500057c02 */ /* 0x000fe20008000f00 */
[----:B------:R-:W-:Y:S01]  /*a0b0*/  IMAD R82, R8, c[0x0][0x3f0], RZ ;  /* 0x0000fc0008527a24 */ /* 0x000fe200078e02ff */
[----:B------:R-:W-:Y:S02]  /*a0c0*/  LOP3.LUT R3, R3, 0xffffff8, RZ, 0xc0, !PT ;  /* 0x0ffffff803037812 */ /* 0x000fe400078ec0ff */
[----:B------:R-:W-:-:S02]  /*a0d0*/  LOP3.LUT R2, R2, 0x1ffffffe, RZ, 0xc0, !PT ;  /* 0x1ffffffe02027812 */ /* 0x000fc400078ec0ff */
[----:B------:R-:W-:Y:S01]  /*a0e0*/  MOV R81, 0xff800000 ;  /* 0xff80000000517802 */ /* 0x000fe20000000f00 */
[----:B------:R-:W-:Y:S01]  /*a0f0*/  @P1 FFMA.FTZ R81, R9, R132, R11 ;  /* 0x0000008409511223 */ /* 0x000fe2000001000b */
[----:B------:R-:W-:Y:S02]  /*a100*/  F2FP.BF16.PACK_AB R50, R47, R12 ;  /* 0x0000000c2f32723e */ /* 0x000fe400000010ff */
[----:B------:R-:W-:Y:S01]  /*a110*/  F2FP.BF16.PACK_AB R34, R79, R34 ;  /* 0x000000224f22723e */ /* 0x000fe200000010ff */
[----:B------:R-:W-:Y:S01]  /*a120*/  IMAD R79, R8, c[0x0][0x498], RZ ;  /* 0x00012600084f7a24 */ /* 0x000fe200078e02ff */
[----:B------:R-:W-:Y:S02]  /*a130*/  MOV R7, UR8 ;  /* 0x0000000800077c02 */ /* 0x000fe40008000f00 */
[C---:B------:R-:W-:Y:S02]  /*a140*/  IADD3 R9, R0.reuse, -R3, RZ ;  /* 0x8000000300097210 */ /* 0x040fe40007ffe0ff */
[----:B------:R-:W-:Y:S01]  /*a150*/  LEA R12, R0, R17, 0x9 ;  /* 0x00000011000c7211 */ /* 0x000fe200078e48ff */
[C---:B------:R-:W-:Y:S01]  /*a160*/  IMAD R0, R16.reuse, c[0x0][0x3f4], R82 ;  /* 0x0000fd0010007a24 */ /* 0x040fe200078e0252 */
[----:B------:R-:W-:Y:S01]  /*a170*/  IADD3 R11, R17, -R2, RZ ;  /* 0x80000002110b7210 */ /* 0x000fe20007ffe0ff */
[----:B------:R-:W-:Y:S01]  /*a180*/  IMAD.WIDE.U32 R2, R16, c[0x0][0x3f0], R4 ;  /* 0x0000fc0010027a25 */ /* 0x000fe200078e0004 */
[----:B------:R-:W-:-:S02]  /*a190*/  SHF.L.U32 R4, R10, 0x6, RZ ;  /* 0x000000060a047819 */ /* 0x000fc400000006ff */
[----:B------:R-:W-:Y:S01]  /*a1a0*/  SHF.R.S32.HI R8, RZ, 0x2, R179 ;  /* 0x00000002ff087819 */ /* 0x000fe200000114b3 */
[----:B------:R-:W-:Y:S01]  /*a1b0*/  IMAD R79, R16, c[0x0][0x49c], R79 ;  /* 0x00012700104f7a24 */ /* 0x000fe200078e024f */
[----:B------:R-:W-:Y:S01]  /*a1c0*/  LOP3.LUT R5, R10, 0x1, RZ, 0xc0, !PT ;  /* 0x000000010a057812 */ /* 0x000fe200078ec0ff */
[----:B------:R-:W-:Y:S01]  /*a1d0*/  IMAD.WIDE.U32 R16, R16, c[0x0][0x498], R6 ;  /* 0x0001260010107a25 */ /* 0x000fe200078e0006 */
[----:B------:R-:W-:Y:S02]  /*a1e0*/  IADD3 R3, R3, R0, RZ ;  /* 0x0000000003037210 */ /* 0x000fe40007ffe0ff */
[----:B------:R-:W-:Y:S02]  /*a1f0*/  LOP3.LUT R7, R4, 0x1c0, RZ, 0xc0, !PT ;  /* 0x000001c004077812 */ /* 0x000fe400078ec0ff */
[----:B------:R-:W-:Y:S02]  /*a200*/  LEA R0, R9, R8, 0x4 ;  /* 0x0000000809007211 */ /* 0x000fe400078e20ff */
[----:B------:R-:W-:-:S02]  /*a210*/  R2P PR, R10, 0x6 ;  /* 0x000000060a007804 */ /* 0x000fc40000000000 */
[----:B------:R-:W-:Y:S02]  /*a220*/  ISETP.NE.U32.AND P0, PT, R5, 0x1, PT ;  /* 0x000000010500780c */ /* 0x000fe40003f05070 */
[----:B------:R-:W-:Y:S02]  /*a230*/  LEA.HI R7, R7, R7, RZ, 0x1d ;  /* 0x0000000707077211 */ /* 0x000fe400078fe8ff */
[----:B------:R-:W-:Y:S02]  /*a240*/  SHF.R.S32.HI R5, RZ, 0x1f, R15 ;  /* 0x0000001fff057819 */ /* 0x000fe4000001140f */
[----:B------:R-:W-:Y:S02]  /*a250*/  LEA R4, R11, R0, 0x3 ;  /* 0x000000000b047211 */ /* 0x000fe400078e18ff */
[----:B------:R-:W-:Y:S01]  /*a260*/  F2FP.BF16.PACK_AB R32, R83, R32 ;  /* 0x000000205320723e */ /* 0x000fe200000010ff */
[----:B------:R-:W-:Y:S01]  /*a270*/  IMAD R83, R178, c[0x0][0x388], RZ ;  /* 0x0000e200b2537a24 */ /* 0x000fe200078e02ff */
[----:B------:R-:W-:-:S02]  /*a280*/  LEA R7, R12, R7, 0x1 ;  /* 0x000000070c077211 */ /* 0x000fc400078e08ff */
[C---:B----4-:R-:W-:Y:S01]  /*a290*/  LEA R12, R84.reuse, R4, 0x7 ;  /* 0x00000004540c7211 */ /* 0x050fe200078e38ff */
[----:B------:R-:W-:Y:S01]  /*a2a0*/  IMAD R4, R5, c[0x0][0x3e0], RZ ;  /* 0x0000f80005047a24 */ /* 0x000fe200078e02ff */
[----:B------:R-:W-:Y:S01]  /*a2b0*/  LEA R0, R84, R0, 0x7 ;  /* 0x0000000054007211 */ /* 0x000fe200078e38ff */
[----:B------:R-:W-:-:S03]  /*a2c0*/  IMAD.WIDE.U32 R2, R15, c[0x0][0x3e0], R2 ;  /* 0x0000f8000f027a25 */ /* 0x000fc600078e0002 */
[CC--:B------:R-:W-:Y:S01]  /*a2d0*/  ISETP.GE.OR P5, PT, R0.reuse, R83.reuse, P3 ;  /* 0x000000530000720c */ /* 0x0c0fe20001fa6670 */
[----:B------:R-:W-:Y:S01]  /*a2e0*/  IMAD R4, R15, c[0x0][0x3e4], R4 ;  /* 0x0000f9000f047a24 */ /* 0x000fe200078e0204 */
[----:B------:R-:W-:Y:S01]  /*a2f0*/  IADD3 R0, R0, 0x8, RZ ;  /* 0x0000000800007810 */ /* 0x000fe20007ffe0ff */
[----:B------:R-:W-:Y:S01]  /*a300*/  @P4 IMAD.HI.U32 R8, R12, c[0x0][0x4ec], RZ ;  /* 0x00013b000c084a27 */ /* 0x000fe200078e00ff */
[----:B------:R-:W-:Y:S02]  /*a310*/  F2FP.BF16.PACK_AB R14, R176, R14 ;  /* 0x0000000eb00e723e */ /* 0x000fe400000010ff */
[----:B------:R-:W-:Y:S02]  /*a320*/  SHF.L.U32 R7, R7, 0x1, RZ ;  /* 0x0000000107077819 */ /* 0x000fe400000006ff */
[----:B------:R-:W-:Y:S02]  /*a330*/  ISETP.GE.OR P3, PT, R0, R83, P3 ;  /* 0x000000530000720c */ /* 0x000fe40001f66670 */
[----:B------:R-:W-:-:S02]  /*a340*/  IADD3 R3, R3, R4, RZ ;  /* 0x0000000403037210 */ /* 0x000fc40007ffe0ff */
[----:B------:R-:W-:Y:S02]  /*a350*/  MOV R0, R12 ;  /* 0x0000000c00007202 */ /* 0x000fe40000000f00 */
[----:B------:R-:W-:Y:S01]  /*a360*/  @P4 SHF.R.U32.HI R0, RZ, c[0x0][0x4f0], R8 ;  /* 0x00013c00ff004a19 */ /* 0x000fe20000011608 */
[----:B------:R1:W-:Y:S01]  /*a370*/  STS [R7+0x80], R14 ;  /* 0x0000800e07007388 */ /* 0x0003e20000000800 */
[----:B------:R-:W-:Y:S02]  /*a380*/  SHF.R.S32.HI R5, RZ, 0x1f, R133 ;  /* 0x0000001fff057819 */ /* 0x000fe40000011485 */
[----:B------:R-:W-:-:S03]  /*a390*/  IADD3 R9, R7, 0x80, RZ ;  /* 0x0000008007097810 */ /* 0x000fc60007ffe0ff */
[----:B------:R-:W-:Y:S01]  /*a3a0*/  IMAD R4, R5, c[0x0][0x3d8], RZ ;  /* 0x0000f60005047a24 */ /* 0x000fe200078e02ff */
[----:B------:R-:W-:Y:S02]  /*a3b0*/  MOV R5, 0x20 ;  /* 0x0000002000057802 */ /* 0x000fe40000000f00 */
[----:B------:R-:W-:Y:S01]  /*a3c0*/  IADD3 R6, R7, 0x70, RZ ;  /* 0x0000007007067810 */ /* 0x000fe20007ffe0ff */
[----:B------:R-:W-:Y:S01]  /*a3d0*/  IMAD R82, R133, c[0x0][0x3dc], R4 ;  /* 0x0000f70085527a24 */ /* 0x000fe200078e0204 */
[----:B------:R-:W-:Y:S02]  /*a3e0*/  @P0 IADD3 R6, R9, 0x10, RZ ;  /* 0x0000001009060810 */ /* 0x000fe40007ffe0ff */
[----:B------:R-:W-:Y:S02]  /*a3f0*/  SHF.R.S32.HI R4, RZ, 0x1f, R0 ;  /* 0x0000001fff047819 */ /* 0x000fe40000011400 */
[C---:B------:R-:W-:Y:S01]  /*a400*/  IADD3 R10, P0, R0.reuse, R16, RZ ;  /* 0x00000010000a7210 */ /* 0x040fe20007f1e0ff */
[----:B-1----:R-:W-:Y:S01]  /*a410*/  IMAD.WIDE.U32 R14, R133, c[0x0][0x3d8], R2 ;  /* 0x0000f600850e7a25 */ /* 0x002fe200078e0002 */
[----:B------:R-:W-:-:S05]  /*a420*/  IADD3 R3, -R0, RZ, RZ ;  /* 0x000000ff00037210 */ /* 0x000fca0007ffe1ff */
[----:B------:R-:W-:Y:S01]  /*a430*/  IMAD R3, R3, c[0x0][0x4e8], R12 ;  /* 0x00013a0003037a24 */ /* 0x000fe200078e020c */
[----:B------:R-:W-:-:S04]  /*a440*/  SEL R2, R5, 0xffffffe0, !P1 ;  /* 0xffffffe005027807 */ /* 0x000fc80004800000 */
[----:B------:R-:W-:Y:S02]  /*a450*/  SHF.R.S32.HI R5, RZ, 0x1f, R3 ;  /* 0x0000001fff057819 */ /* 0x000fe40000011403 */
[----:B------:R-:W-:Y:S02]  /*a460*/  IADD3.X R11, R4, R17, R79, P0, !PT ;  /* 0x00000011040b7210 */ /* 0x000fe400007fe44f */
[----:B------:R-:W-:Y:S01]  /*a470*/  MOV R4, 0x40 ;  /* 0x0000004000047802 */ /* 0x000fe20000000f00 */
[----:B------:R-:W-:Y:S01]  /*a480*/  IMAD R5, R5, c[0x0][0x488], RZ ;  /* 0x0001220005057a24 */ /* 0x000fe200078e02ff */
[----:B------:R-:W-:Y:S01]  /*a490*/  F2FP.BF16.PACK_AB R13, R167, R13 ;  /* 0x0000000da70d723e */ /* 0x000fe200000010ff */
[----:B------:R-:W-:Y:S01]  /*a4a0*/  IMAD.WIDE.U32 R10, R3, c[0x0][0x488], R10 ;  /* 0x00012200030a7a25 */ /* 0x000fe200078e000a */
[----:B------:R-:W-:Y:S02]  /*a4b0*/  SEL R12, R4, 0xffffffc0, !P2 ;  /* 0xffffffc0040c7807 */ /* 0x000fe40005000000 */
[----:B------:R-:W-:Y:S01]  /*a4c0*/  F2FP.BF16.PACK_AB R18, R175, R18 ;  /* 0x00000012af12723e */ /* 0x000fe200000010ff */
[----:B------:R-:W-:Y:S01]  /*a4d0*/  IMAD R5, R3, c[0x0][0x48c], R5 ;  /* 0x0001230003057a24 */ /* 0x000fe200078e0205 */
[----:B------:R-:W-:-:S02]  /*a4e0*/  F2FP.BF16.PACK_AB R19, R163, R19 ;  /* 0x00000013a313723e */ /* 0x000fc400000010ff */
[----:B------:R-:W-:Y:S02]  /*a4f0*/  F2FP.BF16.PACK_AB R20, R174, R20 ;  /* 0x00000014ae14723e */ /* 0x000fe400000010ff */
[----:B------:R-:W-:Y:S02]  /*a500*/  F2FP.BF16.PACK_AB R23, R159, R23 ;  /* 0x000000179f17723e */ /* 0x000fe400000010ff */
[----:B------:R-:W-:Y:S02]  /*a510*/  IADD3 R0, R7, R2, RZ ;  /* 0x0000000207007210 */ /* 0x000fe40007ffe0ff */
[----:B------:R-:W-:Y:S02]  /*a520*/  F2FP.BF16.PACK_AB R22, R173, R22 ;  /* 0x00000016ad16723e */ /* 0x000fe400000010ff */
[----:B------:R-:W-:Y:S02]  /*a530*/  F2FP.BF16.PACK_AB R21, R155, R21 ;  /* 0x000000159b15723e */ /* 0x000fe400000010ff */
[----:B------:R-:W-:Y:S01]  /*a540*/  IADD3 R2, R2, R6, RZ ;  /* 0x0000000602027210 */ /* 0x000fe20007ffe0ff */
[----:B------:R-:W-:Y:S01]  /*a550*/  STS [R7+0x480], R13 ;  /* 0x0004800d07007388 */ /* 0x000fe20000000800 */
[----:B------:R-:W-:-:S02]  /*a560*/  F2FP.BF16.PACK_AB R24, R172, R24 ;  /* 0x00000018ac18723e */ /* 0x000fc400000010ff */
[----:B------:R-:W-:Y:S02]  /*a570*/  F2FP.BF16.PACK_AB R25, R151, R25 ;  /* 0x000000199719723e */ /* 0x000fe400000010ff */
[----:B------:R-:W-:Y:S01]  /*a580*/  IADD3 R4, R7, R12, RZ ;  /* 0x0000000c07047210 */ /* 0x000fe20007ffe0ff */
[----:B------:R-:W-:Y:S01]  /*a590*/  STS [R6], R18 ;  /* 0x0000001206007388 */ /* 0x000fe20000000800 */
[----:B------:R-:W-:Y:S02]  /*a5a0*/  F2FP.BF16.PACK_AB R26, R171, R26 ;  /* 0x0000001aab1a723e */ /* 0x000fe400000010ff */
[----:B------:R-:W-:Y:S01]  /*a5b0*/  F2FP.BF16.PACK_AB R27, R147, R27 ;  /* 0x0000001b931b723e */ /* 0x000fe200000010ff */
[----:B------:R-:W-:Y:S01]  /*a5c0*/  STS [R6+0x400], R19 ;  /* 0x0004001306007388 */ /* 0x000fe20000000800 */
[----:B------:R-:W-:Y:S02]  /*a5d0*/  IADD3 R8, R12, R6, RZ ;  /* 0x000000060c087210 */ /* 0x000fe40007ffe0ff */
[----:B------:R-:W-:Y:S01]  /*a5e0*/  F2FP.BF16.PACK_AB R59, R170, R144 ;  /* 0x00000090aa3b723e */ /* 0x000fe200000010ff */
[----:B------:R-:W-:Y:S01]  /*a5f0*/  STS [R0+0x80], R20 ;  /* 0x0000801400007388 */ /* 0x000fe20000000800 */
[----:B------:R-:W-:-:S02]  /*a600*/  F2FP.BF16.PACK_AB R58, R143, R142 ;  /* 0x0000008e8f3a723e */ /* 0x000fc400000010ff */
[----:B------:R-:W-:Y:S01]  /*a610*/  IADD3 R3, R12, R0, RZ ;  /* 0x000000000c037210 */ /* 0x000fe20007ffe0ff */
[----:B------:R-:W-:Y:S01]  /*a620*/  STS [R0+0x480], R23 ;  /* 0x0004801700007388 */ /* 0x000fe20000000800 */
[----:B------:R-:W-:Y:S02]  /*a630*/  IADD3 R11, R11, R5, RZ ;  /* 0x000000050b0b7210 */ /* 0x000fe40007ffe0ff */
[----:B------:R-:W-:Y:S01]  /*a640*/  F2FP.BF16.PACK_AB R57, R169, R141 ;  /* 0x0000008da939723e */ /* 0x000fe200000010ff */
[----:B------:R-:W-:Y:S01]  /*a650*/  STS [R2], R22 ;  /* 0x0000001602007388 */ /* 0x000fe20000000800 */
[----:B------:R-:W-:Y:S02]  /*a660*/  F2FP.BF16.PACK_AB R56, R139, R56 ;  /* 0x000000388b38723e */ /* 0x000fe400000010ff */
[----:B------:R-:W-:Y:S01]  /*a670*/  IADD3 R5, R2, R12, RZ ;  /* 0x0000000c02057210 */ /* 0x000fe20007ffe0ff */
[----:B------:R-:W-:Y:S01]  /*a680*/  STS [R2+0x400], R21 ;  /* 0x0004001502007388 */ /* 0x000fe20000000800 */
[----:B------:R-:W-:-:S02]  /*a690*/  F2FP.BF16.PACK_AB R55, R168, R140 ;  /* 0x0000008ca837723e */ /* 0x000fc400000010ff */
[----:B------:R-:W-:Y:S01]  /*a6a0*/  F2FP.BF16.PACK_AB R53, R165, R137 ;  /* 0x00000089a535723e */ /* 0x000fe200000010ff */
[----:B------:R-:W-:Y:S01]  /*a6b0*/  STS [R4+0x80], R24 ;  /* 0x0000801804007388 */ /* 0x000fe20000000800 */
[----:B------:R-:W-:Y:S02]  /*a6c0*/  F2FP.BF16.PACK_AB R52, R43, R52 ;  /* 0x000000342b34723e */ /* 0x000fe400000010ff */
[----:B------:R-:W-:Y:S01]  /*a6d0*/  F2FP.BF16.PACK_AB R51, R164, R136 ;  /* 0x00000088a433723e */ /* 0x000fe200000010ff */
[----:B------:R-:W-:Y:S01]  /*a6e0*/  STS [R4+0x480], R25 ;  /* 0x0004801904007388 */ /* 0x000fe20000000800 */
[----:B------:R-:W-:Y:S02]  /*a6f0*/  F2FP.BF16.PACK_AB R49, R161, R49 ;  /* 0x00000031a131723e */ /* 0x000fe400000010ff */
[----:B------:R-:W-:Y:S01]  /*a700*/  F2FP.BF16.PACK_AB R48, R33, R48 ;  /* 0x000000302130723e */ /* 0x000fe200000010ff */
[----:B------:R-:W-:Y:S01]  /*a710*/  STS [R8], R26 ;  /* 0x0000001a08007388 */ /* 0x000fe20000000800 */
[----:B------:R-:W-:-:S03]  /*a720*/  F2FP.BF16.PACK_AB R47, R160, R135 ;  /* 0x00000087a02f723e */ /* 0x000fc600000010ff */
[----:B------:R-:W-:Y:S01]  /*a730*/  STS [R8+0x400], R27 ;  /* 0x0004001b08007388 */ /* 0x000fe20000000800 */
[----:B------:R-:W-:-:S03]  /*a740*/  F2FP.BF16.PACK_AB R45, R157, R45 ;  /* 0x0000002d9d2d723e */ /* 0x000fc600000010ff */
[----:B------:R-:W-:Y:S01]  /*a750*/  STS [R3+0x80], R59 ;  /* 0x0000803b03007388 */ /* 0x000fe20000000800 */
[----:B------:R-:W-:-:S03]  /*a760*/  F2FP.BF16.PACK_AB R44, R29, R44 ;  /* 0x0000002c1d2c723e */ /* 0x000fc600000010ff */
[----:B------:R-:W-:Y:S01]  /*a770*/  STS [R3+0x480], R58 ;  /* 0x0004803a03007388 */ /* 0x000fe20000000800 */
[----:B------:R-:W-:-:S03]  /*a780*/  F2FP.BF16.PACK_AB R43, R156, R134 ;  /* 0x000000869c2b723e */ /* 0x000fc600000010ff */
        /* <DEDUP_REMOVED lines=18> */
[----:B------:R-:W-:Y:S04]  /*a8b0*/  STS [R2+0x4400], R48 ;  /* 0x0044003002007388 */ /* 0x000fe80000000800 */
[----:B------:R-:W-:Y:S04]  /*a8c0*/  STS [R4+0x4080], R47 ;  /* 0x0040802f04007388 */ /* 0x000fe80000000800 */
        /* <DEDUP_REMOVED lines=33> */
[----:B------:R-:W-:-:S03]  /*aae0*/  LEA R9, P0, R10, c[0x0][0x450], 0x2 ;  /* 0x000114000a097a11 */ /* 0x000fc600078010ff */
        /* <DEDUP_REMOVED lines=13> */
[----:B------:R-:W-:-:S03]  /*abc0*/  LEA.HI.X R11, R10, c[0x0][0x454], R11, 0x2, P0 ;  /* 0x000115000a0b7a11 */ /* 0x000fc600000f140b */
[----:B------:R-:W-:Y:S04]  /*abd0*/  STS [R7+0xc480], R74 ;  /* 0x00c4804a07007388 */ /* 0x000fe80000000800 */
[----:B------:R-:W-:Y:S04]  /*abe0*/  STS [R6+0xc000], R73 ;  /* 0x00c0004906007388 */ /* 0x000fe80000000800 */
[----:B------:R-:W-:Y:S04]  /*abf0*/  STS [R6+0xc400], R72 ;  /* 0x00c4004806007388 */ /* 0x000fe80000000800 */
[----:B------:R-:W-:Y:S04]  /*ac00*/  STS [R0+0xc080], R71 ;  /* 0x00c0804700007388 */ /* 0x000fe80000000800 */
[----:B------:R2:W-:Y:S04]  /*ac10*/  STS [R0+0xc480], R70 ;  /* 0x00c4804600007388 */ /* 0x0005e80000000800 */
[----:B------:R-:W-:Y:S04]  /*ac20*/  STS [R2+0xc000], R69 ;  /* 0x00c0004502007388 */ /* 0x000fe80000000800 */
        /* <DEDUP_REMOVED lines=9> */
[----:B------:R-:W-:Y:S04]  /*acc0*/  SHFL.IDX PT, R12, R9, RZ, 0x1c1f ;  /* 0x001c1fff090c7589 */ /* 0x000fe800000e0000 */
[----:B------:R-:W1:Y:S04]  /*acd0*/  SHFL.IDX PT, R13, R11, RZ, 0x1c1f ;  /* 0x001c1fff0b0d7589 */ /* 0x000e6800000e0000 */
[----:B------:R-:W-:Y:S06]  /*ace0*/  BAR.SYNC.DEFER_BLOCKING 0x1, 0x100 ;  /* 0x0044000000007b1d */ /* 0x000fec0000010000 */
[----:B------:R-:W-:Y:S04]  /*acf0*/  SHFL.IDX PT, R10, R9, 0x1, 0x1c1f ;  /* 0x003c1f00090a7f89 */ /* 0x000fe800000e0000 */
[----:B------:R-:W4:Y:S01]  /*ad00*/  SHFL.IDX PT, R11, R11, 0x1, 0x1c1f ;  /* 0x003c1f000b0b7f89 */ /* 0x000f2200000e0000 */
[----:B--2---:R-:W-:-:S03]  /*ad10*/  SHF.L.U32 R0, R87, 0x1, RZ ;  /* 0x0000000157007819 */ /* 0x004fc600000006ff */
[----:B-1----:R-:W-:Y:S04]  /*ad20*/  @!P5 ST.E [R12.64], R81 ;  /* 0x000000510c00d985 */ /* 0x002fe8000c10190e */
[----:B----4-:R1:W-:Y:S04]  /*ad30*/  @!P3 ST.E [R10.64], R80 ;  /* 0x000000500a00b985 */ /* 0x0103e8000c10190e */
[----:B------:R2:W4:Y:S04]  /*ad40*/  LDS.128 R40, [R0+0x1080] ;  /* 0x0010800000287984 */ /* 0x0005280000000c00 */
[----:B------:R2:W1:Y:S04]  /*ad50*/  LDS.128 R56, [R0+0x2080] ;  /* 0x0020800000387984 */ /* 0x0004680000000c00 */
[----:B------:R2:W2:Y:S04]  /*ad60*/  LDS.128 R68, [R0+0x3080] ;  /* 0x0030800000447984 */ /* 0x0004a80000000c00 */
        /* <DEDUP_REMOVED lines=8> */
[----:B------:R2:W2:Y:S01]  /*adf0*/  LDS.128 R72, [R0+0xf080] ;  /* 0x00f0800000487984 */ /* 0x0004a20000000c00 */
[----:B------:R-:W-:-:S02]  /*ae00*/  IADD3 R2, R15, R82, RZ ;  /* 0x000000520f027210 */ /* 0x000fc40007ffe0ff */
[----:B-1----:R-:W-:-:S04]  /*ae10*/  LEA R11, P0, R14, c[0x0][0x380], 0x1 ;  /* 0x0000e0000e0b7a11 */ /* 0x002fc800078008ff */
[----:B------:R-:W-:Y:S02]  /*ae20*/  LEA.HI.X R10, R14, c[0x0][0x384], R2, 0x1, P0 ;  /* 0x0000e1000e0a7a11 */ /* 0x000fe400000f0c02 */
[----:B---3--:R-:W-:Y:S01]  /*ae30*/  ISETP.GE.AND P0, PT, R86, R83, PT ;  /* 0x000000535600720c */ /* 0x008fe20003f06270 */
[----:B------:R1:W3:Y:S01]  /*ae40*/  SHFL.IDX PT, R2, R11, RZ, 0x181f ;  /* 0x00181fff0b027589 */ /* 0x0002e200000e0000 */
[----:B------:R-:W-:Y:S03]  /*ae50*/  BSSY B0, `(.L_x_6) ;  /* 0x000001f000007945 */ /* 0x000fe60003800000 */
[----:B------:R1:W1:Y:S08]  /*ae60*/  SHFL.IDX PT, R3, R10, RZ, 0x181f ;  /* 0x00181fff0a037589 */ /* 0x00027000000e0000 */
[----:B------:R-:W-:Y:S05]  /*ae70*/  @P0 BRA `(.L_x_7) ;  /* 0x000001c000000947 */ /* 0x000fea0003800000 */
[----:B----4-:R-:W4:Y:S01]  /*ae80*/  LDS.128 R24, [R0+0x80] ;  /* 0x0000800000187984 */ /* 0x010f220000000c00 */
[----:B-----5:R-:W-:-:S02]  /*ae90*/  IADD3 R6, R85, 0x40, RZ ;  /* 0x0000004055067810 */ /* 0x020fc40007ffe0ff */
[C---:B------:R-:W-:Y:S01]  /*aea0*/  IADD3 R7, R85.reuse, 0x80, RZ ;  /* 0x0000008055077810 */ /* 0x040fe20007ffe0ff */
[----:B------:R-:W3:Y:S01]  /*aeb0*/  LDS.128 R20, [R0+0x4080] ;  /* 0x0040800000147984 */ /* 0x000ee20000000c00 */
[----:B------:R-:W-:Y:S02]  /*aec0*/  IADD3 R8, R85, 0xc0, RZ ;  /* 0x000000c055087810 */ /* 0x000fe40007ffe0ff */
[----:B------:R-:W-:Y:S01]  /*aed0*/  ISETP.GE.AND P2, PT, R6, c[0x0][0x3c8], PT ;  /* 0x0000f20006007a0c */ /* 0x000fe20003f46270 */
[----:B------:R-:W2:Y:S01]  /*aee0*/  LDS.128 R16, [R0+0x8080] ;  /* 0x0080800000107984 */ /* 0x000ea20000000c00 */
[----:B------:R-:W-:Y:S02]  /*aef0*/  ISETP.GE.AND P1, PT, R7, c[0x0][0x3c8], PT ;  /* 0x0000f20007007a0c */ /* 0x000fe40003f26270 */
[----:B------:R-:W-:Y:S01]  /*af00*/  ISETP.GE.AND P0, PT, R8, c[0x0][0x3c8], PT ;  /* 0x0000f20008007a0c */ /* 0x000fe20003f06270 */
[----:B------:R1:W2:Y:S01]  /*af10*/  LDS.128 R12, [R0+0xc080] ;  /* 0x00c08000000c7984 */ /* 0x0002a20000000c00 */
[----:B------:R-:W-:-:S07]  /*af20*/  ISETP.GE.AND P3, PT, R85, c[0x0][0x3c8], PT ;  /* 0x0000f20055007a0c */ /* 0x000fce0003f66270 */
[----:B------:R-:W-:-:S04]  /*af30*/  @!P2 SHF.R.S32.HI R4, RZ, 0x1f, R6 ;  /* 0x0000001fff04a819 */ /* 0x000fc80000011406 */
[----:B------:R-:W-:Y:S02]  /*af40*/  @!P0 SHF.R.S32.HI R5, RZ, 0x1f, R8 ;  /* 0x0000001fff058819 */ /* 0x000fe40000011408 */
[----:B------:R-:W-:-:S04]  /*af50*/  @!P2 LEA.HI R6, R4, R6, RZ, 0x3 ;  /* 0x000000060406a211 */ /* 0x000fc800078f18ff */
[----:B------:R-:W-:Y:S02]  /*af60*/  @!P2 LOP3.LUT R6, R6, 0xfffffff8, RZ, 0xc0, !PT ;  /* 0xfffffff80606a812 */ /* 0x000fe400078ec0ff */
[----:B-12---:R-:W-:-:S04]  /*af70*/  @!P1 SHF.R.S32.HI R0, RZ, 0x1f, R7 ;  /* 0x0000001fff009819 */ /* 0x006fc80000011407 */
[----:B------:R-:W-:Y:S01]  /*af80*/  @!P1 LEA.HI R4, R0, R7, RZ, 0x3 ;  /* 0x0000000700049211 */ /* 0x000fe200078f18ff */
[--C-:B---3--:R-:W-:Y:S01]  /*af90*/  @!P2 IMAD.WIDE R6, R6, 0x2, R2.reuse ;  /* 0x000000020606a825 */ /* 0x108fe200078e0202 */
[----:B------:R-:W-:Y:S02]  /*afa0*/  @!P0 LEA.HI R0, R5, R8, RZ, 0x3 ;  /* 0x0000000805008211 */ /* 0x000fe400078f18ff */
[----:B------:R-:W-:Y:S01]  /*afb0*/  @!P1 LOP3.LUT R4, R4, 0xfffffff8, RZ, 0xc0, !PT ;  /* 0xfffffff804049812 */ /* 0x000fe200078ec0ff */
[----:B------:R-:W-:Y:S01]  /*afc0*/  @!P3 IMAD.WIDE R8, R85, 0x2, R2 ;  /* 0x000000025508b825 */ /* 0x000fe200078e0202 */
[----:B------:R-:W-:-:S03]  /*afd0*/  @!P0 LOP3.LUT R0, R0, 0xfffffff8, RZ, 0xc0, !PT ;  /* 0xfffffff800008812 */ /* 0x000fc600078ec0ff */
[--C-:B------:R-:W-:Y:S01]  /*afe0*/  @!P1 IMAD.WIDE R4, R4, 0x2, R2.reuse ;  /* 0x0000000204049825 */ /* 0x100fe200078e0202 */
[----:B----4-:R1:W-:Y:S03]  /*aff0*/  @!P3 ST.E.128 [R8.64], R24 ;  /* 0x000000180800b985 */ /* 0x0103e6000c101d0e */
[----:B------:R-:W-:Y:S01]  /*b000*/  @!P0 IMAD.WIDE R2, R0, 0x2, R2 ;  /* 0x0000000200028825 */ /* 0x000fe200078e0202 */
[----:B------:R1:W-:Y:S04]  /*b010*/  @!P2 ST.E.128 [R6.64], R20 ;  /* 0x000000140600a985 */ /* 0x0003e8000c101d0e */
[----:B------:R1:W-:Y:S04]  /*b020*/  @!P1 ST.E.128 [R4.64], R16 ;  /* 0x0000001004009985 */ /* 0x0003e8000c101d0e */
[----:B------:R1:W-:Y:S02]  /*b030*/  @!P0 ST.E.128 [R2.64], R12 ;  /* 0x0000000c02008985 */ /* 0x0003e4000c101d0e */
.L_x_7:
[----:B----4-:R-:W-:Y:S05]  /*b040*/  BSYNC B0 ;  /* 0x0000000000007941 */ /* 0x010fea0003800000 */
.L_x_6:
[----:B--2---:R-:W-:Y:S01]  /*b050*/  IADD3 R0, R86, 0x20, RZ ;  /* 0x0000002056007810 */ /* 0x004fe20007ffe0ff */
[----:B-1----:R1:W2:Y:S01]  /*b060*/  SHFL.IDX PT, R3, R10, 0x1, 0x181f ;  /* 0x00381f000a037f89 */ /* 0x0022a200000e0000 */
[----:B------:R-:W-:Y:S02]  /*b070*/  BSSY B0, `(.L_x_8) ;  /* 0x000001c000007945 */ /* 0x000fe40003800000 */
[----:B------:R-:W-:Y:S01]  /*b080*/  ISETP.GE.AND P0, PT, R0, R83, PT ;  /* 0x000000530000720c */ /* 0x000fe20003f06270 */
[----:B---3--:R1:W3:-:S12]  /*b090*/  SHFL.IDX PT, R2, R11, 0x1, 0x181f ;  /* 0x00381f000b027f89 */ /* 0x0082d800000e0000 */
[----:B------:R-:W-:Y:S05]  /*b0a0*/  @P0 BRA `(.L_x_9) ;  /* 0x0000018000000947 */ /* 0x000fea0003800000 */
[C---:B-----5:R-:W-:Y:S02]  /*b0b0*/  IADD3 R6, R85.reuse, 0x40, RZ ;  /* 0x0000004055067810 */ /* 0x060fe40007ffe0ff */
[C---:B------:R-:W-:Y:S02]  /*b0c0*/  IADD3 R7, R85.reuse, 0x80, RZ ;  /* 0x0000008055077810 */ /* 0x040fe40007ffe0ff */
[----:B------:R-:W-:Y:S02]  /*b0d0*/  IADD3 R8, R85, 0xc0, RZ ;  /* 0x000000c055087810 */ /* 0x000fe40007ffe0ff */
[----:B------:R-:W-:Y:S02]  /*b0e0*/  ISETP.GE.AND P2, PT, R6, c[0x0][0x3c8], PT ;  /* 0x0000f20006007a0c */ /* 0x000fe40003f46270 */
[----:B------:R-:W-:Y:S02]  /*b0f0*/  ISETP.GE.AND P1, PT, R7, c[0x0][0x3c8], PT ;  /* 0x0000f20007007a0c */ /* 0x000fe40003f26270 */
[----:B------:R-:W-:-:S02]  /*b100*/  ISETP.GE.AND P0, PT, R8, c[0x0][0x3c8], PT ;  /* 0x0000f20008007a0c */ /* 0x000fc40003f06270 */
[----:B------:R-:W-:-:S07]  /*b110*/  ISETP.GE.AND P3, PT, R85, c[0x0][0x3c8], PT ;  /* 0x0000f20055007a0c */ /* 0x000fce0003f66270 */
[----:B------:R-:W-:Y:S02]  /*b120*/  @!P2 SHF.R.S32.HI R4, RZ, 0x1f, R6 ;  /* 0x0000001fff04a819 */ /* 0x000fe40000011406 */
[----:B------:R-:W-:Y:S02]  /*b130*/  @!P1 SHF.R.S32.HI R0, RZ, 0x1f, R7 ;  /* 0x0000001fff009819 */ /* 0x000fe40000011407 */
[----:B------:R-:W-:Y:S02]  /*b140*/  @!P0 SHF.R.S32.HI R5, RZ, 0x1f, R8 ;  /* 0x0000001fff058819 */ /* 0x000fe40000011408 */
[----:B------:R-:W-:Y:S02]  /*b150*/  @!P2 LEA.HI R6, R4, R6, RZ, 0x3 ;  /* 0x000000060406a211 */ /* 0x000fe400078f18ff */
[----:B------:R-:W-:Y:S02]  /*b160*/  @!P1 LEA.HI R4, R0, R7, RZ, 0x3 ;  /* 0x0000000700049211 */ /* 0x000fe400078f18ff */
[----:B------:R-:W-:Y:S01]  /*b170*/  @!P0 LEA.HI R0, R5, R8, RZ, 0x3 ;  /* 0x0000000805008211 */ /* 0x000fe200078f18ff */
[----:B--23--:R-:W-:Y:S01]  /*b180*/  @!P3 IMAD.WIDE R8, R85, 0x2, R2 ;  /* 0x000000025508b825 */ /* 0x00cfe200078e0202 */
[----:B------:R-:W-:-:S02]  /*b190*/  @!P2 LOP3.LUT R6, R6, 0xfffffff8, RZ, 0xc0, !PT ;  /* 0xfffffff80606a812 */ /* 0x000fc400078ec0ff */
[----:B------:R-:W-:Y:S02]  /*b1a0*/  @!P1 LOP3.LUT R4, R4, 0xfffffff8, RZ, 0xc0, !PT ;  /* 0xfffffff804049812 */ /* 0x000fe400078ec0ff */
[----:B------:R-:W-:Y:S01]  /*b1b0*/  @!P0 LOP3.LUT R0, R0, 0xfffffff8, RZ, 0xc0, !PT ;  /* 0xfffffff800008812 */ /* 0x000fe200078ec0ff */
[--C-:B------:R-:W-:Y:S01]  /*b1c0*/  @!P2 IMAD.WIDE R6, R6, 0x2, R2.reuse ;  /* 0x000000020606a825 */ /* 0x100fe200078e0202 */
[----:B------:R2:W-:Y:S03]  /*b1d0*/  @!P3 ST.E.128 [R8.64], R40 ;  /* 0x000000280800b985 */ /* 0x0005e6000c101d0e */
[--C-:B------:R-:W-:Y:S01]  /*b1e0*/  @!P1 IMAD.WIDE R4, R4, 0x2, R2.reuse ;  /* 0x0000000204049825 */ /* 0x100fe200078e0202 */
[----:B------:R2:W-:Y:S03]  /*b1f0*/  @!P2 ST.E.128 [R6.64], R36 ;  /* 0x000000240600a985 */ /* 0x0005e6000c101d0e */
[----:B------:R-:W-:Y:S01]  /*b200*/  @!P0 IMAD.WIDE R2, R0, 0x2, R2 ;  /* 0x0000000200028825 */ /* 0x000fe200078e0202 */
[----:B------:R2:W-:Y:S04]  /*b210*/  @!P1 ST.E.128 [R4.64], R32 ;  /* 0x0000002004009985 */ /* 0x0005e8000c101d0e */
[----:B------:R2:W-:Y:S02]  /*b220*/  @!P0 ST.E.128 [R2.64], R28 ;  /* 0x0000001c02008985 */ /* 0x0005e4000c101d0e */
.L_x_9:
[----:B------:R-:W-:Y:S05]  /*b230*/  BSYNC B0 ;  /* 0x0000000000007941 */ /* 0x000fea0003800000 */
.L_x_8:
[----:B------:R-:W-:Y:S01]  /*b240*/  IADD3 R0, R86, 0x40, RZ ;  /* 0x0000004056007810 */ /* 0x000fe20007ffe0ff */
[----:B--2---:R2:W4:Y:S01]  /*b250*/  SHFL.IDX PT, R3, R10, 0x2, 0x181f ;  /* 0x00581f000a037f89 */ /* 0x00452200000e0000 */
        /* <DEDUP_REMOVED lines=17> */
[----:B---34-:R-:W-:Y:S01]  /*b370*/  @!P3 IMAD.WIDE R8, R85, 0x2, R2 ;  /* 0x000000025508b825 */ /* 0x018fe200078e0202 */
        /* <DEDUP_REMOVED lines=10> */
.L_x_11:
[----:B------:R-:W-:Y:S05]  /*b420*/  BSYNC B0 ;  /* 0x0000000000007941 */ /* 0x000fea0003800000 */
.L_x_10:
[----:B------:R-:W-:Y:S01]  /*b430*/  IADD3 R0, R86, 0x60, RZ ;  /* 0x0000006056007810 */ /* 0x000fe20007ffe0ff */
[----:B---34-:R3:W4:Y:S03]  /*b440*/  SHFL.IDX PT, R3, R10, 0x3, 0x181f ;  /* 0x00781f000a037f89 */ /* 0x01872600000e0000 */
[----:B------:R-:W-:Y:S01]  /*b450*/  ISETP.GE.AND P0, PT, R0, R83, PT ;  /* 0x000000530000720c */ /* 0x000fe20003f06270 */
[----:B------:R3:W1:-:S12]  /*b460*/  SHFL.IDX PT, R2, R11, 0x3, 0x181f ;  /* 0x00781f000b027f89 */ /* 0x00065800000e0000 */
[----:B------:R-:W-:Y:S05]  /*b470*/  @P0 EXIT ;  /* 0x000000000000094d */ /* 0x000fea0003800000 */
[C---:B-----5:R-:W-:Y:S02]  /*b480*/  IADD3 R5, R85.reuse, 0x40, RZ ;  /* 0x0000004055057810 */ /* 0x060fe40007ffe0ff */
[----:B------:R-:W-:Y:S02]  /*b490*/  IADD3 R6, R85, 0x80, RZ ;  /* 0x0000008055067810 */ /* 0x000fe40007ffe0ff */
[----:B------:R-:W-:Y:S02]  /*b4a0*/  ISETP.GE.AND P1, PT, R5, c[0x0][0x3c8], PT ;  /* 0x0000f20005007a0c */ /* 0x000fe40003f26270 */
[----:B------:R-:W-:Y:S02]  /*b4b0*/  ISETP.GE.AND P0, PT, R6, c[0x0][0x3c8], PT ;  /* 0x0000f20006007a0c */ /* 0x000fe40003f06270 */
[----:B------:R-:W-:-:S09]  /*b4c0*/  ISETP.GE.AND P2, PT, R85, c[0x0][0x3c8], PT ;  /* 0x0000f20055007a0c */ /* 0x000fd20003f46270 */
[----:B------:R-:W-:Y:S02]  /*b4d0*/  @!P1 SHF.R.S32.HI R4, RZ, 0x1f, R5 ;  /* 0x0000001fff049819 */ /* 0x000fe40000011405 */
[----:B------:R-:W-:Y:S02]  /*b4e0*/  @!P0 SHF.R.S32.HI R0, RZ, 0x1f, R6 ;  /* 0x0000001fff008819 */ /* 0x000fe40000011406 */
[----:B------:R-:W-:Y:S01]  /*b4f0*/  @!P1 LEA.HI R4, R4, R5, RZ, 0x3 ;  /* 0x0000000504049211 */ /* 0x000fe200078f18ff */
[--C-:B-1--4-:R-:W-:Y:S01]  /*b500*/  @!P2 IMAD.WIDE R8, R85, 0x2, R2.reuse ;  /* 0x000000025508a825 */ /* 0x112fe200078e0202 */
[----:B------:R-:W-:Y:S02]  /*b510*/  @!P0 LEA.HI R0, R0, R6, RZ, 0x3 ;  /* 0x0000000600008211 */ /* 0x000fe400078f18ff */
[----:B------:R-:W-:Y:S02]  /*b520*/  @!P1 LOP3.LUT R4, R4, 0xfffffff8, RZ, 0xc0, !PT ;  /* 0xfffffff804049812 */ /* 0x000fe400078ec0ff */
[----:B------:R-:W-:Y:S01]  /*b530*/  @!P0 LOP3.LUT R0, R0, 0xfffffff8, RZ, 0xc0, !PT ;  /* 0xfffffff800008812 */ /* 0x000fe200078ec0ff */
[----:B------:R1:W-:Y:S02]  /*b540*/  @!P2 ST.E.128 [R8.64], R68 ;  /* 0x000000440800a985 */ /* 0x0003e4000c101d0e */
[----:B------:R-:W-:-:S04]  /*b550*/  @!P1 IMAD.WIDE R6, R4, 0x2, R2 ;  /* 0x0000000204069825 */ /* 0x000fc800078e0202 */
[----:B------:R-:W-:Y:S01]  /*b560*/  @!P0 IMAD.WIDE R4, R0, 0x2, R2 ;  /* 0x0000000200048825 */ /* 0x000fe200078e0202 */
[----:B------:R-:W-:Y:S01]  /*b570*/  IADD3 R0, R85, 0xc0, RZ ;  /* 0x000000c055007810 */ /* 0x000fe20007ffe0ff */
[----:B------:R1:W-:Y:S04]  /*b580*/  @!P1 ST.E.128 [R6.64], R64 ;  /* 0x0000004006009985 */ /* 0x0003e8000c101d0e */
[----:B------:R1:W-:Y:S01]  /*b590*/  @!P0 ST.E.128 [R4.64], R60 ;  /* 0x0000003c04008985 */ /* 0x0003e2000c101d0e */
[----:B------:R-:W-:-:S13]  /*b5a0*/  ISETP.GE.AND P0, PT, R0, c[0x0][0x3c8], PT ;  /* 0x0000f20000007a0c */ /* 0x000fda0003f06270 */
[----:B------:R-:W-:Y:S05]  /*b5b0*/  @P0 EXIT ;  /* 0x000000000000094d */ /* 0x000fea0003800000 */
[----:B-1----:R-:W-:-:S04]  /*b5c0*/  SHF.R.S32.HI R4, RZ, 0x1f, R0 ;  /* 0x0000001fff047819 */ /* 0x002fc80000011400 */
[----:B------:R-:W-:-:S04]  /*b5d0*/  LEA.HI R0, R4, R0, RZ, 0x3 ;  /* 0x0000000004007211 */ /* 0x000fc800078f18ff */
[----:B------:R-:W-:-:S05]  /*b5e0*/  LOP3.LUT R0, R0, 0xfffffff8, RZ, 0xc0, !PT ;  /* 0xfffffff800007812 */ /* 0x000fca00078ec0ff */
[----:B------:R-:W-:-:S05]  /*b5f0*/  IMAD.WIDE R2, R0, 0x2, R2 ;  /* 0x0000000200027825 */ /* 0x000fca00078e0202 */
[----:B------:R-:W-:Y:S01]  /*b600*/  ST.E.128 [R2.64], R72 ;  /* 0x0000004802007985 */ /* 0x000fe2000c101d0e */
[----:B------:R-:W-:Y:S05]  /*b610*/  EXIT ;  /* 0x000000000000794d */ /* 0x000fea0003800000 */
.L_x_12:
[----:B------:R-:W-:-:S00]  /*b620*/  BRA `(.L_x_12) ;  /* 0xfffffff000007947 */ /* 0x000fc0000383ffff */
[----:B------:R-:W-:-:S00]  /*b630*/  NOP ;  /* 0x0000000000007918 */ /* 0x000fc00000000000 */
        /* <DEDUP_REMOVED lines=12> */
.L_x_1766:


//--------------------- .text._ZN7cutlass13device_kernelIN5flash19enable_sm80_to_sm89INS1_16FlashAttnFwdSm80INS1_25CollectiveMainloopFwdSm80ILi8ELi1ELb1EN4cute5tupleIJNS5_1CILi128EEENS7_ILi64EEENS7_ILi256EEEEEELi256ENS_10bfloat16_tEfNS_4arch4Sm80ELb0ELb0ELb1ELb1ELb1ELb0ELb1ELb0EEENS1_21CollectiveEpilogueFwdINS6_IJS8_SA_S9_EEENS6_IJNS7_ILi1EEESI_SI_EEESC_SE_Li256ELb1ELb1ELb0ELb0EEENS1_19SingleTileSchedulerILb1ELb0ELb1ELi128EEEEEEEEEvNT_6ParamsE --------------------------
	.section	.text._ZN7cutlass13device_kernelIN5flash19enable_sm80_to_sm89INS1_16FlashAttnFwdSm80INS1_25CollectiveMainloopFwdSm80ILi8ELi1ELb1EN4cute5tupleIJNS5_1CILi128EEENS7_ILi64EEENS7_ILi256EEEEEELi256ENS_10bfloat16_tEfNS_4arch4Sm80ELb0ELb0ELb1ELb1ELb1ELb0ELb1ELb0EEENS1_21CollectiveEpilogueFwdINS6_IJS8_SA_S9_EEENS6_IJNS7_ILi1EEESI_SI_EEESC_SE_Li256ELb1ELb1ELb0ELb0EEENS1_19SingleTileSchedulerILb1ELb0ELb1ELi128EEEEEEEEEvNT_6ParamsE,"ax",@progbits
	.sectioninfo	@"SHI_REGISTERS=255"
	.align	128
.text._ZN7cutlass13device_kernelIN5flash19enable_sm80_to_sm89INS1_16FlashAttnFwdSm80INS1_25CollectiveMainloopFwdSm80ILi8ELi1ELb1EN4cute5tupleIJNS5_1CILi128EEENS7_ILi64EEENS7_ILi256EEEEEELi256ENS_10bfloat16_tEfNS_4arch4Sm80ELb0ELb0ELb1ELb1ELb1ELb0ELb1ELb0EEENS1_21CollectiveEpilogueFwdINS6_IJS8_SA_S9_EEENS6_IJNS7_ILi1EEESI_SI_EEESC_SE_Li256ELb1ELb1ELb0ELb0EEENS1_19SingleTileSchedulerILb1ELb0ELb1ELi128EEEEEEEEEvNT_6ParamsE:
        .type           _ZN7cutlass13device_kernelIN5flash19enable_sm80_to_sm89INS1_16FlashAttnFwdSm80INS1_25CollectiveMainloopFwdSm80ILi8ELi1ELb1EN4cute5tupleIJNS5_1CILi128EEENS7_ILi64EEENS7_ILi256EEEEEELi256ENS_10bfloat16_tEfNS_4arch4Sm80ELb0ELb0ELb1ELb1ELb1ELb0ELb1ELb0EEENS1_21CollectiveEpilogueFwdINS6_IJS8_SA_S9_EEENS6_IJNS7_ILi1EEESI_SI_EEESC_SE_Li256ELb1ELb1ELb0ELb0EEENS1_19SingleTileSchedulerILb1ELb0ELb1ELi128EEEEEEEEEvNT_6ParamsE,@function
        .size           _ZN7cutlass13device_kernelIN5flash19enable_sm80_to_sm89INS1_16FlashAttnFwdSm80INS1_25CollectiveMainloopFwdSm80ILi8ELi1ELb1EN4cute5tupleIJNS5_1CILi128EEENS7_ILi64EEENS7_ILi256EEEEEELi256ENS_10bfloat16_tEfNS_4arch4Sm80ELb0ELb0ELb1ELb1ELb1ELb0ELb1ELb0EEENS1_21CollectiveEpilogueFwdINS6_IJS8_SA_S9_EEENS6_IJNS7_ILi1EEESI_SI_EEESC_SE_Li256ELb1ELb1ELb0ELb0EEENS1_19SingleTileSchedulerILb1ELb0ELb1ELi128EEEEEEEEEvNT_6ParamsE,(.L_x_1767 - _ZN7cutlass13device_kernelIN5flash19enable_sm80_to_sm89INS1_16FlashAttnFwdSm80INS1_25CollectiveMainloopFwdSm80ILi8ELi1ELb1EN4cute5tupleIJNS5_1CILi128EEENS7_ILi64EEENS7_ILi256EEEEEELi256ENS_10bfloat16_tEfNS_4arch4Sm80ELb0ELb0ELb1ELb1ELb1ELb0ELb1ELb0EEENS1_21CollectiveEpilogueFwdINS6_IJS8_SA_S9_EEENS6_IJNS7_ILi1EEESI_SI_EEESC_SE_Li256ELb1ELb1ELb0ELb0EEENS1_19SingleTileSchedulerILb1ELb0ELb1ELi128EEEEEEEEEvNT_6ParamsE)
        .other          _ZN7cutlass13device_kernelIN5flash19enable_sm80_to_sm89INS1_16FlashAttnFwdSm80INS1_25CollectiveMainloopFwdSm80ILi8ELi1ELb1EN4cute5tupleIJNS5_1CILi128EEENS7_ILi64EEENS7_ILi256EEEEEELi256ENS_10bfloat16_tEfNS_4arch4Sm80ELb0ELb0ELb1ELb1ELb1ELb0ELb1ELb0EEENS1_21CollectiveEpilogueFwdINS6_IJS8_SA_S9_EEENS6_IJNS7_ILi1EEESI_SI_EEESC_SE_Li256ELb1ELb1ELb0ELb0EEENS1_19SingleTileSchedulerILb1ELb0ELb1ELi128EEEEEEEEEvNT_6ParamsE,@"STO_CUDA_ENTRY STV_DEFAULT"
_ZN7cutlass13device_kernelIN5flash19enable_sm80_to_sm89INS1_16FlashAttnFwdSm80INS1_25CollectiveMainloopFwdSm80ILi8ELi1ELb1EN4cute5tupleIJNS5_1CILi128EEENS7_ILi64EEENS7_ILi256EEEEEELi256ENS_10bfloat16_tEfNS_4arch4Sm80ELb0ELb0ELb1ELb1ELb1ELb0ELb1ELb0EEENS1_21CollectiveEpilogueFwdINS6_IJS8_SA_S9_EEENS6_IJNS7_ILi1EEESI_SI_EEESC_SE_Li256ELb1ELb1ELb0ELb0EEENS1_19SingleTileSchedulerILb1ELb0ELb1ELi128EEEEEEEEEvNT_6ParamsE:
[----:B------:R-:W-:Y:S02]  /*0000*/  MOV R1, c[0x0][0x28] ;  /* 0x00000a0000017a02 */ /* 0x000fe40000000f00 */
[----:B------:R-:W1:Y:S01]  /*0010*/  S2R R85, SR_TID.X ;  /* 0x0000000000557919 */ /* 0x000e620000002100 */
[----:B------:R-:W2:Y:S01]  /*0020*/  S2UR UR11, SR_CTAID.Z ;  /* 0x00000000000b79c3 */ /* 0x000ea20000002700 */
[----:B------:R-:W-:Y:S01]  /*0030*/  UMOV UR14, 0x4 ;  /* 0x00000004000e7882 */ /* 0x000fe20000000000 */
[----:B------:R-:W-:Y:S01]  /*0040*/  IADD3 R1, R1, -0xa8, RZ ;  /* 0xffffff5801017810 */ /* 0x000fe20007ffe0ff */
[----:B------:R-:W-:Y:S02]  /*0050*/  ULDC.64 UR6, c[0x0][0x568] ;  /* 0x00015a0000067ab9 */ /* 0x000fe40000000a00 */
[----:B------:R-:W-:-:S03]  /*0060*/  ULDC.64 UR12, c[0x0][0x118] ;  /* 0x00004600000c7ab9 */ /* 0x000fc60000000a00 */
[----:B------:R-:W3:Y:S01]  /*0070*/  S2UR UR5, SR_CTAID.X ;  /* 0x00000000000579c3 */ /* 0x000ee20000002500 */
[----:B-1----:R-:W-:Y:S01]  /*0080*/  SHF.R.U32.HI R0, RZ, 0x5, R85 ;  /* 0x00000005ff007819 */ /* 0x002fe20000011655 */
[----:B--2---:R-:W-:-:S05]  /*0090*/  UIMAD.WIDE UR6, UR11, UR14, UR6 ;  /* 0x0000000e0b0672a5 */ /* 0x004fca000f8e0206 */
[----:B------:R-:W1:Y:S02]  /*00a0*/  SHFL.IDX PT, R0, R0, RZ, 0x1f ;  /* 0x00001fff00007589 */ /* 0x000e6400000e0000 */
[----:B-1----:R-:W-:-:S13]  /*00b0*/  ISETP.NE.AND P0, PT, R0, RZ, PT ;  /* 0x000000ff0000720c */ /* 0x002fda0003f05270 */
[----:B---3--:R-:W-:Y:S05]  /*00c0*/  @!P0 BRA `(.L_x_13) ;  /* 0x000001c000008947 */ /* 0x008fea0003800000 */
[----:B------:R-:W-:-:S04]  /*00d0*/  ISETP.NE.U32.AND P0, PT, RZ, c[0x0][0x568], PT ;  /* 0x00015a00ff007a0c */ /* 0x000fc80003f05070 */
[----:B------:R-:W-:-:S13]  /*00e0*/  ISETP.NE.AND.EX P0, PT, RZ, c[0x0][0x56c], PT, P0 ;  /* 0x00015b00ff007a0c */ /* 0x000fda0003f05300 */
[----:B------:R-:W-:Y:S05]  /*00f0*/  @!P0 BRA `(.L_x_14) ;  /* 0x0000005000008947 */ /* 0x000fea0003800000 */
[----:B------:R-:W-:Y:S02]  /*0100*/  MOV R2, UR6 ;  /* 0x0000000600027c02 */ /* 0x000fe40008000f00 */
[----:B------:R-:W-:-:S05]  /*0110*/  MOV R3, UR7 ;  /* 0x0000000700037c02 */ /* 0x000fca0008000f00 */
[----:B------:R-:W2:Y:S02]  /*0120*/  LDG.E R0, [R2.64] ;  /* 0x0000000c02007981 */ /* 0x000ea4000c1e1900 */
[----:B--2---:R1:W2:Y:S02]  /*0130*/  R2UR UR6, R0 ;  /* 0x00000000000673c2 */ /* 0x0042a400000e0000 */
[----:B-12---:R-:W-:Y:S05]  /*0140*/  BRA `(.L_x_15) ;  /* 0x000000e000007947 */ /* 0x006fea0003800000 */
.L_x_14:
[----:B------:R-:W-:-:S04]  /*0150*/  ISETP.NE.U32.AND P0, PT, RZ, c[0x0][0x560], PT ;  /* 0x00015800ff007a0c */ /* 0x000fc80003f05070 */
[----:B------:R-:W-:-:S13]  /*0160*/  ISETP.NE.AND.EX P0, PT, RZ, c[0x0][0x564], PT, P0 ;  /* 0x00015900ff007a0c */ /* 0x000fda0003f05300 */
[----:B------:R-:W-:Y:S05]  /*0170*/  @!P0 BRA `(.L_x_16) ;  /* 0x000000a000008947 */ /* 0x000fea0003800000 */
[----:B------:R-:W-:Y:S02]  /*0180*/  ULDC.64 UR6, c[0x0][0x560] ;  /* 0x0001580000067ab9 */ /* 0x000fe40000000a00 */
[----:B------:R-:W-:-:S06]  /*0190*/  UIMAD.WIDE UR6, UR11, UR14, UR6 ;  /* 0x0000000e0b0672a5 */ /* 0x000fcc000f8e0206 */
[----:B------:R-:W-:Y:S02]  /*01a0*/  MOV R2, UR6 ;  /* 0x0000000600027c02 */ /* 0x000fe40008000f00 */
[----:B------:R-:W-:-:S05]  /*01b0*/  MOV R3, UR7 ;  /* 0x0000000700037c02 */ /* 0x000fca0008000f00 */
[----:B------:R1:W2:Y:S04]  /*01c0*/  LDG.E R0, [R2.64] ;  /* 0x0000000c02007981 */ /* 0x0002a8000c1e1900 */
[----:B-1----:R-:W3:Y:S01]  /*01d0*/  LDG.E R2, [R2.64+0x4] ;  /* 0x0000040c02027981 */ /* 0x002ee2000c1e1900 */
[----:B--2---:R-:W1:Y:S08]  /*01e0*/  R2UR UR4, R0 ;  /* 0x00000000000473c2 */ /* 0x004e7000000e0000 */
[----:B---3--:R-:W1:Y:S02]  /*01f0*/  R2UR UR6, R2 ;  /* 0x00000000020673c2 */ /* 0x008e6400000e0000 */
[----:B-1----:R-:W-:Y:S01]  /*0200*/  UIADD3 UR6, -UR4, UR6, URZ ;  /* 0x0000000604067290 */ /* 0x002fe2000fffe13f */
[----:B------:R-:W-:Y:S05]  /*0210*/  BRA `(.L_x_15) ;  /* 0x0000001000007947 */ /* 0x000fea0003800000 */
.L_x_16:
[----:B------:R-:W-:Y:S02]  /*0220*/  ULDC UR6, c[0x0][0x54c] ;  /* 0x0001530000067ab9 */ /* 0x000fe40000000800 */
.L_x_15:
[----:B------:R-:W-:Y:S02]  /*0230*/  ULDC UR4, c[0x0][0x548] ;  /* 0x0001520000047ab9 */ /* 0x000fe40000000800 */
[----:B------:R-:W-:-:S02]  /*0240*/  USHF.L.U32 UR5, UR5, 0x7, URZ ;  /* 0x0000000705057899 */ /* 0x000fc4000800063f */
[----:B------:R-:W-:-:S04]  /*0250*/  UIMAD UR4, UR6, UR4, URZ ;  /* 0x00000004060472a4 */ /* 0x000fc8000f8e023f */
[----:B------:R-:W-:-:S04]  /*0260*/  UISETP.GE.AND UP0, UPT, UR5, UR4, UPT ;  /* 0x000000040500728c */ /* 0x000fc8000bf06270 */
[----:B------:R-:W-:Y:S01]  /*0270*/  USEL UR11, UR11, 0xffffffff, !UP0 ;  /* 0xffffffff0b0b7887 */ /* 0x000fe2000c000000 */
[----:B------:R-:W-:Y:S05]  /*0280*/  BRA `(.L_x_17) ;  /* 0x000001b000007947 */ /* 0x000fea0003800000 */
.L_x_13:
        /* <DEDUP_REMOVED lines=8> */
.L_x_18:
        /* <DEDUP_REMOVED lines=13> */
.L_x_20:
[----:B------:R-:W-:Y:S02]  /*03e0*/  ULDC UR6, c[0x0][0x54c] ;  /* 0x0001530000067ab9 */ /* 0x000fe40000000800 */
.L_x_19:
[----:B------:R-:W-:Y:S02]  /*03f0*/  ULDC UR4, c[0x0][0x548] ;  /* 0x0001520000047ab9 */ /* 0x000fe40000000800 */
[----:B------:R-:W-:-:S02]  /*0400*/  USHF.L.U32 UR5, UR5, 0x7, URZ ;  /* 0x0000000705057899 */ /* 0x000fc4000800063f */
[----:B------:R-:W-:-:S04]  /*0410*/  UIMAD UR4, UR6, UR4, URZ ;  /* 0x00000004060472a4 */ /* 0x000fc8000f8e023f */
[----:B------:R-:W-:-:S04]  /*0420*/  UISETP.GE.AND UP0, UPT, UR5, UR4, UPT ;  /* 0x000000040500728c */ /* 0x000fc8000bf06270 */
[----:B------:R-:W-:-:S06]  /*0430*/  USEL UR11, UR11, 0xffffffff, !UP0 ;  /* 0xffffffff0b0b7887 */ /* 0x000fcc000c000000 */
.L_x_17:
[----:B------:R-:W-:-:S13]  /*0440*/  ISETP.LE.AND P0, PT, RZ, UR11, PT ;  /* 0x0000000bff007c0c */ /* 0x000fda000bf03270 */
[----:B------:R-:W-:Y:S05]  /*0450*/  @!P0 EXIT ;  /* 0x000000000000894d */ /* 0x000fea0003800000 */
[----:B------:R-:W-:Y:S02]  /*0460*/  ULDC.64 UR4, c[0x0][0x370] ;  /* 0x0000dc0000047ab9 */ /* 0x000fe40000000a00 */
[----:B------:R-:W-:Y:S02]  /*0470*/  UISETP.NE.U32.AND UP0, UPT, URZ, UR4, UPT ;  /* 0x000000043f00728c */ /* 0x000fe4000bf05070 */
[----:B------:R-:W-:Y:S02]  /*0480*/  ULDC.64 UR6, c[0x0][0x370] ;  /* 0x0000dc0000067ab9 */ /* 0x000fe40000000a00 */
[----:B------:R-:W-:-:S03]  /*0490*/  UISETP.NE.AND.EX UP0, UPT, URZ, UR5, UPT, UP0 ;  /* 0x000000053f00728c */ /* 0x000fc6000bf05300 */
[----:B------:R-:W-:Y:S02]  /*04a0*/  ULDC.64 UR4, c[0x0][0x348] ;  /* 0x0000d20000047ab9 */ /* 0x000fe40000000a00 */
[----:B------:R-:W-:Y:S01]  /*04b0*/  UISETP.NE.U32.AND UP1, UPT, URZ, UR4, UPT ;  /* 0x000000043f00728c */ /* 0x000fe2000bf25070 */
[----:B------:R-:W-:-:S03]  /*04c0*/  PLOP3.LUT P2, PT, PT, PT, UP0, 0x80, 0x0 ;  /* 0x000000000000781c */ /* 0x000fc60003f4f008 */
[----:B------:R-:W-:Y:S02]  /*04d0*/  UISETP.NE.AND.EX UP1, UPT, URZ, UR5, UPT, UP1 ;  /* 0x000000053f00728c */ /* 0x000fe4000bf25310 */
[----:B------:R-:W-:Y:S02]  /*04e0*/  @UP0 UIMAD.WIDE UR6, UR11, UR14, UR6 ;  /* 0x0000000e0b0602a5 */ /* 0x000fe4000f8e0206 */
[----:B------:R-:W-:Y:S02]  /*04f0*/  ULDC.64 UR4, c[0x0][0x348] ;  /* 0x0000d20000047ab9 */ /* 0x000fe40000000a00 */
[----:B------:R-:W-:Y:S01]  /*0500*/  UIMAD.WIDE UR4, UR11, UR14, UR4 ;  /* 0x0000000e0b0472a5 */ /* 0x000fe2000f8e0204 */
[----:B------:R-:W-:Y:S01]  /*0510*/  PLOP3.LUT P0, PT, PT, PT, UP1, 0x80, 0x0 ;  /* 0x000000000000781c */ /* 0x000fe20003f0f018 */
[----:B------:R-:W-:Y:S02]  /*0520*/  IMAD.U32 R2, RZ, RZ, UR6 ;  /* 0x00000006ff027e24 */ /* 0x000fe4000f8e00ff */
[----:B------:R-:W-:-:S02]  /*0530*/  IMAD.U32 R3, RZ, RZ, UR7 ;  /* 0x00000007ff037e24 */ /* 0x000fc4000f8e00ff */
[----:B------:R-:W-:Y:S01]  /*0540*/  MOV R6, UR4 ;  /* 0x0000000400067c02 */ /* 0x000fe20008000f00 */
[----:B------:R-:W-:Y:S01]  /*0550*/  IMAD.U32 R7, RZ, RZ, UR5 ;  /* 0x00000005ff077e24 */ /* 0x000fe2000f8e00ff */
[----:B------:R-:W-:Y:S01]  /*0560*/  ULDC.64 UR4, c[0x0][0x360] ;  /* 0x0000d80000047ab9 */ /* 0x000fe20000000a00 */
[----:B------:R-:W2:Y:S01]  /*0570*/  @P2 LDG.E R2, [R2.64] ;  /* 0x0000000c02022981 */ /* 0x000ea2000c1e1900 */
[----:B------:R-:W-:-:S04]  /*0580*/  UISETP.NE.U32.AND UP0, UPT, URZ, UR4, UPT ;  /* 0x000000043f00728c */ /* 0x000fc8000bf05070 */
[----:B------:R-:W-:Y:S01]  /*0590*/  UISETP.NE.AND.EX UP0, UPT, URZ, UR5, UPT, UP0 ;  /* 0x000000053f00728c */ /* 0x000fe2000bf05300 */
[----:B------:R-:W3:Y:S02]  /*05a0*/  @P0 LDG.E R0, [R6.64] ;  /* 0x0000000c06000981 */ /* 0x000ee4000c1e1900 */
[----:B------:R-:W-:-:S03]  /*05b0*/  ULDC.64 UR4, c[0x0][0x360] ;  /* 0x0000d80000047ab9 */ /* 0x000fc60000000a00 */
[----:B------:R-:W-:-:S05]  /*05c0*/  PLOP3.LUT P1, PT, PT, PT, UP0, 0x80, 0x0 ;  /* 0x000000000000781c */ /* 0x000fca0003f2f008 */
[----:B------:R-:W-:Y:S01]  /*05d0*/  @UP0 UIMAD.WIDE UR4, UR11, UR14, UR4 ;  /* 0x0000000e0b0402a5 */ /* 0x000fe2000f8e0204 */
[----:B------:R-:W-:-:S05]  /*05e0*/  MOV R13, c[0x0][0x168] ;  /* 0x00005a00000d7a02 */ /* 0x000fca0000000f00 */
[----:B------:R-:W-:Y:S01]  /*05f0*/  IMAD.U32 R4, RZ, RZ, UR4 ;  /* 0x00000004ff047e24 */ /* 0x000fe2000f8e00ff */
[----:B------:R-:W-:-:S05]  /*0600*/  MOV R5, UR5 ;  /* 0x0000000500057c02 */ /* 0x000fca0008000f00 */
[----:B------:R1:W5:Y:S01]  /*0610*/  @P1 LDG.E R13, [R4.64] ;  /* 0x0000000c040d1981 */ /* 0x000362000c1e1900 */
[----:B------:R-:W4:Y:S01]  /*0620*/  S2UR UR9, SR_CTAID.Y ;  /* 0x00000000000979c3 */ /* 0x000f220000002600 */
[----:B------:R-:W-:Y:S02]  /*0630*/  UMOV UR10, URZ ;  /* 0x0000003f000a7c82 */ /* 0x000fe40008000000 */
[----:B------:R-:W-:Y:S02]  /*0640*/  UMOV UR15, URZ ;  /* 0x0000003f000f7c82 */ /* 0x000fe40008000000 */
[----:B------:R-:W-:Y:S02]  /*0650*/  ULDC UR5, c[0x0][0x2ac] ;  /* 0x0000ab0000057ab9 */ /* 0x000fe40000000800 */
[----:B------:R-:W-:Y:S02]  /*0660*/  ULDC UR4, c[0x0][0x1d0] ;  /* 0x0000740000047ab9 */ /* 0x000fe40000000800 */
[----:B------:R-:W-:-:S02]  /*0670*/  UIMAD UR4, UR5, UR4, URZ ;  /* 0x00000004050472a4 */ /* 0x000fc4000f8e023f */
[----:B----4-:R-:W-:Y:S01]  /*0680*/  USHF.R.S32.HI UR8, URZ, 0x1f, UR9 ;  /* 0x0000001f3f087899 */ /* 0x010fe20008011409 */
[----:B--2---:R1:W2:Y:S08]  /*0690*/  @P2 R2UR UR10, R2 ;  /* 0x00000000020a23c2 */ /* 0x0042b000000e0000 */
[----:B---3--:R1:W3:Y:S02]  /*06a0*/  @P0 R2UR UR15, R0 ;  /* 0x00000000000f03c2 */ /* 0x0082e400000e0000 */
[----:B-123--:R-:W-:Y:S05]  /*06b0*/  @P1 BRA `(.L_x_21) ;  /* 0x0000004000001947 */ /* 0x00efea0003800000 */
[----:B------:R-:W-:Y:S05]  /*06c0*/  @!P0 BRA `(.L_x_21) ;  /* 0x0000003000008947 */ /* 0x000fea0003800000 */
[----:B------:R-:W2:Y:S04]  /*06d0*/  LDG.E R0, [R6.64] ;  /* 0x0000000c06007981 */ /* 0x000ea8000c1e1900 */
[----:B------:R-:W2:Y:S02]  /*06e0*/  LDG.E R2, [R6.64+0x4] ;  /* 0x0000040c06027981 */ /* 0x000ea4000c1e1900 */
[----:B--2--5:R-:W-:-:S02]  /*06f0*/  IADD3 R13, -R0, R2, RZ ;  /* 0x00000002000d7210 */ /* 0x024fc40007ffe1ff */
.L_x_21:
[----:B------:R-:W-:-:S04]  /*0700*/  ISETP.NE.U32.AND P0, PT, RZ, c[0x0][0x368], PT ;  /* 0x0000da00ff007a0c */ /* 0x000fc80003f05070 */
[----:B------:R-:W-:-:S13]  /*0710*/  ISETP.NE.AND.EX P0, PT, RZ, c[0x0][0x36c], PT, P0 ;  /* 0x0000db00ff007a0c */ /* 0x000fda0003f05300 */
[----:B------:R-:W-:Y:S05]  /*0720*/  @!P0 BRA `(.L_x_22) ;  /* 0x0000007000008947 */ /* 0x000fea0003800000 */
[----:B------:R-:W-:Y:S02]  /*0730*/  ULDC.64 UR4, c[0x0][0x368] ;  /* 0x0000da0000047ab9 */ /* 0x000fe40000000a00 */
[----:B------:R-:W-:-:S06]  /*0740*/  UIMAD.WIDE UR4, UR11, UR14, UR4 ;  /* 0x0000000e0b0472a5 */ /* 0x000fcc000f8e0204 */
[----:B------:R-:W-:Y:S02]  /*0750*/  MOV R2, UR4 ;  /* 0x0000000400027c02 */ /* 0x000fe40008000f00 */
[----:B------:R-:W-:-:S05]  /*0760*/  MOV R3, UR5 ;  /* 0x0000000500037c02 */ /* 0x000fca0008000f00 */
[----:B------:R-:W2:Y:S02]  /*0770*/  LDG.E R0, [R2.64] ;  /* 0x0000000c02007981 */ /* 0x000ea4000c1e1900 */
[----:B--2---:R1:W2:Y:S02]  /*0780*/  R2UR UR4, R0 ;  /* 0x00000000000473c2 */ /* 0x0042a400000e0000 */
[----:B-12---:R-:W-:Y:S05]  /*0790*/  BRA `(.L_x_23) ;  /* 0x000000c000007947 */ /* 0x006fea0003800000 */
.L_x_22:
[----:B------:R-:W-:-:S04]  /*07a0*/  ISETP.NE.U32.AND P0, PT, RZ, c[0x0][0x350], PT ;  /* 0x0000d400ff007a0c */ /* 0x000fc80003f05070 */
[----:B------:R-:W-:-:S13]  /*07b0*/  ISETP.NE.AND.EX P0, PT, RZ, c[0x0][0x354], PT, P0 ;  /* 0x0000d500ff007a0c */ /* 0x000fda0003f05300 */
[----:B------:R-:W-:Y:S05]  /*07c0*/  @!P0 BRA `(.L_x_23) ;  /* 0x0000009000008947 */ /* 0x000fea0003800000 */
[----:B------:R-:W-:Y:S02]  /*07d0*/  ULDC.64 UR4, c[0x0][0x350] ;  /* 0x0000d40000047ab9 */ /* 0x000fe40000000a00 */
[----:B------:R-:W-:-:S06]  /*07e0*/  UIMAD.WIDE UR4, UR11, UR14, UR4 ;  /* 0x0000000e0b0472a5 */ /* 0x000fcc000f8e0204 */
[----:B------:R-:W-:Y:S02]  /*07f0*/  MOV R2, UR4 ;  /* 0x0000000400027c02 */ /* 0x000fe40008000f00 */
[----:B------:R-:W-:-:S05]  /*0800*/  MOV R3, UR5 ;  /* 0x0000000500037c02 */ /* 0x000fca0008000f00 */
[----:B------:R-:W2:Y:S04]  /*0810*/  LDG.E R4, [R2.64] ;  /* 0x0000000c02047981 */ /* 0x000ea8000c1e1900 */
[----:B------:R-:W3:Y:S01]  /*0820*/  LDG.E R0, [R2.64+0x4] ;  /* 0x0000040c02007981 */ /* 0x000ee2000c1e1900 */
[----:B--2---:R-:W1:Y:S08]  /*0830*/  R2UR UR5, R4 ;  /* 0x00000000040573c2 */ /* 0x004e7000000e0000 */
[----:B---3--:R-:W1:Y:S02]  /*0840*/  R2UR UR4, R0 ;  /* 0x00000000000473c2 */ /* 0x008e6400000e0000 */
[----:B-1----:R-:W-:-:S06]  /*0850*/  UIADD3 UR4, -UR5, UR4, URZ ;  /* 0x0000000405047290 */ /* 0x002fcc000fffe13f */
.L_x_23:
[----:B------:R-:W-:Y:S01]  /*0860*/  UIADD3 UR7, -UR10, UR4, URZ ;  /* 0x000000040a077290 */ /* 0x000fe2000fffe13f */
[----:B------:R-:W-:Y:S01]  /*0870*/  PLOP3.LUT P2, PT, PT, PT, PT, 0x80, 0x0 ;  /* 0x000000000000781c */ /* 0x000fe20003f4f070 */
[----:B------:R-:W-:Y:S01]  /*0880*/  CS2R R10, SRZ ;  /* 0x00000000000a7805 */ /* 0x000fe2000001ff00 */
[----:B------:R-:W-:Y:S01]  /*0890*/  IMAD.MOV.U32 R130, RZ, RZ, RZ ;  /* 0x000000ffff827224 */ /* 0x000fe200078e00ff */
[----:B------:R-:W-:Y:S01]  /*08a0*/  UISETP.GE.AND UP0, UPT, UR7, 0x1, UPT ;  /* 0x000000010700788c */ /* 0x000fe2000bf06270 */
[----:B------:R-:W-:Y:S01]  /*08b0*/  CS2R R128, SRZ ;  /* 0x0000000000807805 */ /* 0x000fe2000001ff00 */
[----:B------:R-:W-:Y:S01]  /*08c0*/  UIADD3 UR4, UR7, 0x3f, URZ ;  /* 0x0000003f07047890 */ /* 0x000fe2000fffe03f */
[----:B------:R-:W-:Y:S01]  /*08d0*/  CS2R R14, SRZ ;  /* 0x00000000000e7805 */ /* 0x000fe2000001ff00 */
[----:B------:R-:W-:Y:S01]  /*08e0*/  IMAD.MOV.U32 R126, RZ, RZ, RZ ;  /* 0x000000ffff7e7224 */ /* 0x000fe200078e00ff */
[----:B------:R-:W-:Y:S01]  /*08f0*/  CS2R R124, SRZ ;  /* 0x00000000007c7805 */ /* 0x000fe2000001ff00 */
[----:B------:R-:W-:Y:S01]  /*0900*/  PLOP3.LUT P0, PT, PT, PT, UP0, 0x80, 0x0 ;  /* 0x000000000000781c */ /* 0x000fe20003f0f008 */
[----:B------:R-:W-:Y:S01]  /*0910*/  USHF.R.S32.HI UR6, URZ, 0x1f, UR4 ;  /* 0x0000001f3f067899 */ /* 0x000fe20008011404 */
[----:B------:R-:W-:Y:S01]  /*0920*/  MOV R122, RZ ;  /* 0x000000ff007a7202 */ /* 0x000fe20000000f00 */
[----:B------:R-:W-:Y:S01]  /*0930*/  CS2R R120, SRZ ;  /* 0x0000000000787805 */ /* 0x000fe2000001ff00 */
[----:B------:R-:W-:Y:S01]  /*0940*/  CS2R R118, SRZ ;  /* 0x0000000000767805 */ /* 0x000fe2000001ff00 */
[----:B------:R-:W-:Y:S01]  /*0950*/  ULEA.HI UR6, UR6, UR4, URZ, 0x6 ;  /* 0x0000000406067291 */ /* 0x000fe2000f8f303f */
[----:B------:R-:W-:Y:S01]  /*0960*/  CS2R R116, SRZ ;  /* 0x0000000000747805 */ /* 0x000fe2000001ff00 */
[----:B------:R-:W-:Y:S01]  /*0970*/  CS2R R16, SRZ ;  /* 0x0000000000107805 */ /* 0x000fe2000001ff00 */
[----:B------:R-:W-:Y:S01]  /*0980*/  IMAD.MOV.U32 R114, RZ, RZ, RZ ;  /* 0x000000ffff727224 */ /* 0x000fe200078e00ff */
[----:B------:R-:W-:Y:S01]  /*0990*/  CS2R R112, SRZ ;  /* 0x0000000000707805 */ /* 0x000fe2000001ff00 */
[----:B------:R-:W-:Y:S01]  /*09a0*/  CS2R R18, SRZ ;  /* 0x0000000000127805 */ /* 0x000fe2000001ff00 */
[----:B------:R-:W-:Y:S01]  /*09b0*/  MOV R110, RZ ;  /* 0x000000ff006e7202 */ /* 0x000fe20000000f00 */
[----:B------:R-:W-:Y:S01]  /*09c0*/  CS2R R108, SRZ ;  /* 0x00000000006c7805 */ /* 0x000fe2000001ff00 */
[----:B------:R-:W-:Y:S01]  /*09d0*/  CS2R R106, SRZ ;  /* 0x00000000006a7805 */ /* 0x000fe2000001ff00 */
[----:B------:R-:W-:Y:S01]  /*09e0*/  CS2R R20, SRZ ;  /* 0x0000000000147805 */ /* 0x000fe2000001ff00 */
[----:B------:R-:W-:Y:S01]  /*09f0*/  IMAD.MOV.U32 R104, RZ, RZ, RZ ;  /* 0x000000ffff687224 */ /* 0x000fe200078e00ff */
[----:B------:R-:W-:Y:S01]  /*0a00*/  CS2R R102, SRZ ;  /* 0x0000000000667805 */ /* 0x000fe2000001ff00 */
[----:B------:R-:W-:Y:S01]  /*0a10*/  MOV R23, RZ ;  /* 0x000000ff00177202 */ /* 0x000fe20000000f00 */
[----:B------:R-:W-:Y:S01]  /*0a20*/  IMAD.MOV.U32 R100, RZ, RZ, RZ ;  /* 0x000000ffff647224 */ /* 0x000fe200078e00ff */
[----:B------:R-:W-:Y:S01]  /*0a30*/  CS2R R98, SRZ ;  /* 0x0000000000627805 */ /* 0x000fe2000001ff00 */
[----:B------:R-:W-:Y:S01]  /*0a40*/  CS2R R24, SRZ ;  /* 0x0000000000187805 */ /* 0x000fe2000001ff00 */
[----:B------:R-:W-:Y:S01]  /*0a50*/  MOV R96, RZ ;  /* 0x000000ff00607202 */ /* 0x000fe20000000f00 */
[----:B------:R-:W-:Y:S01]  /*0a60*/  CS2R R94, SRZ ;  /* 0x00000000005e7805 */ /* 0x000fe2000001ff00 */
        /* <DEDUP_REMOVED lines=27> */
[----:B------:R-:W-:Y:S01]  /*0c20*/  CS2R R46, SRZ ;  /* 0x00000000002e7805 */ /* 0x000fe2000001ff00 */
[----:B------:R-:W-:Y:S01]  /*0c30*/  CS2R R8, SRZ ;  /* 0x0000000000087805 */ /* 0x000fe2000001ff00 */
[----:B------:R-:W-:Y:S01]  /*0c40*/  CS2R R42, SRZ ;  /* 0x00000000002a7805 */ /* 0x000fe2000001ff00 */
[----:B------:R-:W-:Y:S01]  /*0c50*/  IMAD.MOV.U32 R41, RZ, RZ, RZ ;  /* 0x000000ffff297224 */ /* 0x000fe200078e00ff */
        /* <DEDUP_REMOVED lines=19> */
[----:B------:R-:W-:Y:S05]  /*0d90*/  @!P0 BRA `(.L_x_24) ;  /* 0x0000955000008947 */ /* 0x000fea0003800000 */
[----:B------:R-:W-:Y:S02]  /*0da0*/  ULDC.64 UR4, c[0x0][0x340] ;  /* 0x0000d00000047ab9 */ /* 0x000fe40000000a00 */
[----:B------:R-:W-:-:S04]  /*0db0*/  UISETP.NE.U32.AND UP0, UPT, URZ, UR4, UPT ;  /* 0x000000043f00728c */ /* 0x000fc8000bf05070 */
[----:B------:R-:W-:-:S03]  /*0dc0*/  UISETP.NE.AND.EX UP0, UPT, URZ, UR5, UPT, UP0 ;  /* 0x000000053f00728c */ /* 0x000fc6000bf05300 */
[----:B------:R-:W-:-:S03]  /*0dd0*/  ULDC.64 UR4, c[0x0][0x340] ;  /* 0x0000d00000047ab9 */ /* 0x000fc60000000a00 */
[----:B------:R-:W-:-:S05]  /*0de0*/  PLOP3.LUT P0, PT, PT, PT, UP0, 0x80, 0x0 ;  /* 0x000000000000781c */ /* 0x000fca0003f0f008 */
[----:B------:R-:W-:-:S06]  /*0df0*/  @UP0 UIMAD.WIDE UR4, UR11, UR14, UR4 ;  /* 0x0000000e0b0402a5 */ /* 0x000fcc000f8e0204 */
[----:B------:R-:W-:Y:S02]  /*0e00*/  IMAD.U32 R2, RZ, RZ, UR4 ;  /* 0x00000004ff027e24 */ /* 0x000fe4000f8e00ff */
[----:B------:R-:W-:Y:S01]  /*0e10*/  IMAD.U32 R3, RZ, RZ, UR5 ;  /* 0x00000005ff037e24 */ /* 0x000fe2000f8e00ff */
[----:B------:R-:W-:Y:S01]  /*0e20*/  SHF.R.S32.HI R32, RZ, 0x1f, R85 ;  /* 0x0000001fff207819 */ /* 0x000fe20000011455 */
[----:B------:R-:W-:Y:S01]  /*0e30*/  USHF.R.S32.HI UR6, URZ, 0x6, UR6 ;  /* 0x000000063f067899 */ /* 0x000fe20008011406 */
[----:B------:R-:W-:Y:S01]  /*0e40*/  IMAD.MOV.U32 R88, RZ, RZ, c[0x0][0x2b8] ;  /* 0x0000ae00ff587624 */ /* 0x000fe200078e00ff */
[----:B------:R-:W-:Y:S01]  /*0e50*/  ULDC.64 UR4, c[0x0][0x2b0] ;  /* 0x0000ac0000047ab9 */ /* 0x000fe20000000a00 */
[----:B------:R-:W-:Y:S01]  /*0e60*/  LEA.HI R18, R32, R85, RZ, 0x3 ;  /* 0x0000005520127211 */ /* 0x000fe200078f18ff */
[----:B------:R-:W2:Y:S01]  /*0e70*/  @P0 LDG.E R0, [R2.64] ;  /* 0x0000000c02000981 */ /* 0x000ea2000c1e1900 */
[----:B------:R-:W-:-:S03]  /*0e80*/  IMAD.MOV.U32 R19, RZ, RZ, RZ ;  /* 0x000000ffff137224 */ /* 0x000fc600078e00ff */
[----:B------:R-:W-:Y:S01]  /*0e90*/  BAR.SYNC.DEFER_BLOCKING 0x0 ;  /* 0x0000000000007b1d */ /* 0x000fe20000010000 */
[----:B------:R-:W-:Y:S02]  /*0ea0*/  SHF.R.S32.HI R21, RZ, 0x3, R18 ;  /* 0x00000003ff157819 */ /* 0x000fe40000011412 */
[----:B------:R-:W-:-:S03]  /*0eb0*/  ISETP.NE.AND P1, PT, R88, 0x1, PT ;  /* 0x000000015800780c */ /* 0x000fc60003f25270 */
[----:B------:R-:W1:Y:S01]  /*0ec0*/  S2R R17, SR_CTAID.X ;  /* 0x0000000000117919 */ /* 0x000e620000002500 */
[----:B------:R-:W-:Y:S01]  /*0ed0*/  USEL UR19, UR11, URZ, !UP1 ;  /* 0x0000003f0b137287 */ /* 0x000fe2000c800000 */
[----:B-----5:R-:W-:Y:S01]  /*0ee0*/  IMAD R13, R13, c[0x0][0x2c4], RZ ;  /* 0x0000b1000d0d7a24 */ /* 0x020fe200078e02ff */
[----:B--2---:R2:W3:Y:S02]  /*0ef0*/  @P0 R2UR UR18, R0 ;  /* 0x00000000001203c2 */ /* 0x0044e400000e0000 */
[----:B---3--:R-:W-:Y:S02]  /*0f00*/  @!UP0 UMOV UR18, UR11 ;  /* 0x0000000b00128c82 */ /* 0x008fe40008000000 */
[----:B------:R-:W-:Y:S02]  /*0f10*/  USHF.R.S32.HI UR14, URZ, 0x1f, UR18 ;  /* 0x0000001f3f0e7899 */ /* 0x000fe40008011412 */
[----:B------:R-:W-:Y:S02]  /*0f20*/  UIMAD.WIDE.U32 UR16, UR18, UR4, URZ ;  /* 0x00000004121072a5 */ /* 0x000fe4000f8e003f */
[----:B------:R-:W-:-:S04]  /*0f30*/  UIMAD UR14, UR14, UR4, URZ ;  /* 0x000000040e0e72a4 */ /* 0x000fc8000f8e023f */
[----:B------:R-:W-:Y:S01]  /*0f40*/  UIMAD UR14, UR18, UR5, UR14 ;  /* 0x00000005120e72a4 */ /* 0x000fe2000f8e020e */
[----:B--2---:R-:W-:-:S03]  /*0f50*/  LOP3.LUT R0, R18, 0xfffffff8, RZ, 0xc0, !PT ;  /* 0xfffffff812007812 */ /* 0x004fc600078ec0ff */
[----:B------:R-:W-:Y:S02]  /*0f60*/  UIADD3 UR14, UR17, UR14, URZ ;  /* 0x0000000e110e7290 */ /* 0x000fe4000fffe03f */
[----:B------:R-:W-:Y:S01]  /*0f70*/  USHF.R.S32.HI UR18, URZ, 0x1f, UR15 ;  /* 0x0000001f3f127899 */ /* 0x000fe2000801140f */
[----:B------:R-:W-:Y:S01]  /*0f80*/  IMAD.IADD R20, R85, 0x1, -R0 ;  /* 0x0000000155147824 */ /* 0x000fe200078e0a00 */
[----:B------:R-:W-:Y:S01]  /*0f90*/  ULDC.64 UR4, c[0x0][0x178] ;  /* 0x00005e0000047ab9 */ /* 0x000fe20000000a00 */
[----:B------:R-:W-:Y:S02]  /*0fa0*/  IMAD.U32 R0, RZ, RZ, UR6 ;  /* 0x00000006ff007e24 */ /* 0x000fe4000f8e00ff */
[----:B------:R-:W-:-:S04]  /*0fb0*/  IMAD R87, R20, 0x20, R21 ;  /* 0x0000002014577824 */ /* 0x000fc800078e0215 */
[--C-:B------:R-:W-:Y:S01]  /*0fc0*/  IMAD R0, R0, 0x40, R87.reuse ;  /* 0x0000004000007824 */ /* 0x100fe200078e0257 */
[----:B------:R-:W-:Y:S02]  /*0fd0*/  UIMAD UR18, UR18, UR4, URZ ;  /* 0x00000004121272a4 */ /* 0x000fe4000f8e023f */
[----:B------:R-:W-:Y:S01]  /*0fe0*/  UIMAD.WIDE.U32 UR20, UR15, UR4, URZ ;  /* 0x000000040f1472a5 */ /* 0x000fe2000f8e003f */
[----:B-1----:R-:W-:Y:S01]  /*0ff0*/  IMAD R4, R17, 0x80, R87 ;  /* 0x0000008011047824 */ /* 0x002fe200078e0257 */
[----:B------:R-:W-:Y:S01]  /*1000*/  IADD3 R0, R0, -0x40, RZ ;  /* 0xffffffc000007810 */ /* 0x000fe20007ffe0ff */
[----:B------:R-:W-:Y:S01]  /*1010*/  IMAD.SHL.U32 R133, R20, 0x8, RZ ;  /* 0x0000000814857824 */ /* 0x000fe200078e00ff */
[----:B------:R-:W-:Y:S02]  /*1020*/  STL [R1+0x84], R87 ;  /* 0x0000845701007387 */ /* 0x000fe40000100800 */
[C---:B------:R-:W-:Y:S02]  /*1030*/  ISETP.GE.AND P0, PT, R0.reuse, UR7, PT ;  /* 0x0000000700007c0c */ /* 0x040fe4000bf06270 */
[----:B------:R-:W-:-:S02]  /*1040*/  IADD3 R16, R0, UR10, RZ ;  /* 0x0000000a00107c10 */ /* 0x000fc4000fffe0ff */
[----:B------:R-:W-:-:S03]  /*1050*/  ISETP.GT.OR P0, PT, R87, 0x3f, P0 ;  /* 0x0000003f5700780c */ /* 0x000fc60000704670 */
[----:B------:R-:W-:-:S04]  /*1060*/  @P1 IMAD.HI.U32 R0, R16, c[0x0][0x2bc], RZ ;  /* 0x0000af0010001a27 */ /* 0x000fc800078e00ff */
[----:B------:R-:W-:Y:S01]  /*1070*/  IMAD.MOV.U32 R12, RZ, RZ, R16 ;  /* 0x000000ffff0c7224 */ /* 0x000fe200078e0010 */
[----:B------:R-:W-:-:S05]  /*1080*/  @P1 SHF.R.U32.HI R12, RZ, c[0x0][0x2c0], R0 ;  /* 0x0000b000ff0c1a19 */ /* 0x000fca0000011600 */
[----:B------:R-:W-:-:S04]  /*1090*/  @!P0 IADD3 R0, P2, R12, UR16, RZ ;  /* 0x000000100c008c10 */ /* 0x000fc8000ff5e0ff */
[----:B------:R-:W-:Y:S02]  /*10a0*/  @!P0 LEA R2, P1, R0, c[0x0][0x2a0], 0x2 ;  /* 0x0000a80000028a11 */ /* 0x000fe400078210ff */
[----:B------:R-:W-:-:S04]  /*10b0*/  @!P0 LEA.HI.X.SX32 R3, R12, UR14, 0x1, P2 ;  /* 0x0000000e0c038c11 */ /* 0x000fc800090f0eff */
[----:B------:R-:W-:-:S05]  /*10c0*/  @!P0 LEA.HI.X R3, R0, c[0x0][0x2a4], R3, 0x2, P1 ;  /* 0x0000a90000038a11 */ /* 0x000fca00008f1403 */
[----:B------:R1:W2:Y:S01]  /*10d0*/  @!P0 LDG.E R19, [R2.64] ;  /* 0x0000000c02138981 */ /* 0x0002a2000c1e1900 */
[----:B------:R-:W-:Y:S01]  /*10e0*/  IMAD.MOV.U32 R0, RZ, RZ, c[0x0][0x2c4] ;  /* 0x0000b100ff007624 */ /* 0x000fe200078e00ff */
[----:B------:R-:W-:Y:S01]  /*10f0*/  UIMAD UR18, UR15, UR5, UR18 ;  /* 0x000000050f1272a4 */ /* 0x000fe2000f8e0212 */
[----:B------:R-:W-:Y:S01]  /*1100*/  IMAD R17, R17, 0x80, R21 ;  /* 0x0000008011117824 */ /* 0x000fe200078e0215 */
[C---:B------:R-:W-:Y:S01]  /*1110*/  IADD3 R52, R133.reuse, 0x40, RZ ;  /* 0x0000004085347810 */ /* 0x040fe20007ffe0ff */
[----:B------:R-:W-:Y:S01]  /*1120*/  ULDC.64 UR4, c[0x0][0x1b8] ;  /* 0x00006e0000047ab9 */ /* 0x000fe20000000a00 */
[----:B------:R-:W-:Y:S01]  /*1130*/  ISETP.NE.AND P0, PT, R0, 0x1, PT ;  /* 0x000000010000780c */ /* 0x000fe20003f05270 */
[----:B------:R-:W-:Y:S01]  /*1140*/  UIADD3 UR21, UR21, UR18, URZ ;  /* 0x0000001215157290 */ /* 0x000fe2000fffe03f */
[----:B------:R-:W-:Y:S01]  /*1150*/  IMAD.MOV.U32 R0, RZ, RZ, R4 ;  /* 0x000000ffff007224 */ /* 0x000fe200078e0004 */
[----:B------:R-:W-:Y:S01]  /*1160*/  UIMAD UR15, UR8, UR4, URZ ;  /* 0x00000004080f72a4 */ /* 0x000fe2000f8e023f */
[C---:B------:R-:W-:Y:S01]  /*1170*/  IADD3 R53, R133.reuse, 0x80, RZ ;  /* 0x0000008085357810 */ /* 0x040fe20007ffe0ff */
[----:B------:R-:W-:Y:S01]  /*1180*/  USHF.R.S32.HI UR18, URZ, 0x1f, UR11 ;  /* 0x0000001f3f127899 */ /* 0x000fe2000801140b */
[C---:B------:R-:W-:Y:S01]  /*1190*/  IADD3 R23, R133.reuse, 0xc0, RZ ;  /* 0x000000c085177810 */ /* 0x040fe20007ffe0ff */
[----:B------:R-:W-:Y:S01]  /*11a0*/  UIMAD UR15, UR9, UR5, UR15 ;  /* 0x00000005090f72a4 */ /* 0x000fe2000f8e020f */
[----:B------:R-:W-:Y:S01]  /*11b0*/  ISETP.GE.AND P4, PT, R133, c[0x0][0x198], PT ;  /* 0x0000660085007a0c */ /* 0x000fe20003f86270 */
[----:B------:R-:W-:Y:S01]  /*11c0*/  UIMAD.WIDE.U32 UR20, UR9, UR4, UR20 ;  /* 0x00000004091472a5 */ /* 0x000fe2000f8e0014 */
[----:B------:R-:W-:Y:S01]  /*11d0*/  ISETP.GE.AND P3, PT, R52, c[0x0][0x198], PT ;  /* 0x0000660034007a0c */ /* 0x000fe20003f66270 */
[----:B------:R-:W-:Y:S01]  /*11e0*/  USEL UR18, UR18, URZ, !UP1 ;  /* 0x0000003f12127287 */ /* 0x000fe2000c800000 */
[----:B------:R-:W-:Y:S01]  /*11f0*/  ISETP.GE.AND P2, PT, R53, c[0x0][0x198], PT ;  /* 0x0000660035007a0c */ /* 0x000fe20003f46270 */
[----:B------:R-:W-:Y:S01]  /*1200*/  ULDC.64 UR4, c[0x0][0x1c0] ;  /* 0x0000700000047ab9 */ /* 0x000fe20000000a00 */
[----:B------:R-:W-:Y:S01]  /*1210*/  ISETP.GE.AND P5, PT, R23, c[0x0][0x198], PT ;  /* 0x0000660017007a0c */ /* 0x000fe20003fa6270 */
[----:B------:R-:W-:Y:S01]  /*1220*/  UIMAD UR18, UR18, UR4, URZ ;  /* 0x00000004121272a4 */ /* 0x000fe2000f8e023f */
[----:B------:R-:W-:Y:S01]  /*1230*/  LOP3.LUT P6, RZ, R20, 0x2, RZ, 0xc0, !PT ;  /* 0x0000000214ff7812 */ /* 0x000fe200078cc0ff */
[----:B------:R-:W-:Y:S01]  /*1240*/  UIADD3 UR21, UR21, UR15, URZ ;  /* 0x0000000f15157290 */ /* 0x000fe2000fffe03f */
[----:B------:R-:W-:Y:S01]  /*1250*/  LEA.HI R84, R32, R85, RZ, 0x5 ;  /* 0x0000005520547211 */ /* 0x000fe200078f28ff */
[----:B-1----:R-:W-:Y:S01]  /*1260*/  @P0 IMAD.HI.U32 R2, R4, c[0x0][0x2c8], RZ ;  /* 0x0000b20004020a27 */ /* 0x002fe200078e00ff */
[----:B------:R-:W-:-:S02]  /*1270*/  UIMAD UR5, UR19, UR5, UR18 ;  /* 0x00000005130572a4 */ /* 0x000fc4000f8e0212 */
[----:B------:R-:W-:Y:S01]  /*1280*/  UIMAD.WIDE.U32 UR20, UR19, UR4, UR20 ;  /* 0x00000004131472a5 */ /* 0x000fe2000f8e0014 */
[----:B------:R-:W-:Y:S01]  /*1290*/  IMAD.SHL.U32 R232, R84, 0x20, RZ ;  /* 0x0000002054e87824 */ /* 0x000fe200078e00ff */
[----:B------:R-:W-:Y:S01]  /*12a0*/  @P0 SHF.R.U32.HI R0, RZ, c[0x0][0x2cc], R2 ;  /* 0x0000b300ff000a19 */ /* 0x000fe20000011602 */
[----:B------:R-:W-:Y:S02]  /*12b0*/  UISETP.GE.AND UP0, UPT, UR7, 0x41, UPT ;  /* 0x000000410700788c */ /* 0x000fe4000bf06270 */
[----:B------:R-:W-:Y:S01]  /*12c0*/  UIADD3 UR5, UR21, UR5, URZ ;  /* 0x0000000515057290 */ /* 0x000fe2000fffe03f */
[--C-:B------:R-:W-:Y:S01]  /*12d0*/  SHF.R.S32.HI R6, RZ, 0x1f, R0.reuse ;  /* 0x0000001fff067819 */ /* 0x100fe20000011400 */
[----:B------:R-:W-:Y:S01]  /*12e0*/  IMAD.MOV R5, RZ, RZ, -R0 ;  /* 0x000000ffff057224 */ /* 0x000fe200078e0a00 */
[----:B------:R-:W-:Y:S01]  /*12f0*/  LOP3.LUT R232, R232, 0x7ffffc00, RZ, 0xc0, !PT ;  /* 0x7ffffc00e8e87812 */ /* 0x000fe200078ec0ff */
[----:B------:R-:W-:Y:S02]  /*1300*/  IMAD.U32 R3, RZ, RZ, UR21 ;  /* 0x00000015ff037e24 */ /* 0x000fe4000f8e00ff */
[----:B------:R-:W-:-:S02]  /*1310*/  IMAD.U32 R2, RZ, RZ, UR20 ;  /* 0x00000014ff027e24 */ /* 0x000fc4000f8e00ff */
[----:B------:R-:W-:Y:S01]  /*1320*/  IMAD.U32 R3, RZ, RZ, UR5 ;  /* 0x00000005ff037e24 */ /* 0x000fe2000f8e00ff */
[----:B------:R-:W-:Y:S01]  /*1330*/  ULDC.64 UR4, c[0x0][0x1e8] ;  /* 0x00007a0000047ab9 */ /* 0x000fe20000000a00 */
[----:B------:R-:W-:Y:S01]  /*1340*/  IMAD R6, R6, c[0x0][0x1b0], RZ ;  /* 0x00006c0006067a24 */ /* 0x000fe200078e02ff */
[----:B------:R-:W-:Y:S01]  /*1350*/  UIMAD UR15, UR8, UR4, URZ ;  /* 0x00000004080f72a4 */ /* 0x000fe2000f8e023f */
[----:B------:R-:W-:Y:S01]  /*1360*/  IMAD R4, R5, c[0x0][0x2c4], R4 ;  /* 0x0000b10005047a24 */ /* 0x000fe200078e0204 */
[----:B------:R-:W-:Y:S01]  /*1370*/  UIMAD.WIDE.U32 UR18, UR9, UR4, URZ ;  /* 0x00000004091272a5 */ /* 0x000fe2000f8e003f */
[C---:B------:R-:W-:Y:S01]  /*1380*/  IMAD R5, R0.reuse, c[0x0][0x1b4], R6 ;  /* 0x00006d0000057a24 */ /* 0x040fe200078e0206 */
[----:B------:R-:W-:Y:S01]  /*1390*/  UIMAD UR15, UR9, UR5, UR15 ;  /* 0x00000005090f72a4 */ /* 0x000fe2000f8e020f */
[----:B------:R-:W-:Y:S01]  /*13a0*/  IMAD.WIDE.U32 R2, R0, c[0x0][0x1b0], R2 ;  /* 0x00006c0000027a25 */ /* 0x000fe200078e0002 */
[----:B------:R-:W-:Y:S01]  /*13b0*/  SHF.R.S32.HI R0, RZ, 0x1f, R4 ;  /* 0x0000001fff007819 */ /* 0x000fe20000011404 */
[----:B------:R-:W-:-:S02]  /*13c0*/  ULDC.64 UR4, c[0x0][0x210] ;  /* 0x0000840000047ab9 */ /* 0x000fc40000000a00 */
[----:B------:R-:W-:Y:S01]  /*13d0*/  IMAD.IADD R3, R3, 0x1, R5 ;  /* 0x0000000103037824 */ /* 0x000fe200078e0205 */
[----:B------:R-:W-:Y:S01]  /*13e0*/  UIADD3 UR15, UR19, UR15, URZ ;  /* 0x0000000f130f7290 */ /* 0x000fe2000fffe03f */
[----:B------:R-:W-:Y:S01]  /*13f0*/  IMAD R0, R0, c[0x0][0x1a8], RZ ;  /* 0x00006a0000007a24 */ /* 0x000fe200078e02ff */
[----:B------:R-:W-:Y:S01]  /*1400*/  UIMAD.WIDE.U32 UR20, UR9, UR4, URZ ;  /* 0x00000004091472a5 */ /* 0x000fe2000f8e003f */
[----:B------:R-:W-:Y:S01]  /*1410*/  IMAD.SHL.U32 R5, R21, 0x40, RZ ;  /* 0x0000004015057824 */ /* 0x000fe200078e00ff */
[----:B------:R-:W-:Y:S01]  /*1420*/  UIMAD UR4, UR8, UR4, URZ ;  /* 0x00000004080472a4 */ /* 0x000fe2000f8e023f */
[C---:B------:R-:W-:Y:S02]  /*1430*/  IMAD R6, R4.reuse, c[0x0][0x1ac], R0 ;  /* 0x00006b0004067a24 */ /* 0x040fe400078e0200 */
[----:B------:R-:W-:Y:S01]  /*1440*/  IMAD.WIDE.U32 R2, R4, c[0x0][0x1a8], R2 ;  /* 0x00006a0004027a25 */ /* 0x000fe200078e0002 */
[----:B------:R-:W-:Y:S01]  /*1450*/  LOP3.LUT R0, R5, 0x1c0, RZ, 0xc0, !PT ;  /* 0x000001c005007812 */ /* 0x000fe200078ec0ff */
[----:B------:R-:W-:-:S02]  /*1460*/  UIMAD UR5, UR9, UR5, UR4 ;  /* 0x00000005090572a4 */ /* 0x000fc4000f8e0204 */
[----:B------:R-:W-:Y:S01]  /*1470*/  ULEA UR4, UR6, 0xffffffc0, 0x6 ;  /* 0xffffffc006047891 */ /* 0x000fe2000f8e303f */
[----:B------:R-:W-:Y:S01]  /*1480*/  SHF.R.U32.HI R5, RZ, 0x3, R0 ;  /* 0x00000003ff057819 */ /* 0x000fe20000011600 */
[----:B------:R-:W-:Y:S01]  /*1490*/  UIADD3 UR5, UR21, UR5, URZ ;  /* 0x0000000515057290 */ /* 0x000fe2000fffe03f */
[----:B------:R-:W-:Y:S01]  /*14a0*/  LOP3.LUT R4, R0, 0x38, R133, 0xf8, !PT ;  /* 0x0000003800047812 */ /* 0x000fe200078ef885 */
[----:B------:R-:W-:Y:S01]  /*14b0*/  IMAD.IADD R0, R3, 0x1, R6 ;  /* 0x0000000103007824 */ /* 0x000fe200078e0206 */
[----:B------:R-:W-:Y:S01]  /*14c0*/  LEA R15, P0, R2, c[0x0][0x160], 0x1 ;  /* 0x00005800020f7a11 */ /* 0x000fe200078008ff */
[----:B------:R-:W-:Y:S01]  /*14d0*/  UIADD3 UR4, UR7, -UR4, URZ ;  /* 0x8000000407047290 */ /* 0x000fe2000fffe03f */
[----:B------:R-:W-:Y:S02]  /*14e0*/  LEA.HI R3, R32, R85, RZ, 0x6 ;  /* 0x0000005520037211 */ /* 0x000fe400078f30ff */
[----:B------:R-:W-:Y:S02]  /*14f0*/  LEA.HI.X R14, R2, c[0x0][0x164], R0, 0x1, P0 ;  /* 0x00005900020e7a11 */ /* 0x000fe400000f0c00 */
[----:B------:R-:W-:Y:S01]  /*1500*/  SHFL.IDX PT, R2, R15, RZ, 0x181f ;  /* 0x00181fff0f027589 */ /* 0x000fe200000e0000 */
[----:B------:R-:W-:Y:S01]  /*1510*/  IMAD.SHL.U32 R0, R3, 0x8, RZ ;  /* 0x0000000803007824 */ /* 0x000fe200078e00ff */
[----:B------:R-:W-:-:S02]  /*1520*/  LOP3.LUT R4, R4, R5, RZ, 0x3c, !PT ;  /* 0x0000000504047212 */ /* 0x000fc400078e3cff */
[----:B------:R-:W1:Y:S01]  /*1530*/  SHFL.IDX PT, R3, R14, RZ, 0x181f ;  /* 0x00181fff0e037589 */ /* 0x000e6200000e0000 */
[----:B------:R-:W-:Y:S02]  /*1540*/  ISETP.GE.AND P0, PT, R17, R13, PT ;  /* 0x0000000d1100720c */ /* 0x000fe40003f06270 */
[----:B------:R-:W-:Y:S02]  /*1550*/  LOP3.LUT R6, R4, 0xfffffe00, R0, 0xf8, !PT ;  /* 0xfffffe0004067812 */ /* 0x000fe400078ef800 */
[----:B------:R-:W-:Y:S02]  /*1560*/  SHF.R.S32.HI R5, RZ, 0x1f, R52 ;  /* 0x0000001fff057819 */ /* 0x000fe40000011434 */
[----:B------:R-:W-:Y:S01]  /*1570*/  SHF.R.S32.HI R4, RZ, 0x1f, R53 ;  /* 0x0000001fff047819 */ /* 0x000fe20000011435 */
[----:B------:R-:W-:Y:S01]  /*1580*/  IMAD.SHL.U32 R86, R6, 0x2, RZ ;  /* 0x0000000206567824 */ /* 0x000fe200078e00ff */
[----:B------:R-:W-:Y:S02]  /*1590*/  SHF.R.S32.HI R0, RZ, 0x1f, R23 ;  /* 0x0000001fff007819 */ /* 0x000fe40000011417 */
[----:B------:R-:W-:-:S02]  /*15a0*/  LEA.HI R5, R5, R52, RZ, 0x3 ;  /* 0x0000003405057211 */ /* 0x000fc400078f18ff */
[----:B------:R-:W-:Y:S02]  /*15b0*/  LEA.HI R4, R4, R53, RZ, 0x3 ;  /* 0x0000003504047211 */ /* 0x000fe400078f18ff */
[----:B------:R-:W-:Y:S02]  /*15c0*/  LEA.HI R0, R0, R23, RZ, 0x3 ;  /* 0x0000001700007211 */ /* 0x000fe400078f18ff */
[----:B------:R-:W-:Y:S02]  /*15d0*/  LOP3.LUT R134, R5, 0xfffffff8, RZ, 0xc0, !PT ;  /* 0xfffffff805867812 */ /* 0x000fe400078ec0ff */
[----:B------:R-:W-:Y:S01]  /*15e0*/  LOP3.LUT R176, R4, 0xfffffff8, RZ, 0xc0, !PT ;  /* 0xfffffff804b07812 */ /* 0x000fe200078ec0ff */
[----:B------:R-:W-:Y:S01]  /*15f0*/  SHFL.IDX PT, R5, R14, 0x1, 0x181f ;  /* 0x00381f000e057f89 */ /* 0x000fe200000e0000 */
[----:B------:R-:W-:Y:S02]  /*1600*/  LOP3.LUT R177, R0, 0xfffffff8, RZ, 0xc0, !PT ;  /* 0xfffffff800b17812 */ /* 0x000fe400078ec0ff */
[----:B------:R-:W-:Y:S01]  /*1610*/  IADD3 R0, R17, 0x20, RZ ;  /* 0x0000002011007810 */ /* 0x000fe20007ffe0ff */
[----:B------:R-:W3:Y:S01]  /*1620*/  SHFL.IDX PT, R4, R15, 0x1, 0x181f ;  /* 0x00381f000f047f89 */ /* 0x000ee200000e0000 */
[----:B-1----:R-:W-:Y:S01]  /*1630*/  @!P0 IMAD.WIDE R10, R133, 0x2, R2 ;  /* 0x00000002850a8825 */ /* 0x002fe200078e0202 */
[----:B------:R-:W-:-:S02]  /*1640*/  IADD3 R21, -R21, UR4, RZ ;  /* 0x0000000415157c10 */ /* 0x000fc4000fffe1ff */
[----:B------:R-:W-:Y:S01]  /*1650*/  SHF.R.S32.HI R178, RZ, 0x1f, R134 ;  /* 0x0000001fffb27819 */ /* 0x000fe20000011486 */
[----:B------:R-:W-:Y:S01]  /*1660*/  @!P0 IMAD.WIDE R8, R134, 0x2, R2 ;  /* 0x0000000286088825 */ /* 0x000fe200078e0202 */
[----:B------:R1:W-:Y:S01]  /*1670*/  @!P0 LDGSTS.E.BYPASS.LTC128B.128 [R86+0x100], [R10.64], !P4 ;  /* 0x001000000a568fae */ /* 0x0003e2000e101d4c */
[----:B------:R-:W-:Y:S02]  /*1680*/  SHF.R.S32.HI R179, RZ, 0x1f, R176 ;  /* 0x0000001fffb37819 */ /* 0x000fe400000114b0 */
[--C-:B------:R-:W-:Y:S01]  /*1690*/  @!P0 IMAD.WIDE R6, R176, 0x2, R2.reuse ;  /* 0x00000002b0068825 */ /* 0x100fe200078e0202 */
[----:B------:R3:W-:Y:S03]  /*16a0*/  @!P0 LDGSTS.E.BYPASS.LTC128B.128 [R86+0x4100], [R8.64], !P3 ;  /* 0x0410000008568fae */ /* 0x0007e6000d901d4c */
[----:B------:R-:W-:Y:S01]  /*16b0*/  @!P0 IMAD.WIDE R2, R177, 0x2, R2 ;  /* 0x00000002b1028825 */ /* 0x000fe200078e0202 */
[----:B------:R4:W-:Y:S04]  /*16c0*/  @!P0 LDGSTS.E.BYPASS.LTC128B.128 [R86+0x8100], [R6.64], !P2 ;  /* 0x0810000006568fae */ /* 0x0009e8000d101d4c */
[----:B------:R4:W-:Y:S01]  /*16d0*/  @!P0 LDGSTS.E.BYPASS.LTC128B.128 [R86+0xc100], [R2.64], !P5 ;  /* 0x0c10000002568fae */ /* 0x0009e2000e901d4c */
[----:B------:R-:W-:Y:S01]  /*16e0*/  ISETP.GE.AND P0, PT, R0, R13, PT ;  /* 0x0000000d0000720c */ /* 0x000fe20003f06270 */
[----:B------:R-:W-:-:S04]  /*16f0*/  IMAD.MOV R0, RZ, RZ, -R12 ;  /* 0x000000ffff007224 */ /* 0x000fc800078e0a0c */
[----:B------:R-:W-:Y:S01]  /*1700*/  IMAD R22, R0, c[0x0][0x2b8], R16 ;  /* 0x0000ae0000167a24 */ /* 0x000fe200078e0210 */
[----:B------:R-:W-:-:S04]  /*1710*/  IADD3 R0, R17, 0x40, RZ ;  /* 0x0000004011007810 */ /* 0x000fc80007ffe0ff */
[----:B-1----:R-:W-:-:S03]  /*1720*/  SHF.R.S32.HI R10, RZ, 0x1f, R22 ;  /* 0x0000001fff0a7819 */ /* 0x002fc60000011416 */
[----:B---3--:R-:W-:-:S04]  /*1730*/  @!P0 IMAD.WIDE R8, R134, 0x2, R4 ;  /* 0x0000000286088825 */ /* 0x008fc800078e0204 */
[--C-:B----4-:R-:W-:Y:S01]  /*1740*/  @!P0 IMAD.WIDE R6, R133, 0x2, R4.reuse ;  /* 0x0000000285068825 */ /* 0x110fe200078e0204 */
[----:B------:R-:W-:Y:S04]  /*1750*/  SHFL.IDX PT, R2, R15, 0x2, 0x181f ;  /* 0x00581f000f027f89 */ /* 0x000fe800000e0000 */
[----:B------:R-:W1:Y:S04]  /*1760*/  SHFL.IDX PT, R3, R14, 0x2, 0x181f ;  /* 0x00581f000e037f89 */ /* 0x000e6800000e0000 */
[----:B------:R3:W-:Y:S04]  /*1770*/  @!P0 LDGSTS.E.BYPASS.LTC128B.128 [R86+0x1100], [R6.64], !P4 ;  /* 0x0110000006568fae */ /* 0x0007e8000e101d4c */
[----:B------:R1:W-:Y:S01]  /*1780*/  @!P0 LDGSTS.E.BYPASS.LTC128B.128 [R86+0x5100], [R8.64], !P3 ;  /* 0x0510000008568fae */ /* 0x0003e2000d901d4c */
[----:B---3--:R-:W-:-:S04]  /*1790*/  @!P0 IMAD.WIDE R6, R176, 0x2, R4 ;  /* 0x00000002b0068825 */ /* 0x008fc800078e0204 */
[----:B------:R-:W-:Y:S01]  /*17a0*/  @!P0 IMAD.WIDE R4, R177, 0x2, R4 ;  /* 0x00000002b1048825 */ /* 0x000fe200078e0204 */
[----:B------:R3:W-:Y:S04]  /*17b0*/  @!P0 LDGSTS.E.BYPASS.LTC128B.128 [R86+0x9100], [R6.64], !P2 ;  /* 0x0910000006568fae */ /* 0x0007e8000d101d4c */
[----:B------:R4:W-:Y:S01]  /*17c0*/  @!P0 LDGSTS.E.BYPASS.LTC128B.128 [R86+0xd100], [R4.64], !P5 ;  /* 0x0d10000004568fae */ /* 0x0009e2000e901d4c */
[----:B------:R-:W-:Y:S01]  /*17d0*/  ISETP.GE.AND P0, PT, R0, R13, PT ;  /* 0x0000000d0000720c */ /* 0x000fe20003f06270 */
[----:B------:R-:W-:-:S04]  /*17e0*/  IMAD R0, R10, c[0x0][0x1e0], RZ ;  /* 0x000078000a007a24 */ /* 0x000fc800078e02ff */
[----:B------:R-:W-:-:S08]  /*17f0*/  IMAD R0, R22, c[0x0][0x1e4], R0 ;  /* 0x0000790016007a24 */ /* 0x000fd000078e0200 */
[----:B-1----:R-:W-:-:S05]  /*1800*/  @!P0 IMAD.WIDE R8, R133, 0x2, R2 ;  /* 0x0000000285088825 */ /* 0x002fca00078e0202 */
[----:B------:R1:W-:Y:S01]  /*1810*/  @!P0 LDGSTS.E.BYPASS.LTC128B.128 [R86+0x2100], [R8.64], !P4 ;  /* 0x0210000008568fae */ /* 0x0003e2000e101d4c */
[----:B---3--:R-:W-:-:S04]  /*1820*/  @!P0 IMAD.WIDE R6, R134, 0x2, R2 ;  /* 0x0000000286068825 */ /* 0x008fc800078e0202 */
[----:B----4-:R-:W-:Y:S01]  /*1830*/  IMAD.WIDE.U32 R4, R22, c[0x0][0x1e0], RZ ;  /* 0x0000780016047a25 */ /* 0x010fe200078e00ff */
[----:B------:R3:W-:Y:S03]  /*1840*/  @!P0 LDGSTS.E.BYPASS.LTC128B.128 [R86+0x6100], [R6.64], !P3 ;  /* 0x0610000006568fae */ /* 0x0007e6000d901d4c */
[----:B------:R-:W-:Y:S02]  /*1850*/  IMAD.IADD R5, R5, 0x1, R0 ;  /* 0x0000000105057824 */ /* 0x000fe400078e0200 */
[----:B-1----:R-:W-:-:S04]  /*1860*/  @!P0 IMAD.WIDE R8, R176, 0x2, R2 ;  /* 0x00000002b0088825 */ /* 0x002fc800078e0202 */
[----:B------:R-:W-:Y:S01]  /*1870*/  @!P0 IMAD.WIDE R2, R177, 0x2, R2 ;  /* 0x00000002b1028825 */ /* 0x000fe200078e0202 */
[----:B------:R1:W-:Y:S03]  /*1880*/  @!P0 LDGSTS.E.BYPASS.LTC128B.128 [R86+0xa100], [R8.64], !P2 ;  /* 0x0a10000008568fae */ /* 0x0003e6000d101d4c */
[----:B---3--:R-:W-:Y:S01]  /*1890*/  IMAD R6, R10, c[0x0][0x208], RZ ;  /* 0x000082000a067a24 */ /* 0x008fe200078e02ff */
[----:B------:R3:W-:Y:S03]  /*18a0*/  @!P0 LDGSTS.E.BYPASS.LTC128B.128 [R86+0xe100], [R2.64], !P5 ;  /* 0x0e10000002568fae */ /* 0x0007e6000e901d4c */
[----:B------:R-:W-:Y:S01]  /*18b0*/  IMAD R6, R22, c[0x0][0x20c], R6 ;  /* 0x0000830016067a24 */ /* 0x000fe200078e0206 */
[----:B-1----:R-:W-:-:S04]  /*18c0*/  IADD3 R8, R17, 0x60, RZ ;  /* 0x0000006011087810 */ /* 0x002fc80007ffe0ff */
[----:B------:R-:W-:Y:S01]  /*18d0*/  ISETP.GE.AND P1, PT, R8, R13, PT ;  /* 0x0000000d0800720c */ /* 0x000fe20003f26270 */
[----:B---3--:R-:W-:-:S04]  /*18e0*/  IMAD.WIDE.U32 R2, R22, c[0x0][0x208], RZ ;  /* 0x0000820016027a25 */ /* 0x008fc800078e00ff */
[----:B------:R-:W-:Y:S02]  /*18f0*/  IMAD.IADD R3, R3, 0x1, R6 ;  /* 0x0000000103037824 */ /* 0x000fe400078e0206 */
[----:B------:R-:W-:Y:S01]  /*1900*/  SHFL.IDX PT, R6, R15, 0x3, 0x181f ;  /* 0x00781f000f067f89 */ /* 0x000fe200000e0000 */
[----:B--2---:R-:W-:Y:S01]  /*1910*/  SHF.R.S32.HI R9, RZ, 0x1f, R19 ;  /* 0x0000001fff097819 */ /* 0x004fe20000011413 */
[----:B------:R-:W-:Y:S02]  /*1920*/  IMAD.WIDE.U32 R4, R19, c[0x0][0x1f0], R4 ;  /* 0x00007c0013047a25 */ /* 0x000fe400078e0004 */
[----:B------:R1:W-:Y:S02]  /*1930*/  STL [R1+0x50], R19 ;  /* 0x0000501301007387 */ /* 0x0003e40000100800 */
[----:B------:R-:W-:Y:S02]  /*1940*/  IMAD R0, R9, c[0x0][0x1f0], RZ ;  /* 0x00007c0009007a24 */ /* 0x000fe400078e02ff */
[----:B------:R-:W-:Y:S01]  /*1950*/  STL [R1+0x4c], R86 ;  /* 0x00004c5601007387 */ /* 0x000fe20000100800 */
[----:B------:R-:W-:-:S03]  /*1960*/  IMAD.WIDE.U32 R2, R19, c[0x0][0x218], R2 ;  /* 0x0000860013027a25 */ /* 0x000fc600078e0002 */
[----:B------:R-:W-:Y:S01]  /*1970*/  STL [R1+0x54], R22 ;  /* 0x0000541601007387 */ /* 0x000fe20000100800 */
[----:B------:R-:W-:Y:S01]  /*1980*/  IMAD R7, R19, c[0x0][0x1f4], R0 ;  /* 0x00007d0013077a24 */ /* 0x000fe200078e0200 */
[----:B------:R-:W-:-:S04]  /*1990*/  IADD3 R0, P0, R4, UR18, RZ ;  /* 0x0000001204007c10 */ /* 0x000fc8000ff1e0ff */
[----:B------:R-:W-:Y:S02]  /*19a0*/  IADD3.X R4, R5, UR15, R7, P0, !PT ;  /* 0x0000000f05047c10 */ /* 0x000fe400087fe407 */
[----:B------:R-:W-:Y:S01]  /*19b0*/  LEA R13, P0, R0, c[0x0][0x1c8], 0x1 ;  /* 0x00007200000d7a11 */ /* 0x000fe200078008ff */
[----:B------:R-:W2:Y:S01]  /*19c0*/  SHFL.IDX PT, R7, R14, 0x3, 0x181f ;  /* 0x00781f000e077f89 */ /* 0x000ea200000e0000 */
[----:B------:R-:W-:Y:S02]  /*19d0*/  LEA.HI R5, R32, R85, RZ, 0x4 ;  /* 0x0000005520057211 */ /* 0x000fe400078f20ff */
[----:B------:R-:W-:Y:S01]  /*19e0*/  LEA.HI.X R12, R0, c[0x0][0x1cc], R4, 0x1, P0 ;  /* 0x00007300000c7a11 */ /* 0x000fe200000f0c04 */
[----:B------:R-:W-:Y:S01]  /*19f0*/  IMAD R4, R9, c[0x0][0x218], RZ ;  /* 0x0000860009047a24 */ /* 0x000fe200078e02ff */
[----:B------:R-:W-:Y:S01]  /*1a00*/  LOP3.LUT R0, R5, 0xfffffff0, RZ, 0xc0, !PT ;  /* 0xfffffff005007812 */ /* 0x000fe200078ec0ff */
[----:B------:R-:W-:Y:S01]  /*1a10*/  IMAD.SHL.U32 R9, R20, 0x40, RZ ;  /* 0x0000004014097824 */ /* 0x000fe200078e00ff */
[----:B------:R-:W-:Y:S01]  /*1a20*/  SHF.R.S32.HI R10, RZ, 0x4, R5 ;  /* 0x00000004ff0a7819 */ /* 0x000fe20000011405 */
[----:B------:R-:W-:Y:S01]  /*1a30*/  IMAD R4, R19, c[0x0][0x21c], R4 ;  /* 0x0000870013047a24 */ /* 0x000fe200078e0204 */
[----:B------:R-:W-:Y:S01]  /*1a40*/  IADD3 R8, P0, R2, UR20, RZ ;  /* 0x0000001402087c10 */ /* 0x000fe2000ff1e0ff */
[----:B------:R-:W-:Y:S01]  /*1a50*/  IMAD.IADD R2, R85, 0x1, -R0 ;  /* 0x0000000155027824 */ /* 0x000fe200078e0a00 */
[----:B------:R-:W-:-:S02]  /*1a60*/  LEA.HI R5, R5, R10, RZ, 0x1 ;  /* 0x0000000a05057211 */ /* 0x000fc400078f08ff */
[----:B------:R-:W-:Y:S02]  /*1a70*/  LOP3.LUT R0, R9, 0x1c0, RZ, 0xc0, !PT ;  /* 0x000001c009007812 */ /* 0x000fe400078ec0ff */
[----:B------:R-:W-:Y:S02]  /*1a80*/  IADD3.X R9, R3, UR5, R4, P0, !PT ;  /* 0x0000000503097c10 */ /* 0x000fe400087fe404 */
[----:B------:R-:W-:Y:S02]  /*1a90*/  LOP3.LUT R4, R5, 0xfffffffe, RZ, 0xc0, !PT ;  /* 0xfffffffe05047812 */ /* 0x000fe400078ec0ff */
[----:B------:R-:W-:Y:S02]  /*1aa0*/  LOP3.LUT R5, R0, 0x8, R18, 0xf8, !PT ;  /* 0x0000000800057812 */ /* 0x000fe400078ef812 */
[----:B------:R-:W-:Y:S01]  /*1ab0*/  SHF.R.U32.HI R0, RZ, 0x3, R0 ;  /* 0x00000003ff007819 */ /* 0x000fe20000011600 */
[----:B-1----:R-:W-:Y:S01]  /*1ac0*/  IMAD.IADD R19, R10, 0x1, -R4 ;  /* 0x000000010a137824 */ /* 0x002fe200078e0a04 */
[----:B------:R-:W-:-:S02]  /*1ad0*/  LEA R3, P0, R8, c[0x0][0x1f8], 0x1 ;  /* 0x00007e0008037a11 */ /* 0x000fc400078008ff */
[----:B------:R-:W-:Y:S02]  /*1ae0*/  SHF.R.S32.HI R11, RZ, 0x1f, R2 ;  /* 0x0000001fff0b7819 */ /* 0x000fe40000011402 */
[----:B------:R-:W-:Y:S01]  /*1af0*/  LOP3.LUT R5, R5, R0, RZ, 0x3c, !PT ;  /* 0x0000000005057212 */ /* 0x000fe200078e3cff */
[----:B------:R-:W1:Y:S01]  /*1b00*/  SHFL.IDX PT, R17, R3, RZ, 0x181f ;  /* 0x00181fff03117589 */ /* 0x000e6200000e0000 */
[----:B------:R-:W-:Y:S01]  /*1b10*/  LEA.HI.X R0, R8, c[0x0][0x1fc], R9, 0x1, P0 ;  /* 0x00007f0008007a11 */ /* 0x000fe200000f0c09 */
[--C-:B--2---:R-:W-:Y:S01]  /*1b20*/  @!P1 IMAD.WIDE R8, R133, 0x2, R6.reuse ;  /* 0x0000000285089825 */ /* 0x104fe200078e0206 */
[----:B------:R-:W-:Y:S01]  /*1b30*/  LEA.HI R22, R11, R2, RZ, 0x3 ;  /* 0x000000020b167211 */ /* 0x000fe200078f18ff */
[----:B------:R2:W-:Y:S01]  /*1b40*/  SHFL.IDX PT, R15, R3, 0x1, 0x181f ;  /* 0x00381f00030f7f89 */ /* 0x0005e200000e0000 */
[----:B------:R-:W-:Y:S01]  /*1b50*/  ISETP.GE.AND P0, PT, R21, 0x1, PT ;  /* 0x000000011500780c */ /* 0x000fe20003f06270 */
[----:B------:R-:W-:Y:S01]  /*1b60*/  @!P1 IMAD.WIDE R10, R176, 0x2, R6 ;  /* 0x00000002b00a9825 */ /* 0x000fe200078e0206 */
[----:B------:R-:W-:Y:S01]  /*1b70*/  LOP3.LUT R4, R22, 0xfffffff8, RZ, 0xc0, !PT ;  /* 0xfffffff816047812 */ /* 0x000fe200078ec0ff */
[----:B------:R-:W-:Y:S04]  /*1b80*/  SHFL.IDX PT, R16, R0, RZ, 0x181f ;  /* 0x00181fff00107589 */ /* 0x000fe800000e0000 */
[----:B------:R3:W-:Y:S01]  /*1b90*/  SHFL.IDX PT, R14, R0, 0x1, 0x181f ;  /* 0x00381f00000e7f89 */ /* 0x0007e200000e0000 */
[----:B------:R-:W-:-:S03]  /*1ba0*/  IMAD.IADD R18, R2, 0x1, -R4 ;  /* 0x0000000102127824 */ /* 0x000fc600078e0a04 */
[----:B------:R-:W-:Y:S04]  /*1bb0*/  SHFL.IDX PT, R4, R13, RZ, 0x181f ;  /* 0x00181fff0d047589 */ /* 0x000fe800000e0000 */
[----:B------:R4:W-:Y:S01]  /*1bc0*/  @!P1 LDGSTS.E.BYPASS.LTC128B.128 [R86+0x3100], [R8.64], !P4 ;  /* 0x0310000008569fae */ /* 0x0009e2000e101d4c */
[----:B------:R-:W-:Y:S01]  /*1bd0*/  ISETP.GE.AND P4, PT, R52, c[0x0][0x1d4], PT ;  /* 0x0000750034007a0c */ /* 0x000fe20003f86270 */
[----:B--2---:R-:W-:-:S04]  /*1be0*/  @!P1 IMAD.WIDE R2, R134, 0x2, R6 ;  /* 0x0000000286029825 */ /* 0x004fc800078e0206 */
[----:B------:R-:W-:Y:S01]  /*1bf0*/  @!P1 IMAD.WIDE R6, R177, 0x2, R6 ;  /* 0x00000002b1069825 */ /* 0x000fe200078e0206 */
[----:B------:R2:W-:Y:S03]  /*1c00*/  @!P1 LDGSTS.E.BYPASS.LTC128B.128 [R86+0x7100], [R2.64], !P3 ;  /* 0x0710000002569fae */ /* 0x0005e6000d901d4c */
[----:B---3--:R-:W-:Y:S01]  /*1c10*/  IMAD R0, R19, 0x200, R5 ;  /* 0x0000020013007824 */ /* 0x008fe200078e0205 */
[----:B------:R3:W-:Y:S03]  /*1c20*/  @!P1 LDGSTS.E.BYPASS.LTC128B.128 [R86+0xb100], [R10.64], !P2 ;  /* 0x0b1000000a569fae */ /* 0x0007e6000d101d4c */
[----:B------:R-:W-:Y:S01]  /*1c30*/  IMAD.SHL.U32 R135, R0, 0x2, RZ ;  /* 0x0000000200877824 */ /* 0x000fe200078e00ff */
[----:B------:R-:W3:Y:S04]  /*1c40*/  SHFL.IDX PT, R5, R12, RZ, 0x181f ;  /* 0x00181fff0c057589 */ /* 0x000ee800000e0000 */
[----:B------:R4:W-:Y:S01]  /*1c50*/  @!P1 LDGSTS.E.BYPASS.LTC128B.128 [R86+0xf100], [R6.64], !P5 ;  /* 0x0f10000006569fae */ /* 0x0009e2000e901d4c */
[----:B------:R-:W-:-:S02]  /*1c60*/  ISETP.GE.AND P5, PT, R133, c[0x0][0x1d4], PT ;  /* 0x0000750085007a0c */ /* 0x000fc40003fa6270 */
[C---:B------:R-:W-:Y:S01]  /*1c70*/  IADD3 R0, R135.reuse, 0x10100, RZ ;  /* 0x0001010087007810 */ /* 0x040fe20007ffe0ff */
[----:B------:R-:W0:Y:S01]  /*1c80*/  LDGDEPBAR ;  /* 0x00000000000079af */ /* 0x000e220000000000 */
[----:B------:R-:W-:Y:S02]  /*1c90*/  IADD3 R89, R135, 0x10120, RZ ;  /* 0x0001012087597810 */ /* 0x000fe40007ffe0ff */
[----:B------:R-:W-:Y:S01]  /*1ca0*/  @P6 IADD3 R89, R0, -0x20, RZ ;  /* 0xffffffe000596810 */ /* 0x000fe20007ffe0ff */
[----:B------:R-:W-:Y:S01]  /*1cb0*/  IMAD.SHL.U32 R0, R18, 0x40, RZ ;  /* 0x0000004012007824 */ /* 0x000fe200078e00ff */
[----:B------:R-:W-:-:S03]  /*1cc0*/  ISETP.GE.AND P6, PT, R133, c[0x0][0x1d4], PT ;  /* 0x0000750085007a0c */ /* 0x000fc60003fc6270 */
[----:B------:R-:W-:Y:S01]  /*1cd0*/  STL [R1+0x4], R89 ;  /* 0x0000045901007387 */ /* 0x000fe20000100800 */
[----:B------:R-:W-:Y:S01]  /*1ce0*/  LOP3.LUT R0, R0, 0x1c0, RZ, 0xc0, !PT ;  /* 0x000001c000007812 */ /* 0x000fe200078ec0ff */
[----:B--2---:R-:W-:-:S05]  /*1cf0*/  IMAD.WIDE R2, R133, 0x2, RZ ;  /* 0x0000000285027825 */ /* 0x004fca00078e02ff */
[----:B-1----:R-:W-:Y:S01]  /*1d00*/  IADD3 R30, P3, R17, R2, RZ ;  /* 0x00000002111e7210 */ /* 0x002fe20007f7e0ff */
[----:B---3--:R-:W-:Y:S01]  /*1d10*/  @P0 IMAD.WIDE R10, R134, 0x2, R4 ;  /* 0x00000002860a0825 */ /* 0x008fe200078e0204 */
[----:B------:R-:W-:Y:S02]  /*1d20*/  IADD3 R28, P2, R2, R15, RZ ;  /* 0x0000000f021c7210 */ /* 0x000fe40007f5e0ff */
[----:B------:R-:W-:Y:S01]  /*1d30*/  SHFL.IDX PT, R2, R13, 0x1, 0x181f ;  /* 0x00381f000d027f89 */ /* 0x000fe200000e0000 */
[----:B------:R-:W-:Y:S01]  /*1d40*/  IMAD.X R31, R16, 0x1, R3, P3 ;  /* 0x00000001101f7824 */ /* 0x000fe200018e0603 */
[----:B------:R-:W-:Y:S01]  /*1d50*/  ISETP.GE.AND P3, PT, R53, c[0x0][0x1d4], PT ;  /* 0x0000750035007a0c */ /* 0x000fe20003f66270 */
[----:B------:R-:W-:Y:S01]  /*1d60*/  IMAD.X R29, R3, 0x1, R14, P2 ;  /* 0x00000001031d7824 */ /* 0x000fe200010e060e */
[----:B------:R-:W-:Y:S01]  /*1d70*/  ISETP.GE.AND P2, PT, R23, c[0x0][0x1d4], PT ;  /* 0x0000750017007a0c */ /* 0x000fe20003f46270 */
[----:B------:R1:W2:Y:S01]  /*1d80*/  SHFL.IDX PT, R3, R12, 0x1, 0x181f ;  /* 0x00381f000c037f89 */ /* 0x0002a200000e0000 */
[----:B----4-:R-:W-:-:S04]  /*1d90*/  @P0 IMAD.WIDE R8, R176, 0x2, R4 ;  /* 0x00000002b0080825 */ /* 0x010fc800078e0204 */
[----:B------:R-:W-:-:S05]  /*1da0*/  IMAD.WIDE R6, R134, 0x2, RZ ;  /* 0x0000000286067825 */ /* 0x000fca00078e02ff */
[----:B------:R-:W-:-:S05]  /*1db0*/  IADD3 R26, P1, R17, R6, RZ ;  /* 0x00000006111a7210 */ /* 0x000fca0007f3e0ff */
[----:B------:R-:W-:Y:S01]  /*1dc0*/  IMAD.X R27, R16, 0x1, R7, P1 ;  /* 0x00000001101b7824 */ /* 0x000fe200008e0607 */
[----:B------:R-:W-:-:S05]  /*1dd0*/  IADD3 R24, P1, R6, R15, RZ ;  /* 0x0000000f06187210 */ /* 0x000fca0007f3e0ff */
[----:B------:R-:W-:Y:S02]  /*1de0*/  IMAD.X R25, R7, 0x1, R14, P1 ;  /* 0x0000000107197824 */ /* 0x000fe400008e060e */
[----:B-1----:R-:W-:-:S04]  /*1df0*/  @P0 IMAD.WIDE R12, R133, 0x2, R4 ;  /* 0x00000002850c0825 */ /* 0x002fc800078e0204 */
[----:B------:R-:W-:Y:S01]  /*1e00*/  @P0 IMAD.WIDE R4, R177, 0x2, R4 ;  /* 0x00000002b1040825 */ /* 0x000fe200078e0204 */
[----:B------:R1:W-:Y:S04]  /*1e10*/  @P0 LDGSTS.E.BYPASS.LTC128B.128 [R86+0x10100], [R12.64], !P5 ;  /* 0x101000000c560fae */ /* 0x0003e8000e901d4c */
[----:B------:R3:W-:Y:S04]  /*1e20*/  @P0 LDGSTS.E.BYPASS.LTC128B.128 [R86+0x12100], [R10.64], !P4 ;  /* 0x121000000a560fae */ /* 0x0007e8000e101d4c */
[----:B------:R4:W-:Y:S04]  /*1e30*/  @P0 LDGSTS.E.BYPASS.LTC128B.128 [R86+0x14100], [R8.64], !P3 ;  /* 0x1410000008560fae */ /* 0x0009e8000d901d4c */
[----:B------:R1:W-:Y:S01]  /*1e40*/  @P0 LDGSTS.E.BYPASS.LTC128B.128 [R86+0x16100], [R4.64], !P2 ;  /* 0x1610000004560fae */ /* 0x0003e2000d101d4c */
[----:B------:R-:W-:-:S13]  /*1e50*/  ISETP.GT.AND P0, PT, R21, 0x20, PT ;  /* 0x000000201500780c */ /* 0x000fda0003f04270 */
[----:B--2---:R-:W-:-:S05]  /*1e60*/  @P0 IMAD.WIDE R6, R133, 0x2, R2 ;  /* 0x0000000285060825 */ /* 0x004fca00078e0202 */
[----:B------:R2:W-:Y:S01]  /*1e70*/  @P0 LDGSTS.E.BYPASS.LTC128B.128 [R86+0x11100], [R6.64], !P5 ;  /* 0x1110000006560fae */ /* 0x0005e2000e901d4c */
[----:B----4-:R-:W-:Y:S02]  /*1e80*/  IMAD.SHL.U32 R8, R19, 0x8, RZ ;  /* 0x0000000813087824 */ /* 0x010fe400078e00ff */
[----:B-1----:R-:W-:-:S03]  /*1e90*/  IMAD.WIDE R4, R176, 0x2, RZ ;  /* 0x00000002b0047825 */ /* 0x002fc600078e02ff */
[----:B------:R-:W-:Y:S02]  /*1ea0*/  LOP3.LUT R8, R0, 0x8, R8, 0xf8, !PT ;  /* 0x0000000800087812 */ /* 0x000fe400078ef808 */
[----:B------:R-:W-:Y:S02]  /*1eb0*/  SHF.R.U32.HI R0, RZ, 0x3, R0 ;  /* 0x00000003ff007819 */ /* 0x000fe40000011600 */
[----:B------:R-:W-:Y:S02]  /*1ec0*/  IADD3 R12, P1, R17, R4, RZ ;  /* 0x00000004110c7210 */ /* 0x000fe40007f3e0ff */
[----:B------:R-:W-:Y:S01]  /*1ed0*/  LOP3.LUT R0, R8, R0, RZ, 0x3c, !PT ;  /* 0x0000000008007212 */ /* 0x000fe200078e3cff */
[----:B------:R-:W-:-:S04]  /*1ee0*/  @P0 IMAD.WIDE R8, R134, 0x2, R2 ;  /* 0x0000000286080825 */ /* 0x000fc800078e0202 */
[----:B------:R-:W-:Y:S01]  /*1ef0*/  IMAD.X R13, R16, 0x1, R5, P1 ;  /* 0x00000001100d7824 */ /* 0x000fe200008e0605 */
[----:B------:R1:W-:Y:S01]  /*1f00*/  @P0 LDGSTS.E.BYPASS.LTC128B.128 [R86+0x13100], [R8.64], !P4 ;  /* 0x1310000008560fae */ /* 0x0003e2000e101d4c */
[----:B---3--:R-:W-:Y:S01]  /*1f10*/  IADD3 R10, P1, R4, R15, RZ ;  /* 0x0000000f040a7210 */ /* 0x008fe20007f3e0ff */
[----:B--2---:R-:W-:-:S04]  /*1f20*/  @P0 IMAD.WIDE R6, R176, 0x2, R2 ;  /* 0x00000002b0060825 */ /* 0x004fc800078e0202 */
[----:B------:R-:W-:Y:S01]  /*1f30*/  @P0 IMAD.WIDE R2, R177, 0x2, R2 ;  /* 0x00000002b1020825 */ /* 0x000fe200078e0202 */
[----:B------:R2:W-:Y:S03]  /*1f40*/  @P0 LDGSTS.E.BYPASS.LTC128B.128 [R86+0x15100], [R6.64], !P3 ;  /* 0x1510000006560fae */ /* 0x0005e6000d901d4c */
[----:B------:R-:W-:Y:S01]  /*1f50*/  IMAD.X R11, R5, 0x1, R14, P1 ;  /* 0x00000001050b7824 */ /* 0x000fe200008e060e */
[----:B------:R3:W-:Y:S01]  /*1f60*/  @P0 LDGSTS.E.BYPASS.LTC128B.128 [R86+0x17100], [R2.64], !P2 ;  /* 0x1710000002560fae */ /* 0x0007e2000d101d4c */
[----:B------:R-:W-:-:S03]  /*1f70*/  IMAD.WIDE R4, R177, 0x2, RZ ;  /* 0x00000002b1047825 */ /* 0x000fc600078e02ff */
[----:B------:R-:W0:Y:S02]  /*1f80*/  LDGDEPBAR ;  /* 0x00000000000079af */ /* 0x000e240000000000 */
[----:B-1----:R-:W-:-:S05]  /*1f90*/  IADD3 R8, P1, R17, R4, RZ ;  /* 0x0000000411087210 */ /* 0x002fca0007f3e0ff */
[----:B------:R-:W-:Y:S01]  /*1fa0*/  IMAD.X R9, R16, 0x1, R5, P1 ;  /* 0x0000000110097824 */ /* 0x000fe200008e0605 */
[----:B------:R-:W-:Y:S02]  /*1fb0*/  LOP3.LUT P1, RZ, R18, 0x4, RZ, 0xc0, !PT ;  /* 0x0000000412ff7812 */ /* 0x000fe4000782c0ff */
[----:B--2---:R-:W-:Y:S01]  /*1fc0*/  IADD3 R6, P0, R4, R15, RZ ;  /* 0x0000000f04067210 */ /* 0x004fe20007f1e0ff */
[----:B------:R-:W-:Y:S02]  /*1fd0*/  IMAD.MOV.U32 R4, RZ, RZ, 0x10 ;  /* 0x00000010ff047424 */ /* 0x000fe400078e00ff */
[----:B---3--:R-:W-:Y:S01]  /*1fe0*/  IMAD.SHL.U32 R3, R22, 0x40, RZ ;  /* 0x0000004016037824 */ /* 0x008fe200078e00ff */
[----:B------:R-:W-:-:S04]  /*1ff0*/  DEPBAR.LE SB0, 0x1 ;  /* 0x000080400000791a */ /* 0x000fc80000000000 */
[----:B------:R-:W-:Y:S01]  /*2000*/  LOP3.LUT R3, R0, 0xfffffe00, R3, 0xf8, !PT ;  /* 0xfffffe0000037812 */ /* 0x000fe200078ef803 */
[----:B------:R-:W-:Y:S01]  /*2010*/  IMAD.X R7, R5, 0x1, R14, P0 ;  /* 0x0000000105077824 */ /* 0x000fe200000e060e */
[----:B------:R-:W-:Y:S01]  /*2020*/  BAR.SYNC.DEFER_BLOCKING 0x0 ;  /* 0x0000000000007b1d */ /* 0x000fe20000010000 */
[----:B------:R-:W-:Y:S01]  /*2030*/  LOP3.LUT P0, RZ, R18, 0x2, RZ, 0xc0, !PT ;  /* 0x0000000212ff7812 */ /* 0x000fe2000780c0ff */
[----:B------:R-:W-:Y:S01]  /*2040*/  IMAD.MOV.U32 R0, RZ, RZ, 0x20 ;  /* 0x00000020ff007424 */ /* 0x000fe200078e00ff */
[----:B------:R-:W-:Y:S01]  /*2050*/  IADD3 R5, R89, 0x1000, RZ ;  /* 0x0000100059057810 */ /* 0x000fe20007ffe0ff */
[----:B------:R-:W-:Y:S01]  /*2060*/  IMAD.IADD R232, R3, 0x1, R232 ;  /* 0x0000000103e87824 */ /* 0x000fe200078e02e8 */
[----:B------:R-:W-:Y:S01]  /*2070*/  SEL R4, R4, 0xfffffff0, !P0 ;  /* 0xfffffff004047807 */ /* 0x000fe20004000000 */
[----:B------:R-:W-:Y:S01]  /*2080*/  IMAD.MOV.U32 R2, RZ, RZ, 0x40 ;  /* 0x00000040ff027424 */ /* 0x000fe200078e00ff */
[----:B------:R-:W-:Y:S02]  /*2090*/  SEL R0, R0, 0xffffffe0, !P1 ;  /* 0xffffffe000007807 */ /* 0x000fe40004800000 */
[C---:B------:R-:W-:Y:S01]  /*20a0*/  LEA R240, R232.reuse, 0x100, 0x1 ;  /* 0x00000100e8f07811 */ /* 0x040fe200078e08ff */
[----:B------:R-:W-:Y:S01]  /*20b0*/  IMAD.SHL.U32 R232, R232, 0x2, RZ ;  /* 0x00000002e8e87824 */ /* 0x000fe200078e00ff */
[----:B------:R-:W-:-:S02]  /*20c0*/  ISETP.LT.OR P0, PT, R21, 0x1, P6 ;  /* 0x000000011500780c */ /* 0x000fc40003701670 */
[----:B------:R-:W-:Y:S01]  /*20d0*/  ISETP.GE.AND P1, PT, R52, c[0x0][0x1d4], PT ;  /* 0x0000750034007a0c */ /* 0x000fe20003f26270 */
[--C-:B------:R-:W-:Y:S01]  /*20e0*/  IMAD R236, R4, 0x2, R240.reuse ;  /* 0x0000000204ec7824 */ /* 0x100fe200078e02f0 */
[----:B------:R-:W-:Y:S01]  /*20f0*/  ISETP.GE.AND P6, PT, R53, c[0x0][0x1d4], PT ;  /* 0x0000750035007a0c */ /* 0x000fe20003fc6270 */
[C---:B------:R-:W-:Y:S02]  /*2100*/  IMAD R240, R0.reuse, 0x2, R240 ;  /* 0x0000000200f07824 */ /* 0x040fe400078e02f0 */
[----:B------:R-:W-:Y:S01]  /*2110*/  IMAD R244, R0, 0x2, R236 ;  /* 0x0000000200f47824 */ /* 0x000fe200078e02ec */
[----:B------:R-:W-:Y:S04]  /*2120*/  LDSM.16.M88.4 R168, [R232+0x100] ;  /* 0x00010000e8a8783b */ /* 0x000fe80000000200 */
[----:B------:R-:W-:Y:S04]  /*2130*/  LDSM.16.M88.4 R200, [R232+0x4100] ;  /* 0x00410000e8c8783b */ /* 0x000fe80000000200 */
[----:B------:R-:W-:Y:S04]  /*2140*/  LDSM.16.M88.4 R216, [R232+0x8100] ;  /* 0x00810000e8d8783b */ /* 0x000fe80000000200 */
[----:B------:R-:W-:Y:S04]  /*2150*/  LDSM.16.M88.4 R172, [R236] ;  /* 0x00000000ecac783b */ /* 0x000fe80000000200 */
        /* <DEDUP_REMOVED lines=8> */
[----:B------:R-:W-:Y:S04]  /*21e0*/  LDSM.16.M88.4 R232, [R232+0xc100] ;  /* 0x00c10000e8e8783b */ /* 0x000fe80000000200 */
[----:B------:R-:W-:Y:S04]  /*21f0*/  LDSM.16.M88.4 R236, [R236+0xc000] ;  /* 0x00c00000ecec783b */ /* 0x000fe80000000200 */
[----:B------:R-:W-:Y:S04]  /*2200*/  LDSM.16.M88.4 R240, [R240+0xc000] ;  /* 0x00c00000f0f0783b */ /* 0x000fe80000000200 */
[----:B------:R-:W-:Y:S04]  /*2210*/  LDSM.16.M88.4 R244, [R244+0xc000] ;  /* 0x00c00000f4f4783b */ /* 0x000fe80000000200 */
[----:B------:R-:W-:Y:S06]  /*2220*/  BAR.SYNC.DEFER_BLOCKING 0x0 ;  /* 0x0000000000007b1d */ /* 0x000fec0000010000 */
[----:B------:R-:W-:-:S04]  /*2230*/  DEPBAR.LE SB0, 0x0 ;  /* 0x000080000000791a */ /* 0x000fc80000000000 */
[----:B------:R-:W-:Y:S06]  /*2240*/  BAR.SYNC.DEFER_BLOCKING 0x0 ;  /* 0x0000000000007b1d */ /* 0x000fec0000010000 */
[----:B------:R-:W1:Y:S04]  /*2250*/  LDSM.16.M88.4 R32, [R135+0x10100] ;  /* 0x010100008720783b */ /* 0x000e680000000200 */
[----:B------:R-:W-:Y:S04]  /*2260*/  LDSM.16.M88.4 R40, [R135+0x10900] ;  /* 0x010900008728783b */ /* 0x000fe80000000200 */
[----:B------:R-:W-:Y:S04]  /*2270*/  LDSM.16.M88.4 R44, [R135+0x11100] ;  /* 0x01110000872c783b */ /* 0x000fe80000000200 */
[----:B------:R-:W-:Y:S04]  /*2280*/  LDSM.16.M88.4 R48, [R135+0x11900] ;  /* 0x011900008730783b */ /* 0x000fe80000000200 */
[----:B------:R-:W2:Y:S04]  /*2290*/  LDSM.16.M88.4 R36, [R89] ;  /* 0x000000005924783b */ /* 0x000ea80000000200 */
[----:B------:R-:W3:Y:S04]  /*22a0*/  LDSM.16.M88.4 R60, [R89+0x800] ;  /* 0x00080000593c783b */ /* 0x000ee80000000200 */
[----:B------:R-:W4:Y:S04]  /*22b0*/  LDSM.16.M88.4 R68, [R89+0x1000] ;  /* 0x001000005944783b */ /* 0x000f280000000200 */
[----:B------:R-:W3:Y:S04]  /*22c0*/  LDSM.16.M88.4 R76, [R89+0x1800] ;  /* 0x00180000594c783b */ /* 0x000ee80000000200 */
[----:B------:R-:W-:Y:S01]  /*22d0*/  @!PT LDS RZ, [RZ] ;  /* 0x00000000fffff984 */ /* 0x000fe20000000800 */
[----:B------:R-:W-:Y:S01]  /*22e0*/  @!PT LDS RZ, [RZ] ;  /* 0x00000000fffff984 */ /* 0x000fe20000000800 */
[----:B------:R-:W-:Y:S01]  /*22f0*/  @!PT LDS RZ, [RZ] ;  /* 0x00000000fffff984 */ /* 0x000fe20000000800 */
[----:B------:R2:W-:Y:S01]  /*2300*/  LDGSTS.E.BYPASS.LTC128B.128 [R86+0x100], [R30.64], !P0 ;  /* 0x001000001e567fae */ /* 0x0005e2000c101d4c */
[C---:B------:R-:W-:Y:S01]  /*2310*/  ISETP.LT.OR P0, PT, R21.reuse, 0x1, P1 ;  /* 0x000000011500780c */ /* 0x040fe20000f01670 */
[----:B-1----:R-:W-:Y:S11]  /*2320*/  HMMA.16816.F32.BF16 R16, R168, R32, RZ ;  /* 0x00000020a810723c */ /* 0x002ff600000418ff */
[----:B------:R-:W-:Y:S01]  /*2330*/  @!UPT UIADD3 URZ, URZ, URZ, URZ ;  /* 0x0000003f3f3ff290 */ /* 0x000fe2000fffe03f */
[----:B------:R1:W-:Y:S01]  /*2340*/  LDGSTS.E.BYPASS.LTC128B.128 [R86+0x2100], [R26.64], !P0 ;  /* 0x021000001a567fae */ /* 0x0003e2000c101d4c */
[----:B------:R-:W-:Y:S02]  /*2350*/  ISETP.LT.OR P0, PT, R21, 0x1, P6 ;  /* 0x000000011500780c */ /* 0x000fe40003701670 */
[----:B------:R-:W-:-:S11]  /*2360*/  ISETP.GE.AND P6, PT, R23, c[0x0][0x1d4], PT ;  /* 0x0000750017007a0c */ /* 0x000fd60003fc6270 */
[----:B------:R1:W-:Y:S01]  /*2370*/  LDGSTS.E.BYPASS.LTC128B.128 [R86+0x4100], [R12.64], !P0 ;  /* 0x041000000c567fae */ /* 0x0003e2000c101d4c */
[----:B------:R-:W-:Y:S01]  /*2380*/  ISETP.LT.OR P0, PT, R21, 0x1, P6 ;  /* 0x000000011500780c */ /* 0x000fe20003701670 */
[----:B--2---:R-:W-:Y:S08]  /*2390*/  HMMA.16816.F32.BF16 R64, R172, R36, R16 ;  /* 0x00000024ac40723c */ /* 0x004ff00000041810 */
[----:B------:R-:W-:Y:S04]  /*23a0*/  HMMA.16816.F32.BF16 R16, R168, R42, RZ ;  /* 0x0000002aa810723c */ /* 0x000fe800000418ff */
[----:B------:R2:W-:Y:S01]  /*23b0*/  LDGSTS.E.BYPASS.LTC128B.128 [R86+0x6100], [R8.64], !P0 ;  /* 0x0610000008567fae */ /* 0x0005e2000c101d4c */
[----:B------:R-:W-:-:S04]  /*23c0*/  ISETP.GE.AND P0, PT, R133, c[0x0][0x1d4], PT ;  /* 0x0000750085007a0c */ /* 0x000fc80003f06270 */
[C---:B------:R-:W-:Y:S01]  /*23d0*/  ISETP.LT.OR P0, PT, R21.reuse, 0x21, P0 ;  /* 0x000000211500780c */ /* 0x040fe20000701670 */
[C---:B-1----:R-:W-:Y:S11]  /*23e0*/  HMMA.16816.F32.BF16 R12, R168.reuse, R34, RZ ;  /* 0x00000022a80c723c */ /* 0x042ff600000418ff */
[----:B------:R-:W-:Y:S01]  /*23f0*/  @!UPT UIADD3 URZ, URZ, URZ, URZ ;  /* 0x0000003f3f3ff290 */ /* 0x000fe2000fffe03f */
[----:B------:R1:W-:Y:S01]  /*2400*/  LDGSTS.E.BYPASS.LTC128B.128 [R86+0x1100], [R28.64], !P0 ;  /* 0x011000001c567fae */ /* 0x0003e2000c101d4c */
[----:B------:R-:W-:Y:S02]  /*2410*/  ISETP.LT.OR P0, PT, R21, 0x21, P1 ;  /* 0x000000211500780c */ /* 0x000fe40000f01670 */
[----:B------:R-:W-:Y:S01]  /*2420*/  ISETP.GE.AND P1, PT, R53, c[0x0][0x1d4], PT ;  /* 0x0000750035007a0c */ /* 0x000fe20003f26270 */
[----:B------:R-:W-:Y:S03]  /*2430*/  HMMA.16816.F32.BF16 R32, R168, R48, RZ ;  /* 0x00000030a820723c */ /* 0x000fe600000418ff */
[----:B------:R-:W-:-:S05]  /*2440*/  ISETP.LT.OR P1, PT, R21, 0x21, P1 ;  /* 0x000000211500780c */ /* 0x000fca0000f21670 */
[----:B---3--:R-:W-:Y:S02]  /*2450*/  HMMA.16816.F32.BF16 R16, R172, R62, R16 ;  /* 0x0000003eac10723c */ /* 0x008fe40000041810 */
[----:B------:R3:W-:Y:S01]  /*2460*/  LDGSTS.E.BYPASS.LTC128B.128 [R86+0x3100], [R24.64], !P0 ;  /* 0x0310000018567fae */ /* 0x0007e2000c101d4c */
[----:B------:R-:W-:-:S04]  /*2470*/  LOP3.LUT P0, RZ, R20, 0x4, RZ, 0xc0, !PT ;  /* 0x0000000414ff7812 */ /* 0x000fc8000780c0ff */
[----:B------:R-:W-:Y:S01]  /*2480*/  SEL R2, R2, 0xffffffc0, !P0 ;  /* 0xffffffc002027807 */ /* 0x000fe20004000000 */
[----:B------:R-:W-:Y:S01]  /*2490*/  HMMA.16816.F32.BF16 R56, R172, R38, R12 ;  /* 0x00000026ac38723c */ /* 0x000fe2000004180c */
[----:B------:R-:W-:Y:S01]  /*24a0*/  ISETP.LT.OR P0, PT, R21, 0x21, P6 ;  /* 0x000000211500780c */ /* 0x000fe20003701670 */
[----:B------:R2:W-:Y:S01]  /*24b0*/  LDGSTS.E.BYPASS.LTC128B.128 [R86+0x5100], [R10.64], !P1 ;  /* 0x051000000a567fae */ /* 0x0005e2000c901d4c */
[----:B------:R-:W-:Y:S01]  /*24c0*/  ISETP.GT.AND P1, PT, R87, 0x3f, PT ;  /* 0x0000003f5700780c */ /* 0x000fe20003f24270 */
[----:B------:R-:W-:Y:S02]  /*24d0*/  IMAD.IADD R90, R135, 0x1, R2 ;  /* 0x00000001875a7824 */ /* 0x000fe400078e0202 */
[----:B------:R-:W-:Y:S01]  /*24e0*/  IMAD.IADD R250, R2, 0x1, R89 ;  /* 0x0000000102fa7824 */ /* 0x000fe200078e0259 */
[----:B------:R-:W-:Y:S01]  /*24f0*/  IADD3 R2, R86, 0x100, RZ ;  /* 0x0000010056027810 */ /* 0x000fe20007ffe0ff */
[C---:B------:R-:W-:Y:S01]  /*2500*/  HMMA.16816.F32.BF16 R12, R168.reuse, R40, RZ ;  /* 0x00000028a80c723c */ /* 0x040fe200000418ff */
[----:B------:R-:W-:Y:S04]  /*2510*/  STL [R1], R90 ;  /* 0x0000005a01007387 */ /* 0x000fe80000100800 */
[----:B------:R2:W-:Y:S03]  /*2520*/  STL [R1+0x58], R2 ;  /* 0x0000580201007387 */ /* 0x0005e60000100800 */
[----:B-1----:R-:W-:Y:S01]  /*2530*/  HMMA.16816.F32.BF16 R28, R168, R46, RZ ;  /* 0x0000002ea81c723c */ /* 0x002fe200000418ff */
[----:B------:R1:W-:Y:S01]  /*2540*/  LDGSTS.E.BYPASS.LTC128B.128 [R86+0x7100], [R6.64], !P0 ;  /* 0x0710000006567fae */ /* 0x0003e2000c101d4c */
[----:B------:R-:W-:-:S03]  /*2550*/  PLOP3.LUT P0, PT, PT, PT, UP0, 0x40, 0x0 ;  /* 0x000000000000781c */ /* 0x000fc60003f0e808 */
[----:B------:R-:W4:Y:S03]  /*2560*/  LDSM.16.M88.4 R40, [R90+0x10100] ;  /* 0x010100005a28783b */ /* 0x000f260000000200 */
[C---:B---3--:R-:W-:Y:S01]  /*2570*/  HMMA.16816.F32.BF16 R24, R168.reuse, R44, RZ ;  /* 0x0000002ca818723c */ /* 0x048fe200000418ff */
[----:B------:R-:W3:Y:S04]  /*2580*/  LDSM.16.M88.4 R52, [R90+0x11100] ;  /* 0x011100005a34783b */ /* 0x000ee80000000200 */
[----:B------:R-:W3:Y:S03]  /*2590*/  LDSM.16.M88.4 R44, [R90+0x10900] ;  /* 0x010900005a2c783b */ /* 0x000ee60000000200 */
[----:B------:R-:W-:Y:S01]  /*25a0*/  HMMA.16816.F32.BF16 R36, R168, R50, RZ ;  /* 0x00000032a824723c */ /* 0x000fe200000418ff */
[----:B------:R-:W3:Y:S04]  /*25b0*/  LDSM.16.M88.4 R72, [R90+0x11900] ;  /* 0x011900005a48783b */ /* 0x000ee80000000200 */
[----:B------:R-:W3:Y:S01]  /*25c0*/  LDSM.16.M88.4 R48, [R250] ;  /* 0x00000000fa30783b */ /* 0x000ee20000000200 */
[----:B--2---:R-:W-:-:S02]  /*25d0*/  IADD3 R2, R89, 0x1800, RZ ;  /* 0x0000180059027810 */ /* 0x004fc40007ffe0ff */
[----:B------:R-:W-:Y:S01]  /*25e0*/  HMMA.16816.F32.BF16 R8, R172, R60, R12 ;  /* 0x0000003cac08723c */ /* 0x000fe2000004180c */
[----:B------:R-:W2:Y:S01]  /*25f0*/  LDSM.16.M88.4 R60, [R250+0x800] ;  /* 0x00080000fa3c783b */ /* 0x000ea20000000200 */
[----:B-1----:R-:W-:-:S03]  /*2600*/  IADD3 R6, R89, 0x800, RZ ;  /* 0x0000080059067810 */ /* 0x002fc60007ffe0ff */
[----:B------:R-:W-:Y:S03]  /*2610*/  LDSM.16.M88.4 R80, [R250+0x3800] ;  /* 0x00380000fa50783b */ /* 0x000fe60000000200 */
[C---:B----4-:R-:W-:Y:S01]  /*2620*/  HMMA.16816.F32.BF16 R20, R172.reuse, R68, R24 ;  /* 0x00000044ac14723c */ /* 0x050fe20000041818 */
[----:B------:R1:W-:Y:S04]  /*2630*/  STL [R1+0x40], R6 ;  /* 0x0000400601007387 */ /* 0x0003e80000100800 */
[----:B------:R4:W-:Y:S03]  /*2640*/  STL [R1+0x3c], R5 ;  /* 0x00003c0501007387 */ /* 0x0009e60000100800 */
[C---:B------:R-:W-:Y:S01]  /*2650*/  HMMA.16816.F32.BF16 R24, R172.reuse, R70, R28 ;  /* 0x00000046ac18723c */ /* 0x040fe2000004181c */
[----:B------:R-:W2:Y:S04]  /*2660*/  LDSM.16.M88.4 R68, [R250+0x1000] ;  /* 0x00100000fa44783b */ /* 0x000ea80000000200 */
[----:B------:R3:W-:Y:S03]  /*2670*/  STL [R1+0x38], R2 ;  /* 0x0000380201007387 */ /* 0x0007e60000100800 */
[C---:B------:R-:W-:Y:S01]  /*2680*/  HMMA.16816.F32.BF16 R28, R172.reuse, R76, R32 ;  /* 0x0000004cac1c723c */ /* 0x040fe20000041820 */
[----:B------:R-:W0:Y:S07]  /*2690*/  LDGDEPBAR ;  /* 0x00000000000079af */ /* 0x000e2e0000000000 */
[----:B------:R-:W-:Y:S01]  /*26a0*/  HMMA.16816.F32.BF16 R32, R172, R78, R36 ;  /* 0x0000004eac20723c */ /* 0x000fe20000041824 */
[----:B------:R-:W2:Y:S01]  /*26b0*/  LDSM.16.M88.4 R76, [R250+0x1800] ;  /* 0x00180000fa4c783b */ /* 0x000ea20000000200 */
[----:B-1----:R-:W-:-:S02]  /*26c0*/  IADD3 R6, R89, 0x2000, RZ ;  /* 0x0000200059067810 */ /* 0x002fc40007ffe0ff */
[----:B----4-:R-:W-:-:S03]  /*26d0*/  IADD3 R5, R89, 0x2800, RZ ;  /* 0x0000280059057810 */ /* 0x010fc60007ffe0ff */
[----:B------:R1:W-:Y:S01]  /*26e0*/  STL [R1+0x34], R6 ;  /* 0x0000340601007387 */ /* 0x0003e20000100800 */
[----:B------:R-:W-:Y:S03]  /*26f0*/  HMMA.16816.F32.BF16 R36, R192, R40, R64 ;  /* 0x00000028c024723c */ /* 0x000fe60000041840 */
[----:B------:R-:W-:Y:S01]  /*2700*/  LDSM.16.M88.4 R64, [R135+0x13100] ;  /* 0x013100008740783b */ /* 0x000fe20000000200 */
[----:B---3--:R-:W-:-:S03]  /*2710*/  IADD3 R2, R89, 0x3000, RZ ;  /* 0x0000300059027810 */ /* 0x008fc60007ffe0ff */
[----:B------:R3:W-:Y:S01]  /*2720*/  STL [R1+0x30], R5 ;  /* 0x0000300501007387 */ /* 0x0007e20000100800 */
[C---:B------:R-:W-:Y:S03]  /*2730*/  HMMA.16816.F32.BF16 R40, R192.reuse, R42, R56 ;  /* 0x0000002ac028723c */ /* 0x040fe60000041838 */
[----:B------:R-:W-:Y:S04]  /*2740*/  LDSM.16.M88.4 R56, [R135+0x12900] ;  /* 0x012900008738783b */ /* 0x000fe80000000200 */
[----:B------:R4:W-:Y:S01]  /*2750*/  STL [R1+0x2c], R2 ;  /* 0x00002c0201007387 */ /* 0x0009e20000100800 */
[C---:B------:R-:W-:Y:S08]  /*2760*/  HMMA.16816.F32.BF16 R20, R192.reuse, R52, R20 ;  /* 0x00000034c014723c */ /* 0x040ff00000041814 */
[----:B------:R-:W-:Y:S01]  /*2770*/  HMMA.16816.F32.BF16 R24, R192, R54, R24 ;  /* 0x00000036c018723c */ /* 0x000fe20000041818 */
[----:B------:R-:W2:Y:S01]  /*2780*/  LDSM.16.M88.4 R52, [R135+0x12100] ;  /* 0x012100008734783b */ /* 0x000ea20000000200 */
[----:B-1----:R-:W-:-:S05]  /*2790*/  IADD3 R6, R89, 0x3800, RZ ;  /* 0x0000380059067810 */ /* 0x002fca0007ffe0ff */
[----:B------:R1:W-:Y:S01]  /*27a0*/  STL [R1+0x28], R6 ;  /* 0x0000280601007387 */ /* 0x0003e20000100800 */
[----:B------:R-:W-:Y:S01]  /*27b0*/  HMMA.16816.F32.BF16 R12, R192, R44, R8 ;  /* 0x0000002cc00c723c */ /* 0x000fe20000041808 */
[----:B---3--:R-:W-:-:S05]  /*27c0*/  IADD3 R5, R89, 0x4000, RZ ;  /* 0x0000400059057810 */ /* 0x008fca0007ffe0ff */
[----:B------:R3:W-:Y:S02]  /*27d0*/  STL [R1+0x24], R5 ;  /* 0x0000240501007387 */ /* 0x0007e40000100800 */
[C---:B------:R-:W-:Y:S01]  /*27e0*/  HMMA.16816.F32.BF16 R8, R192.reuse, R46, R16 ;  /* 0x0000002ec008723c */ /* 0x040fe20000041810 */
[C---:B----4-:R-:W-:Y:S01]  /*27f0*/  IADD3 R2, R89.reuse, 0x4800, RZ ;  /* 0x0000480059027810 */ /* 0x050fe20007ffe0ff */
[----:B------:R-:W-:Y:S04]  /*2800*/  LDSM.16.M88.4 R44, [R89+0x2000] ;  /* 0x00200000592c783b */ /* 0x000fe80000000200 */
[----:B------:R4:W-:Y:S02]  /*2810*/  STL [R1+0x20], R2 ;  /* 0x0000200201007387 */ /* 0x0009e40000100800 */
[C---:B------:R-:W-:Y:S08]  /*2820*/  HMMA.16816.F32.BF16 R28, R192.reuse, R72, R28 ;  /* 0x00000048c01c723c */ /* 0x040ff0000004181c */
[----:B------:R-:W-:Y:S01]  /*2830*/  HMMA.16816.F32.BF16 R32, R192, R74, R32 ;  /* 0x0000004ac020723c */ /* 0x000fe20000041820 */
[----:B------:R-:W2:Y:S01]  /*2840*/  LDSM.16.M88.4 R72, [R135+0x13900] ;  /* 0x013900008748783b */ /* 0x000ea20000000200 */
[----:B-1----:R-:W-:-:S02]  /*2850*/  IADD3 R6, R89, 0x5000, RZ ;  /* 0x0000500059067810 */ /* 0x002fc40007ffe0ff */
[----:B---3--:R-:W-:-:S04]  /*2860*/  IADD3 R5, R89, 0x5800, RZ ;  /* 0x0000580059057810 */ /* 0x008fc80007ffe0ff */
[C---:B------:R-:W-:Y:S01]  /*2870*/  HMMA.16816.F32.BF16 R36, R196.reuse, R48, R36 ;  /* 0x00000030c424723c */ /* 0x040fe20000041824 */
[----:B------:R1:W-:Y:S04]  /*2880*/  STL [R1+0x1c], R6 ;  /* 0x00001c0601007387 */ /* 0x0003e80000100800 */
[----:B------:R3:W-:Y:S01]  /*2890*/  STL [R1+0x18], R5 ;  /* 0x0000180501007387 */ /* 0x0007e20000100800 */
[C---:B----4-:R-:W-:Y:S02]  /*28a0*/  IADD3 R2, R89.reuse, 0x6000, RZ ;  /* 0x0000600059027810 */ /* 0x050fe40007ffe0ff */
[C---:B------:R-:W-:Y:S01]  /*28b0*/  HMMA.16816.F32.BF16 R40, R196.reuse, R50, R40 ;  /* 0x00000032c428723c */ /* 0x040fe20000041828 */
[----:B------:R-:W-:Y:S04]  /*28c0*/  LDSM.16.M88.4 R48, [R90+0x12100] ;  /* 0x012100005a30783b */ /* 0x000fe80000000200 */
[----:B------:R4:W-:Y:S03]  /*28d0*/  STL [R1+0x14], R2 ;  /* 0x0000140201007387 */ /* 0x0009e60000100800 */
[C---:B--2---:R-:W-:Y:S08]  /*28e0*/  HMMA.16816.F32.BF16 R16, R196.reuse, R60, R12 ;  /* 0x0000003cc410723c */ /* 0x044ff0000004180c */
[----:B------:R-:W-:Y:S01]  /*28f0*/  HMMA.16816.F32.BF16 R12, R196, R62, R8 ;  /* 0x0000003ec40c723c */ /* 0x000fe20000041808 */
[----:B------:R-:W2:Y:S01]  /*2900*/  LDSM.16.M88.4 R60, [R89+0x2800] ;  /* 0x00280000593c783b */ /* 0x000ea20000000200 */
[----:B-1----:R-:W-:-:S02]  /*2910*/  IADD3 R6, R89, 0x6800, RZ ;  /* 0x0000680059067810 */ /* 0x002fc40007ffe0ff */
[----:B---3--:R-:W-:-:S03]  /*2920*/  IADD3 R5, R89, 0x7000, RZ ;  /* 0x0000700059057810 */ /* 0x008fc60007ffe0ff */
[----:B------:R-:W-:Y:S01]  /*2930*/  STL [R1+0x10], R6 ;  /* 0x0000100601007387 */ /* 0x000fe20000100800 */
[----:B------:R-:W-:Y:S01]  /*2940*/  HMMA.16816.F32.BF16 R8, R196, R68, R20 ;  /* 0x00000044c408723c */ /* 0x000fe20000041814 */
[----:B----4-:R-:W-:-:S07]  /*2950*/  IADD3 R2, R89, 0x7800, RZ ;  /* 0x0000780059027810 */ /* 0x010fce0007ffe0ff */
[C---:B------:R-:W-:Y:S01]  /*2960*/  HMMA.16816.F32.BF16 R24, R196.reuse, R70, R24 ;  /* 0x00000046c418723c */ /* 0x040fe20000041818 */
[----:B------:R-:W1:Y:S04]  /*2970*/  LDSM.16.M88.4 R68, [R89+0x3000] ;  /* 0x003000005944783b */ /* 0x000e680000000200 */
[----:B------:R-:W-:Y:S03]  /*2980*/  STL [R1+0x8], R2 ;  /* 0x0000080201007387 */ /* 0x000fe60000100800 */
[C---:B------:R-:W-:Y:S01]  /*2990*/  HMMA.16816.F32.BF16 R28, R196.reuse, R76, R28 ;  /* 0x0000004cc41c723c */ /* 0x040fe2000004181c */
[----:B------:R-:W-:Y:S07]  /*29a0*/  STL [R1+0xc], R5 ;  /* 0x00000c0501007387 */ /* 0x000fee0000100800 */
[----:B------:R-:W-:Y:S01]  /*29b0*/  HMMA.16816.F32.BF16 R32, R196, R78, R32 ;  /* 0x0000004ec420723c */ /* 0x000fe20000041820 */
[----:B------:R-:W3:Y:S07]  /*29c0*/  LDSM.16.M88.4 R76, [R89+0x3800] ;  /* 0x00380000594c783b */ /* 0x000eee0000000200 */
[C---:B------:R-:W-:Y:S08]  /*29d0*/  HMMA.16816.F32.BF16 R36, R200.reuse, R52, R36 ;  /* 0x00000034c824723c */ /* 0x040ff00000041824 */
[C---:B------:R-:W-:Y:S01]  /*29e0*/  HMMA.16816.F32.BF16 R40, R200.reuse, R54, R40 ;  /* 0x00000036c828723c */ /* 0x040fe20000041828 */
[----:B------:R-:W4:Y:S07]  /*29f0*/  LDSM.16.M88.4 R52, [R90+0x12900] ;  /* 0x012900005a34783b */ /* 0x000f2e0000000200 */
[C---:B------:R-:W-:Y:S08]  /*2a00*/  HMMA.16816.F32.BF16 R20, R200.reuse, R56, R16 ;  /* 0x00000038c814723c */ /* 0x040ff00000041810 */
[C---:B------:R-:W-:Y:S01]  /*2a10*/  HMMA.16816.F32.BF16 R16, R200.reuse, R58, R12 ;  /* 0x0000003ac810723c */ /* 0x040fe2000004180c */
[----:B------:R-:W1:Y:S07]  /*2a20*/  LDSM.16.M88.4 R56, [R90+0x13100] ;  /* 0x013100005a38783b */ /* 0x000e6e0000000200 */
[C---:B------:R-:W-:Y:S08]  /*2a30*/  HMMA.16816.F32.BF16 R12, R200.reuse, R64, R8 ;  /* 0x00000040c80c723c */ /* 0x040ff00000041808 */
[C---:B------:R-:W-:Y:S01]  /*2a40*/  HMMA.16816.F32.BF16 R8, R200.reuse, R66, R24 ;  /* 0x00000042c808723c */ /* 0x040fe20000041818 */
[----:B------:R-:W-:Y:S07]  /*2a50*/  LDSM.16.M88.4 R64, [R135+0x15100] ;  /* 0x015100008740783b */ /* 0x000fee0000000200 */
[C---:B------:R-:W-:Y:S08]  /*2a60*/  HMMA.16816.F32.BF16 R28, R200.reuse, R72, R28 ;  /* 0x00000048c81c723c */ /* 0x040ff0000004181c */
[----:B------:R-:W-:Y:S01]  /*2a70*/  HMMA.16816.F32.BF16 R32, R200, R74, R32 ;  /* 0x0000004ac820723c */ /* 0x000fe20000041820 */
[----:B------:R-:W3:Y:S07]  /*2a80*/  LDSM.16.M88.4 R72, [R90+0x13900] ;  /* 0x013900005a48783b */ /* 0x000eee0000000200 */
[C---:B------:R-:W-:Y:S08]  /*2a90*/  HMMA.16816.F32.BF16 R36, R204.reuse, R44, R36 ;  /* 0x0000002ccc24723c */ /* 0x040ff00000041824 */
[C---:B------:R-:W-:Y:S01]  /*2aa0*/  HMMA.16816.F32.BF16 R40, R204.reuse, R46, R40 ;  /* 0x0000002ecc28723c */ /* 0x040fe20000041828 */
[----:B------:R-:W4:Y:S07]  /*2ab0*/  LDSM.16.M88.4 R44, [R250+0x2000] ;  /* 0x00200000fa2c783b */ /* 0x000f2e0000000200 */
[C---:B--2---:R-:W-:Y:S08]  /*2ac0*/  HMMA.16816.F32.BF16 R24, R204.reuse, R60, R20 ;  /* 0x0000003ccc18723c */ /* 0x044ff00000041814 */
[C---:B------:R-:W-:Y:S01]  /*2ad0*/  HMMA.16816.F32.BF16 R20, R204.reuse, R62, R16 ;  /* 0x0000003ecc14723c */ /* 0x040fe20000041810 */
[----:B------:R-:W2:Y:S07]  /*2ae0*/  LDSM.16.M88.4 R60, [R250+0x2800] ;  /* 0x00280000fa3c783b */ /* 0x000eae0000000200 */
[C---:B-1----:R-:W-:Y:S08]  /*2af0*/  HMMA.16816.F32.BF16 R16, R204.reuse, R68, R12 ;  /* 0x00000044cc10723c */ /* 0x042ff0000004180c */
[C---:B------:R-:W-:Y:S01]  /*2b00*/  HMMA.16816.F32.BF16 R12, R204.reuse, R70, R8 ;  /* 0x00000046cc0c723c */ /* 0x040fe20000041808 */
[----:B------:R-:W1:Y:S07]  /*2b10*/  LDSM.16.M88.4 R68, [R250+0x3000] ;  /* 0x00300000fa44783b */ /* 0x000e6e0000000200 */
[C---:B---3--:R-:W-:Y:S08]  /*2b20*/  HMMA.16816.F32.BF16 R8, R204.reuse, R76, R28 ;  /* 0x0000004ccc08723c */ /* 0x048ff0000004181c */
[----:B------:R-:W-:Y:S01]  /*2b30*/  HMMA.16816.F32.BF16 R32, R204, R78, R32 ;  /* 0x0000004ecc20723c */ /* 0x000fe20000041820 */
[----:B------:R-:W-:Y:S07]  /*2b40*/  LDSM.16.M88.4 R76, [R135+0x15900] ;  /* 0x01590000874c783b */ /* 0x000fee0000000200 */
[C---:B------:R-:W-:Y:S08]  /*2b50*/  HMMA.16816.F32.BF16 R36, R208.reuse, R48, R36 ;  /* 0x00000030d024723c */ /* 0x040ff00000041824 */
[C---:B------:R-:W-:Y:S01]  /*2b60*/  HMMA.16816.F32.BF16 R40, R208.reuse, R50, R40 ;  /* 0x00000032d028723c */ /* 0x040fe20000041828 */
[----:B------:R-:W3:Y:S07]  /*2b70*/  LDSM.16.M88.4 R48, [R135+0x14100] ;  /* 0x014100008730783b */ /* 0x000eee0000000200 */
[C---:B----4-:R-:W-:Y:S08]  /*2b80*/  HMMA.16816.F32.BF16 R28, R208.reuse, R52, R24 ;  /* 0x00000034d01c723c */ /* 0x050ff00000041818 */
[C---:B------:R-:W-:Y:S01]  /*2b90*/  HMMA.16816.F32.BF16 R24, R208.reuse, R54, R20 ;  /* 0x00000036d018723c */ /* 0x040fe20000041814 */
[----:B------:R-:W-:Y:S07]  /*2ba0*/  LDSM.16.M88.4 R52, [R89+0x4800] ;  /* 0x004800005934783b */ /* 0x000fee0000000200 */
[C---:B------:R-:W-:Y:S08]  /*2bb0*/  HMMA.16816.F32.BF16 R20, R208.reuse, R56, R16 ;  /* 0x00000038d014723c */ /* 0x040ff00000041810 */
[C---:B------:R-:W-:Y:S01]  /*2bc0*/  HMMA.16816.F32.BF16 R16, R208.reuse, R58, R12 ;  /* 0x0000003ad010723c */ /* 0x040fe2000004180c */
[----:B------:R-:W4:Y:S07]  /*2bd0*/  LDSM.16.M88.4 R56, [R135+0x14900] ;  /* 0x014900008738783b */ /* 0x000f2e0000000200 */
[C---:B------:R-:W-:Y:S08]  /*2be0*/  HMMA.16816.F32.BF16 R12, R208.reuse, R72, R8 ;  /* 0x00000048d00c723c */ /* 0x040ff00000041808 */
[----:B------:R-:W-:Y:S01]  /*2bf0*/  HMMA.16816.F32.BF16 R8, R208, R74, R32 ;  /* 0x0000004ad008723c */ /* 0x000fe20000041820 */
[----:B------:R-:W-:Y:S07]  /*2c00*/  LDSM.16.M88.4 R72, [R89+0x5800] ;  /* 0x005800005948783b */ /* 0x000fee0000000200 */
[C---:B------:R-:W-:Y:S08]  /*2c10*/  HMMA.16816.F32.BF16 R36, R212.reuse, R44, R36 ;  /* 0x0000002cd424723c */ /* 0x040ff00000041824 */
[C---:B------:R-:W-:Y:S01]  /*2c20*/  HMMA.16816.F32.BF16 R40, R212.reuse, R46, R40 ;  /* 0x0000002ed428723c */ /* 0x040fe20000041828 */
[----:B------:R-:W3:Y:S07]  /*2c30*/  LDSM.16.M88.4 R44, [R89+0x4000] ;  /* 0x00400000592c783b */ /* 0x000eee0000000200 */
[C---:B--2---:R-:W-:Y:S08]  /*2c40*/  HMMA.16816.F32.BF16 R32, R212.reuse, R60, R28 ;  /* 0x0000003cd420723c */ /* 0x044ff0000004181c */
[C---:B------:R-:W-:Y:S01]  /*2c50*/  HMMA.16816.F32.BF16 R28, R212.reuse, R62, R24 ;  /* 0x0000003ed41c723c */ /* 0x040fe20000041818 */
[----:B------:R-:W2:Y:S07]  /*2c60*/  LDSM.16.M88.4 R60, [R89+0x5000] ;  /* 0x00500000593c783b */ /* 0x000eae0000000200 */
[C---:B-1----:R-:W-:Y:S08]  /*2c70*/  HMMA.16816.F32.BF16 R24, R212.reuse, R68, R20 ;  /* 0x00000044d418723c */ /* 0x042ff00000041814 */
[C---:B------:R-:W-:Y:S01]  /*2c80*/  HMMA.16816.F32.BF16 R20, R212.reuse, R70, R16 ;  /* 0x00000046d414723c */ /* 0x040fe20000041810 */
[----:B------:R-:W-:Y:S07]  /*2c90*/  LDSM.16.M88.4 R68, [R90+0x14900] ;  /* 0x014900005a44783b */ /* 0x000fee0000000200 */
[C---:B------:R-:W-:Y:S08]  /*2ca0*/  HMMA.16816.F32.BF16 R16, R212.reuse, R80, R12 ;  /* 0x00000050d410723c */ /* 0x040ff0000004180c */
[----:B------:R-:W-:Y:S08]  /*2cb0*/  HMMA.16816.F32.BF16 R12, R212, R82, R8 ;  /* 0x00000052d40c723c */ /* 0x000ff00000041808 */
[C---:B---3--:R-:W-:Y:S08]  /*2cc0*/  HMMA.16816.F32.BF16 R8, R216.reuse, R48, R36 ;  /* 0x00000030d808723c */ /* 0x048ff00000041824 */
[C---:B------:R-:W-:Y:S01]  /*2cd0*/  HMMA.16816.F32.BF16 R40, R216.reuse, R50, R40 ;  /* 0x00000032d828723c */ /* 0x040fe20000041828 */
[----:B------:R-:W1:Y:S07]  /*2ce0*/  LDSM.16.M88.4 R48, [R90+0x14100] ;  /* 0x014100005a30783b */ /* 0x000e6e0000000200 */
[C---:B----4-:R-:W-:Y:S08]  /*2cf0*/  HMMA.16816.F32.BF16 R36, R216.reuse, R56, R32 ;  /* 0x00000038d824723c */ /* 0x050ff00000041820 */
[C---:B------:R-:W-:Y:S01]  /*2d00*/  HMMA.16816.F32.BF16 R32, R216.reuse, R58, R28 ;  /* 0x0000003ad820723c */ /* 0x040fe2000004181c */
[----:B------:R-:W-:Y:S07]  /*2d10*/  LDSM.16.M88.4 R56, [R90+0x15900] ;  /* 0x015900005a38783b */ /* 0x000fee0000000200 */
[C---:B------:R-:W-:Y:S08]  /*2d20*/  HMMA.16816.F32.BF16 R28, R216.reuse, R64, R24 ;  /* 0x00000040d81c723c */ /* 0x040ff00000041818 */
        /* <DEDUP_REMOVED lines=8> */
[----:B-1----:R-:W-:Y:S01]  /*2db0*/  HMMA.16816.F32.BF16 R16, R224, R48, R12 ;  /* 0x00000030e010723c */ /* 0x002fe2000004180c */
        /* <DEDUP_REMOVED lines=70> */
[----:B------:R-:W2:Y:S06]  /*3220*/  MUFU.TANH R65, R29 ;  /* 0x0000001d00417308 */ /* 0x000eac0000002400 */
[----:B------:R-:W-:Y:S01]  /*3230*/  SHF.R.S32.HI R59, RZ, 0x1f, R133 ;  /* 0x0000001fff3b7819 */ /* 0x000fe20000011485 */
[----:B------:R-:W-:Y:S01]  /*3240*/  HMMA.16816.F32.BF16 R8, R232, R66, R68 ;  /* 0x00000042e808723c */ /* 0x000fe20000041844 */
[----:B------:R-:W2:Y:S01]  /*3250*/  MUFU.TANH R64, R30 ;  /* 0x0000001e00407308 */ /* 0x000ea20000002400 */
[----:B------:R-:W-:-:S06]  /*3260*/  SHF.R.S32.HI R58, RZ, 0x1f, R177 ;  /* 0x0000001fff3a7819 */ /* 0x000fcc00000114b1 */
[----:B-1----:R-:W-:Y:S01]  /*3270*/  HMMA.16816.F32.BF16 R32, R236, R54, R36 ;  /* 0x00000036ec20723c */ /* 0x002fe20000041824 */
[----:B------:R-:W1:Y:S07]  /*3280*/  LDSM.16.M88.4 R36, [R90+0x17900] ;  /* 0x017900005a24783b */ /* 0x000e6e0000000200 */
        /* <DEDUP_REMOVED lines=8> */
[----:B------:R-:W-:Y:S02]  /*3310*/  HMMA.16816.F32.BF16 R8, R236, R50, R8 ;  /* 0x00000032ec08723c */ /* 0x000fe40000041808 */
[----:B------:R-:W1:Y:S06]  /*3320*/  MUFU.TANH R49, R13 ;  /* 0x0000000d00317308 */ /* 0x000e6c0000002400 */
[----:B--2---:R-:W-:Y:S01]  /*3330*/  HMMA.16816.F32.BF16 R28, R240, R42, R32 ;  /* 0x0000002af01c723c */ /* 0x004fe20000041820 */
[----:B------:R-:W2:Y:S01]  /*3340*/  LDSM.16.M88.4 R32, [R250+0x7800] ;  /* 0x00780000fa20783b */ /* 0x000ea20000000200 */
[----:B------:R-:W-:Y:S01]  /*3350*/  FMUL.FTZ R24, R24, c[0x0][0x320] ;  /* 0x0000c80018187a20 */ /* 0x000fe20000410000 */
[----:B------:R-:W2:Y:S01]  /*3360*/  MUFU.TANH R48, R14 ;  /* 0x0000000e00307308 */ /* 0x000ea20000002400 */
[----:B------:R-:W-:Y:S01]  /*3370*/  FMUL.FTZ R25, R25, c[0x0][0x320] ;  /* 0x0000c80019197a20 */ /* 0x000fe20000410000 */
[----:B------:R-:W-:-:S04]  /*3380*/  DEPBAR.LE SB0, 0x0 ;  /* 0x000080000000791a */ /* 0x000fc80000000000 */
[----:B------:R-:W-:Y:S02]  /*3390*/  FMUL.FTZ R26, R26, c[0x0][0x320] ;  /* 0x0000c8001a1a7a20 */ /* 0x000fe40000410000 */
[----:B------:R-:W-:Y:S01]  /*33a0*/  FMUL.FTZ R27, R27, c[0x0][0x320] ;  /* 0x0000c8001b1b7a20 */ /* 0x000fe20000410000 */
[----:B------:R-:W2:Y:S04]  /*33b0*/  MUFU.TANH R56, R24 ;  /* 0x0000001800387308 */ /* 0x000ea80000002400 */
[----:B-1----:R-:W-:Y:S04]  /*33c0*/  HMMA.16816.F32.BF16 R8, R240, R38, R8 ;  /* 0x00000026f008723c */ /* 0x002fe80000041808 */
[----:B------:R-:W1:Y:S08]  /*33d0*/  MUFU.TANH R55, R25 ;  /* 0x0000001900377308 */ /* 0x000e700000002400 */
[----:B------:R-:W1:Y:S08]  /*33e0*/  MUFU.TANH R54, R26 ;  /* 0x0000001a00367308 */ /* 0x000e700000002400 */
[----:B------:R1:W1:Y:S04]  /*33f0*/  MUFU.TANH R53, R27 ;  /* 0x0000001b00357308 */ /* 0x0002680000002400 */
[C---:B--2---:R-:W-:Y:S08]  /*3400*/  HMMA.16816.F32.BF16 R8, R244.reuse, R34, R8 ;  /* 0x00000022f408723c */ /* 0x044ff00000041808 */
[----:B-1----:R-:W-:Y:S01]  /*3410*/  HMMA.16816.F32.BF16 R24, R244, R44, R16 ;  /* 0x0000002cf418723c */ /* 0x002fe20000041810 */
[----:B------:R1:W2:Y:S07]  /*3420*/  MUFU.TANH R45, R15 ;  /* 0x0000000f002d7308 */ /* 0x0002ae0000002400 */
[----:B------:R-:W-:Y:S08]  /*3430*/  HMMA.16816.F32.BF16 R16, R240, R36, R20 ;  /* 0x00000024f010723c */ /* 0x000ff00000041814 */
[----:B------:R-:W-:-:S02]  /*3440*/  FMUL.FTZ R8, R8, c[0x0][0x320] ;  /* 0x0000c80008087a20 */ /* 0x000fc40000410000 */
[----:B------:R-:W-:Y:S01]  /*3450*/  FMUL.FTZ R9, R9, c[0x0][0x320] ;  /* 0x0000c80009097a20 */ /* 0x000fe20000410000 */
[----:B------:R-:W-:Y:S01]  /*3460*/  HMMA.16816.F32.BF16 R20, R244, R46, R28 ;  /* 0x0000002ef414723c */ /* 0x000fe2000004181c */
[----:B------:R-:W-:Y:S02]  /*3470*/  FMUL.FTZ R10, R10, c[0x0][0x320] ;  /* 0x0000c8000a0a7a20 */ /* 0x000fe40000410000 */
[----:B------:R-:W-:Y:S01]  /*3480*/  FMUL.FTZ R11, R11, c[0x0][0x320] ;  /* 0x0000c8000b0b7a20 */ /* 0x000fe20000410000 */
[----:B------:R2:W2:Y:S01]  /*3490*/  MUFU.TANH R31, R9 ;  /* 0x00000009001f7308 */ /* 0x0004a20000002400 */
[----:B------:R-:W-:Y:S02]  /*34a0*/  FMUL.FTZ R24, R24, c[0x0][0x320] ;  /* 0x0000c80018187a20 */ /* 0x000fe40000410000 */
[----:B------:R-:W-:Y:S02]  /*34b0*/  FMUL.FTZ R25, R25, c[0x0][0x320] ;  /* 0x0000c80019197a20 */ /* 0x000fe40000410000 */
[----:B------:R-:W-:-:S03]  /*34c0*/  FMUL.FTZ R26, R26, c[0x0][0x320] ;  /* 0x0000c8001a1a7a20 */ /* 0x000fc60000410000 */
[----:B------:R2:W2:Y:S01]  /*34d0*/  MUFU.TANH R44, R24 ;  /* 0x00000018002c7308 */ /* 0x0004a20000002400 */
[----:B------:R-:W-:Y:S01]  /*34e0*/  FMUL.FTZ R27, R27, c[0x0][0x320] ;  /* 0x0000c8001b1b7a20 */ /* 0x000fe20000410000 */
[----:B-1----:R-:W-:Y:S06]  /*34f0*/  HMMA.16816.F32.BF16 R12, R244, R32, R16 ;  /* 0x00000020f40c723c */ /* 0x002fec0000041810 */
[----:B------:R1:W1:Y:S04]  /*3500*/  MUFU.TANH R43, R25 ;  /* 0x00000019002b7308 */ /* 0x0002680000002400 */
[----:B------:R-:W-:-:S02]  /*3510*/  FMUL.FTZ R20, R20, c[0x0][0x320] ;  /* 0x0000c80014147a20 */ /* 0x000fc40000410000 */
[----:B------:R-:W-:Y:S02]  /*3520*/  FMUL.FTZ R21, R21, c[0x0][0x320] ;  /* 0x0000c80015157a20 */ /* 0x000fe40000410000 */
[----:B------:R-:W-:Y:S01]  /*3530*/  FMUL.FTZ R22, R22, c[0x0][0x320] ;  /* 0x0000c80016167a20 */ /* 0x000fe20000410000 */
[----:B------:R1:W1:Y:S01]  /*3540*/  MUFU.TANH R42, R26 ;  /* 0x0000001a002a7308 */ /* 0x0002620000002400 */
[----:B------:R-:W-:-:S07]  /*3550*/  FMUL.FTZ R23, R23, c[0x0][0x320] ;  /* 0x0000c80017177a20 */ /* 0x000fce0000410000 */
[----:B------:R1:W1:Y:S01]  /*3560*/  MUFU.TANH R41, R27 ;  /* 0x0000001b00297308 */ /* 0x0002620000002400 */
[----:B------:R-:W-:Y:S02]  /*3570*/  FMUL.FTZ R12, R12, c[0x0][0x320] ;  /* 0x0000c8000c0c7a20 */ /* 0x000fe40000410000 */
[----:B------:R-:W-:Y:S02]  /*3580*/  FMUL.FTZ R13, R13, c[0x0][0x320] ;  /* 0x0000c8000d0d7a20 */ /* 0x000fe40000410000 */
[----:B------:R-:W-:-:S03]  /*3590*/  FMUL.FTZ R14, R14, c[0x0][0x320] ;  /* 0x0000c8000e0e7a20 */ /* 0x000fc60000410000 */
[----:B------:R1:W1:Y:S01]  /*35a0*/  MUFU.TANH R40, R20 ;  /* 0x0000001400287308 */ /* 0x0002620000002400 */
[----:B------:R-:W-:-:S07]  /*35b0*/  FMUL.FTZ R15, R15, c[0x0][0x320] ;  /* 0x0000c8000f0f7a20 */ /* 0x000fce0000410000 */
        /* <DEDUP_REMOVED lines=12> */
[----:B--234-:R-:W-:Y:S01]  /*3680*/  ULEA UR7, UR6, UR10, 0x6 ;  /* 0x0000000a06077291 */ /* 0x01cfe2000f8e303f */
[----:B------:R-:W-:Y:S01]  /*3690*/  ISETP.NE.AND P6, PT, R88, 0x1, PT ;  /* 0x000000015800780c */ /* 0x000fe20003fc5270 */
[----:B------:R-:W-:-:S04]  /*36a0*/  IMAD.MOV.U32 R9, RZ, RZ, RZ ;  /* 0x000000ffff097224 */ /* 0x000fc800078e00ff */
[----:B------:R-:W-:-:S05]  /*36b0*/  IMAD.U32 R5, RZ, RZ, UR7 ;  /* 0x00000007ff057e24 */ /* 0x000fca000f8e00ff */
[----:B------:R-:W-:-:S05]  /*36c0*/  IADD3 R5, R5, -0x80, R87 ;  /* 0xffffff8005057810 */ /* 0x000fca0007ffe057 */
[----:B------:R-:W-:-:S04]  /*36d0*/  @P6 IMAD.HI.U32 R6, R5, c[0x0][0x2bc], RZ ;  /* 0x0000af0005066a27 */ /* 0x000fc800078e00ff */
[----:B------:R-:W-:Y:S01]  /*36e0*/  IMAD.MOV.U32 R2, RZ, RZ, R5 ;  /* 0x000000ffff027224 */ /* 0x000fe200078e0005 */
[----:B------:R-:W-:-:S04]  /*36f0*/  @P6 SHF.R.U32.HI R2, RZ, c[0x0][0x2c0], R6 ;  /* 0x0000b000ff026a19 */ /* 0x000fc80000011606 */
[----:B------:R-:W-:-:S04]  /*3700*/  @!P1 IADD3 R7, P0, R2, UR16, RZ ;  /* 0x0000001002079c10 */ /* 0x000fc8000ff1e0ff */
[----:B-1----:R-:W-:Y:S02]  /*3710*/  @!P1 LEA.HI.X.SX32 R8, R2, UR14, 0x1, P0 ;  /* 0x0000000e02089c11 */ /* 0x002fe400080f0eff */
[----:B------:R-:W-:-:S04]  /*3720*/  @!P1 LEA R6, P0, R7, c[0x0][0x2a0], 0x2 ;  /* 0x0000a80007069a11 */ /* 0x000fc800078010ff */
[----:B------:R-:W-:-:S05]  /*3730*/  @!P1 LEA.HI.X R7, R7, c[0x0][0x2a4], R8, 0x2, P0 ;  /* 0x0000a90007079a11 */ /* 0x000fca00000f1408 */
[----:B------:R1:W2:Y:S01]  /*3740*/  @!P1 LDG.E R9, [R6.64] ;  /* 0x0000000c06099981 */ /* 0x0002a2000c1e1900 */
[----:B------:R-:W-:Y:S01]  /*3750*/  IMAD.MOV R2, RZ, RZ, -R2 ;  /* 0x000000ffff027224 */ /* 0x000fe200078e0a02 */
[----:B------:R-:W-:Y:S01]  /*3760*/  SEL R28, RZ, 0x10, P5 ;  /* 0x00000010ff1c7807 */ /* 0x000fe20002800000 */
[----:B------:R-:W-:Y:S01]  /*3770*/  IMAD.SHL.U32 R12, R133, 0x2, RZ ;  /* 0x00000002850c7824 */ /* 0x000fe200078e00ff */
[----:B------:R-:W-:Y:S01]  /*3780*/  SEL R27, RZ, 0x10, P4 ;  /* 0x00000010ff1b7807 */ /* 0x000fe20002000000 */
[----:B------:R-:W-:Y:S01]  /*3790*/  IMAD R10, R2, c[0x0][0x2b8], R5 ;  /* 0x0000ae00020a7a24 */ /* 0x000fe200078e0205 */
[----:B------:R-:W-:Y:S01]  /*37a0*/  IADD3 R20, -R28, 0x10, RZ ;  /* 0x000000101c147810 */ /* 0x000fe20007ffe1ff */
[----:B------:R-:W-:Y:S01]  /*37b0*/  IMAD.SHL.U32 R22, R177, 0x2, RZ ;  /* 0x00000002b1167824 */ /* 0x000fe200078e00ff */
[----:B------:R-:W-:Y:S02]  /*37c0*/  IADD3 R18, -R27, 0x10, RZ ;  /* 0x000000101b127810 */ /* 0x000fe40007ffe1ff */
[----:B------:R-:W-:Y:S01]  /*37d0*/  SHF.R.S32.HI R2, RZ, 0x1f, R10 ;  /* 0x0000001fff027819 */ /* 0x000fe2000001140a */
[----:B------:R3:W-:Y:S01]  /*37e0*/  STL [R1+0x54], R10 ;  /* 0x0000540a01007387 */ /* 0x0007e20000100800 */
[----:B------:R-:W-:-:S02]  /*37f0*/  LOP3.LUT R20, R20, 0xf, RZ, 0xc0, !PT ;  /* 0x0000000f14147812 */ /* 0x000fc400078ec0ff */
[----:B------:R-:W-:Y:S01]  /*3800*/  SEL R26, RZ, 0x10, P3 ;  /* 0x00000010ff1a7807 */ /* 0x000fe20001800000 */
[----:B------:R-:W-:Y:S01]  /*3810*/  IMAD R2, R2, c[0x0][0x1e0], RZ ;  /* 0x0000780002027a24 */ /* 0x000fe200078e02ff */
[----:B------:R-:W-:Y:S02]  /*3820*/  SHF.L.U64.HI R8, R133, 0x1, R59 ;  /* 0x0000000185087819 */ /* 0x000fe4000001023b */
[----:B------:R-:W-:Y:S01]  /*3830*/  LOP3.LUT R18, R18, 0xf, RZ, 0xc0, !PT ;  /* 0x0000000f12127812 */ /* 0x000fe200078ec0ff */
[----:B------:R-:W-:Y:S01]  /*3840*/  IMAD R2, R10, c[0x0][0x1e4], R2 ;  /* 0x000079000a027a24 */ /* 0x000fe200078e0202 */
[----:B------:R-:W-:Y:S02]  /*3850*/  IADD3 R16, -R26, 0x10, RZ ;  /* 0x000000101a107810 */ /* 0x000fe40007ffe1ff */
[----:B------:R-:W-:Y:S02]  /*3860*/  SEL R25, RZ, 0x10, P2 ;  /* 0x00000010ff197807 */ /* 0x000fe40001000000 */
[----:B------:R-:W-:Y:S01]  /*3870*/  SHF.L.U64.HI R11, R134, 0x1, R178 ;  /* 0x00000001860b7819 */ /* 0x000fe200000102b2 */
[----:B-1----:R-:W-:Y:S01]  /*3880*/  IMAD.WIDE.U32 R6, R10, c[0x0][0x1e0], RZ ;  /* 0x000078000a067a25 */ /* 0x002fe200078e00ff */
[----:B------:R-:W-:-:S02]  /*3890*/  LOP3.LUT R16, R16, 0xf, RZ, 0xc0, !PT ;  /* 0x0000000f10107812 */ /* 0x000fc400078ec0ff */
[----:B------:R-:W-:Y:S01]  /*38a0*/  IADD3 R14, -R25, 0x10, RZ ;  /* 0x00000010190e7810 */ /* 0x000fe20007ffe1ff */
[----:B------:R-:W-:Y:S01]  /*38b0*/  IMAD.IADD R7, R7, 0x1, R2 ;  /* 0x0000000107077824 */ /* 0x000fe200078e0202 */
[----:B------:R-:W-:Y:S02]  /*38c0*/  SHF.L.U64.HI R23, R176, 0x1, R179 ;  /* 0x00000001b0177819 */ /* 0x000fe400000102b3 */
[----:B------:R-:W-:Y:S02]  /*38d0*/  LOP3.LUT R14, R14, 0xf, RZ, 0xc0, !PT ;  /* 0x0000000f0e0e7812 */ /* 0x000fe400078ec0ff */
[----:B------:R-:W-:Y:S01]  /*38e0*/  SHF.L.U64.HI R24, R177, 0x1, R58 ;  /* 0x00000001b1187819 */ /* 0x000fe2000001023a */
[----:B---3--:R-:W-:Y:S01]  /*38f0*/  IMAD.SHL.U32 R10, R134, 0x2, RZ ;  /* 0x00000002860a7824 */ /* 0x008fe200078e00ff */
[----:B--2---:R-:W-:Y:S01]  /*3900*/  SHF.R.S32.HI R2, RZ, 0x1f, R9 ;  /* 0x0000001fff027819 */ /* 0x004fe20000011409 */
[----:B------:R-:W-:Y:S01]  /*3910*/  IMAD.WIDE.U32 R6, R9, c[0x0][0x1f0], R6 ;  /* 0x00007c0009067a25 */ /* 0x000fe200078e0006 */
[----:B------:R1:W-:Y:S03]  /*3920*/  STL [R1+0x50], R9 ;  /* 0x0000500901007387 */ /* 0x0003e60000100800 */
[----:B------:R-:W-:-:S04]  /*3930*/  IMAD R2, R2, c[0x0][0x1f0], RZ ;  /* 0x00007c0002027a24 */ /* 0x000fc800078e02ff */
[----:B------:R-:W-:Y:S01]  /*3940*/  IMAD R5, R9, c[0x0][0x1f4], R2 ;  /* 0x00007d0009057a24 */ /* 0x000fe200078e0202 */
[----:B------:R-:W-:-:S04]  /*3950*/  IADD3 R2, P0, R6, UR18, RZ ;  /* 0x0000001206027c10 */ /* 0x000fc8000ff1e0ff */
[----:B------:R-:W-:Y:S02]  /*3960*/  IADD3.X R6, R7, UR15, R5, P0, !PT ;  /* 0x0000000f07067c10 */ /* 0x000fe400087fe405 */
[----:B------:R-:W-:-:S04]  /*3970*/  LEA R7, P0, R2, c[0x0][0x1c8], 0x1 ;  /* 0x0000720002077a11 */ /* 0x000fc800078008ff */
[----:B------:R-:W-:Y:S02]  /*3980*/  LEA.HI.X R6, R2, c[0x0][0x1cc], R6, 0x1, P0 ;  /* 0x0000730002067a11 */ /* 0x000fe400000f0c06 */
[----:B------:R-:W2:Y:S04]  /*3990*/  SHFL.IDX PT, R2, R7, 0x1, 0x181f ;  /* 0x00381f0007027f89 */ /* 0x000ea800000e0000 */
[----:B------:R-:W3:Y:S01]  /*39a0*/  SHFL.IDX PT, R5, R6, 0x1, 0x181f ;  /* 0x00381f0006057f89 */ /* 0x000ee200000e0000 */
[----:B-1----:R-:W-:Y:S01]  /*39b0*/  IMAD.SHL.U32 R9, R176, 0x2, RZ ;  /* 0x00000002b0097824 */ /* 0x002fe200078e00ff */
[----:B--2---:R-:W-:-:S04]  /*39c0*/  IADD3 R20, P6, P0, R20, R2, R12 ;  /* 0x0000000214147210 */ /* 0x004fc800078de00c */
[----:B---3--:R-:W-:Y:S02]  /*39d0*/  IADD3.X R21, RZ, R5, R8, P6, P0 ;  /* 0x00000005ff157210 */ /* 0x008fe400037e0408 */
[----:B------:R-:W-:-:S04]  /*39e0*/  IADD3 R18, P6, P0, R18, R2, R10 ;  /* 0x0000000212127210 */ /* 0x000fc800078de00a */
[----:B------:R-:W-:Y:S02]  /*39f0*/  IADD3.X R19, RZ, R5, R11, P6, P0 ;  /* 0x00000005ff137210 */ /* 0x000fe400037e040b */
[----:B------:R-:W-:-:S04]  /*3a00*/  IADD3 R16, P6, P0, R16, R2, R9 ;  /* 0x0000000210107210 */ /* 0x000fc800078de009 */
[-C--:B------:R-:W-:Y:S02]  /*3a10*/  IADD3.X R17, RZ, R5.reuse, R23, P6, P0 ;  /* 0x00000005ff117210 */ /* 0x080fe400037e0417 */
[----:B------:R-:W-:Y:S02]  /*3a20*/  IADD3 R14, P6, P0, R14, R2, R22 ;  /* 0x000000020e0e7210 */ /* 0x000fe400078de016 */
[----:B------:R-:W1:Y:S02]  /*3a30*/  SHFL.IDX PT, R2, R7, RZ, 0x181f ;  /* 0x00181fff07027589 */ /* 0x000e6400000e0000 */
[----:B------:R-:W-:Y:S02]  /*3a40*/  IADD3.X R15, RZ, R5, R24, P6, P0 ;  /* 0x00000005ff0f7210 */ /* 0x000fe400037e0418 */
[----:B------:R-:W2:Y:S01]  /*3a50*/  SHFL.IDX PT, R5, R6, RZ, 0x181f ;  /* 0x00181fff06057589 */ /* 0x000ea200000e0000 */
[----:B-1----:R-:W-:-:S05]  /*3a60*/  IADD3 R12, P0, R2, R12, RZ ;  /* 0x0000000c020c7210 */ /* 0x002fca0007f1e0ff */
[----:B--2---:R-:W-:Y:S01]  /*3a70*/  IMAD.X R13, R5, 0x1, R8, P0 ;  /* 0x00000001050d7824 */ /* 0x004fe200000e0608 */
[----:B------:R-:W-:-:S04]  /*3a80*/  IADD3 R10, P0, R2, R10, RZ ;  /* 0x0000000a020a7210 */ /* 0x000fc80007f1e0ff */
[----:B------:R1:W-:Y:S01]  /*3a90*/  LDGSTS.E.BYPASS.LTC128B.128 [R86+0x10100], [R12.64], !P5 ;  /* 0x101000000c567fae */ /* 0x0003e2000e901d4c */
[----:B------:R-:W-:Y:S01]  /*3aa0*/  IMAD.X R11, R5, 0x1, R11, P0 ;  /* 0x00000001050b7824 */ /* 0x000fe200000e060b */
[----:B------:R-:W-:-:S04]  /*3ab0*/  IADD3 R8, P0, R2, R9, RZ ;  /* 0x0000000902087210 */ /* 0x000fc80007f1e0ff */
[----:B------:R1:W-:Y:S01]  /*3ac0*/  LDGSTS.E.BYPASS.LTC128B.128 [R86+0x12100], [R10.64], !P4 ;  /* 0x121000000a567fae */ /* 0x0003e2000e101d4c */
[----:B------:R-:W-:Y:S01]  /*3ad0*/  IMAD.X R9, R5, 0x1, R23, P0 ;  /* 0x0000000105097824 */ /* 0x000fe200000e0617 */
[----:B------:R-:W-:-:S04]  /*3ae0*/  IADD3 R6, P0, R2, R22, RZ ;  /* 0x0000001602067210 */ /* 0x000fc80007f1e0ff */
[----:B------:R1:W-:Y:S01]  /*3af0*/  LDGSTS.E.BYPASS.LTC128B.128 [R86+0x14100], [R8.64], !P3 ;  /* 0x1410000008567fae */ /* 0x0003e2000d901d4c */
[----:B------:R-:W-:Y:S01]  /*3b00*/  IMAD.X R7, R5, 0x1, R24, P0 ;  /* 0x0000000105077824 */ /* 0x000fe200000e0618 */
[----:B------:R-:W-:-:S04]  /*3b10*/  ISETP.NE.U32.AND P0, PT, R28, RZ, PT ;  /* 0x000000ff1c00720c */ /* 0x000fc80003f05070 */
[----:B------:R1:W-:Y:S09]  /*3b20*/  LDGSTS.E.BYPASS.LTC128B.128 [R86+0x16100], [R6.64], !P2 ;  /* 0x1610000006567fae */ /* 0x0003f2000d101d4c */
[----:B------:R1:W-:Y:S01]  /*3b30*/  LDGSTS.E.BYPASS.LTC128B.128.ZFILL [R86+0x11100], [R20.64], P0 ;  /* 0x1110000014567fae */ /* 0x0003e20008141d4c */
[----:B------:R-:W-:-:S13]  /*3b40*/  ISETP.NE.U32.AND P0, PT, R27, RZ, PT ;  /* 0x000000ff1b00720c */ /* 0x000fda0003f05070 */
[----:B------:R1:W-:Y:S01]  /*3b50*/  LDGSTS.E.BYPASS.LTC128B.128.ZFILL [R86+0x13100], [R18.64], P0 ;  /* 0x1310000012567fae */ /* 0x0003e20008141d4c */
[----:B------:R-:W-:-:S13]  /*3b60*/  ISETP.NE.U32.AND P0, PT, R26, RZ, PT ;  /* 0x000000ff1a00720c */ /* 0x000fda0003f05070 */
[----:B------:R1:W-:Y:S01]  /*3b70*/  LDGSTS.E.BYPASS.LTC128B.128.ZFILL [R86+0x15100], [R16.64], P0 ;  /* 0x1510000010567fae */ /* 0x0003e20008141d4c */
[----:B------:R-:W-:-:S13]  /*3b80*/  ISETP.NE.U32.AND P0, PT, R25, RZ, PT ;  /* 0x000000ff1900720c */ /* 0x000fda0003f05070 */
[----:B------:R1:W-:Y:S02]  /*3b90*/  LDGSTS.E.BYPASS.LTC128B.128.ZFILL [R86+0x17100], [R14.64], P0 ;  /* 0x171000000e567fae */ /* 0x0003e40008141d4c */
.L_x_25:
[----:B--234-:R-:W-:Y:S01]  /*3ba0*/  LOP3.LUT R2, R84, 0xffffffe0, RZ, 0xc0, !PT ;  /* 0xffffffe054027812 */ /* 0x01cfe200078ec0ff */
[----:B-1----:R-:W-:Y:S01]  /*3bb0*/  IMAD.U32 R6, RZ, RZ, UR4 ;  /* 0x00000004ff067e24 */ /* 0x002fe2000f8e00ff */
[----:B------:R-:W0:Y:S01]  /*3bc0*/  LDGDEPBAR ;  /* 0x00000000000079af */ /* 0x000e220000000000 */
[----:B------:R-:W-:Y:S02]  /*3bd0*/  IMAD.SHL.U32 R248, R3, 0x2, RZ ;  /* 0x0000000203f87824 */ /* 0x000fe400078e00ff */
[----:B------:R-:W-:Y:S02]  /*3be0*/  IMAD.IADD R2, R85, 0x1, -R2 ;  /* 0x0000000155027824 */ /* 0x000fe400078e0a02 */
[----:B------:R-:W-:Y:S01]  /*3bf0*/  IMAD R249, R4, 0x2, R248 ;  /* 0x0000000204f97824 */ /* 0x000fe200078e02f8 */
[C---:B------:R-:W-:Y:S01]  /*3c00*/  LEA R252, R0.reuse, R248, 0x1 ;  /* 0x000000f800fc7211 */ /* 0x040fe200078e08ff */
[----:B------:R-:W-:Y:S01]  /*3c10*/  LDSM.16.MT88.4 R60, [R248+0x2900] ;  /* 0x00290000f83c783b */ /* 0x000fe20000004200 */
[----:B------:R-:W-:Y:S01]  /*3c20*/  SHF.R.S32.HI R5, RZ, 0x1f, R2 ;  /* 0x0000001fff057819 */ /* 0x000fe20000011402 */
[----:B------:R-:W-:-:S02]  /*3c30*/  IMAD R251, R0, 0x2, R249 ;  /* 0x0000000200fb7824 */ /* 0x000fc400078e02f9 */
[----:B------:R-:W-:Y:S01]  /*3c40*/  LDSM.16.MT88.4 R24, [R252+0x100] ;  /* 0x00010000fc18783b */ /* 0x000fe20000004200 */
[----:B------:R-:W-:-:S03]  /*3c50*/  LEA.HI R5, R5, R2, RZ, 0x2 ;  /* 0x0000000205057211 */ /* 0x000fc600078f10ff */
[----:B------:R-:W-:Y:S01]  /*3c60*/  LDSM.16.MT88.4 R84, [R249+0x2900] ;  /* 0x00290000f954783b */ /* 0x000fe20000004200 */
[----:B------:R-:W-:-:S03]  /*3c70*/  LOP3.LUT R5, R5, 0x7ffffffc, RZ, 0xc0, !PT ;  /* 0x7ffffffc05057812 */ /* 0x000fc600078ec0ff */
[----:B------:R-:W-:Y:S01]  /*3c80*/  LDSM.16.MT88.4 R76, [R249+0x900] ;  /* 0x00090000f94c783b */ /* 0x000fe20000004200 */
[----:B------:R-:W-:-:S03]  /*3c90*/  IADD3 R2, R2, -R5, RZ ;  /* 0x8000000502027210 */ /* 0x000fc60007ffe0ff */
[----:B------:R-:W-:Y:S02]  /*3ca0*/  LDSM.16.MT88.4 R68, [R252+0x900] ;  /* 0x00090000fc44783b */ /* 0x000fe40000004200 */
[----:B------:R-:W-:-:S05]  /*3cb0*/  IMAD R2, R2, -0x2, R6 ;  /* 0xfffffffe02027824 */ /* 0x000fca00078e0206 */
[----:B------:R-:W-:-:S04]  /*3cc0*/  ISETP.GT.AND P0, PT, R2, RZ, PT ;  /* 0x000000ff0200720c */ /* 0x000fc80003f04270 */
[----:B------:R-:W-:Y:S02]  /*3cd0*/  FSEL R15, R74, -INF , P0 ;  /* 0xff8000004a0f7808 */ /* 0x000fe40000000000 */
[----:B------:R-:W-:Y:S02]  /*3ce0*/  FSEL R10, R80, -INF , P0 ;  /* 0xff800000500a7808 */ /* 0x000fe40000000000 */
[----:B------:R-:W-:Y:S01]  /*3cf0*/  ISETP.GT.AND P0, PT, R2, 0x1, PT ;  /* 0x000000010200780c */ /* 0x000fe20003f04270 */
[----:B------:R-:W-:Y:S03]  /*3d00*/  LDSM.16.MT88.4 R80, [R249+0x2100] ;  /* 0x00210000f950783b */ /* 0x000fe60000004200 */
        /* <DEDUP_REMOVED lines=54> */
[----:B------:R-:W-:Y:S02]  /*4070*/  FMNMX.FTZ R13, R19, R13, !PT ;  /* 0x0000000d130d7209 */ /* 0x000fe40007810000 */
[----:B------:R-:W-:Y:S02]  /*4080*/  ISETP.GT.AND P0, PT, R2, 0x38, PT ;  /* 0x000000380200780c */ /* 0x000fe40003f04270 */
[----:B------:R-:W-:Y:S02]  /*4090*/  FMNMX.FTZ R5, R106, R5, !PT ;  /* 0x000000056a057209 */ /* 0x000fe40007810000 */
[----:B------:R-:W-:Y:S02]  /*40a0*/  FMNMX.FTZ R13, R18, R13, !PT ;  /* 0x0000000d120d7209 */ /* 0x000fe40007810000 */
[----:B------:R-:W-:Y:S02]  /*40b0*/  FSEL R108, R29, -INF , P0 ;  /* 0xff8000001d6c7808 */ /* 0x000fe40000000000 */
[----:B------:R-:W-:-:S02]  /*40c0*/  FSEL R104, R33, -INF , P0 ;  /* 0xff80000021687808 */ /* 0x000fc40000000000 */
[----:B------:R-:W-:Y:S01]  /*40d0*/  ISETP.GT.AND P0, PT, R2, 0x39, PT ;  /* 0x000000390200780c */ /* 0x000fe20003f04270 */
[----:B------:R-:W-:Y:S01]  /*40e0*/  LDSM.16.MT88.4 R32, [R248+0x900] ;  /* 0x00090000f820783b */ /* 0x000fe20000004200 */
[----:B------:R-:W-:Y:S02]  /*40f0*/  FMNMX.FTZ R2, R105, R5, !PT ;  /* 0x0000000569027209 */ /* 0x000fe40007810000 */
[----:B------:R-:W-:Y:S02]  /*4100*/  FMNMX.FTZ R5, R17, R13, !PT ;  /* 0x0000000d11057209 */ /* 0x000fe40007810000 */
[----:B------:R-:W-:Y:S02]  /*4110*/  FSEL R102, R31, -INF , P0 ;  /* 0xff8000001f667808 */ /* 0x000fe40000000000 */
[----:B------:R-:W-:Y:S01]  /*4120*/  FMNMX.FTZ R5, R16, R5, !PT ;  /* 0x0000000510057209 */ /* 0x000fe20007810000 */
[----:B------:R-:W-:Y:S01]  /*4130*/  LDSM.16.MT88.4 R28, [R249+0x100] ;  /* 0x00010000f91c783b */ /* 0x000fe20000004200 */
[----:B------:R-:W-:-:S02]  /*4140*/  FMNMX.FTZ R2, R104, R2, !PT ;  /* 0x0000000268027209 */ /* 0x000fc40007810000 */
        /* <DEDUP_REMOVED lines=14> */
[----:B------:R-:W1:Y:S01]  /*4230*/  SHFL.BFLY PT, R132, R2, 0x1, 0x1f ;  /* 0x0c201f0002847f89 */ /* 0x000e6200000e0000 */
[----:B------:R-:W-:-:S05]  /*4240*/  FMNMX.FTZ R5, R101, R5, !PT ;  /* 0x0000000565057209 */ /* 0x000fca0007810000 */
[----:B------:R-:W2:Y:S01]  /*4250*/  SHFL.BFLY PT, R23, R5, 0x2, 0x1f ;  /* 0x0c401f0005177f89 */ /* 0x000ea200000e0000 */
[----:B-1----:R-:W-:-:S04]  /*4260*/  FMNMX.FTZ R132, R2, R132, !PT ;  /* 0x0000008402847209 */ /* 0x002fc80007810000 */
[C---:B------:R-:W-:Y:S01]  /*4270*/  FSETP.NEU.FTZ.AND P0, PT, R132.reuse, -INF , PT ;  /* 0xff8000008400780b */ /* 0x040fe20003f1d000 */
[----:B------:R-:W-:Y:S01]  /*4280*/  FMUL.FTZ R13, R132, c[0x0][0x2d0] ;  /* 0x0000b400840d7a20 */ /* 0x000fe20000410000 */
[----:B--2---:R-:W-:-:S04]  /*4290*/  FMNMX.FTZ R2, R5, R23, !PT ;  /* 0x0000001705027209 */ /* 0x004fc80007810000 */
[----:B------:R-:W-:Y:S01]  /*42a0*/  FSEL R13, R13, RZ, P0 ;  /* 0x000000ff0d0d7208 */ /* 0x000fe20000000000 */
[----:B------:R-:W1:Y:S04]  /*42b0*/  SHFL.BFLY PT, R5, R2, 0x1, 0x1f ;  /* 0x0c201f0002057f89 */ /* 0x000e6800000e0000 */
[--C-:B------:R-:W-:Y:S02]  /*42c0*/  FFMA.FTZ R12, R12, c[0x0][0x2d0], -R13.reuse ;  /* 0x0000b4000c0c7a23 */ /* 0x100fe4000001080d */
[--C-:B------:R-:W-:Y:S02]  /*42d0*/  FFMA.FTZ R14, R14, c[0x0][0x2d0], -R13.reuse ;  /* 0x0000b4000e0e7a23 */ /* 0x100fe4000001080d */
[----:B------:R2:W-:Y:S01]  /*42e0*/  MUFU.EX2 R98, R12 ;  /* 0x0000000c00627308 */ /* 0x0005e20000000800 */
[----:B------:R-:W-:-:S02]  /*42f0*/  FFMA.FTZ R10, R10, c[0x0][0x2d0], -R13 ;  /* 0x0000b4000a0a7a23 */ /* 0x000fc4000001080d */
[--C-:B------:R-:W-:Y:S02]  /*4300*/  FFMA.FTZ R9, R9, c[0x0][0x2d0], -R13.reuse ;  /* 0x0000b40009097a23 */ /* 0x100fe4000001080d */
[--C-:B------:R-:W-:Y:S02]  /*4310*/  FFMA.FTZ R8, R8, c[0x0][0x2d0], -R13.reuse ;  /* 0x0000b40008087a23 */ /* 0x100fe4000001080d */
[--C-:B------:R-:W-:Y:S01]  /*4320*/  FFMA.FTZ R7, R7, c[0x0][0x2d0], -R13.reuse ;  /* 0x0000b40007077a23 */ /* 0x100fe2000001080d */
[----:B------:R-:W-:Y:S01]  /*4330*/  MUFU.EX2 R100, R14 ;  /* 0x0000000e00647308 */ /* 0x000fe20000000800 */
[--C-:B------:R-:W-:Y:S02]  /*4340*/  FFMA.FTZ R11, R11, c[0x0][0x2d0], -R13.reuse ;  /* 0x0000b4000b0b7a23 */ /* 0x100fe4000001080d */
[----:B------:R-:W-:Y:S01]  /*4350*/  FFMA.FTZ R6, R6, c[0x0][0x2d0], -R13 ;  /* 0x0000b40006067a23 */ /* 0x000fe2000001080d */
[----:B-1----:R-:W-:-:S04]  /*4360*/  FMNMX.FTZ R2, R5, R2, !PT ;  /* 0x0000000205027209 */ /* 0x002fc80007810000 */
[----:B------:R-:W-:Y:S01]  /*4370*/  MUFU.EX2 R91, R10 ;  /* 0x0000000a005b7308 */ /* 0x000fe20000000800 */
[C---:B------:R-:W-:Y:S01]  /*4380*/  FSETP.NEU.FTZ.AND P0, PT, R2.reuse, -INF , PT ;  /* 0xff8000000200780b */ /* 0x040fe20003f1d000 */
[----:B--2---:R-:W-:-:S06]  /*4390*/  FMUL.FTZ R12, R2, c[0x0][0x2d0] ;  /* 0x0000b400020c7a20 */ /* 0x004fcc0000410000 */
[----:B------:R-:W1:Y:S01]  /*43a0*/  MUFU.EX2 R90, R9 ;  /* 0x00000009005a7308 */ /* 0x000e620000000800 */
[----:B------:R-:W-:Y:S02]  /*43b0*/  FSEL R12, R12, RZ, P0 ;  /* 0x000000ff0c0c7208 */ /* 0x000fe40000000000 */
[----:B------:R-:W-:-:S03]  /*43c0*/  PLOP3.LUT P0, PT, PT, PT, UP0, 0x40, 0x0 ;  /* 0x000000000000781c */ /* 0x000fc60003f0e808 */
[--C-:B------:R-:W-:Y:S02]  /*43d0*/  FFMA.FTZ R3, R19, c[0x0][0x2d0], -R12.reuse ;  /* 0x0000b40013037a23 */ /* 0x100fe4000001080c */
[--C-:B------:R-:W-:Y:S01]  /*43e0*/  FFMA.FTZ R15, R15, c[0x0][0x2d0], -R12.reuse ;  /* 0x0000b4000f0f7a23 */ /* 0x100fe2000001080c */
[----:B------:R1:W-:Y:S01]  /*43f0*/  MUFU.EX2 R93, R8 ;  /* 0x00000008005d7308 */ /* 0x0003e20000000800 */
[----:B------:R-:W-:-:S07]  /*4400*/  FFMA.FTZ R20, R20, c[0x0][0x2d0], -R12 ;  /* 0x0000b40014147a23 */ /* 0x000fce000001080c */
[----:B------:R2:W-:Y:S08]  /*4410*/  MUFU.EX2 R14, R3 ;  /* 0x00000003000e7308 */ /* 0x0005f00000000800 */
[----:B------:R-:W-:Y:S01]  /*4420*/  MUFU.EX2 R88, R15 ;  /* 0x0000000f00587308 */ /* 0x000fe20000000800 */
[----:B-1----:R-:W-:Y:S01]  /*4430*/  F2FP.BF16.PACK_AB R8, R90, R91 ;  /* 0x0000005b5a08723e */ /* 0x002fe200000010ff */
[----:B--2---:R-:W-:-:S06]  /*4440*/  FFMA.FTZ R3, R18, c[0x0][0x2d0], -R12 ;  /* 0x0000b40012037a23 */ /* 0x004fcc000001080c */
[----:B------:R-:W1:Y:S08]  /*4450*/  MUFU.EX2 R92, R7 ;  /* 0x00000007005c7308 */ /* 0x000e700000000800 */
[----:B------:R-:W2:Y:S08]  /*4460*/  MUFU.EX2 R15, R20 ;  /* 0x00000014000f7308 */ /* 0x000eb00000000800 */
[----:B------:R3:W4:Y:S01]  /*4470*/  MUFU.EX2 R89, R3 ;  /* 0x0000000300597308 */ /* 0x0007220000000800 */
[----:B-1----:R-:W-:-:S07]  /*4480*/  F2FP.BF16.PACK_AB R10, R92, R93 ;  /* 0x0000005d5c0a723e */ /* 0x002fce00000010ff */
[----:B------:R4:W-:Y:S01]  /*4490*/  MUFU.EX2 R99, R11 ;  /* 0x0000000b00637308 */ /* 0x0009e20000000800 */
[----:B--2---:R-:W-:Y:S01]  /*44a0*/  F2FP.BF16.PACK_AB R9, R15, R88 ;  /* 0x000000580f09723e */ /* 0x004fe200000010ff */
[----:B---3--:R-:W-:-:S06]  /*44b0*/  FFMA.FTZ R3, R17, c[0x0][0x2d0], -R12 ;  /* 0x0000b40011037a23 */ /* 0x008fcc000001080c */
[----:B------:R-:W1:Y:S01]  /*44c0*/  MUFU.EX2 R96, R6 ;  /* 0x0000000600607308 */ /* 0x000e620000000800 */
[----:B----4-:R-:W-:-:S07]  /*44d0*/  F2FP.BF16.PACK_AB R11, R89, R14 ;  /* 0x0000000e590b723e */ /* 0x010fce00000010ff */
[----:B------:R2:W-:Y:S01]  /*44e0*/  MUFU.EX2 R94, R3 ;  /* 0x00000003005e7308 */ /* 0x0005e20000000800 */
[----:B------:R-:W-:Y:S01]  /*44f0*/  HMMA.16816.F32.BF16 R40, R8, R24, RZ ;  /* 0x000000180828723c */ /* 0x000fe200000418ff */
[----:B-1----:R-:W-:Y:S02]  /*4500*/  F2FP.BF16.PACK_AB R4, R98, R96 ;  /* 0x000000606204723e */ /* 0x002fe400000010ff */
[----:B------:R-:W-:-:S05]  /*4510*/  F2FP.BF16.PACK_AB R6, R100, R99 ;  /* 0x000000636406723e */ /* 0x000fca00000010ff */
[----:B------:R-:W-:Y:S01]  /*4520*/  HMMA.16816.F32.BF16 R56, R8, R28, RZ ;  /* 0x0000001c0838723c */ /* 0x000fe200000418ff */
[----:B--2---:R-:W-:-:S04]  /*4530*/  FFMA.FTZ R3, R16, c[0x0][0x2d0], -R12 ;  /* 0x0000b40010037a23 */ /* 0x004fc8000001080c */
[----:B------:R1:W2:Y:S03]  /*4540*/  MUFU.EX2 R95, R3 ;  /* 0x00000003005f7308 */ /* 0x0002a60000000800 */
[C---:B------:R-:W-:Y:S08]  /*4550*/  HMMA.16816.F32.BF16 R16, R8.reuse, R38, RZ ;  /* 0x000000260810723c */ /* 0x040ff000000418ff */
[----:B------:R-:W-:Y:S01]  /*4560*/  HMMA.16816.F32.BF16 R44, R8, R30, RZ ;  /* 0x0000001e082c723c */ /* 0x000fe200000418ff */
[----:B-1----:R-:W-:Y:S01]  /*4570*/  FFMA.FTZ R3, R21, c[0x0][0x2d0], -R12 ;  /* 0x0000b40015037a23 */ /* 0x002fe2000001080c */
[----:B--2---:R-:W-:-:S06]  /*4580*/  F2FP.BF16.PACK_AB R5, R95, R94 ;  /* 0x0000005e5f05723e */ /* 0x004fcc00000010ff */
[----:B------:R-:W-:Y:S01]  /*4590*/  HMMA.16816.F32.BF16 R28, R8, R50, RZ ;  /* 0x00000032081c723c */ /* 0x000fe200000418ff */
[----:B------:R1:W-:Y:S02]  /*45a0*/  MUFU.EX2 R97, R3 ;  /* 0x0000000300617308 */ /* 0x0003e40000000800 */
[----:B-1----:R-:W-:-:S05]  /*45b0*/  FFMA.FTZ R3, R22, c[0x0][0x2d0], -R12 ;  /* 0x0000b40016037a23 */ /* 0x002fca000001080c */
[C---:B------:R-:W-:Y:S01]  /*45c0*/  HMMA.16816.F32.BF16 R20, R8.reuse, R36, RZ ;  /* 0x000000240814723c */ /* 0x040fe200000418ff */
[----:B------:R-:W1:Y:S07]  /*45d0*/  MUFU.EX2 R103, R3 ;  /* 0x0000000300677308 */ /* 0x000e6e0000000800 */
[C---:B------:R-:W-:Y:S08]  /*45e0*/  HMMA.16816.F32.BF16 R36, R8.reuse, R26, RZ ;  /* 0x0000001a0824723c */ /* 0x040ff000000418ff */
[----:B------:R-:W-:Y:S01]  /*45f0*/  HMMA.16816.F32.BF16 R24, R8, R52, RZ ;  /* 0x000000340818723c */ /* 0x000fe200000418ff */
[----:B-1----:R-:W-:-:S07]  /*4600*/  F2FP.BF16.PACK_AB R7, R103, R97 ;  /* 0x000000616707723e */ /* 0x002fce00000010ff */
[----:B------:R-:W-:Y:S08]  /*4610*/  HMMA.16816.F32.BF16 R120, R4, R34, R16 ;  /* 0x000000220478723c */ /* 0x000ff00000041810 */
[----:B------:R-:W-:Y:S08]  /*4620*/  HMMA.16816.F32.BF16 R16, R8, R80, RZ ;  /* 0x000000500810723c */ /* 0x000ff000000418ff */
[----:B------:R-:W-:Y:S08]  /*4630*/  HMMA.16816.F32.BF16 R164, R4, R32, R20 ;  /* 0x0000002004a4723c */ /* 0x000ff00000041814 */
[----:B------:R-:W-:Y:S01]  /*4640*/  HMMA.16816.F32.BF16 R32, R8, R48, RZ ;  /* 0x000000300820723c */ /* 0x000fe200000418ff */
[----:B------:R-:W1:Y:S01]  /*4650*/  LDSM.16.MT88.4 R48, [R252+0x2100] ;  /* 0x00210000fc30783b */ /* 0x000e620000004200 */
[----:B------:R-:W-:Y:S01]  /*4660*/  IMAD.MOV.U32 R130, RZ, RZ, R122 ;  /* 0x000000ffff827224 */ /* 0x000fe200078e007a */
[----:B------:R-:W-:Y:S01]  /*4670*/  MOV R129, R123 ;  /* 0x0000007b00817202 */ /* 0x000fe20000000f00 */
[----:B------:R-:W-:-:S02]  /*4680*/  IMAD.MOV.U32 R128, RZ, RZ, R120 ;  /* 0x000000ffff807224 */ /* 0x000fc400078e0078 */
[----:B------:R-:W-:Y:S02]  /*4690*/  IMAD.MOV.U32 R127, RZ, RZ, R121 ;  /* 0x000000ffff7f7224 */ /* 0x000fe400078e0079 */
[C---:B------:R-:W-:Y:S08]  /*46a0*/  HMMA.16816.F32.BF16 R24, R4.reuse, R60, R24 ;  /* 0x0000003c0418723c */ /* 0x040ff00000041818 */
[C---:B------:R-:W-:Y:S08]  /*46b0*/  HMMA.16816.F32.BF16 R16, R4.reuse, R84, R16 ;  /* 0x000000540410723c */ /* 0x040ff00000041810 */
[----:B------:R-:W-:Y:S01]  /*46c0*/  HMMA.16816.F32.BF16 R148, R4, R78, R44 ;  /* 0x0000004e0494723c */ /* 0x000fe2000004182c */
[----:B------:R-:W-:Y:S07]  /*46d0*/  LDSM.16.MT88.4 R44, [R248+0x4100] ;  /* 0x00410000f82c783b */ /* 0x000fee0000004200 */
[----:B------:R-:W-:Y:S01]  /*46e0*/  MOV R145, R25 ;  /* 0x0000001900917202 */ /* 0x000fe20000000f00 */
[----:B------:R-:W-:Y:S01]  /*46f0*/  IMAD.MOV.U32 R144, RZ, RZ, R26 ;  /* 0x000000ffff907224 */ /* 0x000fe200078e001a */
[----:B------:R-:W-:Y:S01]  /*4700*/  MOV R138, R24 ;  /* 0x00000018008a7202 */ /* 0x000fe20000000f00 */
[----:B------:R-:W-:Y:S01]  /*4710*/  IMAD.MOV.U32 R139, RZ, RZ, R27 ;  /* 0x000000ffff8b7224 */ /* 0x000fe200078e001b */
[----:B------:R-:W-:Y:S01]  /*4720*/  HMMA.16816.F32.BF16 R20, R8, R54, RZ ;  /* 0x000000360814723c */ /* 0x000fe200000418ff */
[----:B------:R-:W2:Y:S03]  /*4730*/  LDSM.16.MT88.4 R24, [R252+0x2900] ;  /* 0x00290000fc18783b */ /* 0x000ea60000004200 */
[----:B------:R-:W-:Y:S01]  /*4740*/  IMAD.MOV.U32 R137, RZ, RZ, R19 ;  /* 0x000000ffff897224 */ /* 0x000fe200078e0013 */
[----:B------:R-:W-:Y:S01]  /*4750*/  MOV R131, R17 ;  /* 0x0000001100837202 */ /* 0x000fe20000000f00 */
[----:B------:R-:W-:Y:S01]  /*4760*/  IMAD.MOV.U32 R136, RZ, RZ, R18 ;  /* 0x000000ffff887224 */ /* 0x000fe200078e0012 */
[----:B------:R-:W-:Y:S01]  /*4770*/  LDSM.16.MT88.4 R52, [R249+0x4100] ;  /* 0x00410000f934783b */ /* 0x000fe20000004200 */
[----:B------:R-:W-:Y:S01]  /*4780*/  HMMA.16816.F32.BF16 R120, R4, R68, R40 ;  /* 0x000000440478723c */ /* 0x000fe20000041828 */
[----:B------:R-:W-:-:S02]  /*4790*/  IMAD.MOV.U32 R80, RZ, RZ, R16 ;  /* 0x000000ffff507224 */ /* 0x000fc400078e0010 */
[----:B------:R-:W3:Y:S05]  /*47a0*/  LDSM.16.MT88.4 R40, [R251+0x2900] ;  /* 0x00290000fb28783b */ /* 0x000eea0000004200 */
[C---:B------:R-:W-:Y:S08]  /*47b0*/  HMMA.16816.F32.BF16 R28, R4.reuse, R66, R28 ;  /* 0x00000042041c723c */ /* 0x040ff0000004181c */
[----:B------:R-:W-:Y:S08]  /*47c0*/  HMMA.16816.F32.BF16 R32, R4, R64, R32 ;  /* 0x000000400420723c */ /* 0x000ff00000041820 */
[----:B-1----:R-:W-:Y:S01]  /*47d0*/  HMMA.16816.F32.BF16 R16, R8, R48, RZ ;  /* 0x000000300810723c */ /* 0x002fe200000418ff */
[----:B------:R-:W-:Y:S01]  /*47e0*/  IMAD.MOV.U32 R124, RZ, RZ, R120 ;  /* 0x000000ffff7c7224 */ /* 0x000fe200078e0078 */
[----:B------:R-:W-:Y:S01]  /*47f0*/  MOV R126, R122 ;  /* 0x0000007a007e7202 */ /* 0x000fe20000000f00 */
[----:B------:R-:W-:Y:S01]  /*4800*/  IMAD.MOV.U32 R125, RZ, RZ, R123 ;  /* 0x000000ffff7d7224 */ /* 0x000fe200078e007b */
[----:B------:R-:W-:-:S04]  /*4810*/  MOV R123, R121 ;  /* 0x00000079007b7202 */ /* 0x000fc80000000f00 */
[C---:B------:R-:W-:Y:S01]  /*4820*/  HMMA.16816.F32.BF16 R156, R4.reuse, R76, R56 ;  /* 0x0000004c049c723c */ /* 0x040fe20000041838 */
[----:B------:R-:W1:Y:S01]  /*4830*/  LDSM.16.MT88.4 R56, [R248+0x4900] ;  /* 0x00490000f838783b */ /* 0x000e620000004200 */
[----:B------:R-:W-:Y:S01]  /*4840*/  IMAD.MOV.U32 R153, RZ, RZ, R29 ;  /* 0x000000ffff997224 */ /* 0x000fe200078e001d */
[----:B------:R-:W-:Y:S01]  /*4850*/  MOV R152, R30 ;  /* 0x0000001e00987202 */ /* 0x000fe20000000f00 */
[----:B------:R-:W-:Y:S02]  /*4860*/  IMAD.MOV.U32 R147, RZ, RZ, R31 ;  /* 0x000000ffff937224 */ /* 0x000fe400078e001f */
[----:B------:R-:W-:Y:S02]  /*4870*/  IMAD.MOV.U32 R146, RZ, RZ, R28 ;  /* 0x000000ffff927224 */ /* 0x000fe400078e001c */
[----:B------:R-:W-:Y:S01]  /*4880*/  HMMA.16816.F32.BF16 R140, R4, R70, R36 ;  /* 0x00000046048c723c */ /* 0x000fe20000041824 */
[----:B------:R-:W-:Y:S01]  /*4890*/  IMAD.MOV.U32 R120, RZ, RZ, R32 ;  /* 0x000000ffff787224 */ /* 0x000fe200078e0020 */
[----:B------:R-:W-:Y:S01]  /*48a0*/  MOV R118, R34 ;  /* 0x0000002200767202 */ /* 0x000fe20000000f00 */
[----:B------:R-:W-:-:S02]  /*48b0*/  IMAD.MOV.U32 R81, RZ, RZ, R33 ;  /* 0x000000ffff517224 */ /* 0x000fc400078e0021 */
[----:B------:R-:W-:-:S03]  /*48c0*/  IMAD.MOV.U32 R119, RZ, RZ, R35 ;  /* 0x000000ffff777224 */ /* 0x000fc600078e0023 */
[----:B------:R-:W-:Y:S01]  /*48d0*/  HMMA.16816.F32.BF16 R64, R4, R62, R20 ;  /* 0x0000003e0440723c */ /* 0x000fe20000041814 */
[----:B------:R-:W4:Y:S07]  /*48e0*/  LDSM.16.MT88.4 R60, [R252+0x4100] ;  /* 0x00410000fc3c783b */ /* 0x000f2e0000004200 */
[C---:B------:R-:W-:Y:S08]  /*48f0*/  HMMA.16816.F32.BF16 R20, R8.reuse, R82, RZ ;  /* 0x000000520814723c */ /* 0x040ff000000418ff */
[C---:B------:R-:W-:Y:S01]  /*4900*/  HMMA.16816.F32.BF16 R36, R8.reuse, R50, RZ ;  /* 0x000000320824723c */ /* 0x040fe200000418ff */
[----:B------:R-:W5:Y:S07]  /*4910*/  LDSM.16.MT88.4 R48, [R249+0x4900] ;  /* 0x00490000f930783b */ /* 0x000f6e0000004200 */
[C---:B------:R-:W-:Y:S08]  /*4920*/  HMMA.16816.F32.BF16 R28, R8.reuse, R74, RZ ;  /* 0x0000004a081c723c */ /* 0x040ff000000418ff */
[----:B------:R-:W-:Y:S08]  /*4930*/  HMMA.16816.F32.BF16 R32, R8, R72, RZ ;  /* 0x000000480820723c */ /* 0x000ff000000418ff */
[----:B--2---:R-:W-:Y:S08]  /*4940*/  HMMA.16816.F32.BF16 R72, R4, R24, R16 ;  /* 0x000000180448723c */ /* 0x004ff00000041810 */
[----:B------:R-:W-:Y:S07]  /*4950*/  HMMA.16816.F32.BF16 R16, R8, R44, RZ ;  /* 0x0000002c0810723c */ /* 0x000fee00000418ff */
[----:B------:R-:W-:Y:S01]  /*4960*/  IMAD.MOV.U32 R44, RZ, RZ, R130 ;  /* 0x000000ffff2c7224 */ /* 0x000fe200078e0082 */
[----:B------:R-:W-:Y:S01]  /*4970*/  HMMA.16816.F32.BF16 R68, R4, R86, R20 ;  /* 0x000000560444723c */ /* 0x000fe20000041814 */
[----:B------:R-:W-:-:S07]  /*4980*/  IMAD.MOV.U32 R45, RZ, RZ, R129 ;  /* 0x000000ffff2d7224 */ /* 0x000fce00078e0081 */
[C---:B------:R-:W-:Y:S01]  /*4990*/  HMMA.16816.F32.BF16 R76, R4.reuse, R26, R36 ;  /* 0x0000001a044c723c */ /* 0x040fe20000041824 */
[----:B------:R-:W2:Y:S07]  /*49a0*/  LDSM.16.MT88.4 R36, [R252+0x4900] ;  /* 0x00490000fc24783b */ /* 0x000eae0000004200 */
[C---:B---3--:R-:W-:Y:S08]  /*49b0*/  HMMA.16816.F32.BF16 R160, R4.reuse, R42, R28 ;  /* 0x0000002a04a0723c */ /* 0x048ff0000004181c */
[----:B------:R-:W-:Y:S01]  /*49c0*/  HMMA.16816.F32.BF16 R84, R4, R40, R32 ;  /* 0x000000280454723c */ /* 0x000fe20000041820 */
[----:B------:R-:W3:Y:S07]  /*49d0*/  LDSM.16.MT88.4 R40, [R251+0x4100] ;  /* 0x00410000fb28783b */ /* 0x000eee0000004200 */
[----:B------:R-:W-:Y:S07]  /*49e0*/  HMMA.16816.F32.BF16 R24, R8, R54, RZ ;  /* 0x000000360818723c */ /* 0x000fee00000418ff */
[----:B------:R-:W-:Y:S01]  /*49f0*/  MOV R54, R144 ;  /* 0x0000009000367202 */ /* 0x000fe20000000f00 */
[----:B-1----:R-:W-:Y:S01]  /*4a00*/  HMMA.16816.F32.BF16 R16, R4, R56, R16 ;  /* 0x000000380410723c */ /* 0x002fe20000041810 */
[----:B------:R-:W-:Y:S01]  /*4a10*/  IMAD.MOV.U32 R122, RZ, RZ, R163 ;  /* 0x000000ffff7a7224 */ /* 0x000fe200078e00a3 */
[----:B------:R-:W-:Y:S01]  /*4a20*/  MOV R121, R161 ;  /* 0x000000a100797202 */ /* 0x000fe20000000f00 */
[----:B------:R-:W-:-:S02]  /*4a30*/  IMAD.MOV.U32 R83, RZ, RZ, R162 ;  /* 0x000000ffff537224 */ /* 0x000fc400078e00a2 */
[----:B------:R-:W-:Y:S02]  /*4a40*/  IMAD.MOV.U32 R82, RZ, RZ, R160 ;  /* 0x000000ffff527224 */ /* 0x000fe400078e00a0 */
[----:B------:R-:W-:Y:S01]  /*4a50*/  IMAD.MOV.U32 R55, RZ, RZ, R139 ;  /* 0x000000ffff377224 */ /* 0x000fe200078e008b */
[C---:B----4-:R-:W-:Y:S07]  /*4a60*/  HMMA.16816.F32.BF16 R20, R8.reuse, R60, RZ ;  /* 0x0000003c0814723c */ /* 0x050fee00000418ff */
[----:B------:R-:W-:Y:S01]  /*4a70*/  IMAD.MOV.U32 R61, RZ, RZ, R153 ;  /* 0x000000ffff3d7224 */ /* 0x000fe200078e0099 */
[----:B------:R-:W-:Y:S01]  /*4a80*/  HMMA.16816.F32.BF16 R28, R8, R52, RZ ;  /* 0x00000034081c723c */ /* 0x000fe200000418ff */
[----:B------:R-:W-:-:S06]  /*4a90*/  IMAD.MOV.U32 R60, RZ, RZ, R146 ;  /* 0x000000ffff3c7224 */ /* 0x000fcc00078e0092 */
[----:B------:R-:W-:Y:S01]  /*4aa0*/  IMAD.MOV.U32 R53, RZ, RZ, R145 ;  /* 0x000000ffff357224 */ /* 0x000fe200078e0091 */
[----:B-----5:R-:W-:Y:S01]  /*4ab0*/  HMMA.16816.F32.BF16 R160, R4, R50, R24 ;  /* 0x0000003204a0723c */ /* 0x020fe20000041818 */
[----:B------:R-:W1:Y:S01]  /*4ac0*/  LDSM.16.MT88.4 R24, [R251+0x4900] ;  /* 0x00490000fb18783b */ /* 0x000e620000004200 */
[----:B------:R-:W-:Y:S01]  /*4ad0*/  MOV R57, R19 ;  /* 0x0000001300397202 */ /* 0x000fe20000000f00 */
[----:B------:R-:W-:Y:S01]  /*4ae0*/  IMAD.MOV.U32 R56, RZ, RZ, R17 ;  /* 0x000000ffff387224 */ /* 0x000fe200078e0011 */
[----:B------:R-:W-:Y:S01]  /*4af0*/  MOV R3, R16 ;  /* 0x0000001000037202 */ /* 0x000fe20000000f00 */
[----:B------:R-:W-:Y:S02]  /*4b00*/  IMAD.MOV.U32 R0, RZ, RZ, R18 ;  /* 0x000000ffff007224 */ /* 0x000fe400078e0012 */
[----:B------:R-:W-:Y:S01]  /*4b10*/  IMAD.MOV.U32 R52, RZ, RZ, R138 ;  /* 0x000000ffff347224 */ /* 0x000fe200078e008a */
[----:B------:R-:W-:Y:S01]  /*4b20*/  HMMA.16816.F32.BF16 R16, R8, R62, RZ ;  /* 0x0000003e0810723c */ /* 0x000fe200000418ff */
[----:B------:R-:W-:Y:S01]  /*4b30*/  IMAD.MOV.U32 R50, RZ, RZ, R136 ;  /* 0x000000ffff327224 */ /* 0x000fe200078e0088 */
[----:B------:R-:W-:-:S05]  /*4b40*/  MOV R51, R122 ;  /* 0x0000007a00337202 */ /* 0x000fca0000000f00 */
[----:B------:R-:W-:Y:S01]  /*4b50*/  IMAD.MOV.U32 R62, RZ, RZ, R152 ;  /* 0x000000ffff3e7224 */ /* 0x000fe200078e0098 */
[----:B--2---:R-:W-:Y:S01]  /*4b60*/  HMMA.16816.F32.BF16 R184, R4, R36, R20 ;  /* 0x0000002404b8723c */ /* 0x004fe20000041814 */
[----:B------:R-:W-:-:S06]  /*4b70*/  MOV R63, R147 ;  /* 0x00000093003f7202 */ /* 0x000fcc0000000f00 */
[----:B------:R-:W-:Y:S01]  /*4b80*/  MOV R36, R80 ;  /* 0x0000005000247202 */ /* 0x000fe20000000f00 */
[----:B------:R-:W-:Y:S01]  /*4b90*/  HMMA.16816.F32.BF16 R188, R4, R48, R28 ;  /* 0x0000003004bc723c */ /* 0x000fe2000004181c */
[----:B------:R-:W2:Y:S01]  /*4ba0*/  LDSM.16.MT88.4 R28, [R248+0x6100] ;  /* 0x00610000f81c783b */ /* 0x000ea20000004200 */
[----:B------:R-:W-:Y:S01]  /*4bb0*/  IMAD.MOV.U32 R37, RZ, RZ, R131 ;  /* 0x000000ffff257224 */ /* 0x000fe200078e0083 */
[----:B------:R-:W-:-:S04]  /*4bc0*/  MOV R80, R128 ;  /* 0x0000008000507202 */ /* 0x000fc80000000f00 */
[----:B------:R-:W-:Y:S01]  /*4bd0*/  MOV R49, R137 ;  /* 0x0000008900317202 */ /* 0x000fe20000000f00 */
[----:B---3--:R-:W-:Y:S01]  /*4be0*/  HMMA.16816.F32.BF16 R20, R8, R40, RZ ;  /* 0x000000280814723c */ /* 0x008fe200000418ff */
[----:B------:R-:W-:-:S06]  /*4bf0*/  IMAD.MOV.U32 R48, RZ, RZ, R123 ;  /* 0x000000ffff307224 */ /* 0x000fcc00078e007b */
[----:B------:R-:W-:Y:S01]  /*4c00*/  MOV R40, R57 ;  /* 0x0000003900287202 */ /* 0x000fe20000000f00 */
[----:B------:R-:W-:Y:S01]  /*4c10*/  HMMA.16816.F32.BF16 R152, R4, R38, R16 ;  /* 0x000000260498723c */ /* 0x000fe20000041810 */
[----:B------:R-:W-:Y:S01]  /*4c20*/  MOV R41, R82 ;  /* 0x0000005200297202 */ /* 0x000fe20000000f00 */
[----:B------:R-:W-:-:S05]  /*4c30*/  FFMA.FTZ R82, R105, c[0x0][0x2d0], -R13 ;  /* 0x0000b40069527a23 */ /* 0x000fca000001080d */
[----:B------:R-:W-:Y:S01]  /*4c40*/  IMAD.MOV.U32 R38, RZ, RZ, R121 ;  /* 0x000000ffff267224 */ /* 0x000fe200078e0079 */
[----:B------:R-:W-:Y:S01]  /*4c50*/  HMMA.16816.F32.BF16 R16, R8, R42, RZ ;  /* 0x0000002a0810723c */ /* 0x000fe200000418ff */
[----:B------:R-:W-:Y:S02]  /*4c60*/  IMAD.MOV.U32 R39, RZ, RZ, R83 ;  /* 0x000000ffff277224 */ /* 0x000fe400078e0053 */
[----:B------:R-:W-:-:S04]  /*4c70*/  FFMA.FTZ R83, R106, c[0x0][0x2d0], -R13 ;  /* 0x0000b4006a537a23 */ /* 0x000fc8000001080d */
[----:B------:R-:W-:Y:S01]  /*4c80*/  IMAD.MOV.U32 R42, RZ, RZ, R56 ;  /* 0x000000ffff2a7224 */ /* 0x000fe200078e0038 */
[----:B-1----:R-:W-:Y:S01]  /*4c90*/  HMMA.16816.F32.BF16 R144, R4, R24, R20 ;  /* 0x000000180490723c */ /* 0x002fe20000041814 */
[----:B------:R-:W1:Y:S01]  /*4ca0*/  LDSM.16.MT88.4 R20, [R248+0x6900] ;  /* 0x00690000f814783b */ /* 0x000e620000004200 */
[----:B------:R-:W-:Y:S02]  /*4cb0*/  IMAD.MOV.U32 R43, RZ, RZ, R0 ;  /* 0x000000ffff2b7224 */ /* 0x000fe400078e0000 */
[----:B------:R-:W-:Y:S01]  /*4cc0*/  FADD.FTZ R0, R91, R90 ;  /* 0x0000005a5b007221 */ /* 0x000fe20000010000 */
[----:B------:R-:W-:Y:S01]  /*4cd0*/  MOV R90, R3 ;  /* 0x00000003005a7202 */ /* 0x000fe20000000f00 */
[----:B------:R-:W-:Y:S01]  /*4ce0*/  FADD.FTZ R3, R88, R15 ;  /* 0x0000000f58037221 */ /* 0x000fe20000010000 */
[----:B------:R-:W-:Y:S01]  /*4cf0*/  MOV R106, R43 ;  /* 0x0000002b006a7202 */ /* 0x000fe20000000f00 */
[----:B------:R-:W-:Y:S01]  /*4d00*/  HMMA.16816.F32.BF16 R32, R8, R46, RZ ;  /* 0x0000002e0820723c */ /* 0x000fe200000418ff */
[----:B------:R-:W-:-:S02]  /*4d10*/  IMAD.MOV.U32 R91, RZ, RZ, R51 ;  /* 0x000000ffff5b7224 */ /* 0x000fc400078e0033 */
[----:B------:R-:W-:Y:S02]  /*4d20*/  FADD.FTZ R3, R14, R3 ;  /* 0x000000030e037221 */ /* 0x000fe40000010000 */
[----:B------:R-:W-:Y:S02]  /*4d30*/  IMAD.MOV.U32 R105, RZ, RZ, R42 ;  /* 0x000000ffff697224 */ /* 0x000fe400078e002a */
[----:B------:R-:W-:Y:S01]  /*4d40*/  IMAD.MOV.U32 R47, RZ, RZ, R127 ;  /* 0x000000ffff2f7224 */ /* 0x000fe200078e007f */
[----:B------:R-:W-:Y:S01]  /*4d50*/  HMMA.16816.F32.BF16 R136, R4, R26, R16 ;  /* 0x0000001a0488723c */ /* 0x000fe20000041810 */
[----:B------:R-:W3:Y:S01]  /*4d60*/  LDSM.16.MT88.4 R24, [R249+0x6100] ;  /* 0x00610000f918783b */ /* 0x000ee20000004200 */
[----:B------:R-:W-:Y:S02]  /*4d70*/  IMAD.MOV.U32 R46, RZ, RZ, R124 ;  /* 0x000000ffff2e7224 */ /* 0x000fe400078e007c */
[----:B------:R-:W-:Y:S01]  /*4d80*/  FADD.FTZ R3, R89, R3 ;  /* 0x0000000359037221 */ /* 0x000fe20000010000 */
[----:B------:R-:W-:Y:S01]  /*4d90*/  MOV R89, R38 ;  /* 0x0000002600597202 */ /* 0x000fe20000000f00 */
[----:B------:R-:W-:Y:S01]  /*4da0*/  IMAD.MOV.U32 R88, RZ, RZ, R41 ;  /* 0x000000ffff587224 */ /* 0x000fe200078e0029 */
[----:B------:R-:W-:Y:S01]  /*4db0*/  MOV R51, R46 ;  /* 0x0000002e00337202 */ /* 0x000fe20000000f00 */
[----:B--2---:R-:W-:Y:S01]  /*4dc0*/  HMMA.16816.F32.BF16 R16, R8, R28, RZ ;  /* 0x0000001c0810723c */ /* 0x004fe200000418ff */
[----:B------:R-:W-:-:S02]  /*4dd0*/  FADD.FTZ R3, R94, R3 ;  /* 0x000000035e037221 */ /* 0x000fc40000010000 */
[----:B------:R-:W-:Y:S02]  /*4de0*/  IMAD.MOV.U32 R46, RZ, RZ, R80 ;  /* 0x000000ffff2e7224 */ /* 0x000fe400078e0050 */
[----:B------:R-:W-:Y:S02]  /*4df0*/  FADD.FTZ R3, R95, R3 ;  /* 0x000000035f037221 */ /* 0x000fe40000010000 */
[----:B------:R-:W-:Y:S01]  /*4e00*/  IMAD.MOV.U32 R95, RZ, RZ, R49 ;  /* 0x000000ffff5f7224 */ /* 0x000fe200078e0031 */
[----:B------:R-:W-:Y:S01]  /*4e10*/  HMMA.16816.F32.BF16 R180, R4, R58, R32 ;  /* 0x0000003a04b4723c */ /* 0x000fe20000041820 */
[--C-:B------:R-:W-:Y:S02]  /*4e20*/  FFMA.FTZ R28, R116, c[0x0][0x2d0], -R12.reuse ;  /* 0x0000b400741c7a23 */ /* 0x100fe4000001080c */
[----:B------:R-:W-:Y:S01]  /*4e30*/  FFMA.FTZ R49, R113, c[0x0][0x2d0], -R12 ;  /* 0x0000b40071317a23 */ /* 0x000fe2000001080c */
[----:B------:R-:W-:Y:S01]  /*4e40*/  MOV R113, R48 ;  /* 0x0000003000717202 */ /* 0x000fe20000000f00 */
[----:B------:R-:W-:-:S02]  /*4e50*/  IMAD.MOV.U32 R94, RZ, RZ, R50 ;  /* 0x000000ffff5e7224 */ /* 0x000fc400078e0032 */
[----:B------:R-:W-:Y:S01]  /*4e60*/  IMAD.MOV.U32 R34, RZ, RZ, R126 ;  /* 0x000000ffff227224 */ /* 0x000fe200078e007e */
[----:B------:R-:W-:Y:S01]  /*4e70*/  MOV R35, R125 ;  /* 0x0000007d00237202 */ /* 0x000fe20000000f00 */
[----:B------:R-:W-:Y:S02]  /*4e80*/  IMAD.MOV.U32 R32, RZ, RZ, R120 ;  /* 0x000000ffff207224 */ /* 0x000fe400078e0078 */
[----:B------:R-:W-:Y:S02]  /*4e90*/  IMAD.MOV.U32 R33, RZ, RZ, R81 ;  /* 0x000000ffff217224 */ /* 0x000fe400078e0051 */
[--C-:B------:R-:W-:Y:S01]  /*4ea0*/  FFMA.FTZ R29, R110, c[0x0][0x2d0], -R13.reuse ;  /* 0x0000b4006e1d7a23 */ /* 0x100fe2000001080d */
[----:B------:R-:W-:Y:S01]  /*4eb0*/  MOV R116, R32 ;  /* 0x0000002000747202 */ /* 0x000fe20000000f00 */
[--C-:B------:R-:W-:Y:S01]  /*4ec0*/  FFMA.FTZ R81, R104, c[0x0][0x2d0], -R13.reuse ;  /* 0x0000b40068517a23 */ /* 0x100fe2000001080d */
[----:B-1----:R-:W-:Y:S01]  /*4ed0*/  HMMA.16816.F32.BF16 R128, R4, R20, R16 ;  /* 0x000000140480723c */ /* 0x002fe20000041810 */
[----:B------:R-:W-:-:S02]  /*4ee0*/  FFMA.FTZ R80, R102, c[0x0][0x2d0], -R13 ;  /* 0x0000b40066507a23 */ /* 0x000fc4000001080d */
[--C-:B------:R-:W-:Y:S02]  /*4ef0*/  FFMA.FTZ R32, R115, c[0x0][0x2d0], -R12.reuse ;  /* 0x0000b40073207a23 */ /* 0x100fe4000001080c */
[--C-:B------:R-:W-:Y:S01]  /*4f00*/  FFMA.FTZ R48, R111, c[0x0][0x2d0], -R12.reuse ;  /* 0x0000b4006f307a23 */ /* 0x100fe2000001080c */
[----:B------:R-:W-:Y:S01]  /*4f10*/  MOV R111, R45 ;  /* 0x0000002d006f7202 */ /* 0x000fe20000000f00 */
[----:B------:R-:W-:Y:S01]  /*4f20*/  FFMA.FTZ R50, R108, c[0x0][0x2d0], -R12 ;  /* 0x0000b4006c327a23 */ /* 0x000fe2000001080c */
[----:B------:R-:W-:Y:S01]  /*4f30*/  HMMA.16816.F32.BF16 R16, R8, R30, RZ ;  /* 0x0000001e0810723c */ /* 0x000fe200000418ff */
[----:B------:R-:W-:Y:S01]  /*4f40*/  MOV R108, R46 ;  /* 0x0000002e006c7202 */ /* 0x000fe20000000f00 */
[----:B------:R-:W-:Y:S02]  /*4f50*/  IMAD.MOV.U32 R110, RZ, RZ, R44 ;  /* 0x000000ffff6e7224 */ /* 0x000fe400078e002c */
[----:B------:R-:W-:Y:S01]  /*4f60*/  FADD.FTZ R0, R93, R0 ;  /* 0x000000005d007221 */ /* 0x000fe20000010000 */
[----:B------:R-:W-:Y:S01]  /*4f70*/  MOV R93, R37 ;  /* 0x00000025005d7202 */ /* 0x000fe20000000f00 */
[----:B------:R-:W-:-:S02]  /*4f80*/  IMAD.MOV.U32 R104, RZ, RZ, R90 ;  /* 0x000000ffff687224 */ /* 0x000fc400078e005a */
[--C-:B------:R-:W-:Y:S02]  /*4f90*/  FFMA.FTZ R30, R109, c[0x0][0x2d0], -R13.reuse ;  /* 0x0000b4006d1e7a23 */ /* 0x100fe4000001080d */
[----:B------:R-:W-:Y:S02]  /*4fa0*/  FFMA.FTZ R31, R107, c[0x0][0x2d0], -R13 ;  /* 0x0000b4006b1f7a23 */ /* 0x000fe4000001080d */
[----:B------:R-:W-:Y:S02]  /*4fb0*/  IMAD.MOV.U32 R109, RZ, RZ, R47 ;  /* 0x000000ffff6d7224 */ /* 0x000fe400078e002f */
[----:B------:R-:W-:Y:S02]  /*4fc0*/  IMAD.MOV.U32 R107, RZ, RZ, R40 ;  /* 0x000000ffff6b7224 */ /* 0x000fe400078e0028 */
[----:B------:R-:W-:Y:S02]  /*4fd0*/  FADD.FTZ R0, R92, R0 ;  /* 0x000000005c007221 */ /* 0x000fe40000010000 */
[----:B------:R-:W-:-:S02]  /*4fe0*/  IMAD.MOV.U32 R90, RZ, RZ, R39 ;  /* 0x000000ffff5a7224 */ /* 0x000fc400078e0027 */
[----:B------:R-:W-:Y:S02]  /*4ff0*/  FADD.FTZ R0, R96, R0 ;  /* 0x0000000060007221 */ /* 0x000fe40000010000 */
[----:B------:R-:W-:Y:S02]  /*5000*/  IMAD.MOV.U32 R92, RZ, RZ, R36 ;  /* 0x000000ffff5c7224 */ /* 0x000fe400078e0024 */
[----:B------:R-:W-:Y:S01]  /*5010*/  HMMA.16816.F32.BF16 R124, R4, R22, R16 ;  /* 0x00000016047c723c */ /* 0x000fe20000041810 */
[----:B------:R-:W1:Y:S01]  /*5020*/  LDSM.16.MT88.4 R20, [R249+0x6900] ;  /* 0x00690000f914783b */ /* 0x000e620000004200 */
[----:B------:R-:W-:Y:S02]  /*5030*/  FADD.FTZ R0, R98, R0 ;  /* 0x0000000062007221 */ /* 0x000fe40000010000 */
[----:B------:R-:W-:Y:S02]  /*5040*/  IMAD.MOV.U32 R115, RZ, RZ, R35 ;  /* 0x000000ffff737224 */ /* 0x000fe400078e0023 */
[----:B------:R-:W-:-:S02]  /*5050*/  FADD.FTZ R0, R99, R0 ;  /* 0x0000000063007221 */ /* 0x000fc40000010000 */
[----:B---3--:R-:W-:Y:S07]  /*5060*/  HMMA.16816.F32.BF16 R16, R8, R24, RZ ;  /* 0x000000180810723c */ /* 0x008fee00000418ff */
[--C-:B------:R-:W-:Y:S02]  /*5070*/  FFMA.FTZ R25, R117, c[0x0][0x2d0], -R12.reuse ;  /* 0x0000b40075197a23 */ /* 0x100fe4000001080c */
[----:B------:R-:W-:Y:S02]  /*5080*/  IMAD.MOV.U32 R117, RZ, RZ, R33 ;  /* 0x000000ffff757224 */ /* 0x000fe400078e0021 */
[----:B------:R-:W-:-:S02]  /*5090*/  FFMA.FTZ R33, R114, c[0x0][0x2d0], -R12 ;  /* 0x0000b40072217a23 */ /* 0x000fc4000001080c */
[----:B------:R-:W-:Y:S02]  /*50a0*/  FADD.FTZ R24, R100, R0 ;  /* 0x0000000064187221 */ /* 0x000fe40000010000 */
[----:B------:R-:W-:Y:S01]  /*50b0*/  MUFU.EX2 R0, R29 ;  /* 0x0000001d00007308 */ /* 0x000fe20000000800 */
[----:B------:R-:W-:-:S08]  /*50c0*/  IMAD.MOV.U32 R114, RZ, RZ, R34 ;  /* 0x000000ffff727224 */ /* 0x000fd000078e0022 */
[----:B-1----:R-:W-:Y:S08]  /*50d0*/  HMMA.16816.F32.BF16 R120, R4, R20, R16 ;  /* 0x000000140478723c */ /* 0x002ff00000041810 */
[----:B------:R-:W-:Y:S07]  /*50e0*/  HMMA.16816.F32.BF16 R16, R8, R26, RZ ;  /* 0x0000001a0810723c */ /* 0x000fee00000418ff */
[----:B------:R-:W-:-:S02]  /*50f0*/  FFMA.FTZ R26, R112, c[0x0][0x2d0], -R13 ;  /* 0x0000b400701a7a23 */ /* 0x000fc4000001080d */
[----:B------:R-:W-:Y:S02]  /*5100*/  IMAD.MOV.U32 R112, RZ, RZ, R51 ;  /* 0x000000ffff707224 */ /* 0x000fe400078e0033 */
[----:B------:R-:W-:Y:S02]  /*5110*/  FFMA.FTZ R51, R101, c[0x0][0x2d0], -R12 ;  /* 0x0000b40065337a23 */ /* 0x000fe4000001080c */
[----:B------:R-:W-:Y:S02]  /*5120*/  FADD.FTZ R27, R97, R3 ;  /* 0x00000003611b7221 */ /* 0x000fe40000010000 */
[----:B------:R-:W1:Y:S09]  /*5130*/  MUFU.EX2 R3, R26 ;  /* 0x0000001a00037308 */ /* 0x000e720000000800 */
[----:B------:R-:W-:Y:S01]  /*5140*/  HMMA.16816.F32.BF16 R56, R4, R22, R16 ;  /* 0x000000160438723c */ /* 0x000fe20000041810 */
[----:B------:R-:W2:Y:S04]  /*5150*/  LDSM.16.MT88.4 R20, [R252+0x6100] ;  /* 0x00610000fc14783b */ /* 0x000ea80000004200 */
[----:B------:R-:W3:Y:S03]  /*5160*/  LDSM.16.MT88.4 R16, [R252+0x6900] ;  /* 0x00690000fc10783b */ /* 0x000ee60000004200 */
[----:B--2---:R-:W-:Y:S11]  /*5170*/  HMMA.16816.F32.BF16 R12, R8, R20, RZ ;  /* 0x00000014080c723c */ /* 0x004ff600000418ff */
[----:B------:R-:W-:Y:S11]  /*5180*/  @!UPT UIADD3 URZ, URZ, URZ, URZ ;  /* 0x0000003f3f3ff290 */ /* 0x000ff6000fffe03f */
[----:B------:R-:W-:Y:S02]  /*5190*/  @!UPT UIADD3 URZ, URZ, URZ, URZ ;  /* 0x0000003f3f3ff290 */ /* 0x000fe4000fffe03f */
[----:B---3--:R-:W-:Y:S08]  /*51a0*/  HMMA.16816.F32.BF16 R44, R4, R16, R12 ;  /* 0x00000010042c723c */ /* 0x008ff0000004180c */
[----:B------:R-:W-:Y:S11]  /*51b0*/  HMMA.16816.F32.BF16 R12, R8, R22, RZ ;  /* 0x00000016080c723c */ /* 0x000ff600000418ff */
[----:B------:R-:W-:Y:S11]  /*51c0*/  @!UPT UIADD3 URZ, URZ, URZ, URZ ;  /* 0x0000003f3f3ff290 */ /* 0x000ff6000fffe03f */
[----:B------:R-:W-:Y:S02]  /*51d0*/  @!UPT UIADD3 URZ, URZ, URZ, URZ ;  /* 0x0000003f3f3ff290 */ /* 0x000fe4000fffe03f */
[----:B------:R-:W-:Y:S01]  /*51e0*/  HMMA.16816.F32.BF16 R40, R4, R18, R12 ;  /* 0x000000120428723c */ /* 0x000fe2000004180c */
[----:B------:R-:W2:Y:S07]  /*51f0*/  LDSM.16.MT88.4 R12, [R251+0x6100] ;  /* 0x00610000fb0c783b */ /* 0x000eae0000004200 */
[C---:B--2---:R-:W-:Y:S08]  /*5200*/  HMMA.16816.F32.BF16 R16, R8.reuse, R12, RZ ;  /* 0x0000000c0810723c */ /* 0x044ff000000418ff */
[----:B------:R-:W-:Y:S01]  /*5210*/  HMMA.16816.F32.BF16 R8, R8, R14, RZ ;  /* 0x0000000e0808723c */ /* 0x000fe200000418ff */
[----:B------:R-:W2:Y:S11]  /*5220*/  LDSM.16.MT88.4 R12, [R251+0x6900] ;  /* 0x00690000fb0c783b */ /* 0x000eb60000004200 */
[----:B------:R-:W-:Y:S04]  /*5230*/  @!UPT UIADD3 URZ, URZ, URZ, URZ ;  /* 0x0000003f3f3ff290 */ /* 0x000fe8000fffe03f */
[C---:B--2---:R-:W-:Y:S01]  /*5240*/  HMMA.16816.F32.BF16 R36, R4.reuse, R12, R16 ;  /* 0x0000000c0424723c */ /* 0x044fe20000041810 */
[----:B------:R-:W-:Y:S07]  /*5250*/  MUFU.EX2 R12, R33 ;  /* 0x00000021000c7308 */ /* 0x000fee0000000800 */
[----:B------:R-:W-:Y:S01]  /*5260*/  HMMA.16816.F32.BF16 R20, R4, R14, R8 ;  /* 0x0000000e0414723c */ /* 0x000fe20000041808 */
[----:B------:R-:W2:Y:S06]  /*5270*/  MUFU.EX2 R5, R30 ;  /* 0x0000001e00057308 */ /* 0x000eac0000000800 */
[----:B-1----:R-:W-:-:S02]  /*5280*/  FADD.FTZ R4, R3, R24 ;  /* 0x0000001803047221 */ /* 0x002fc40000010000 */
[----:B------:R-:W1:Y:S01]  /*5290*/  MUFU.EX2 R6, R31 ;  /* 0x0000001f00067308 */ /* 0x000e620000000800 */
[----:B------:R-:W-:Y:S02]  /*52a0*/  FADD.FTZ R10, R103, R27 ;  /* 0x0000001b670a7221 */ /* 0x000fe40000010000 */
[C---:B------:R-:W-:Y:S01]  /*52b0*/  FADD.FTZ R9, R0.reuse, R4 ;  /* 0x0000000400097221 */ /* 0x040fe20000010000 */
[----:B------:R-:W-:-:S04]  /*52c0*/  F2FP.BF16.PACK_AB R4, R0, R3 ;  /* 0x000000030004723e */ /* 0x000fc800000010ff */
[----:B------:R-:W3:Y:S01]  /*52d0*/  MUFU.EX2 R8, R25 ;  /* 0x0000001900087308 */ /* 0x000ee20000000800 */
[----:B--2---:R-:W-:-:S07]  /*52e0*/  FADD.FTZ R0, R5, R9 ;  /* 0x0000000905007221 */ /* 0x004fce0000010000 */
[----:B------:R-:W2:Y:S01]  /*52f0*/  MUFU.EX2 R7, R28 ;  /* 0x0000001c00077308 */ /* 0x000ea20000000800 */
[C---:B-1----:R-:W-:Y:S01]  /*5300*/  FADD.FTZ R14, R6.reuse, R0 ;  /* 0x00000000060e7221 */ /* 0x042fe20000010000 */
[----:B------:R-:W-:Y:S01]  /*5310*/  F2FP.BF16.PACK_AB R6, R6, R5 ;  /* 0x000000050606723e */ /* 0x000fe200000010ff */
[----:B---3--:R-:W-:-:S05]  /*5320*/  FADD.FTZ R3, R8, R10 ;  /* 0x0000000a08037221 */ /* 0x008fca0000010000 */
[----:B------:R-:W1:Y:S01]  /*5330*/  MUFU.EX2 R0, R32 ;  /* 0x0000002000007308 */ /* 0x000e620000000800 */
[C---:B--2---:R-:W-:Y:S01]  /*5340*/  F2FP.BF16.PACK_AB R5, R7.reuse, R8 ;  /* 0x000000080705723e */ /* 0x044fe200000010ff */
[----:B------:R-:W-:Y:S01]  /*5350*/  FADD.FTZ R3, R7, R3 ;  /* 0x0000000307037221 */ /* 0x000fe20000010000 */
[----:B------:R-:W2:Y:S01]  /*5360*/  LDSM.16.MT88.4 R8, [R248+0x1100] ;  /* 0x00110000f808783b */ /* 0x000ea20000004200 */
[----:B-1----:R-:W-:Y:S02]  /*5370*/  F2FP.BF16.PACK_AB R7, R12, R0 ;  /* 0x000000000c07723e */ /* 0x002fe400000010ff */
[----:B------:R-:W-:-:S05]  /*5380*/  FADD.FTZ R13, R0, R3 ;  /* 0x00000003000d7221 */ /* 0x000fca0000010000 */
[C---:B--2---:R-:W-:Y:S08]  /*5390*/  HMMA.16816.F32.BF16 R164, R4.reuse, R8, R164 ;  /* 0x0000000804a4723c */ /* 0x044ff000000418a4 */
        /* <DEDUP_REMOVED lines=28> */
[----:B------:R-:W1:Y:S04]  /*5560*/  LDSM.16.MT88.4 R8, [R252+0x5100] ;  /* 0x00510000fc08783b */ /* 0x000e680000004200 */
[----:B------:R-:W-:Y:S03]  /*5570*/  LDSM.16.MT88.4 R160, [R248+0x1900] ;  /* 0x00190000f8a0783b */ /* 0x000fe60000004200 */
[C---:B-1----:R-:W-:Y:S11]  /*5580*/  HMMA.16816.F32.BF16 R112, R4.reuse, R8, R184 ;  /* 0x000000080470723c */ /* 0x042ff600000418b8 */
[----:B------:R-:W-:Y:S11]  /*5590*/  @!UPT UIADD3 URZ, URZ, URZ, URZ ;  /* 0x0000003f3f3ff290 */ /* 0x000ff6000fffe03f */
[----:B------:R-:W-:Y:S02]  /*55a0*/  @!UPT UIADD3 URZ, URZ, URZ, URZ ;  /* 0x0000003f3f3ff290 */ /* 0x000fe4000fffe03f */
[----:B------:R-:W-:Y:S01]  /*55b0*/  MOV R9, R115 ;  /* 0x0000007300097202 */ /* 0x000fe20000000f00 */
[----:B------:R-:W-:Y:S02]  /*55c0*/  IMAD.MOV.U32 R8, RZ, RZ, R112 ;  /* 0x000000ffff087224 */ /* 0x000fe400078e0070 */
[----:B------:R-:W-:Y:S02]  /*55d0*/  IMAD.MOV.U32 R110, RZ, RZ, R113 ;  /* 0x000000ffff6e7224 */ /* 0x000fe400078e0071 */
[----:B------:R-:W-:Y:S02]  /*55e0*/  IMAD.MOV.U32 R109, RZ, RZ, R114 ;  /* 0x000000ffff6d7224 */ /* 0x000fe400078e0072 */
[C---:B------:R-:W-:Y:S07]  /*55f0*/  HMMA.16816.F32.BF16 R112, R4.reuse, R10, R152 ;  /* 0x0000000a0470723c */ /* 0x040fee0000041898 */
[----:B------:R-:W-:Y:S01]  /*5600*/  IMAD.MOV.U32 R155, RZ, RZ, R9 ;  /* 0x000000ffff9b7224 */ /* 0x000fe200078e0009 */
[----:B------:R-:W-:Y:S01]  /*5610*/  MOV R152, R8 ;  /* 0x0000000800987202 */ /* 0x000fe20000000f00 */
[----:B------:R-:W-:Y:S01]  /*5620*/  IMAD.MOV.U32 R154, RZ, RZ, R109 ;  /* 0x000000ffff9a7224 */ /* 0x000fe200078e006d */
[----:B------:R-:W1:Y:S01]  /*5630*/  LDSM.16.MT88.4 R8, [R251+0x5100] ;  /* 0x00510000fb08783b */ /* 0x000e620000004200 */
[----:B------:R-:W-:Y:S11]  /*5640*/  MOV R153, R110 ;  /* 0x0000006e00997202 */ /* 0x000ff60000000f00 */
[----:B------:R-:W-:Y:S02]  /*5650*/  @!UPT UIADD3 URZ, URZ, URZ, URZ ;  /* 0x0000003f3f3ff290 */ /* 0x000fe4000fffe03f */
[----:B------:R-:W-:Y:S01]  /*5660*/  IMAD.MOV.U32 R108, RZ, RZ, R113 ;  /* 0x000000ffff6c7224 */ /* 0x000fe200078e0071 */
[----:B------:R-:W-:Y:S01]  /*5670*/  MOV R15, R114 ;  /* 0x00000072000f7202 */ /* 0x000fe20000000f00 */
[----:B------:R-:W-:Y:S02]  /*5680*/  IMAD.MOV.U32 R3, RZ, RZ, R115 ;  /* 0x000000ffff037224 */ /* 0x000fe400078e0073 */
[----:B------:R-:W-:Y:S01]  /*5690*/  IMAD.MOV.U32 R0, RZ, RZ, R112 ;  /* 0x000000ffff007224 */ /* 0x000fe200078e0070 */
[C---:B-1----:R-:W-:Y:S07]  /*56a0*/  HMMA.16816.F32.BF16 R188, R4.reuse, R8, R144 ;  /* 0x0000000804bc723c */ /* 0x042fee0000041890 */
[----:B------:R-:W-:Y:S01]  /*56b0*/  IMAD.MOV.U32 R145, RZ, RZ, R108 ;  /* 0x000000ffff917224 */ /* 0x000fe200078e006c */
[C---:B------:R-:W-:Y:S01]  /*56c0*/  HMMA.16816.F32.BF16 R112, R4.reuse, R10, R136 ;  /* 0x0000000a0470723c */ /* 0x040fe20000041888 */
[----:B------:R-:W1:Y:S01]  /*56d0*/  LDSM.16.MT88.4 R8, [R248+0x7100] ;  /* 0x00710000f808783b */ /* 0x000e620000004200 */
[----:B------:R-:W-:Y:S01]  /*56e0*/  IMAD.MOV.U32 R146, RZ, RZ, R15 ;  /* 0x000000ffff927224 */ /* 0x000fe200078e000f */
[----:B------:R-:W-:Y:S01]  /*56f0*/  MOV R147, R3 ;  /* 0x0000000300937202 */ /* 0x000fe20000000f00 */
[----:B------:R-:W-:Y:S01]  /*5700*/  IMAD.MOV.U32 R144, RZ, RZ, R0 ;  /* 0x000000ffff907224 */ /* 0x000fe200078e0000 */
[----:B------:R-:W-:Y:S01]  /*5710*/  MUFU.EX2 R3, R83 ;  /* 0x0000005300037308 */ /* 0x000fe20000000800 */
[----:B------:R-:W-:Y:S07]  /*5720*/  LDSM.16.MT88.4 R136, [R251+0x1900] ;  /* 0x00190000fb88783b */ /* 0x000fee0000004200 */
[----:B------:R-:W2:Y:S01]  /*5730*/  MUFU.EX2 R0, R82 ;  /* 0x0000005200007308 */ /* 0x000ea20000000800 */
[C---:B-1----:R-:W-:Y:S07]  /*5740*/  HMMA.16816.F32.BF16 R108, R4.reuse, R8, R128 ;  /* 0x00000008046c723c */ /* 0x042fee0000041880 */
[----:B--2---:R-:W-:Y:S01]  /*5750*/  F2FP.BF16.PACK_AB R128, R0, R3 ;  /* 0x000000030080723e */ /* 0x004fe200000010ff */
[C---:B------:R-:W-:Y:S01]  /*5760*/  HMMA.16816.F32.BF16 R124, R4.reuse, R10, R124 ;  /* 0x0000000a047c723c */ /* 0x040fe2000004187c */
[----:B------:R-:W1:Y:S07]  /*5770*/  LDSM.16.MT88.4 R8, [R249+0x7100] ;  /* 0x00710000f908783b */ /* 0x000e6e0000004200 */
[C---:B-1----:R-:W-:Y:S08]  /*5780*/  HMMA.16816.F32.BF16 R116, R4.reuse, R8, R120 ;  /* 0x000000080474723c */ /* 0x042ff00000041878 */
[----:B------:R-:W-:Y:S11]  /*5790*/  HMMA.16816.F32.BF16 R8, R4, R10, R56 ;  /* 0x0000000a0408723c */ /* 0x000ff60000041838 */
[----:B------:R-:W-:Y:S05]  /*57a0*/  @!UPT UIADD3 URZ, URZ, URZ, URZ ;  /* 0x0000003f3f3ff290 */ /* 0x000fea000fffe03f */
[----:B------:R-:W-:Y:S01]  /*57b0*/  IMAD.MOV.U32 R123, RZ, RZ, R116 ;  /* 0x000000ffff7b7224 */ /* 0x000fe200078e0074 */
[----:B------:R-:W-:Y:S01]  /*57c0*/  MOV R122, R117 ;  /* 0x00000075007a7202 */ /* 0x000fe20000000f00 */
[----:B------:R-:W-:Y:S02]  /*57d0*/  IMAD.MOV.U32 R121, RZ, RZ, R118 ;  /* 0x000000ffff797224 */ /* 0x000fe400078e0076 */
[----:B------:R-:W-:-:S04]  /*57e0*/  IMAD.MOV.U32 R120, RZ, RZ, R119 ;  /* 0x000000ffff787224 */ /* 0x000fc800078e0077 */
[----:B------:R-:W-:Y:S01]  /*57f0*/  MOV R58, R8 ;  /* 0x00000008003a7202 */ /* 0x000fe20000000f00 */
[----:B------:R-:W-:Y:S01]  /*5800*/  IMAD.MOV.U32 R57, RZ, RZ, R9 ;  /* 0x000000ffff397224 */ /* 0x000fe200078e0009 */
[----:B------:R-:W-:Y:S01]  /*5810*/  MOV R15, R11 ;  /* 0x0000000b000f7202 */ /* 0x000fe20000000f00 */
[----:B------:R-:W-:Y:S02]  /*5820*/  IMAD.MOV.U32 R56, RZ, RZ, R10 ;  /* 0x000000ffff387224 */ /* 0x000fe400078e000a */
[----:B------:R-:W1:Y:S02]  /*5830*/  LDSM.16.MT88.4 R8, [R252+0x7100] ;  /* 0x00710000fc08783b */ /* 0x000e640000004200 */
[C---:B-1----:R-:W-:Y:S08]  /*5840*/  HMMA.16816.F32.BF16 R116, R4.reuse, R8, R44 ;  /* 0x000000080474723c */ /* 0x042ff0000004182c */
[C---:B------:R-:W-:Y:S01]  /*5850*/  HMMA.16816.F32.BF16 R184, R4.reuse, R10, R40 ;  /* 0x0000000a04b8723c */ /* 0x040fe20000041828 */
[----:B------:R-:W1:Y:S04]  /*5860*/  LDSM.16.MT88.4 R8, [R251+0x7100] ;  /* 0x00710000fb08783b */ /* 0x000e680000004200 */
[----:B------:R-:W2:Y:S03]  /*5870*/  LDSM.16.MT88.4 R40, [R248+0x3900] ;  /* 0x00390000f828783b */ /* 0x000ea60000004200 */
[C---:B-1----:R-:W-:Y:S01]  /*5880*/  HMMA.16816.F32.BF16 R180, R4.reuse, R8, R36 ;  /* 0x0000000804b4723c */ /* 0x042fe20000041824 */
[----:B------:R-:W-:Y:S06]  /*5890*/  MUFU.EX2 R8, R50 ;  /* 0x0000003200087308 */ /* 0x000fec0000000800 */
[----:B------:R-:W-:Y:S01]  /*58a0*/  FADD.FTZ R9, R3, R14 ;  /* 0x0000000e03097221 */ /* 0x000fe20000010000 */
[----:B------:R-:W-:Y:S01]  /*58b0*/  HMMA.16816.F32.BF16 R20, R4, R10, R20 ;  /* 0x0000000a0414723c */ /* 0x000fe20000041814 */
[----:B------:R-:W1:Y:S01]  /*58c0*/  MUFU.EX2 R7, R49 ;  /* 0x0000003100077308 */ /* 0x000e620000000800 */
[----:B------:R-:W-:Y:S01]  /*58d0*/  MOV R14, R56 ;  /* 0x00000038000e7202 */ /* 0x000fe20000000f00 */
[----:B------:R-:W-:-:S04]  /*58e0*/  FADD.FTZ R9, R0, R9 ;  /* 0x0000000900097221 */ /* 0x000fc80000010000 */
[----:B------:R-:W-:Y:S02]  /*58f0*/  FADD.FTZ R10, R12, R13 ;  /* 0x0000000d0c0a7221 */ /* 0x000fe40000010000 */
[----:B------:R-:W3:Y:S01]  /*5900*/  MUFU.EX2 R6, R48 ;  /* 0x0000003000067308 */ /* 0x000ee20000000800 */
[----:B------:R-:W-:Y:S02]  /*5910*/  IMAD.MOV.U32 R12, RZ, RZ, R58 ;  /* 0x000000ffff0c7224 */ /* 0x000fe400078e003a */
[----:B------:R-:W-:Y:S02]  /*5920*/  IMAD.MOV.U32 R13, RZ, RZ, R57 ;  /* 0x000000ffff0d7224 */ /* 0x000fe400078e0039 */
[----:B------:R-:W4:Y:S03]  /*5930*/  LDSM.16.MT88.4 R56, [R252+0x3900] ;  /* 0x00390000fc38783b */ /* 0x000f260000004200 */
[----:B------:R5:W2:Y:S01]  /*5940*/  MUFU.EX2 R11, R51 ;  /* 0x00000033000b7308 */ /* 0x000aa20000000800 */
[----:B-1----:R-:W-:-:S07]  /*5950*/  FADD.FTZ R3, R7, R10 ;  /* 0x0000000a07037221 */ /* 0x002fce0000010000 */
[----:B------:R-:W1:Y:S01]  /*5960*/  MUFU.EX2 R5, R81 ;  /* 0x0000005100057308 */ /* 0x000e620000000800 */
[----:B---3--:R-:W-:Y:S02]  /*5970*/  F2FP.BF16.PACK_AB R129, R6, R7 ;  /* 0x000000070681723e */ /* 0x008fe400000010ff */
[----:B------:R-:W-:Y:S01]  /*5980*/  MOV R7, R155 ;  /* 0x0000009b00077202 */ /* 0x000fe20000000f00 */
[----:B-----5:R-:W3:Y:S04]  /*5990*/  LDSM.16.MT88.4 R48, [R249+0x3900] ;  /* 0x00390000f930783b */ /* 0x020ee80000004200 */
[----:B------:R-:W5:Y:S01]  /*59a0*/  MUFU.EX2 R4, R80 ;  /* 0x0000005000047308 */ /* 0x000f620000000800 */
[----:B--2---:R-:W-:Y:S01]  /*59b0*/  F2FP.BF16.PACK_AB R131, R11, R8 ;  /* 0x000000080b83723e */ /* 0x004fe200000010ff */
[----:B-1----:R-:W-:Y:S01]  /*59c0*/  FADD.FTZ R0, R5, R9 ;  /* 0x0000000905007221 */ /* 0x002fe20000010000 */
[C---:B-----5:R-:W-:Y:S01]  /*59d0*/  F2FP.BF16.PACK_AB R130, R4.reuse, R5 ;  /* 0x000000050482723e */ /* 0x060fe200000010ff */
[----:B------:R-:W-:Y:S02]  /*59e0*/  LDSM.16.MT88.4 R80, [R249+0x5900] ;  /* 0x00590000f950783b */ /* 0x000fe40000004200 */
[----:B------:R-:W-:Y:S01]  /*59f0*/  FADD.FTZ R0, R4, R0 ;  /* 0x0000000004007221 */ /* 0x000fe20000010000 */
[----:B------:R-:W-:Y:S01]  /*5a00*/  MOV R5, R153 ;  /* 0x0000009900057202 */ /* 0x000fe20000000f00 */
[----:B------:R-:W-:-:S02]  /*5a10*/  IMAD.MOV.U32 R4, RZ, RZ, R152 ;  /* 0x000000ffff047224 */ /* 0x000fc400078e0098 */
[C---:B------:R-:W-:Y:S01]  /*5a20*/  HMMA.16816.F32.BF16 R36, R128.reuse, R40, R52 ;  /* 0x000000288024723c */ /* 0x040fe20000041834 */
[----:B------:R1:W-:Y:S07]  /*5a30*/  STL [R1+0x5c], R0 ;  /* 0x00005c0001007387 */ /* 0x0003ee0000100800 */
[C---:B----4-:R-:W-:Y:S01]  /*5a40*/  HMMA.16816.F32.BF16 R52, R128.reuse, R56, R72 ;  /* 0x000000388034723c */ /* 0x050fe20000041848 */
[----:B------:R-:W2:Y:S07]  /*5a50*/  LDSM.16.MT88.4 R72, [R248+0x5900] ;  /* 0x00590000f848783b */ /* 0x000eae0000004200 */
[C---:B---3--:R-:W-:Y:S01]  /*5a60*/  HMMA.16816.F32.BF16 R44, R128.reuse, R48, R64 ;  /* 0x00000030802c723c */ /* 0x048fe20000041840 */
[----:B------:R-:W3:Y:S07]  /*5a70*/  LDSM.16.MT88.4 R64, [R251+0x3900] ;  /* 0x00390000fb40783b */ /* 0x000eee0000004200 */
[----:B------:R-:W-:Y:S01]  /*5a80*/  HMMA.16816.F32.BF16 R40, R128, R42, R60 ;  /* 0x0000002a8028723c */ /* 0x000fe2000004183c */
[----:B-1----:R-:W-:-:S02]  /*5a90*/  FADD.FTZ R0, R6, R3 ;  /* 0x0000000306007221 */ /* 0x002fc40000010000 */
[----:B------:R-:W-:Y:S02]  /*5aa0*/  IMAD.MOV.U32 R6, RZ, RZ, R154 ;  /* 0x000000ffff067224 */ /* 0x000fe400078e009a */
[----:B------:R-:W1:Y:S01]  /*5ab0*/  LDSM.16.MT88.4 R152, [R249+0x1900] ;  /* 0x00190000f998783b */ /* 0x000e620000004200 */
[----:B------:R-:W-:Y:S02]  /*5ac0*/  FADD.FTZ R0, R8, R0 ;  /* 0x0000000008007221 */ /* 0x000fe40000010000 */
[----:B------:R-:W-:Y:S02]  /*5ad0*/  HMMA.16816.F32.BF16 R48, R128, R50, R68 ;  /* 0x000000328030723c */ /* 0x000fe40000041844 */
[----:B------:R-:W-:-:S06]  /*5ae0*/  FADD.FTZ R0, R11, R0 ;  /* 0x000000000b007221 */ /* 0x000fcc0000010000 */
[C---:B------:R-:W-:Y:S01]  /*5af0*/  HMMA.16816.F32.BF16 R164, R128.reuse, R160, R164 ;  /* 0x000000a080a4723c */ /* 0x040fe200000418a4 */
[----:B------:R-:W-:Y:S07]  /*5b00*/  STL [R1+0x80], R0 ;  /* 0x0000800001007387 */ /* 0x000fee0000100800 */
[C---:B------:R-:W-:Y:S07]  /*5b10*/  HMMA.16816.F32.BF16 R160, R128.reuse, R162, R16 ;  /* 0x000000a280a0723c */ /* 0x040fee0000041810 */
[----:B------:R-:W-:Y:S01]  /*5b20*/  IMAD.MOV.U32 R16, RZ, RZ, R123 ;  /* 0x000000ffff107224 */ /* 0x000fe200078e007b */
[C---:B--2---:R-:W-:Y:S01]  /*5b30*/  HMMA.16816.F32.BF16 R68, R128.reuse, R72, R92 ;  /* 0x000000488044723c */ /* 0x044fe2000004185c */
[----:B------:R-:W-:Y:S01]  /*5b40*/  MOV R17, R122 ;  /* 0x0000007a00117202 */ /* 0x000fe20000000f00 */
[----:B------:R-:W-:Y:S01]  /*5b50*/  IMAD.MOV.U32 R18, RZ, RZ, R121 ;  /* 0x000000ffff127224 */ /* 0x000fe200078e0079 */
[----:B------:R-:W-:Y:S01]  /*5b60*/  MOV R19, R120 ;  /* 0x0000007800137202 */ /* 0x000fe20000000f00 */
[----:B------:R-:W-:Y:S01]  /*5b70*/  IMAD.MOV.U32 R120, RZ, RZ, R144 ;  /* 0x000000ffff787224 */ /* 0x000fe200078e0090 */
[----:B------:R-:W-:Y:S01]  /*5b80*/  MOV R121, R145 ;  /* 0x0000009100797202 */ /* 0x000fe20000000f00 */
[----:B------:R-:W-:Y:S01]  /*5b90*/  IMAD.MOV.U32 R122, RZ, RZ, R146 ;  /* 0x000000ffff7a7224 */ /* 0x000fe200078e0092 */
[----:B------:R-:W-:Y:S01]  /*5ba0*/  MOV R123, R147 ;  /* 0x00000093007b7202 */ /* 0x000fe20000000f00 */
[C---:B---3--:R-:W-:Y:S01]  /*5bb0*/  HMMA.16816.F32.BF16 R60, R128.reuse, R64, R84 ;  /* 0x00000040803c723c */ /* 0x048fe20000041854 */
[----:B------:R-:W-:Y:S07]  /*5bc0*/  LDSM.16.MT88.4 R144, [R252+0x1900] ;  /* 0x00190000fc90783b */ /* 0x000fee0000004200 */
[C---:B------:R-:W-:Y:S01]  /*5bd0*/  HMMA.16816.F32.BF16 R64, R128.reuse, R66, R88 ;  /* 0x000000428040723c */ /* 0x040fe20000041858 */
[----:B------:R-:W2:Y:S07]  /*5be0*/  LDSM.16.MT88.4 R88, [R252+0x5900] ;  /* 0x00590000fc58783b */ /* 0x000eae0000004200 */
[C---:B------:R-:W-:Y:S01]  /*5bf0*/  HMMA.16816.F32.BF16 R72, R128.reuse, R74, R96 ;  /* 0x0000004a8048723c */ /* 0x040fe20000041860 */
[----:B------:R-:W3:Y:S07]  /*5c00*/  LDSM.16.MT88.4 R96, [R251+0x5900] ;  /* 0x00590000fb60783b */ /* 0x000eee0000004200 */
[C---:B------:R-:W-:Y:S08]  /*5c10*/  HMMA.16816.F32.BF16 R56, R128.reuse, R58, R76 ;  /* 0x0000003a8038723c */ /* 0x040ff0000004184c */
[C---:B------:R-:W-:Y:S08]  /*5c20*/  HMMA.16816.F32.BF16 R76, R128.reuse, R80, R100 ;  /* 0x00000050804c723c */ /* 0x040ff00000041864 */
[C---:B------:R-:W-:Y:S01]  /*5c30*/  HMMA.16816.F32.BF16 R80, R128.reuse, R82, R104 ;  /* 0x000000528050723c */ /* 0x040fe20000041868 */
[----:B------:R-:W4:Y:S07]  /*5c40*/  LDSM.16.MT88.4 R104, [R248+0x7900] ;  /* 0x00790000f868783b */ /* 0x000f2e0000004200 */
[C---:B-1----:R-:W-:Y:S08]  /*5c50*/  HMMA.16816.F32.BF16 R156, R128.reuse, R152, R156 ;  /* 0x00000098809c723c */ /* 0x042ff0000004189c */
[C---:B--2---:R-:W-:Y:S01]  /*5c60*/  HMMA.16816.F32.BF16 R84, R128.reuse, R88, R4 ;  /* 0x000000588054723c */ /* 0x044fe20000041804 */
[----:B------:R-:W-:Y:S07]  /*5c70*/  LDSM.16.MT88.4 R4, [R251+0x7900] ;  /* 0x00790000fb04783b */ /* 0x000fee0000004200 */
[C---:B---3--:R-:W-:Y:S08]  /*5c80*/  HMMA.16816.F32.BF16 R92, R128.reuse, R96, R188 ;  /* 0x00000060805c723c */ /* 0x048ff000000418bc */
[C---:B------:R-:W-:Y:S01]  /*5c90*/  HMMA.16816.F32.BF16 R88, R128.reuse, R90, R120 ;  /* 0x0000005a8058723c */ /* 0x040fe20000041878 */
[----:B------:R-:W1:Y:S07]  /*5ca0*/  LDSM.16.MT88.4 R120, [R252+0x7900] ;  /* 0x00790000fc78783b */ /* 0x000e6e0000004200 */
[C---:B------:R-:W-:Y:S01]  /*5cb0*/  HMMA.16816.F32.BF16 R96, R128.reuse, R98, R112 ;  /* 0x000000628060723c */ /* 0x040fe20000041870 */
[----:B------:R-:W2:Y:S07]  /*5cc0*/  LDSM.16.MT88.4 R112, [R249+0x7900] ;  /* 0x00790000f970783b */ /* 0x000eae0000004200 */
[C---:B----4-:R-:W-:Y:S08]  /*5cd0*/  HMMA.16816.F32.BF16 R100, R128.reuse, R104, R108 ;  /* 0x000000688064723c */ /* 0x050ff0000004186c */
[C---:B------:R-:W-:Y:S08]  /*5ce0*/  HMMA.16816.F32.BF16 R148, R128.reuse, R144, R148 ;  /* 0x000000908094723c */ /* 0x040ff00000041894 */
[C---:B------:R-:W-:Y:S08]  /*5cf0*/  HMMA.16816.F32.BF16 R140, R128.reuse, R136, R140 ;  /* 0x00000088808c723c */ /* 0x040ff0000004188c */
[C---:B------:R-:W-:Y:S08]  /*5d00*/  HMMA.16816.F32.BF16 R104, R128.reuse, R106, R124 ;  /* 0x0000006a8068723c */ /* 0x040ff0000004187c */
[C---:B-1----:R-:W-:Y:S08]  /*5d10*/  HMMA.16816.F32.BF16 R116, R128.reuse, R120, R116 ;  /* 0x000000788074723c */ /* 0x042ff00000041874 */
[C---:B--2---:R-:W-:Y:S08]  /*5d20*/  HMMA.16816.F32.BF16 R108, R128.reuse, R112, R16 ;  /* 0x00000070806c723c */ /* 0x044ff00000041810 */
[C---:B------:R-:W-:Y:S08]  /*5d30*/  HMMA.16816.F32.BF16 R152, R128.reuse, R154, R24 ;  /* 0x0000009a8098723c */ /* 0x040ff00000041818 */
[C---:B------:R-:W-:Y:S08]  /*5d40*/  HMMA.16816.F32.BF16 R144, R128.reuse, R146, R28 ;  /* 0x000000928090723c */ /* 0x040ff0000004181c */
[C---:B------:R-:W-:Y:S08]  /*5d50*/  HMMA.16816.F32.BF16 R136, R128.reuse, R138, R32 ;  /* 0x0000008a8088723c */ /* 0x040ff00000041820 */
[C---:B------:R-:W-:Y:S08]  /*5d60*/  HMMA.16816.F32.BF16 R112, R128.reuse, R114, R12 ;  /* 0x000000728070723c */ /* 0x040ff0000004180c */
[C---:B------:R-:W-:Y:S08]  /*5d70*/  HMMA.16816.F32.BF16 R120, R128.reuse, R122, R184 ;  /* 0x0000007a8078723c */ /* 0x040ff000000418b8 */
[C---:B------:R-:W-:Y:S08]  /*5d80*/  HMMA.16816.F32.BF16 R124, R128.reuse, R4, R180 ;  /* 0x00000004807c723c */ /* 0x040ff000000418b4 */
[----:B------:R-:W-:Y:S01]  /*5d90*/  HMMA.16816.F32.BF16 R128, R128, R6, R20 ;  /* 0x000000068080723c */ /* 0x000fe20000041814 */
[----:B------:R-:W-:Y:S07]  /*5da0*/  @P0 BRA `(.L_x_26) ;  /* 0x00003b7000000947 */ /* 0x000fee0003800000 */
[----:B------:R-:W-:Y:S01]  /*5db0*/  SHF.R.S32.HI R15, RZ, 0x1f, R133 ;  /* 0x0000001fff0f7819 */ /* 0x000fe20000011485 */
[C---:B------:R-:W-:Y:S01]  /*5dc0*/  IMAD.SHL.U32 R3, R133.reuse, 0x2, RZ ;  /* 0x0000000285037824 */ /* 0x040fe200078e00ff */
[----:B------:R-:W-:Y:S01]  /*5dd0*/  SHF.L.U64.HI R0, R134, 0x1, R178 ;  /* 0x0000000186007819 */ /* 0x000fe200000102b2 */
[----:B------:R-:W-:Y:S01]  /*5de0*/  UIADD3 UR6, UR6, -0x2, URZ ;  /* 0xfffffffe06067890 */ /* 0x000fe2000fffe03f */
[----:B------:R-:W-:Y:S01]  /*5df0*/  SHF.L.U64.HI R4, R133, 0x1, R15 ;  /* 0x0000000185047819 */ /* 0x000fe2000001020f */
[----:B------:R-:W-:Y:S01]  /*5e00*/  IMAD.MOV.U32 R133, RZ, RZ, R132 ;  /* 0x000000ffff857224 */ /* 0x000fe200078e0084 */
[----:B------:R-:W-:-:S03]  /*5e10*/  SHF.R.S32.HI R15, RZ, 0x1f, R177 ;  /* 0x0000001fff0f7819 */ /* 0x000fc600000114b1 */
[----:B------:R1:W-:Y:S04]  /*5e20*/  STL [R1+0x7c], R4 ;  /* 0x00007c0401007387 */ /* 0x0003e80000100800 */
[----:B------:R2:W-:Y:S04]  /*5e30*/  STL [R1+0x78], R3 ;  /* 0x0000780301007387 */ /* 0x0005e80000100800 */
[----:B------:R3:W-:Y:S01]  /*5e40*/  STL [R1+0x74], R0 ;  /* 0x0000740001007387 */ /* 0x0007e20000100800 */
[----:B-1----:R-:W-:Y:S02]  /*5e50*/  IMAD.SHL.U32 R4, R134, 0x2, RZ ;  /* 0x0000000286047824 */ /* 0x002fe400078e00ff */
[----:B------:R-:W-:Y:S01]  /*5e60*/  IMAD.MOV.U32 R134, RZ, RZ, R2 ;  /* 0x000000ffff867224 */ /* 0x000fe200078e0002 */
[----:B------:R-:W-:-:S02]  /*5e70*/  SHF.L.U64.HI R2, R177, 0x1, R15 ;  /* 0x00000001b1027819 */ /* 0x000fc4000001020f */
[C---:B--2---:R-:W-:Y:S01]  /*5e80*/  SHF.L.U64.HI R3, R176.reuse, 0x1, R179 ;  /* 0x00000001b0037819 */ /* 0x044fe200000102b3 */
[----:B------:R-:W-:Y:S01]  /*5e90*/  STL [R1+0x70], R4 ;  /* 0x0000700401007387 */ /* 0x000fe20000100800 */
[----:B---3--:R-:W-:-:S03]  /*5ea0*/  IMAD.SHL.U32 R0, R176, 0x2, RZ ;  /* 0x00000002b0007824 */ /* 0x008fc600078e00ff */
[----:B------:R-:W-:Y:S04]  /*5eb0*/  STL [R1+0x6c], R3 ;  /* 0x00006c0301007387 */ /* 0x000fe80000100800 */
[----:B------:R1:W-:Y:S02]  /*5ec0*/  STL [R1+0x68], R0 ;  /* 0x0000680001007387 */ /* 0x0003e40000100800 */
[----:B-1----:R-:W-:-:S05]  /*5ed0*/  IMAD.SHL.U32 R0, R177, 0x2, RZ ;  /* 0x00000002b1007824 */ /* 0x002fca00078e00ff */
[----:B------:R1:W-:Y:S04]  /*5ee0*/  STL [R1+0x60], R0 ;  /* 0x0000600001007387 */ /* 0x0003e80000100800 */
[----:B------:R1:W-:Y:S01]  /*5ef0*/  STL [R1+0x64], R2 ;  /* 0x0000640201007387 */ /* 0x0003e20000100800 */
[----:B------:R-:W-:Y:S05]  /*5f00*/  BRA `(.L_x_27) ;  /* 0x0000045000007947 */ /* 0x000fea0003800000 */
.L_x_29:
[----:B------:R-:W2:Y:S01]  /*5f10*/  LDL R5, [R1+0x84] ;  /* 0x0000840001057983 */ /* 0x000ea20000100800 */
[----:B------:R-:W-:Y:S01]  /*5f20*/  IMAD.MOV.U32 R2, RZ, RZ, c[0x0][0x2b8] ;  /* 0x0000ae00ff027624 */ /* 0x000fe200078e00ff */
[----:B------:R-:W-:Y:S01]  /*5f30*/  ULEA UR4, UR6, UR10, 0x6 ;  /* 0x0000000a06047291 */ /* 0x000fe2000f8e303f */
[----:B------:R-:W-:Y:S01]  /*5f40*/  IMAD.MOV.U32 R8, RZ, RZ, RZ ;  /* 0x000000ffff087224 */ /* 0x000fe200078e00ff */
[----:B------:R-:W3:Y:S02]  /*5f50*/  LDL R31, [R1+0x78] ;  /* 0x00007800011f7983 */ /* 0x000ee40000100800 */
[----:B------:R-:W-:Y:S02]  /*5f60*/  ISETP.NE.AND P6, PT, R2, 0x1, PT ;  /* 0x000000010200780c */ /* 0x000fe40003fc5270 */
[----:B------:R-:W4:Y:S01]  /*5f70*/  LDL R30, [R1+0x7c] ;  /* 0x00007c00011e7983 */ /* 0x000f220000100800 */
[----:B------:R-:W-:Y:S03]  /*5f80*/  IMAD.U32 R2, RZ, RZ, UR4 ;  /* 0x00000004ff027e24 */ /* 0x000fe6000f8e00ff */
[----:B------:R-:W5:Y:S04]  /*5f90*/  LDL R29, [R1+0x70] ;  /* 0x00007000011d7983 */ /* 0x000f680000100800 */
[----:B------:R-:W3:Y:S04]  /*5fa0*/  LDL R28, [R1+0x74] ;  /* 0x00007400011c7983 */ /* 0x000ee80000100800 */
        /* <DEDUP_REMOVED lines=29> */
[----:B------:R-:W-:Y:S01]  /*6180*/  LEA.HI.X R7, R0, c[0x0][0x1cc], R7, 0x1, P0 ;  /* 0x0000730000077a11 */ /* 0x000fe200000f0c07 */
[----:B------:R-:W3:Y:S04]  /*6190*/  SHFL.IDX PT, R5, R2, RZ, 0x181f ;  /* 0x00181fff02057589 */ /* 0x000ee800000e0000 */
[----:B------:R-:W4:Y:S04]  /*61a0*/  SHFL.IDX PT, R6, R7, RZ, 0x181f ;  /* 0x00181fff07067589 */ /* 0x000f2800000e0000 */
[----:B------:R-:W1:Y:S04]  /*61b0*/  SHFL.IDX PT, R0, R2, 0x1, 0x181f ;  /* 0x00381f0002007f89 */ /* 0x000e6800000e0000 */
[----:B------:R-:W2:Y:S01]  /*61c0*/  SHFL.IDX PT, R2, R7, 0x1, 0x181f ;  /* 0x00381f0007027f89 */ /* 0x000ea200000e0000 */
[C---:B---3--:R-:W-:Y:S05]  /*61d0*/  IADD3 R8, P0, R5.reuse, R31, RZ ;  /* 0x0000001f05087210 */ /* 0x048fea0007f1e0ff */
[C---:B----4-:R-:W-:Y:S05]  /*61e0*/  IMAD.X R9, R6.reuse, 0x1, R30, P0 ;  /* 0x0000000106097824 */ /* 0x050fea00000e061e */
[----:B------:R5:W-:Y:S02]  /*61f0*/  LDGSTS.E.BYPASS.LTC128B.128 [R132+0x10100], [R8.64], !P5 ;  /* 0x1010000008847fae */ /* 0x000be4000e901d4c */
[C---:B-----5:R-:W-:Y:S04]  /*6200*/  IADD3 R8, P0, R5.reuse, R29, RZ ;  /* 0x0000001d05087210 */ /* 0x060fe80007f1e0ff */
[CC--:B------:R-:W-:Y:S02]  /*6210*/  IADD3.X R9, R6.reuse, R28.reuse, RZ, P0, !PT ;  /* 0x0000001c06097210 */ /* 0x0c0fe400007fe4ff */
[C---:B------:R-:W-:Y:S03]  /*6220*/  IADD3 R10, P0, R5.reuse, R27, RZ ;  /* 0x0000001b050a7210 */ /* 0x040fe60007f1e0ff */
[----:B------:R3:W-:Y:S02]  /*6230*/  LDGSTS.E.BYPASS.LTC128B.128 [R132+0x12100], [R8.64], !P4 ;  /* 0x1210000008847fae */ /* 0x0007e4000e101d4c */
[C---:B------:R-:W-:Y:S05]  /*6240*/  IMAD.X R11, R6.reuse, 0x1, R26, P0 ;  /* 0x00000001060b7824 */ /* 0x040fea00000e061a */
[----:B------:R4:W-:Y:S01]  /*6250*/  LDGSTS.E.BYPASS.LTC128B.128 [R132+0x14100], [R10.64], !P3 ;  /* 0x141000000a847fae */ /* 0x0009e2000d901d4c */
[----:B---3--:R-:W-:Y:S05]  /*6260*/  IADD3 R8, P0, R5, R25, RZ ;  /* 0x0000001905087210 */ /* 0x008fea0007f1e0ff */
[----:B------:R-:W-:Y:S01]  /*6270*/  IMAD.X R9, R6, 0x1, R24, P0 ;  /* 0x0000000106097824 */ /* 0x000fe200000e0618 */
[----:B-1----:R-:W-:Y:S04]  /*6280*/  IADD3 R6, P0, R0, R31, RZ ;  /* 0x0000001f00067210 */ /* 0x002fe80007f1e0ff */
[----:B------:R1:W-:Y:S01]  /*6290*/  LDGSTS.E.BYPASS.LTC128B.128 [R132+0x16100], [R8.64], !P2 ;  /* 0x1610000008847fae */ /* 0x0003e2000d101d4c */
[----:B--2---:R-:W-:Y:S05]  /*62a0*/  IMAD.X R7, R2, 0x1, R30, P0 ;  /* 0x0000000102077824 */ /* 0x004fea00000e061e */
        /* <DEDUP_REMOVED lines=11> */
.L_x_27:
[----:B------:R-:W2:Y:S01]  /*6360*/  LDL R4, [R1+0x54] ;  /* 0x0000540001047983 */ /* 0x000ea20000100800 */
[----:B------:R-:W-:Y:S04]  /*6370*/  DEPBAR.LE SB0, 0x0 ;  /* 0x000080000000791a */ /* 0x000fe80000000000 */
[----:B------:R-:W3:Y:S01]  /*6380*/  LDL R6, [R1+0x50] ;  /* 0x0000500001067983 */ /* 0x000ee20000100800 */
[----:B------:R-:W-:Y:S04]  /*6390*/  UISETP.GE.AND UP0, UPT, UR6, 0x1, UPT ;  /* 0x000000010600788c */ /* 0x000fe8000bf06270 */
[----:B------:R4:W-:Y:S05]  /*63a0*/  STL [R1+0xa0], R42 ;  /* 0x0000a02a01007387 */ /* 0x0009ea0000100800 */
[----:B------:R1:W-:Y:S05]  /*63b0*/  STL [R1+0x9c], R41 ;  /* 0x00009c2901007387 */ /* 0x0003ea0000100800 */
[----:B------:R1:W-:Y:S05]  /*63c0*/  STL [R1+0x98], R40 ;  /* 0x0000982801007387 */ /* 0x0003ea0000100800 */
[----:B------:R1:W-:Y:S05]  /*63d0*/  STL [R1+0x94], R39 ;  /* 0x0000942701007387 */ /* 0x0003ea0000100800 */
[----:B------:R1:W-:Y:S05]  /*63e0*/  STL [R1+0x90], R38 ;  /* 0x0000902601007387 */ /* 0x0003ea0000100800 */
[----:B------:R1:W-:Y:S05]  /*63f0*/  STL [R1+0x8c], R37 ;  /* 0x00008c2501007387 */ /* 0x0003ea0000100800 */
[----:B------:R1:W-:Y:S05]  /*6400*/  STL [R1+0x88], R36 ;  /* 0x0000882401007387 */ /* 0x0003ea0000100800 */
[----:B------:R-:W3:Y:S05]  /*6410*/  LDL R22, [R1+0x3c] ;  /* 0x00003c0001167983 */ /* 0x000eea0000100800 */
[----:B------:R-:W3:Y:S05]  /*6420*/  LDL R23, [R1+0x40] ;  /* 0x0000400001177983 */ /* 0x000eea0000100800 */
[----:B------:R-:W3:Y:S05]  /*6430*/  LDL R20, [R1+0x78] ;  /* 0x0000780001147983 */ /* 0x000eea0000100800 */
[----:B------:R-:W3:Y:S05]  /*6440*/  LDL R21, [R1+0x38] ;  /* 0x0000380001157983 */ /* 0x000eea0000100800 */
[----:B----4-:R-:W4:Y:S05]  /*6450*/  LDL R42, [R1+0x7c] ;  /* 0x00007c00012a7983 */ /* 0x010f2a0000100800 */
[----:B------:R-:W4:Y:S05]  /*6460*/  LDL R5, [R1+0x4] ;  /* 0x0000040001057983 */ /* 0x000f2a0000100800 */
[----:B-1----:R-:W4:Y:S05]  /*6470*/  LDL R41, [R1+0x70] ;  /* 0x0000700001297983 */ /* 0x002f2a0000100800 */
[----:B------:R-:W4:Y:S05]  /*6480*/  LDL R40, [R1+0x74] ;  /* 0x0000740001287983 */ /* 0x000f2a0000100800 */
[----:B------:R-:W4:Y:S05]  /*6490*/  LDL R29, [R1+0x58] ;  /* 0x00005800011d7983 */ /* 0x000f2a0000100800 */
[----:B------:R-:W4:Y:S05]  /*64a0*/  LDL R39, [R1+0x68] ;  /* 0x0000680001277983 */ /* 0x000f2a0000100800 */
[----:B------:R-:W4:Y:S05]  /*64b0*/  LDL R132, [R1+0x4c] ;  /* 0x00004c0001847983 */ /* 0x000f2a0000100800 */
[----:B------:R-:W4:Y:S05]  /*64c0*/  LDL R38, [R1+0x6c] ;  /* 0x00006c0001267983 */ /* 0x000f2a0000100800 */
[----:B------:R-:W4:Y:S05]  /*64d0*/  LDL R37, [R1+0x60] ;  /* 0x0000600001257983 */ /* 0x000f2a0000100800 */
[----:B------:R-:W4:Y:S05]  /*64e0*/  LDL R36, [R1+0x64] ;  /* 0x0000640001247983 */ /* 0x000f2a0000100800 */
[----:B------:R-:W-:Y:S06]  /*64f0*/  BAR.SYNC.DEFER_BLOCKING 0x0 ;  /* 0x0000000000007b1d */ /* 0x000fec0000010000 */
[----:B------:R-:W-:Y:S05]  /*6500*/  LDSM.16.M88.4 R8, [R135+0x10100] ;  /* 0x010100008708783b */ /* 0x000fea0000000200 */
[----:B------:R-:W-:Y:S05]  /*6510*/  LDSM.16.M88.4 R16, [R135+0x10900] ;  /* 0x010900008710783b */ /* 0x000fea0000000200 */
[----:B------:R-:W-:Y:S05]  /*6520*/  LDSM.16.M88.4 R24, [R135+0x11100] ;  /* 0x011100008718783b */ /* 0x000fea0000000200 */
[----:B------:R-:W-:Y:S01]  /*6530*/  LDSM.16.M88.4 R32, [R135+0x11900] ;  /* 0x011900008720783b */ /* 0x000fe20000000200 */
[----:B--2---:R-:W-:Y:S01]  /*6540*/  SHF.R.S32.HI R0, RZ, 0x1f, R4 ;  /* 0x0000001fff007819 */ /* 0x004fe20000011404 */
[----:B------:R-:W-:Y:S04]  /*6550*/  IMAD.WIDE.U32 R2, R4, c[0x0][0x208], RZ ;  /* 0x0000820004027a25 */ /* 0x000fe800078e00ff */
[----:B------:R-:W-:Y:S04]  /*6560*/  IMAD R0, R0, c[0x0][0x208], RZ ;  /* 0x0000820000007a24 */ /* 0x000fe800078e02ff */
[----:B------:R-:W-:Y:S01]  /*6570*/  IMAD R0, R4, c[0x0][0x20c], R0 ;  /* 0x0000830004007a24 */ /* 0x000fe200078e0200 */
[----:B---3--:R-:W-:Y:S04]  /*6580*/  SHF.R.S32.HI R4, RZ, 0x1f, R6 ;  /* 0x0000001fff047819 */ /* 0x008fe80000011406 */
        /* <DEDUP_REMOVED lines=8> */
[----:B------:R-:W1:Y:S05]  /*6610*/  SHFL.IDX PT, R0, R3, RZ, 0x181f ;  /* 0x00181fff03007589 */ /* 0x000e6a00000e0000 */
[----:B------:R-:W4:Y:S05]  /*6620*/  SHFL.IDX PT, R2, R28, RZ, 0x181f ;  /* 0x00181fff1c027589 */ /* 0x000f2a00000e0000 */
[----:B------:R2:W-:Y:S05]  /*6630*/  LDSM.16.M88.4 R184, [R22] ;  /* 0x0000000016b8783b */ /* 0x0005ea0000000200 */
[----:B------:R-:W-:Y:S05]  /*6640*/  LDSM.16.M88.4 R180, [R23] ;  /* 0x0000000017b4783b */ /* 0x000fea0000000200 */
[----:B------:R-:W3:Y:S01]  /*6650*/  SHFL.IDX PT, R3, R3, 0x1, 0x181f ;  /* 0x00381f0003037f89 */ /* 0x000ee200000e0000 */
[----:B-1----:R-:W-:Y:S04]  /*6660*/  IADD3 R12, P0, R0, R20, RZ ;  /* 0x00000014000c7210 */ /* 0x002fe80007f1e0ff */
[----:B------:R-:W1:Y:S01]  /*6670*/  SHFL.IDX PT, R28, R28, 0x1, 0x181f ;  /* 0x00381f001c1c7f89 */ /* 0x000e6200000e0000 */
[----:B----4-:R-:W-:Y:S04]  /*6680*/  IADD3.X R13, R2, R42, RZ, P0, !PT ;  /* 0x0000002a020d7210 */ /* 0x010fe800007fe4ff */
[----:B------:R-:W-:Y:S05]  /*6690*/  LDSM.16.M88.4 R188, [R21] ;  /* 0x0000000015bc783b */ /* 0x000fea0000000200 */
[----:B------:R4:W1:Y:S01]  /*66a0*/  LDSM.16.M88.4 R176, [R5] ;  /* 0x0000000005b0783b */ /* 0x0008620000000200 */
[----:B------:R-:W-:Y:S04]  /*66b0*/  IADD3 R14, P0, R0, R41, RZ ;  /* 0x00000029000e7210 */ /* 0x000fe80007f1e0ff */
[----:B------:R-:W-:Y:S01]  /*66c0*/  IADD3.X R15, R2, R40, RZ, P0, !PT ;  /* 0x00000028020f7210 */ /* 0x000fe200007fe4ff */
[----:B------:R-:W-:Y:S01]  /*66d0*/  @!PT LDS RZ, [RZ] ;  /* 0x00000000fffff984 */ /* 0x000fe20000000800 */
[----:B------:R-:W-:Y:S01]  /*66e0*/  @!PT LDS RZ, [RZ] ;  /* 0x00000000fffff984 */ /* 0x000fe20000000800 */
[----:B------:R-:W-:Y:S01]  /*66f0*/  @!PT LDS RZ, [RZ] ;  /* 0x00000000fffff984 */ /* 0x000fe20000000800 */
[----:B------:R1:W-:Y:S01]  /*6700*/  LDGSTS.E.BYPASS.LTC128B.128 [R29], [R12.64], !P5 ;  /* 0x000000000c1d7fae */ /* 0x0003e2000e901d4c */
[----:B--2---:R-:W-:Y:S01]  /*6710*/  IADD3 R22, P0, R0, R39, RZ ;  /* 0x0000002700167210 */ /* 0x004fe20007f1e0ff */
[C---:B----4-:R-:W-:Y:S03]  /*6720*/  HMMA.16816.F32.BF16 R4, R168.reuse, R8, RZ ;  /* 0x00000008a804723c */ /* 0x050fe600000418ff */
[----:B------:R2:W-:Y:S01]  /*6730*/  LDGSTS.E.BYPASS.LTC128B.128 [R132+0x2100], [R14.64], !P4 ;  /* 0x021000000e847fae */ /* 0x0005e2000e101d4c */
[----:B------:R-:W-:Y:S04]  /*6740*/  IADD3.X R23, R2, R38, RZ, P0, !PT ;  /* 0x0000002602177210 */ /* 0x000fe800007fe4ff */
[C---:B------:R-:W-:Y:S01]  /*6750*/  HMMA.16816.F32.BF16 R8, R168.reuse, R10, RZ ;  /* 0x0000000aa808723c */ /* 0x040fe200000418ff */
[----:B------:R4:W-:Y:S03]  /*6760*/  LDGSTS.E.BYPASS.LTC128B.128 [R132+0x4100], [R22.64], !P3 ;  /* 0x0410000016847fae */ /* 0x0009e6000d901d4c */
[----:B------:R-:W-:Y:S04]  /*6770*/  IADD3 R30, P0, R0, R37, RZ ;  /* 0x00000025001e7210 */ /* 0x000fe80007f1e0ff */
[----:B------:R-:W-:Y:S04]  /*6780*/  IADD3.X R31, R2, R36, RZ, P0, !PT ;  /* 0x00000024021f7210 */ /* 0x000fe800007fe4ff */
[C---:B---3--:R-:W-:Y:S01]  /*6790*/  IADD3 R20, P0, R3.reuse, R20, RZ ;  /* 0x0000001403147210 */ /* 0x048fe20007f1e0ff */
[----:B------:R3:W-:Y:S03]  /*67a0*/  LDGSTS.E.BYPASS.LTC128B.128 [R132+0x6100], [R30.64], !P2 ;  /* 0x061000001e847fae */ /* 0x0007e6000d101d4c */
[C---:B-1----:R-:W-:Y:S02]  /*67b0*/  IADD3.X R21, R28.reuse, R42, RZ, P0, !PT ;  /* 0x0000002a1c157210 */ /* 0x042fe400007fe4ff */
[----:B------:R1:W5:Y:S01]  /*67c0*/  LDL.LU R42, [R1+0xa0] ;  /* 0x0000a000012a7983 */ /* 0x0003620000300800 */
[C---:B--2---:R-:W-:Y:S04]  /*67d0*/  HMMA.16816.F32.BF16 R12, R168.reuse, R16, RZ ;  /* 0x00000010a80c723c */ /* 0x044fe800000418ff */
[----:B------:R2:W-:Y:S04]  /*67e0*/  LDGSTS.E.BYPASS.LTC128B.128 [R29+0x1000], [R20.64], !P5 ;  /* 0x01000000141d7fae */ /* 0x0005e8000e901d4c */
[C---:B------:R-:W-:Y:S01]  /*67f0*/  HMMA.16816.F32.BF16 R16, R168.reuse, R18, RZ ;  /* 0x00000012a810723c */ /* 0x040fe200000418ff */
[C---:B----4-:R-:W-:Y:S02]  /*6800*/  IADD3 R22, P0, R3.reuse, R41, RZ ;  /* 0x0000002903167210 */ /* 0x050fe40007f1e0ff */
[----:B------:R1:W5:Y:S02]  /*6810*/  LDL.LU R41, [R1+0x9c] ;  /* 0x00009c0001297983 */ /* 0x0003640000300800 */
[C---:B------:R-:W-:Y:S03]  /*6820*/  IADD3.X R23, R28.reuse, R40, RZ, P0, !PT ;  /* 0x000000281c177210 */ /* 0x040fe600007fe4ff */
[----:B------:R1:W5:Y:S05]  /*6830*/  LDL.LU R40, [R1+0x98] ;  /* 0x0000980001287983 */ /* 0x00036a0000300800 */
[----:B------:R4:W-:Y:S01]  /*6840*/  LDGSTS.E.BYPASS.LTC128B.128 [R29+0x3000], [R22.64], !P4 ;  /* 0x03000000161d7fae */ /* 0x0009e2000e101d4c */
[C---:B--2---:R-:W-:Y:S04]  /*6850*/  IADD3 R20, P0, R3.reuse, R39, RZ ;  /* 0x0000002703147210 */ /* 0x044fe80007f1e0ff */
[----:B------:R1:W5:Y:S01]  /*6860*/  LDL.LU R39, [R1+0x94] ;  /* 0x0000940001277983 */ /* 0x0003620000300800 */
[C---:B------:R-:W-:Y:S02]  /*6870*/  IADD3.X R21, R28.reuse, R38, RZ, P0, !PT ;  /* 0x000000261c157210 */ /* 0x040fe400007fe4ff */
[----:B------:R-:W-:Y:S02]  /*6880*/  IADD3 R2, P0, R3, R37, RZ ;  /* 0x0000002503027210 */ /* 0x000fe40007f1e0ff */
[----:B------:R-:W2:Y:S02]  /*6890*/  LDL R0, [R1] ;  /* 0x0000000001007983 */ /* 0x000ea40000100800 */
[----:B------:R-:W-:Y:S03]  /*68a0*/  IADD3.X R3, R28, R36, RZ, P0, !PT ;  /* 0x000000241c037210 */ /* 0x000fe600007fe4ff */
[----:B------:R4:W-:Y:S01]  /*68b0*/  LDGSTS.E.BYPASS.LTC128B.128 [R29+0x5000], [R20.64], !P3 ;  /* 0x05000000141d7fae */ /* 0x0009e2000d901d4c */
[----:B------:R-:W-:Y:S04]  /*68c0*/  PLOP3.LUT P0, PT, PT, PT, UP0, 0x80, 0x0 ;  /* 0x000000000000781c */ /* 0x000fe80003f0f008 */
[----:B------:R1:W-:Y:S05]  /*68d0*/  LDGSTS.E.BYPASS.LTC128B.128 [R29+0x7000], [R2.64], !P2 ;  /* 0x07000000021d7fae */ /* 0x0003ea000d101d4c */
[----:B------:R-:W0:Y:S05]  /*68e0*/  LDGDEPBAR ;  /* 0x00000000000079af */ /* 0x000e2a0000000000 */
[----:B------:R2:W5:Y:S05]  /*68f0*/  LDL.LU R38, [R1+0x90] ;  /* 0x0000900001267983 */ /* 0x00056a0000300800 */
[----:B------:R2:W5:Y:S05]  /*6900*/  LDL.LU R37, [R1+0x8c] ;  /* 0x00008c0001257983 */ /* 0x00056a0000300800 */
[----:B------:R2:W5:Y:S01]  /*6910*/  LDL.LU R36, [R1+0x88] ;  /* 0x0000880001247983 */ /* 0x0005620000300800 */
[C---:B----4-:R-:W-:Y:S04]  /*6920*/  HMMA.16816.F32.BF16 R20, R168.reuse, R24, RZ ;  /* 0x00000018a814723c */ /* 0x050fe800000418ff */
[----:B-1----:R-:W4:Y:S04]  /*6930*/  LDL R3, [R1+0x28] ;  /* 0x0000280001037983 */ /* 0x002f280000100800 */
[C---:B------:R-:W-:Y:S01]  /*6940*/  HMMA.16816.F32.BF16 R24, R168.reuse, R26, RZ ;  /* 0x0000001aa818723c */ /* 0x040fe200000418ff */
[----:B------:R-:W4:Y:S07]  /*6950*/  LDL R2, [R1+0x2c] ;  /* 0x00002c0001027983 */ /* 0x000f2e0000100800 */
[C---:B---3--:R-:W-:Y:S08]  /*6960*/  HMMA.16816.F32.BF16 R28, R168.reuse, R32, RZ ;  /* 0x00000020a81c723c */ /* 0x048ff000000418ff */
        /* <DEDUP_REMOVED lines=8> */
[----:B------:R-:W3:Y:S05]  /*69f0*/  LDL R188, [R1+0x34] ;  /* 0x0000340001bc7983 */ /* 0x000eea0000100800 */
[----:B------:R-:W3:Y:S02]  /*6a00*/  LDL R189, [R1+0x30] ;  /* 0x0000300001bd7983 */ /* 0x000ee40000100800 */
[----:B------:R-:W-:Y:S03]  /*6a10*/  HMMA.16816.F32.BF16 R32, R172, R190, R32 ;  /* 0x000000beac20723c */ /* 0x000fe60000041820 */
[----:B--2---:R-:W1:Y:S05]  /*6a20*/  LDSM.16.M88.4 R176, [R0+0x10100] ;  /* 0x0101000000b0783b */ /* 0x004e6a0000000200 */
[----:B------:R-:W2:Y:S05]  /*6a30*/  LDSM.16.M88.4 R180, [R0+0x10900] ;  /* 0x0109000000b4783b */ /* 0x000eaa0000000200 */
[----:B------:R-:W-:Y:S01]  /*6a40*/  LDSM.16.M88.4 R184, [R0+0x11900] ;  /* 0x0119000000b8783b */ /* 0x000fe20000000200 */
[C---:B-1----:R-:W-:Y:S08]  /*6a50*/  HMMA.16816.F32.BF16 R4, R192.reuse, R176, R4 ;  /* 0x000000b0c004723c */ /* 0x042ff00000041804 */
[C---:B------:R-:W-:Y:S01]  /*6a60*/  HMMA.16816.F32.BF16 R8, R192.reuse, R178, R8 ;  /* 0x000000b2c008723c */ /* 0x040fe20000041808 */
[----:B------:R-:W1:Y:S07]  /*6a70*/  LDSM.16.M88.4 R176, [R0+0x11100] ;  /* 0x0111000000b0783b */ /* 0x000e6e0000000200 */
[C---:B--2---:R-:W-:Y:S08]  /*6a80*/  HMMA.16816.F32.BF16 R12, R192.reuse, R180, R12 ;  /* 0x000000b4c00c723c */ /* 0x044ff0000004180c */
[C---:B------:R-:W-:Y:S01]  /*6a90*/  HMMA.16816.F32.BF16 R16, R192.reuse, R182, R16 ;  /* 0x000000b6c010723c */ /* 0x040fe20000041810 */
[----:B------:R-:W2:Y:S07]  /*6aa0*/  LDSM.16.M88.4 R180, [R250] ;  /* 0x00000000fab4783b */ /* 0x000eae0000000200 */
[C---:B-1----:R-:W-:Y:S08]  /*6ab0*/  HMMA.16816.F32.BF16 R20, R192.reuse, R176, R20 ;  /* 0x000000b0c014723c */ /* 0x042ff00000041814 */
[C---:B------:R-:W-:Y:S01]  /*6ac0*/  HMMA.16816.F32.BF16 R24, R192.reuse, R178, R24 ;  /* 0x000000b2c018723c */ /* 0x040fe20000041818 */
[----:B------:R-:W1:Y:S07]  /*6ad0*/  LDSM.16.M88.4 R176, [R250+0x800] ;  /* 0x00080000fab0783b */ /* 0x000e6e0000000200 */
[C---:B------:R-:W-:Y:S08]  /*6ae0*/  HMMA.16816.F32.BF16 R28, R192.reuse, R184, R28 ;  /* 0x000000b8c01c723c */ /* 0x040ff0000004181c */
[----:B------:R-:W-:Y:S01]  /*6af0*/  HMMA.16816.F32.BF16 R32, R192, R186, R32 ;  /* 0x000000bac020723c */ /* 0x000fe20000041820 */
        /* <DEDUP_REMOVED lines=8> */
[C---:B------:R-:W-:Y:S01]  /*6b80*/  HMMA.16816.F32.BF16 R24, R196.reuse, R186, R24 ;  /* 0x000000bac418723c */ /* 0x040fe20000041818 */
[----:B------:R-:W3:Y:S07]  /*6b90*/  LDSM.16.M88.4 R184, [R135+0x12900] ;  /* 0x0129000087b8783b */ /* 0x000eee0000000200 */
[C---:B--2---:R-:W-:Y:S08]  /*6ba0*/  HMMA.16816.F32.BF16 R28, R196.reuse, R180, R28 ;  /* 0x000000b4c41c723c */ /* 0x044ff0000004181c */
[----:B------:R-:W-:Y:S01]  /*6bb0*/  HMMA.16816.F32.BF16 R32, R196, R182, R32 ;  /* 0x000000b6c420723c */ /* 0x000fe20000041820 */
[----:B------:R-:W2:Y:S07]  /*6bc0*/  LDSM.16.M88.4 R180, [R135+0x13100] ;  /* 0x0131000087b4783b */ /* 0x000eae0000000200 */
[C---:B-1----:R-:W-:Y:S08]  /*6bd0*/  HMMA.16816.F32.BF16 R4, R200.reuse, R176, R4 ;  /* 0x000000b0c804723c */ /* 0x042ff00000041804 */
[C---:B------:R-:W-:Y:S01]  /*6be0*/  HMMA.16816.F32.BF16 R8, R200.reuse, R178, R8 ;  /* 0x000000b2c808723c */ /* 0x040fe20000041808 */
[----:B------:R-:W1:Y:S07]  /*6bf0*/  LDSM.16.M88.4 R176, [R135+0x13900] ;  /* 0x0139000087b0783b */ /* 0x000e6e0000000200 */
[C---:B---3--:R-:W-:Y:S08]  /*6c00*/  HMMA.16816.F32.BF16 R12, R200.reuse, R184, R12 ;  /* 0x000000b8c80c723c */ /* 0x048ff0000004180c */
[C---:B------:R-:W-:Y:S01]  /*6c10*/  HMMA.16816.F32.BF16 R16, R200.reuse, R186, R16 ;  /* 0x000000bac810723c */ /* 0x040fe20000041810 */
[----:B------:R3:W4:Y:S07]  /*6c20*/  LDSM.16.M88.4 R184, [R188] ;  /* 0x00000000bcb8783b */ /* 0x00072e0000000200 */
[C---:B--2---:R-:W-:Y:S08]  /*6c30*/  HMMA.16816.F32.BF16 R20, R200.reuse, R180, R20 ;  /* 0x000000b4c814723c */ /* 0x044ff00000041814 */
[C---:B------:R-:W-:Y:S01]  /*6c40*/  HMMA.16816.F32.BF16 R24, R200.reuse, R182, R24 ;  /* 0x000000b6c818723c */ /* 0x040fe20000041818 */
[----:B------:R2:W4:Y:S05]  /*6c50*/  LDSM.16.M88.4 R180, [R189] ;  /* 0x00000000bdb4783b */ /* 0x00052a0000000200 */
[----:B---3--:R-:W3:Y:S02]  /*6c60*/  LDL R188, [R1+0x20] ;  /* 0x0000200001bc7983 */ /* 0x008ee40000100800 */
[C---:B-1----:R-:W-:Y:S08]  /*6c70*/  HMMA.16816.F32.BF16 R28, R200.reuse, R176, R28 ;  /* 0x000000b0c81c723c */ /* 0x042ff0000004181c */
[----:B------:R-:W-:Y:S01]  /*6c80*/  HMMA.16816.F32.BF16 R32, R200, R178, R32 ;  /* 0x000000b2c820723c */ /* 0x000fe20000041820 */
[----:B----4-:R1:W4:Y:S05]  /*6c90*/  LDSM.16.M88.4 R176, [R2] ;  /* 0x0000000002b0783b */ /* 0x01032a0000000200 */
[----:B--2---:R-:W2:Y:S02]  /*6ca0*/  LDL R189, [R1+0x24] ;  /* 0x0000240001bd7983 */ /* 0x004ea40000100800 */
[C---:B------:R-:W-:Y:S08]  /*6cb0*/  HMMA.16816.F32.BF16 R4, R204.reuse, R184, R4 ;  /* 0x000000b8cc04723c */ /* 0x040ff00000041804 */
[C---:B------:R-:W-:Y:S01]  /*6cc0*/  HMMA.16816.F32.BF16 R8, R204.reuse, R186, R8 ;  /* 0x000000bacc08723c */ /* 0x040fe20000041808 */
[----:B------:R4:W4:Y:S07]  /*6cd0*/  LDSM.16.M88.4 R184, [R3] ;  /* 0x0000000003b8783b */ /* 0x00092e0000000200 */
[C---:B------:R-:W-:Y:S01]  /*6ce0*/  HMMA.16816.F32.BF16 R12, R204.reuse, R180, R12 ;  /* 0x000000b4cc0c723c */ /* 0x040fe2000004180c */
[----:B-1----:R-:W2:Y:S07]  /*6cf0*/  LDL R2, [R1+0x18] ;  /* 0x0000180001027983 */ /* 0x002eae0000100800 */
[C---:B------:R-:W-:Y:S01]  /*6d00*/  HMMA.16816.F32.BF16 R16, R204.reuse, R182, R16 ;  /* 0x000000b6cc10723c */ /* 0x040fe20000041810 */
[----:B------:R-:W1:Y:S05]  /*6d10*/  LDSM.16.M88.4 R180, [R0+0x12100] ;  /* 0x0121000000b4783b */ /* 0x000e6a0000000200 */
[----:B----4-:R-:W4:Y:S02]  /*6d20*/  LDL R3, [R1+0x1c] ;  /* 0x00001c0001037983 */ /* 0x010f240000100800 */
        /* <DEDUP_REMOVED lines=39> */
[----:B---3--:R1:W-:Y:S05]  /*6fa0*/  LDSM.16.M88.4 R176, [R188] ;  /* 0x00000000bcb0783b */ /* 0x0083ea0000000200 */
[----:B--2---:R2:W2:Y:S05]  /*6fb0*/  LDSM.16.M88.4 R180, [R189] ;  /* 0x00000000bdb4783b */ /* 0x0044aa0000000200 */
[----:B-1----:R-:W3:Y:S05]  /*6fc0*/  LDL R188, [R1+0x10] ;  /* 0x0000100001bc7983 */ /* 0x002eea0000100800 */
[----:B--2---:R-:W2:Y:S05]  /*6fd0*/  LDL R189, [R1+0x14] ;  /* 0x0000140001bd7983 */ /* 0x004eaa0000100800 */
[----:B----4-:R1:W4:Y:S01]  /*6fe0*/  LDSM.16.M88.4 R184, [R3] ;  /* 0x0000000003b8783b */ /* 0x0103220000000200 */
        /* <DEDUP_REMOVED lines=47> */
[----:B---3--:R-:W-:Y:S05]  /*72e0*/  LDSM.16.M88.4 R184, [R188] ;  /* 0x00000000bcb8783b */ /* 0x008fea0000000200 */
[----:B--2---:R-:W1:Y:S05]  /*72f0*/  LDSM.16.M88.4 R176, [R189] ;  /* 0x00000000bdb0783b */ /* 0x004e6a0000000200 */
[----:B------:R-:W2:Y:S01]  /*7300*/  LDSM.16.M88.4 R180, [R3] ;  /* 0x0000000003b4783b */ /* 0x000ea20000000200 */
[C---:B-1----:R-:W-:Y:S08]  /*7310*/  HMMA.16816.F32.BF16 R4, R236.reuse, R176, R4 ;  /* 0x000000b0ec04723c */ /* 0x042ff00000041804 */
[C---:B------:R-:W-:Y:S01]  /*7320*/  HMMA.16816.F32.BF16 R8, R236.reuse, R178, R8 ;  /* 0x000000b2ec08723c */ /* 0x040fe20000041808 */
[----:B----4-:R-:W1:Y:S07]  /*7330*/  LDSM.16.M88.4 R176, [R2] ;  /* 0x0000000002b0783b */ /* 0x010e6e0000000200 */
        /* <DEDUP_REMOVED lines=30> */
[----:B------:R-:W-:Y:S01]  /*7520*/  MUFU.TANH R183, R4 ;  /* 0x0000000400b77308 */ /* 0x000fe20000002400 */
        /* <DEDUP_REMOVED lines=8> */
[----:B-1----:R1:W-:Y:S01]  /*75b0*/  STL [R1+0x48], R0 ;  /* 0x0000480001007387 */ /* 0x0023e20000100800 */
[----:B------:R-:W-:Y:S02]  /*75c0*/  FMUL.FTZ R16, R16, c[0x0][0x320] ;  /* 0x0000c80010107a20 */ /* 0x000fe40000410000 */
[----:B------:R-:W-:Y:S02]  /*75d0*/  FMUL.FTZ R17, R17, c[0x0][0x320] ;  /* 0x0000c80011117a20 */ /* 0x000fe40000410000 */
[----:B------:R-:W-:Y:S01]  /*75e0*/  FMUL.FTZ R18, R18, c[0x0][0x320] ;  /* 0x0000c80012127a20 */ /* 0x000fe20000410000 */
[----:B------:R2:W-:Y:S01]  /*75f0*/  MUFU.TANH R191, R6 ;  /* 0x0000000600bf7308 */ /* 0x0005e20000002400 */
[----:B------:R-:W-:Y:S09]  /*7600*/  FMUL.FTZ R19, R19, c[0x0][0x320] ;  /* 0x0000c80013137a20 */ /* 0x000ff20000410000 */
[----:B------:R-:W-:Y:S10]  /*7610*/  MUFU.TANH R184, R8 ;  /* 0x0000000800b87308 */ /* 0x000ff40000002400 */
[----:B------:R-:W-:Y:S01]  /*7620*/  MUFU.TANH R182, R9 ;  /* 0x0000000900b67308 */ /* 0x000fe20000002400 */
[----:B--2---:R-:W2:Y:S09]  /*7630*/  LDSM.16.M88.4 R4, [R250+0x7000] ;  /* 0x00700000fa04783b */ /* 0x004eb20000000200 */
[----:B-1----:R-:W1:Y:S10]  /*7640*/  MUFU.TANH R0, R10 ;  /* 0x0000000a00007308 */ /* 0x002e740000002400 */
[----:B------:R3:W4:Y:S10]  /*7650*/  MUFU.TANH R190, R11 ;  /* 0x0000000b00be7308 */ /* 0x0007340000002400 */
[----:B------:R-:W4:Y:S01]  /*7660*/  MUFU.TANH R181, R12 ;  /* 0x0000000c00b57308 */ /* 0x000f220000002400 */
[----:B-1----:R-:W-:Y:S09]  /*7670*/  STL [R1+0x44], R0 ;  /* 0x0000440001007387 */ /* 0x002ff20000100800 */
[----:B------:R-:W1:Y:S01]  /*7680*/  MUFU.TANH R180, R13 ;  /* 0x0000000d00b47308 */ /* 0x000e620000002400 */
[----:B---3--:R-:W3:Y:S01]  /*7690*/  LDSM.16.M88.4 R8, [R250+0x7800] ;  /* 0x00780000fa08783b */ /* 0x008ee20000000200 */
[----:B------:R-:W-:Y:S08]  /*76a0*/  DEPBAR.LE SB0, 0x0 ;  /* 0x000080000000791a */ /* 0x000ff00000000000 */
[----:B------:R-:W1:Y:S01]  /*76b0*/  MUFU.TANH R189, R14 ;  /* 0x0000000e00bd7308 */ /* 0x000e620000002400 */
[----:B------:R-:W-:Y:S01]  /*76c0*/  BAR.SYNC.DEFER_BLOCKING 0x0 ;  /* 0x0000000000007b1d */ /* 0x000fe20000010000 */
[C---:B--2---:R-:W-:Y:S08]  /*76d0*/  HMMA.16816.F32.BF16 R20, R244.reuse, R4, R20 ;  /* 0x00000004f414723c */ /* 0x044ff00000041814 */
[----:B------:R-:W2:Y:S01]  /*76e0*/  MUFU.TANH R188, R15 ;  /* 0x0000000f00bc7308 */ /* 0x000ea20000002400 */
[C---:B------:R-:W-:Y:S09]  /*76f0*/  HMMA.16816.F32.BF16 R24, R244.reuse, R6, R24 ;  /* 0x00000006f418723c */ /* 0x040ff20000041818 */
[----:B------:R1:W1:Y:S06]  /*7700*/  MUFU.TANH R178, R16 ;  /* 0x0000001000b27308 */ /* 0x00026c0000002400 */
[----:B------:R-:W-:Y:S02]  /*7710*/  FMUL.FTZ R20, R20, c[0x0][0x320] ;  /* 0x0000c80014147a20 */ /* 0x000fe40000410000 */
[----:B------:R-:W-:Y:S02]  /*7720*/  FMUL.FTZ R22, R22, c[0x0][0x320] ;  /* 0x0000c80016167a20 */ /* 0x000fe40000410000 */
[----:B------:R2:W2:Y:S01]  /*7730*/  MUFU.TANH R177, R17 ;  /* 0x0000001100b17308 */ /* 0x0004a20000002400 */
[----:B------:R-:W-:Y:S01]  /*7740*/  FMUL.FTZ R23, R23, c[0x0][0x320] ;  /* 0x0000c80017177a20 */ /* 0x000fe20000410000 */
[C---:B---3--:R-:W-:Y:S08]  /*7750*/  HMMA.16816.F32.BF16 R28, R244.reuse, R8, R28 ;  /* 0x00000008f41c723c */ /* 0x048ff0000004181c */
[----:B------:R3:W3:Y:S01]  /*7760*/  MUFU.TANH R187, R18 ;  /* 0x0000001200bb7308 */ /* 0x0006e20000002400 */
[----:B------:R-:W-:Y:S03]  /*7770*/  HMMA.16816.F32.BF16 R32, R244, R10, R32 ;  /* 0x0000000af420723c */ /* 0x000fe60000041820 */
[----:B-1----:R-:W-:Y:S06]  /*7780*/  FMUL.FTZ R16, R25, c[0x0][0x320] ;  /* 0x0000c80019107a20 */ /* 0x002fec0000410000 */
[----:B------:R1:W1:Y:S06]  /*7790*/  MUFU.TANH R186, R19 ;  /* 0x0000001300ba7308 */ /* 0x00026c0000002400 */
[----:B------:R-:W-:Y:S04]  /*77a0*/  FMUL.FTZ R15, R28, c[0x0][0x320] ;  /* 0x0000c8001c0f7a20 */ /* 0x000fe80000410000 */
[----:B------:R4:W4:Y:S01]  /*77b0*/  MUFU.TANH R176, R20 ;  /* 0x0000001400b07308 */ /* 0x0009220000002400 */
[----:B------:R-:W-:Y:S02]  /*77c0*/  FMUL.FTZ R14, R29, c[0x0][0x320] ;  /* 0x0000c8001d0e7a20 */ /* 0x000fe40000410000 */
[----:B--2---:R-:W-:Y:S02]  /*77d0*/  FMUL.FTZ R17, R31, c[0x0][0x320] ;  /* 0x0000c8001f117a20 */ /* 0x004fe40000410000 */
[----:B---3--:R-:W-:Y:S02]  /*77e0*/  FMUL.FTZ R18, R24, c[0x0][0x320] ;  /* 0x0000c80018127a20 */ /* 0x008fe40000410000 */
[----:B------:R-:W-:Y:S02]  /*77f0*/  FMUL.FTZ R13, R32, c[0x0][0x320] ;  /* 0x0000c800200d7a20 */ /* 0x000fe40000410000 */
[----:B------:R-:W-:Y:S01]  /*7800*/  FMUL.FTZ R12, R33, c[0x0][0x320] ;  /* 0x0000c800210c7a20 */ /* 0x000fe20000410000 */
[----:B------:R2:W3:Y:S01]  /*7810*/  MUFU.TANH R179, R22 ;  /* 0x0000001600b37308 */ /* 0x0004e20000002400 */
[----:B------:R-:W-:Y:S02]  /*7820*/  FMUL.FTZ R4, R34, c[0x0][0x320] ;  /* 0x0000c80022047a20 */ /* 0x000fe40000410000 */
[----:B------:R-:W-:Y:S02]  /*7830*/  FMUL.FTZ R0, R35, c[0x0][0x320] ;  /* 0x0000c80023007a20 */ /* 0x000fe40000410000 */
[----:B-1----:R-:W-:Y:S05]  /*7840*/  FMUL.FTZ R19, R30, c[0x0][0x320] ;  /* 0x0000c8001e137a20 */ /* 0x002fea0000410000 */
[----:B------:R-:W1:Y:S01]  /*7850*/  MUFU.TANH R23, R23 ;  /* 0x0000001700177308 */ /* 0x000e620000002400 */
[----:B----4-:R-:W-:Y:S02]  /*7860*/  FMUL.FTZ R20, R21, c[0x0][0x320] ;  /* 0x0000c80015147a20 */ /* 0x010fe40000410000 */
[----:B------:R-:W-:Y:S07]  /*7870*/  FMUL.FTZ R21, R27, c[0x0][0x320] ;  /* 0x0000c8001b157a20 */ /* 0x000fee0000410000 */
[----:B------:R-:W4:Y:S01]  /*7880*/  MUFU.TANH R20, R20 ;  /* 0x0000001400147308 */ /* 0x000f220000002400 */
[----:B--2---:R-:W-:Y:S09]  /*7890*/  FMUL.FTZ R22, R26, c[0x0][0x320] ;  /* 0x0000c8001a167a20 */ /* 0x004ff20000410000 */
[----:B------:R-:W2:Y:S10]  /*78a0*/  MUFU.TANH R18, R18 ;  /* 0x0000001200127308 */ /* 0x000eb40000002400 */
        /* <DEDUP_REMOVED lines=11> */
[----:B-12345:R-:W-:-:S05]  /*7960*/  @P0 BRA `(.L_x_29) ;  /* 0xffffe5a000000947 */ /* 0x03efca000383ffff */
.L_x_28:
[----:B----4-:R-:W2:Y:S01]  /*7970*/  LDL.LU R8, [R1+0x5c] ;  /* 0x00005c0001087983 */ /* 0x010ea20000300800 */
[----:B------:R-:W-:Y:S02]  /*7980*/  FMNMX.FTZ R0, R183, R133, !PT ;  /* 0x00000085b7007209 */ /* 0x000fe40007810000 */
[----:B------:R-:W-:Y:S01]  /*7990*/  ISETP.LT.AND P0, PT, RZ, UR6, PT ;  /* 0x00000006ff007c0c */ /* 0x000fe2000bf01270 */
[----:B------:R-:W3:Y:S01]  /*79a0*/  LDL.LU R24, [R1+0x48] ;  /* 0x0000480001187983 */ /* 0x000ee20000300800 */
[----:B------:R-:W-:Y:S01]  /*79b0*/  FMNMX.FTZ R0, R185, R0, !PT ;  /* 0x00000000b9007209 */ /* 0x000fe20007810000 */
[----:B------:R-:W-:Y:S02]  /*79c0*/  UIADD3 UR6, UR6, -0x1, URZ ;  /* 0xffffffff06067890 */ /* 0x000fe4000fffe03f */
[----:B------:R-:W4:Y:S01]  /*79d0*/  LDL.LU R10, [R1+0x44] ;  /* 0x00004400010a7983 */ /* 0x000f220000300800 */
[----:B------:R-:W-:Y:S03]  /*79e0*/  FMNMX.FTZ R0, R184, R0, !PT ;  /* 0x00000000b8007209 */ /* 0x000fe60007810000 */
        /* <DEDUP_REMOVED lines=19> */
[C---:B------:R-:W-:Y:S02]  /*7b20*/  FMUL.FTZ R2, R132.reuse, c[0x0][0x2d0] ;  /* 0x0000b40084027a20 */ /* 0x040fe40000410000 */
[----:B------:R-:W-:Y:S02]  /*7b30*/  FADD.FTZ R0, -R132, R133 ;  /* 0x0000008584007221 */ /* 0x000fe40000010100 */
[--C-:B------:R-:W-:Y:S02]  /*7b40*/  FFMA.FTZ R183, R183, c[0x0][0x2d0], -R2.reuse ;  /* 0x0000b400b7b77a23 */ /* 0x100fe40000010802 */
        /* <DEDUP_REMOVED lines=18> */
[----:B------:R-:W-:Y:S02]  /*7c70*/  FFMA.FTZ R11, R18, c[0x0][0x2d0], -R2 ;  /* 0x0000b400120b7a23 */ /* 0x000fe40000010802 */
[C---:B-1----:R-:W-:Y:S02]  /*7c80*/  FMUL.FTZ R32, R6.reuse, R136 ;  /* 0x0000008806207220 */ /* 0x042fe40000410000 */
[C---:B------:R-:W-:Y:S01]  /*7c90*/  FMUL.FTZ R33, R6.reuse, R137 ;  /* 0x0000008906217220 */ /* 0x040fe20000410000 */
[----:B------:R-:W1:Y:S01]  /*7ca0*/  MUFU.EX2 R7, R7 ;  /* 0x0000000700077308 */ /* 0x000e620000000800 */
[C---:B------:R-:W-:Y:S01]  /*7cb0*/  FMUL.FTZ R12, R6.reuse, R156 ;  /* 0x0000009c060c7220 */ /* 0x040fe20000410000 */
[----:B------:R-:W-:Y:S01]  /*7cc0*/  MOV R156, R25 ;  /* 0x00000019009c7202 */ /* 0x000fe20000000f00 */
[C---:B------:R-:W-:Y:S02]  /*7cd0*/  FMUL.FTZ R25, R6.reuse, R145 ;  /* 0x0000009106197220 */ /* 0x040fe40000410000 */
[C---:B------:R-:W-:Y:S01]  /*7ce0*/  FMUL.FTZ R13, R6.reuse, R157 ;  /* 0x0000009d060d7220 */ /* 0x040fe20000410000 */
[----:B------:R-:W-:Y:S01]  /*7cf0*/  MOV R157, R28 ;  /* 0x0000001c009d7202 */ /* 0x000fe20000000f00 */
[C---:B------:R-:W-:Y:S02]  /*7d00*/  FMUL.FTZ R28, R6.reuse, R140 ;  /* 0x0000008c061c7220 */ /* 0x040fe40000410000 */
[C---:B------:R-:W-:Y:S01]  /*7d10*/  FMUL.FTZ R16, R6.reuse, R152 ;  /* 0x0000009806107220 */ /* 0x040fe20000410000 */
[----:B------:R-:W1:Y:S01]  /*7d20*/  MUFU.EX2 R178, R182 ;  /* 0x000000b600b27308 */ /* 0x000e620000000800 */
[C---:B------:R-:W-:Y:S01]  /*7d30*/  FMUL.FTZ R20, R6.reuse, R148 ;  /* 0x0000009406147220 */ /* 0x040fe20000410000 */
[----:B------:R-:W-:Y:S01]  /*7d40*/  MOV R148, R11 ;  /* 0x0000000b00947202 */ /* 0x000fe20000000f00 */
        /* <DEDUP_REMOVED lines=50> */
[C---:B------:R-:W-:Y:S03]  /*8070*/  F2FP.BF16.PACK_AB R176, R5.reuse, R176 ;  /* 0x000000b005b0723e */ /* 0x040fe600000010ff */
[----:B------:R-:W-:Y:S04]  /*8080*/  FADD.FTZ R0, R5, R0 ;  /* 0x0000000005007221 */ /* 0x000fe80000010000 */
[----:B-1----:R-:W-:Y:S04]  /*8090*/  FADD.FTZ R0, R7, R0 ;  /* 0x0000000007007221 */ /* 0x002fe80000010000 */
[C---:B------:R-:W-:Y:S01]  /*80a0*/  FADD.FTZ R182, R178.reuse, R0 ;  /* 0x00000000b2b67221 */ /* 0x040fe20000010000 */
[----:B------:R-:W-:Y:S02]  /*80b0*/  FMNMX.FTZ R0, R191, R134, !PT ;  /* 0x00000086bf007209 */ /* 0x000fe40007810000 */
[----:B------:R-:W-:Y:S02]  /*80c0*/  F2FP.BF16.PACK_AB R178, R178, R7 ;  /* 0x00000007b2b2723e */ /* 0x000fe400000010ff */
[----:B---3--:R-:W-:Y:S04]  /*80d0*/  FMNMX.FTZ R0, R24, R0, !PT ;  /* 0x0000000018007209 */ /* 0x008fe80007810000 */
[----:B----4-:R-:W-:Y:S04]  /*80e0*/  FMNMX.FTZ R0, R10, R0, !PT ;  /* 0x000000000a007209 */ /* 0x010fe80007810000 */
        /* <DEDUP_REMOVED lines=31> */
[----:B------:R-:W5:Y:S01]  /*82e0*/  MUFU.EX2 R8, R8 ;  /* 0x0000000800087308 */ /* 0x000f620000000800 */
[--C-:B------:R-:W-:Y:S02]  /*82f0*/  FFMA.FTZ R19, R19, c[0x0][0x2d0], -R5.reuse ;  /* 0x0000b40013137a23 */ /* 0x100fe40000010805 */
[--C-:B------:R-:W-:Y:S02]  /*8300*/  FFMA.FTZ R18, R4, c[0x0][0x2d0], -R5.reuse ;  /* 0x0000b40004127a23 */ /* 0x100fe40000010805 */
[C---:B------:R-:W-:Y:S01]  /*8310*/  FMUL.FTZ R4, R6.reuse, R164 ;  /* 0x000000a406047220 */ /* 0x040fe20000410000 */
[----:B------:R-:W-:Y:S01]  /*8320*/  MOV R164, R15 ;  /* 0x0000000f00a47202 */ /* 0x000fe20000000f00 */
[C---:B------:R-:W-:Y:S01]  /*8330*/  FMUL.FTZ R17, R6.reuse, R153 ;  /* 0x0000009906117220 */ /* 0x040fe20000410000 */
[----:B------:R-:W-:Y:S01]  /*8340*/  MOV R153, R29 ;  /* 0x0000001d00997202 */ /* 0x000fe20000000f00 */
[----:B------:R-:W-:Y:S01]  /*8350*/  FMUL.FTZ R29, R6, R141 ;  /* 0x0000008d061d7220 */ /* 0x000fe20000410000 */
[----:B------:R-:W2:Y:S01]  /*8360*/  MUFU.EX2 R7, R7 ;  /* 0x0000000700077308 */ /* 0x000ea20000000800 */
[--C-:B------:R-:W-:Y:S02]  /*8370*/  FFMA.FTZ R189, R189, c[0x0][0x2d0], -R5.reuse ;  /* 0x0000b400bdbd7a23 */ /* 0x100fe40000010805 */
[--C-:B------:R-:W-:Y:S02]  /*8380*/  FFMA.FTZ R188, R188, c[0x0][0x2d0], -R5.reuse ;  /* 0x0000b400bcbc7a23 */ /* 0x100fe40000010805 */
[C---:B-1----:R-:W-:Y:S02]  /*8390*/  FMUL.FTZ R34, R0.reuse, R138 ;  /* 0x0000008a00227220 */ /* 0x042fe40000410000 */
[----:B------:R-:W-:Y:S02]  /*83a0*/  FMUL.FTZ R35, R0, R139 ;  /* 0x0000008b00237220 */ /* 0x000fe40000410000 */
[----:B------:R-:W1:Y:S01]  /*83b0*/  LDSM.16.MT88.4 R136, [R248+0x100] ;  /* 0x00010000f888783b */ /* 0x000e620000004200 */
[----:B------:R-:W3:Y:S01]  /*83c0*/  MUFU.EX2 R179, R133 ;  /* 0x0000008500b37308 */ /* 0x000ee20000000800 */
[--C-:B------:R-:W-:Y:S02]  /*83d0*/  FFMA.FTZ R187, R187, c[0x0][0x2d0], -R5.reuse ;  /* 0x0000b400bbbb7a23 */ /* 0x100fe40000010805 */
[--C-:B------:R-:W-:Y:S02]  /*83e0*/  FFMA.FTZ R186, R186, c[0x0][0x2d0], -R5.reuse ;  /* 0x0000b400baba7a23 */ /* 0x100fe40000010805 */
[----:B-----5:R-:W-:Y:S02]  /*83f0*/  FFMA.FTZ R3, R0, R9, R8 ;  /* 0x0000000900037223 */ /* 0x020fe40000010008 */
[C---:B------:R-:W-:Y:S01]  /*8400*/  FMUL.FTZ R9, R6.reuse, R161 ;  /* 0x000000a106097220 */ /* 0x040fe20000410000 */
[----:B------:R-:W-:Y:S01]  /*8410*/  MOV R161, R19 ;  /* 0x0000001300a17202 */ /* 0x000fe20000000f00 */
[----:B------:R-:W-:Y:S01]  /*8420*/  FFMA.FTZ R14, R21, c[0x0][0x2d0], -R5 ;  /* 0x0000b400150e7a23 */ /* 0x000fe20000010805 */
[----:B------:R-:W4:Y:S01]  /*8430*/  MUFU.EX2 R190, R190 ;  /* 0x000000be00be7308 */ /* 0x000f220000000800 */
[C---:B------:R-:W-:Y:S01]  /*8440*/  FMUL.FTZ R5, R6.reuse, R165 ;  /* 0x000000a506057220 */ /* 0x040fe20000410000 */
[----:B------:R-:W-:Y:S01]  /*8450*/  MOV R165, R18 ;  /* 0x0000001200a57202 */ /* 0x000fe20000000f00 */
[C---:B------:R-:W-:Y:S01]  /*8460*/  FMUL.FTZ R21, R6.reuse, R149 ;  /* 0x0000009506157220 */ /* 0x040fe20000410000 */
[C---:B--2---:R-:W-:Y:S01]  /*8470*/  F2FP.BF16.PACK_AB R177, R7.reuse, R8 ;  /* 0x0000000807b1723e */ /* 0x044fe200000010ff */
[----:B------:R-:W-:Y:S01]  /*8480*/  FADD.FTZ R3, R7, R3 ;  /* 0x0000000307037221 */ /* 0x000fe20000010000 */
[----:B------:R-:W-:Y:S01]  /*8490*/  MOV R149, R31 ;  /* 0x0000001f00957202 */ /* 0x000fe20000000f00 */
[C---:B------:R-:W-:Y:S01]  /*84a0*/  FMUL.FTZ R8, R6.reuse, R160 ;  /* 0x000000a006087220 */ /* 0x040fe20000410000 */
[----:B------:R-:W-:Y:S01]  /*84b0*/  MOV R160, R24 ;  /* 0x0000001800a07202 */ /* 0x000fe20000000f00 */
[----:B------:R-:W-:Y:S01]  /*84c0*/  FMUL.FTZ R24, R6, R144 ;  /* 0x0000009006187220 */ /* 0x000fe20000410000 */
[----:B------:R-:W-:Y:S01]  /*84d0*/  MUFU.EX2 R191, R191 ;  /* 0x000000bf00bf7308 */ /* 0x000fe20000000800 */
[C---:B------:R-:W-:Y:S01]  /*84e0*/  FMUL.FTZ R6, R0.reuse, R166 ;  /* 0x000000a600067220 */ /* 0x040fe20000410000 */
[----:B------:R-:W-:Y:S01]  /*84f0*/  MOV R166, R14 ;  /* 0x0000000e00a67202 */ /* 0x000fe20000000f00 */
[C---:B------:R-:W-:Y:S01]  /*8500*/  FMUL.FTZ R7, R0.reuse, R167 ;  /* 0x000000a700077220 */ /* 0x040fe20000410000 */
[----:B------:R-:W-:Y:S01]  /*8510*/  MOV R167, R10 ;  /* 0x0000000a00a77202 */ /* 0x000fe20000000f00 */
[----:B---3--:R-:W-:Y:S02]  /*8520*/  FADD.FTZ R152, R179, R3 ;  /* 0x00000003b3987221 */ /* 0x008fe40000010000 */
[C---:B------:R-:W-:Y:S01]  /*8530*/  FMUL.FTZ R10, R0.reuse, R162 ;  /* 0x000000a2000a7220 */ /* 0x040fe20000410000 */
[----:B------:R-:W-:Y:S01]  /*8540*/  MOV R162, R30 ;  /* 0x0000001e00a27202 */ /* 0x000fe20000000f00 */
[C---:B------:R-:W-:Y:S01]  /*8550*/  FMUL.FTZ R11, R0.reuse, R163 ;  /* 0x000000a3000b7220 */ /* 0x040fe20000410000 */
[----:B------:R-:W-:Y:S01]  /*8560*/  MOV R163, R27 ;  /* 0x0000001b00a37202 */ /* 0x000fe20000000f00 */
[C---:B------:R-:W-:Y:S01]  /*8570*/  FMUL.FTZ R14, R0.reuse, R158 ;  /* 0x0000009e000e7220 */ /* 0x040fe20000410000 */
[----:B------:R-:W-:Y:S01]  /*8580*/  MOV R158, R26 ;  /* 0x0000001a009e7202 */ /* 0x000fe20000000f00 */
[----:B------:R-:W-:Y:S01]  /*8590*/  FMUL.FTZ R15, R0, R159 ;  /* 0x0000009f000f7220 */ /* 0x000fe20000410000 */
[----:B----4-:R-:W-:Y:S01]  /*85a0*/  F2FP.BF16.PACK_AB R179, R190, R179 ;  /* 0x000000b3beb3723e */ /* 0x010fe200000010ff */
[C---:B------:R-:W-:Y:S01]  /*85b0*/  FMUL.FTZ R18, R0.reuse, R154 ;  /* 0x0000009a00127220 */ /* 0x040fe20000410000 */
[----:B------:R-:W-:Y:S01]  /*85c0*/  MUFU.EX2 R144, R181 ;  /* 0x000000b500907308 */ /* 0x000fe20000000800 */
[C---:B------:R-:W-:Y:S02]  /*85d0*/  FMUL.FTZ R19, R0.reuse, R155 ;  /* 0x0000009b00137220 */ /* 0x040fe40000410000 */
[C---:B------:R-:W-:Y:S02]  /*85e0*/  FMUL.FTZ R22, R0.reuse, R150 ;  /* 0x0000009600167220 */ /* 0x040fe40000410000 */
[C---:B-1----:R-:W-:Y:S05]  /*85f0*/  HMMA.16816.F32.BF16 R4, R176.reuse, R136, R4 ;  /* 0x00000088b004723c */ /* 0x042fea0000041804 */
[C---:B------:R-:W-:Y:S01]  /*8600*/  FMUL.FTZ R23, R0.reuse, R151 ;  /* 0x0000009700177220 */ /* 0x040fe20000410000 */
[----:B------:R-:W-:Y:S01]  /*8610*/  MUFU.EX2 R181, R161 ;  /* 0x000000a100b57308 */ /* 0x000fe20000000800 */
[C---:B------:R-:W-:Y:S01]  /*8620*/  FMUL.FTZ R26, R0.reuse, R146 ;  /* 0x00000092001a7220 */ /* 0x040fe20000410000 */
[C---:B------:R-:W-:Y:S01]  /*8630*/  HMMA.16816.F32.BF16 R8, R176.reuse, R138, R8 ;  /* 0x0000008ab008723c */ /* 0x040fe20000041808 */
[----:B------:R-:W1:Y:S03]  /*8640*/  LDSM.16.MT88.4 R136, [R249+0x100] ;  /* 0x00010000f988783b */ /* 0x000e660000004200 */
[C---:B------:R-:W-:Y:S02]  /*8650*/  FMUL.FTZ R27, R0.reuse, R147 ;  /* 0x00000093001b7220 */ /* 0x040fe40000410000 */
[C---:B------:R-:W-:Y:S02]  /*8660*/  FMUL.FTZ R30, R0.reuse, R142 ;  /* 0x0000008e001e7220 */ /* 0x040fe40000410000 */
[C---:B------:R-:W-:Y:S01]  /*8670*/  FMUL.FTZ R31, R0.reuse, R143 ;  /* 0x0000008f001f7220 */ /* 0x040fe20000410000 */
[----:B------:R-:W-:Y:S01]  /*8680*/  MUFU.EX2 R180, R160 ;  /* 0x000000a000b47308 */ /* 0x000fe20000000800 */
[----:B------:R-:W-:Y:S02]  /*8690*/  LDSM.16.MT88.4 R140, [R248+0x900] ;  /* 0x00090000f88c783b */ /* 0x000fe40000004200 */
        /* <DEDUP_REMOVED lines=17> */
[C---:B------:R-:W-:Y:S01]  /*87b0*/  FMUL.FTZ R66, R0.reuse, R66 ;  /* 0x0000004200427220 */ /* 0x040fe20000410000 */
[C---:B-1----:R-:W-:Y:S03]  /*87c0*/  HMMA.16816.F32.BF16 R12, R176.reuse, R136, R12 ;  /* 0x00000088b00c723c */ /* 0x042fe6000004180c */
[C---:B------:R-:W-:Y:S02]  /*87d0*/  FMUL.FTZ R67, R0.reuse, R67 ;  /* 0x0000004300437220 */ /* 0x040fe40000410000 */
[C---:B------:R-:W-:Y:S02]  /*87e0*/  FMUL.FTZ R70, R0.reuse, R70 ;  /* 0x0000004600467220 */ /* 0x040fe40000410000 */
[C---:B------:R-:W-:Y:S01]  /*87f0*/  FMUL.FTZ R71, R0.reuse, R71 ;  /* 0x0000004700477220 */ /* 0x040fe20000410000 */
[C---:B------:R-:W-:Y:S01]  /*8800*/  HMMA.16816.F32.BF16 R16, R176.reuse, R138, R16 ;  /* 0x0000008ab010723c */ /* 0x040fe20000041810 */
[----:B------:R-:W1:Y:S01]  /*8810*/  LDSM.16.MT88.4 R136, [R252+0x100] ;  /* 0x00010000fc88783b */ /* 0x000e620000004200 */
[----:B------:R-:W2:Y:S02]  /*8820*/  MUFU.EX2 R133, R185 ;  /* 0x000000b900857308 */ /* 0x000ea40000000800 */
[C---:B------:R-:W-:Y:S02]  /*8830*/  FMUL.FTZ R74, R0.reuse, R74 ;  /* 0x0000004a004a7220 */ /* 0x040fe40000410000 */
[C---:B------:R-:W-:Y:S02]  /*8840*/  FMUL.FTZ R75, R0.reuse, R75 ;  /* 0x0000004b004b7220 */ /* 0x040fe40000410000 */
[C---:B------:R-:W-:Y:S04]  /*8850*/  FMUL.FTZ R78, R0.reuse, R78 ;  /* 0x0000004e004e7220 */ /* 0x040fe80000410000 */
        /* <DEDUP_REMOVED lines=17> */
[C---:B------:R-:W-:Y:S01]  /*8970*/  FMUL.FTZ R107, R0.reuse, R107 ;  /* 0x0000006b006b7220 */ /* 0x040fe20000410000 */
[C---:B-1----:R-:W-:Y:S02]  /*8980*/  HMMA.16816.F32.BF16 R20, R176.reuse, R136, R20 ;  /* 0x00000088b014723c */ /* 0x042fe40000041814 */
[----:B------:R-:W1:Y:S01]  /*8990*/  MUFU.EX2 R186, R186 ;  /* 0x000000ba00ba7308 */ /* 0x000e620000000800 */
[C---:B------:R-:W-:Y:S02]  /*89a0*/  FMUL.FTZ R110, R0.reuse, R110 ;  /* 0x0000006e006e7220 */ /* 0x040fe40000410000 */
[C---:B------:R-:W-:Y:S02]  /*89b0*/  FMUL.FTZ R111, R0.reuse, R111 ;  /* 0x0000006f006f7220 */ /* 0x040fe40000410000 */
[C---:B------:R-:W-:Y:S01]  /*89c0*/  FMUL.FTZ R114, R0.reuse, R114 ;  /* 0x0000007200727220 */ /* 0x040fe20000410000 */
[C---:B------:R-:W-:Y:S01]  /*89d0*/  HMMA.16816.F32.BF16 R24, R176.reuse, R138, R24 ;  /* 0x0000008ab018723c */ /* 0x040fe20000041818 */
[----:B------:R-:W4:Y:S03]  /*89e0*/  LDSM.16.MT88.4 R136, [R251+0x100] ;  /* 0x00010000fb88783b */ /* 0x000f260000004200 */
[C---:B------:R-:W-:Y:S02]  /*89f0*/  FMUL.FTZ R115, R0.reuse, R115 ;  /* 0x0000007300737220 */ /* 0x040fe40000410000 */
[C---:B------:R-:W-:Y:S02]  /*8a00*/  FMUL.FTZ R118, R0.reuse, R118 ;  /* 0x0000007600767220 */ /* 0x040fe40000410000 */
[C---:B------:R-:W-:Y:S04]  /*8a10*/  FMUL.FTZ R119, R0.reuse, R119 ;  /* 0x0000007700777220 */ /* 0x040fe80000410000 */
[C---:B------:R-:W-:Y:S02]  /*8a20*/  FMUL.FTZ R122, R0.reuse, R122 ;  /* 0x0000007a007a7220 */ /* 0x040fe40000410000 */
[C---:B------:R-:W-:Y:S02]  /*8a30*/  FMUL.FTZ R123, R0.reuse, R123 ;  /* 0x0000007b007b7220 */ /* 0x040fe40000410000 */
[C---:B------:R-:W-:Y:S02]  /*8a40*/  FMUL.FTZ R126, R0.reuse, R126 ;  /* 0x0000007e007e7220 */ /* 0x040fe40000410000 */
[C---:B------:R-:W-:Y:S02]  /*8a50*/  FMUL.FTZ R127, R0.reuse, R127 ;  /* 0x0000007f007f7220 */ /* 0x040fe40000410000 */
[C---:B------:R-:W-:Y:S02]  /*8a60*/  FMUL.FTZ R130, R0.reuse, R130 ;  /* 0x0000008200827220 */ /* 0x040fe40000410000 */
[----:B------:R-:W-:Y:S02]  /*8a70*/  FMUL.FTZ R131, R0, R131 ;  /* 0x0000008300837220 */ /* 0x000fe40000410000 */
[----:B--2---:R-:W-:Y:S02]  /*8a80*/  FADD.FTZ R0, R133, R182 ;  /* 0x000000b685007221 */ /* 0x004fe40000010000 */
[----:B------:R2:W-:Y:S02]  /*8a90*/  MUFU.EX2 R182, R166 ;  /* 0x000000a600b67308 */ /* 0x0005e40000000800 */
[C---:B------:R-:W-:Y:S04]  /*8aa0*/  FADD.FTZ R0, R3.reuse, R0 ;  /* 0x0000000003007221 */ /* 0x040fe80000010000 */
[----:B------:R-:W-:Y:S04]  /*8ab0*/  FADD.FTZ R0, R144, R0 ;  /* 0x0000000090007221 */ /* 0x000fe80000010000 */
[----:B------:R-:W-:Y:S01]  /*8ac0*/  FADD.FTZ R0, R134, R0 ;  /* 0x0000000086007221 */ /* 0x000fe20000010000 */
[C---:B----4-:R-:W-:Y:S08]  /*8ad0*/  HMMA.16816.F32.BF16 R28, R176.reuse, R136, R28 ;  /* 0x00000088b01c723c */ /* 0x050ff0000004181c */
[C---:B------:R-:W-:Y:S01]  /*8ae0*/  HMMA.16816.F32.BF16 R32, R176.reuse, R138, R32 ;  /* 0x0000008ab020723c */ /* 0x040fe20000041820 */
[----:B------:R-:W4:Y:S03]  /*8af0*/  LDSM.16.MT88.4 R136, [R248+0x2100] ;  /* 0x00210000f888783b */ /* 0x000f260000004200 */
[----:B--2---:R-:W-:Y:S04]  /*8b00*/  MOV R166, R149 ;  /* 0x0000009500a67202 */ /* 0x004fe80000000f00 */
[C---:B----4-:R-:W-:Y:S08]  /*8b10*/  HMMA.16816.F32.BF16 R36, R176.reuse, R136, R36 ;  /* 0x00000088b024723c */ /* 0x050ff00000041824 */
[C---:B------:R-:W-:Y:S01]  /*8b20*/  HMMA.16816.F32.BF16 R40, R176.reuse, R138, R40 ;  /* 0x0000008ab028723c */ /* 0x040fe20000041828 */
[----:B------:R-:W2:Y:S07]  /*8b30*/  LDSM.16.MT88.4 R136, [R249+0x2100] ;  /* 0x00210000f988783b */ /* 0x000eae0000004200 */
[C---:B--2---:R-:W-:Y:S08]  /*8b40*/  HMMA.16816.F32.BF16 R44, R176.reuse, R136, R44 ;  /* 0x00000088b02c723c */ /* 0x044ff0000004182c */
        /* <DEDUP_REMOVED lines=29> */
[C---:B--2---:R-:W-:Y:S07]  /*8d20*/  HMMA.16816.F32.BF16 R124, R176.reuse, R136, R124 ;  /* 0x00000088b07c723c */ /* 0x044fee000004187c */
[----:B------:R-:W-:Y:S01]  /*8d30*/  F2FP.BF16.PACK_AB R136, R3, R133 ;  /* 0x000000850388723e */ /* 0x000fe200000010ff */
[----:B------:R-:W-:Y:S01]  /*8d40*/  HMMA.16816.F32.BF16 R128, R176, R138, R128 ;  /* 0x0000008ab080723c */ /* 0x000fe20000041880 */
[----:B------:R-:W-:Y:S03]  /*8d50*/  MUFU.EX2 R3, R163 ;  /* 0x000000a300037308 */ /* 0x000fe60000000800 */
[----:B---3--:R-:W-:Y:S03]  /*8d60*/  F2FP.BF16.PACK_AB R137, R188, R189 ;  /* 0x000000bdbc89723e */ /* 0x008fe600000010ff */
[----:B------:R-:W-:Y:S02]  /*8d70*/  F2FP.BF16.PACK_AB R138, R134, R144 ;  /* 0x00000090868a723e */ /* 0x000fe400000010ff */
[----:B------:R-:W2:Y:S02]  /*8d80*/  LDSM.16.MT88.4 R144, [R249+0x900] ;  /* 0x00090000f990783b */ /* 0x000ea40000004200 */
[----:B------:R3:W-:Y:S01]  /*8d90*/  MUFU.EX2 R134, R162 ;  /* 0x000000a200867308 */ /* 0x0007e20000000800 */
[----:B-1----:R-:W-:Y:S02]  /*8da0*/  F2FP.BF16.PACK_AB R139, R186, R187 ;  /* 0x000000bbba8b723e */ /* 0x002fe400000010ff */
[----:B------:R-:W-:Y:S05]  /*8db0*/  F2FP.BF16.PACK_AB R177, R180, R181 ;  /* 0x000000b5b4b1723e */ /* 0x000fea00000010ff */
[C---:B------:R-:W-:Y:S02]  /*8dc0*/  HMMA.16816.F32.BF16 R4, R136.reuse, R140, R4 ;  /* 0x0000008c8804723c */ /* 0x040fe40000041804 */
[----:B------:R-:W-:Y:S06]  /*8dd0*/  MUFU.EX2 R176, R153 ;  /* 0x0000009900b07308 */ /* 0x000fec0000000800 */
[C---:B------:R-:W-:Y:S01]  /*8de0*/  HMMA.16816.F32.BF16 R8, R136.reuse, R142, R8 ;  /* 0x0000008e8808723c */ /* 0x040fe20000041808 */
[----:B------:R-:W1:Y:S03]  /*8df0*/  LDSM.16.MT88.4 R140, [R252+0x900] ;  /* 0x00090000fc8c783b */ /* 0x000e660000004200 */
[----:B------:R-:W4:Y:S05]  /*8e00*/  MUFU.EX2 R133, R158 ;  /* 0x0000009e00857308 */ /* 0x000f2a0000000800 */
[----:B---3--:R-:W-:Y:S05]  /*8e10*/  LDSM.16.MT88.4 R160, [R248+0x1900] ;  /* 0x00190000f8a0783b */ /* 0x008fea0000004200 */
[----:B------:R-:W-:Y:S01]  /*8e20*/  MUFU.EX2 R178, R156 ;  /* 0x0000009c00b27308 */ /* 0x000fe20000000800 */
[C---:B--2---:R-:W-:Y:S03]  /*8e30*/  HMMA.16816.F32.BF16 R12, R136.reuse, R144, R12 ;  /* 0x00000090880c723c */ /* 0x044fe6000004180c */
[----:B----4-:R-:W-:Y:S05]  /*8e40*/  FADD.FTZ R0, R133, R0 ;  /* 0x0000000085007221 */ /* 0x010fea0000010000 */
[C---:B------:R-:W-:Y:S01]  /*8e50*/  HMMA.16816.F32.BF16 R16, R136.reuse, R146, R16 ;  /* 0x000000928810723c */ /* 0x040fe20000041810 */
[----:B------:R-:W2:Y:S03]  /*8e60*/  LDSM.16.MT88.4 R144, [R251+0x900] ;  /* 0x00090000fb90783b */ /* 0x000ea60000004200 */
[C---:B------:R-:W-:Y:S04]  /*8e70*/  FADD.FTZ R0, R3.reuse, R0 ;  /* 0x0000000003007221 */ /* 0x040fe80000010000 */
[----:B------:R-:W-:Y:S01]  /*8e80*/  FADD.FTZ R0, R148, R0 ;  /* 0x0000000094007221 */ /* 0x000fe20000010000 */
[C---:B-1----:R-:W-:Y:S03]  /*8e90*/  HMMA.16816.F32.BF16 R20, R136.reuse, R140, R20 ;  /* 0x0000008c8814723c */ /* 0x042fe60000041814 */
[C---:B------:R-:W-:Y:S05]  /*8ea0*/  FADD.FTZ R0, R134.reuse, R0 ;  /* 0x0000000086007221 */ /* 0x040fea0000010000 */
        /* <DEDUP_REMOVED lines=39> */
[----:B------:R-:W-:Y:S01]  /*9120*/  HMMA.16816.F32.BF16 R128, R136, R146, R128 ;  /* 0x000000928880723c */ /* 0x000fe20000041880 */
[----:B------:R-:W2:Y:S06]  /*9130*/  LDSM.16.MT88.4 R144, [R249+0x1100] ;  /* 0x00110000f990783b */ /* 0x000eac0000004200 */
[----:B------:R-:W-:Y:S02]  /*9140*/  F2FP.BF16.PACK_AB R138, R134, R148 ;  /* 0x00000094868a723e */ /* 0x000fe400000010ff */
[----:B------:R-:W3:Y:S01]  /*9150*/  LDSM.16.MT88.4 R148, [R252+0x1100] ;  /* 0x00110000fc94783b */ /* 0x000ee20000004200 */
[----:B------:R-:W4:Y:S02]  /*9160*/  MUFU.EX2 R134, R166 ;  /* 0x000000a600867308 */ /* 0x000f240000000800 */
[----:B------:R-:W-:Y:S02]  /*9170*/  F2FP.BF16.PACK_AB R136, R3, R133 ;  /* 0x000000850388723e */ /* 0x000fe400000010ff */
[----:B------:R-:W-:Y:S02]  /*9180*/  F2FP.BF16.PACK_AB R137, R184, R191 ;  /* 0x000000bfb889723e */ /* 0x000fe400000010ff */
[----:B------:R-:W-:Y:S04]  /*9190*/  F2FP.BF16.PACK_AB R139, R182, R183 ;  /* 0x000000b7b68b723e */ /* 0x000fe800000010ff */
[----:B------:R-:W5:Y:S03]  /*91a0*/  MUFU.EX2 R133, R157 ;  /* 0x0000009d00857308 */ /* 0x000f660000000800 */
[C---:B-1----:R-:W-:Y:S08]  /*91b0*/  HMMA.16816.F32.BF16 R4, R136.reuse, R140, R4 ;  /* 0x0000008c8804723c */ /* 0x042ff00000041804 */
[C---:B------:R-:W-:Y:S01]  /*91c0*/  HMMA.16816.F32.BF16 R8, R136.reuse, R142, R8 ;  /* 0x0000008e8808723c */ /* 0x040fe20000041808 */
[----:B------:R-:W1:Y:S03]  /*91d0*/  LDSM.16.MT88.4 R140, [R251+0x1100] ;  /* 0x00110000fb8c783b */ /* 0x000e660000004200 */
[----:B----4-:R-:W-:Y:S04]  /*91e0*/  FADD.FTZ R0, R134, R0 ;  /* 0x0000000086007221 */ /* 0x010fe80000010000 */
[C---:B------:R-:W-:Y:S01]  /*91f0*/  FADD.FTZ R0, R176.reuse, R0 ;  /* 0x00000000b0007221 */ /* 0x040fe20000010000 */
[----:B------:R-:W-:Y:S01]  /*9200*/  F2FP.BF16.PACK_AB R176, R176, R134 ;  /* 0x00000086b0b0723e */ /* 0x000fe200000010ff */
[C---:B--2---:R-:W-:Y:S03]  /*9210*/  HMMA.16816.F32.BF16 R12, R136.reuse, R144, R12 ;  /* 0x00000090880c723c */ /* 0x044fe6000004180c */
[----:B-----5:R-:W-:Y:S01]  /*9220*/  FADD.FTZ R3, R133, R0 ;  /* 0x0000000085037221 */ /* 0x020fe20000010000 */
[----:B------:R-:W-:Y:S01]  /*9230*/  MOV R134, R2 ;  /* 0x0000000200867202 */ /* 0x000fe20000000f00 */
[----:B------:R-:W-:Y:S02]  /*9240*/  FADD.FTZ R0, R190, R152 ;  /* 0x00000098be007221 */ /* 0x000fe40000010000 */
[----:B------:R-:W-:Y:S01]  /*9250*/  LDSM.16.MT88.4 R152, [R249+0x1900] ;  /* 0x00190000f998783b */ /* 0x000fe20000004200 */
[C---:B------:R-:W-:Y:S04]  /*9260*/  HMMA.16816.F32.BF16 R16, R136.reuse, R146, R16 ;  /* 0x000000928810723c */ /* 0x040fe80000041810 */
[C---:B------:R-:W-:Y:S01]  /*9270*/  FADD.FTZ R3, R178.reuse, R3 ;  /* 0x00000003b2037221 */ /* 0x040fe20000010000 */
[----:B------:R-:W-:Y:S01]  /*9280*/  F2FP.BF16.PACK_AB R178, R178, R133 ;  /* 0x00000085b2b2723e */ /* 0x000fe200000010ff */
[----:B------:R-:W-:Y:S01]  /*9290*/  FADD.FTZ R0, R189, R0 ;  /* 0x00000000bd007221 */ /* 0x000fe20000010000 */
[----:B------:R-:W2:Y:S01]  /*92a0*/  LDSM.16.MT88.4 R144, [R248+0x3100] ;  /* 0x00310000f890783b */ /* 0x000ea20000004200 */
[C---:B---3--:R-:W-:Y:S01]  /*92b0*/  HMMA.16816.F32.BF16 R20, R136.reuse, R148, R20 ;  /* 0x000000948814723c */ /* 0x048fe20000041814 */
[----:B------:R-:W-:Y:S03]  /*92c0*/  MUFU.EX2 R133, R165 ;  /* 0x000000a500857308 */ /* 0x000fe60000000800 */
[----:B------:R-:W-:Y:S03]  /*92d0*/  FADD.FTZ R0, R188, R0 ;  /* 0x00000000bc007221 */ /* 0x000fe60000010000 */
[----:B------:R3:W-:Y:S01]  /*92e0*/  STL [R1+0x5c], R3 ;  /* 0x00005c0301007387 */ /* 0x0007e20000100800 */
[C---:B------:R-:W-:Y:S03]  /*92f0*/  HMMA.16816.F32.BF16 R24, R136.reuse, R150, R24 ;  /* 0x000000968818723c */ /* 0x040fe60000041818 */
[----:B------:R-:W4:Y:S01]  /*9300*/  LDSM.16.MT88.4 R148, [R249+0x3100] ;  /* 0x00310000f994783b */ /* 0x000f220000004200 */
[----:B------:R-:W-:Y:S04]  /*9310*/  FADD.FTZ R0, R187, R0 ;  /* 0x00000000bb007221 */ /* 0x000fe80000010000 */
[C---:B-1----:R-:W-:Y:S04]  /*9320*/  HMMA.16816.F32.BF16 R28, R136.reuse, R140, R28 ;  /* 0x0000008c881c723c */ /* 0x042fe8000004181c */
[----:B------:R-:W-:Y:S04]  /*9330*/  FADD.FTZ R0, R186, R0 ;  /* 0x00000000ba007221 */ /* 0x000fe80000010000 */
[C---:B------:R-:W-:Y:S01]  /*9340*/  HMMA.16816.F32.BF16 R32, R136.reuse, R142, R32 ;  /* 0x0000008e8820723c */ /* 0x040fe20000041820 */
[----:B------:R-:W1:Y:S03]  /*9350*/  LDSM.16.MT88.4 R140, [R252+0x3100] ;  /* 0x00310000fc8c783b */ /* 0x000e660000004200 */
[----:B------:R-:W-:Y:S01]  /*9360*/  FADD.FTZ R0, R191, R0 ;  /* 0x00000000bf007221 */ /* 0x000fe20000010000 */
[----:B---3--:R-:W3:Y:S03]  /*9370*/  MUFU.EX2 R3, R164 ;  /* 0x000000a400037308 */ /* 0x008ee60000000800 */
[----:B------:R-:W-:Y:S04]  /*9380*/  FADD.FTZ R0, R184, R0 ;  /* 0x00000000b8007221 */ /* 0x000fe80000010000 */
[----:B------:R-:W-:Y:S01]  /*9390*/  FADD.FTZ R0, R183, R0 ;  /* 0x00000000b7007221 */ /* 0x000fe20000010000 */
[C---:B--2---:R-:W-:Y:S03]  /*93a0*/  HMMA.16816.F32.BF16 R36, R136.reuse, R144, R36 ;  /* 0x000000908824723c */ /* 0x044fe60000041824 */
[----:B------:R-:W-:Y:S04]  /*93b0*/  FADD.FTZ R0, R182, R0 ;  /* 0x00000000b6007221 */ /* 0x000fe80000010000 */
[----:B------:R-:W-:Y:S01]  /*93c0*/  FADD.FTZ R0, R181, R0 ;  /* 0x00000000b5007221 */ /* 0x000fe20000010000 */
[C---:B------:R-:W-:Y:S01]  /*93d0*/  HMMA.16816.F32.BF16 R40, R136.reuse, R146, R40 ;  /* 0x000000928828723c */ /* 0x040fe20000041828 */
[----:B------:R-:W2:Y:S03]  /*93e0*/  LDSM.16.MT88.4 R144, [R251+0x3100] ;  /* 0x00310000fb90783b */ /* 0x000ea60000004200 */
[----:B------:R-:W-:Y:S04]  /*93f0*/  FADD.FTZ R0, R180, R0 ;  /* 0x00000000b4007221 */ /* 0x000fe80000010000 */
[C---:B----4-:R-:W-:Y:S04]  /*9400*/  HMMA.16816.F32.BF16 R44, R136.reuse, R148, R44 ;  /* 0x00000094882c723c */ /* 0x050fe8000004182c */
[----:B---3--:R-:W-:Y:S01]  /*9410*/  F2FP.BF16.PACK_AB R179, R3, R133 ;  /* 0x0000008503b3723e */ /* 0x008fe200000010ff */
[----:B------:R-:W-:Y:S01]  /*9420*/  FADD.FTZ R0, R133, R0 ;  /* 0x0000000085007221 */ /* 0x000fe20000010000 */
[----:B------:R-:W-:Y:S02]  /*9430*/  MOV R133, R132 ;  /* 0x0000008400857202 */ /* 0x000fe40000000f00 */
[C---:B------:R-:W-:Y:S01]  /*9440*/  HMMA.16816.F32.BF16 R48, R136.reuse, R150, R48 ;  /* 0x000000968830723c */ /* 0x040fe20000041830 */
[----:B------:R-:W3:Y:S03]  /*9450*/  LDSM.16.MT88.4 R148, [R248+0x5100] ;  /* 0x00510000f894783b */ /* 0x000ee60000004200 */
[----:B------:R-:W-:Y:S04]  /*9460*/  FADD.FTZ R0, R3, R0 ;  /* 0x0000000003007221 */ /* 0x000fe80000010000 */
        /* <DEDUP_REMOVED lines=26> */
[C---:B------:R-:W-:Y:S08]  /*9610*/  HMMA.16816.F32.BF16 R120, R136.reuse, R150, R120 ;  /* 0x000000968878723c */ /* 0x040ff00000041878 */
[C---:B-1----:R-:W-:Y:S08]  /*9620*/  HMMA.16816.F32.BF16 R124, R136.reuse, R140, R124 ;  /* 0x0000008c887c723c */ /* 0x042ff0000004187c */
[----:B------:R-:W-:Y:S01]  /*9630*/  HMMA.16816.F32.BF16 R128, R136, R142, R128 ;  /* 0x0000008e8880723c */ /* 0x000fe20000041880 */
[----:B------:R-:W1:Y:S07]  /*9640*/  LDSM.16.MT88.4 R136, [R251+0x1900] ;  /* 0x00190000fb88783b */ /* 0x000e6e0000004200 */
        /* <DEDUP_REMOVED lines=8> */
[C---:B--2---:R-:W-:Y:S08]  /*96d0*/  HMMA.16816.F32.BF16 R148, R176.reuse, R144, R20 ;  /* 0x00000090b094723c */ /* 0x044ff00000041814 */
[C---:B------:R-:W-:Y:S08]  /*96e0*/  HMMA.16816.F32.BF16 R144, R176.reuse, R146, R24 ;  /* 0x00000092b090723c */ /* 0x040ff00000041818 */
[C---:B-1----:R-:W-:Y:S08]  /*96f0*/  HMMA.16816.F32.BF16 R140, R176.reuse, R136, R28 ;  /* 0x00000088b08c723c */ /* 0x042ff0000004181c */
        /* <DEDUP_REMOVED lines=34> */
.L_x_26:
[----:B------:R-:W2:Y:S04]  /*9920*/  LDL.LU R5, [R1+0x5c] ;  /* 0x00005c0001057983 */ /* 0x000ea80000300800 */
[----:B------:R-:W3:Y:S01]  /*9930*/  LDL.LU R3, [R1+0x80] ;  /* 0x0000800001037983 */ /* 0x000ee20000300800 */
[----:B------:R-:W-:-:S03]  /*9940*/  PLOP3.LUT P2, PT, PT, PT, PT, 0x8, 0x0 ;  /* 0x000000000000781c */ /* 0x000fc60003f4e170 */
[----:B--2---:R-:W1:Y:S04]  /*9950*/  SHFL.BFLY PT, R0, R5, 0x2, 0x1f ;  /* 0x0c401f0005007f89 */ /* 0x004e6800000e0000 */
[----:B---3--:R-:W2:Y:S01]  /*9960*/  SHFL.BFLY PT, R4, R3, 0x2, 0x1f ;  /* 0x0c401f0003047f89 */ /* 0x008ea200000e0000 */
[----:B-1----:R-:W-:Y:S02]  /*9970*/  FADD.FTZ R0, R0, R5 ;  /* 0x0000000500007221 */ /* 0x002fe40000010000 */
[----:B--2---:R-:W-:-:S03]  /*9980*/  FADD.FTZ R4, R4, R3 ;  /* 0x0000000304047221 */ /* 0x004fc60000010000 */
[----:B------:R-:W1:Y:S01]  /*9990*/  SHFL.BFLY PT, R6, R0, 0x1, 0x1f ;  /* 0x0c201f0000067f89 */ /* 0x000e6200000e0000 */
[----:B------:R-:W-:-:S03]  /*99a0*/  MOV R3, RZ ;  /* 0x000000ff00037202 */ /* 0x000fc60000000f00 */
[----:B------:R-:W2:Y:S01]  /*99b0*/  SHFL.BFLY PT, R5, R4, 0x1, 0x1f ;  /* 0x0c201f0004057f89 */ /* 0x000ea200000e0000 */
[----:B-1----:R-:W-:Y:S01]  /*99c0*/  FADD.FTZ R6, R0, R6 ;  /* 0x0000000600067221 */ /* 0x002fe20000010000 */
[----:B------:R-:W-:Y:S01]  /*99d0*/  MOV R0, RZ ;  /* 0x000000ff00007202 */ /* 0x000fe20000000f00 */
[----:B--2---:R-:W-:-:S03]  /*99e0*/  FADD.FTZ R4, R5, R4 ;  /* 0x0000000405047221 */ /* 0x004fc60000010000 */
[----:B------:R-:W-:Y:S02]  /*99f0*/  FSETP.NE.FTZ.AND P1, PT, R6, RZ, PT ;  /* 0x000000ff0600720b */ /* 0x000fe40003f35000 */
[----:B------:R-:W-:-:S11]  /*9a00*/  FSETP.NE.FTZ.AND P0, PT, R4, RZ, PT ;  /* 0x000000ff0400720b */ /* 0x000fd60003f15000 */
[----:B------:R-:W1:Y:S08]  /*9a10*/  @P1 MUFU.RCP R3, R6 ;  /* 0x0000000600031308 */ /* 0x000e700000001000 */
[----:B------:R-:W2:Y:S08]  /*9a20*/  @P1 MUFU.LG2 R6, R6 ;  /* 0x0000000600061308 */ /* 0x000eb00000000c00 */
[----:B------:R-:W3:Y:S01]  /*9a30*/  @P0 MUFU.LG2 R7, R4 ;  /* 0x0000000400070308 */ /* 0x000ee20000000c00 */
[----:B-1----:R-:W-:-:S02]  /*9a40*/  FMUL.FTZ R12, R3, R36 ;  /* 0x00000024030c7220 */ /* 0x002fc40000410000 */
[C---:B------:R-:W-:Y:S02]  /*9a50*/  FMUL.FTZ R164, R3.reuse, R164 ;  /* 0x000000a403a47220 */ /* 0x040fe40000410000 */
[C---:B------:R-:W-:Y:S02]  /*9a60*/  FMUL.FTZ R8, R3.reuse, R165 ;  /* 0x000000a503087220 */ /* 0x040fe40000410000 */
[C---:B------:R-:W-:Y:S01]  /*9a70*/  FMUL.FTZ R160, R3.reuse, R160 ;  /* 0x000000a003a07220 */ /* 0x040fe20000410000 */
[----:B------:R1:W4:Y:S01]  /*9a80*/  @P0 MUFU.RCP R0, R4 ;  /* 0x0000000400000308 */ /* 0x0003220000001000 */
[C---:B------:R-:W-:Y:S02]  /*9a90*/  FMUL.FTZ R161, R3.reuse, R161 ;  /* 0x000000a103a17220 */ /* 0x040fe40000410000 */
[C---:B------:R-:W-:Y:S02]  /*9aa0*/  FMUL.FTZ R156, R3.reuse, R156 ;  /* 0x0000009c039c7220 */ /* 0x040fe40000410000 */
[----:B------:R-:W-:-:S02]  /*9ab0*/  FMUL.FTZ R157, R3, R157 ;  /* 0x0000009d039d7220 */ /* 0x000fc40000410000 */
[C---:B------:R-:W-:Y:S02]  /*9ac0*/  FMUL.FTZ R152, R3.reuse, R152 ;  /* 0x0000009803987220 */ /* 0x040fe40000410000 */
[C---:B------:R-:W-:Y:S02]  /*9ad0*/  FMUL.FTZ R153, R3.reuse, R153 ;  /* 0x0000009903997220 */ /* 0x040fe40000410000 */
[C---:B------:R-:W-:Y:S02]  /*9ae0*/  FMUL.FTZ R148, R3.reuse, R148 ;  /* 0x0000009403947220 */ /* 0x040fe40000410000 */
[C---:B------:R-:W-:Y:S02]  /*9af0*/  FMUL.FTZ R149, R3.reuse, R149 ;  /* 0x0000009503957220 */ /* 0x040fe40000410000 */
[C---:B------:R-:W-:Y:S01]  /*9b00*/  FMUL.FTZ R144, R3.reuse, R144 ;  /* 0x0000009003907220 */ /* 0x040fe20000410000 */
[----:B-1----:R-:W-:Y:S01]  /*9b10*/  @P1 MOV R4, 0x3f317218 ;  /* 0x3f31721800041802 */ /* 0x002fe20000000f00 */
        /* <DEDUP_REMOVED lines=12> */
[C---:B------:R-:W-:Y:S01]  /*9be0*/  FMUL.FTZ R20, R3.reuse, R52 ;  /* 0x0000003403147220 */ /* 0x040fe20000410000 */
[----:B------:R-:W-:Y:S01]  /*9bf0*/  MOV R52, 0xff800000 ;  /* 0xff80000000347802 */ /* 0x000fe20000000f00 */
[C---:B------:R-:W-:Y:S01]  /*9c00*/  FMUL.FTZ R35, R3.reuse, R53 ;  /* 0x0000003503237220 */ /* 0x040fe20000410000 */
[----:B------:R-:W-:Y:S01]  /*9c10*/  MOV R53, 0xff800000 ;  /* 0xff80000000357802 */ /* 0x000fe20000000f00 */
        /* <DEDUP_REMOVED lines=38> */
[----:B------:R-:W-:Y:S01]  /*9e80*/  @P0 MOV R3, 0x3f317218 ;  /* 0x3f31721800030802 */ /* 0x000fe20000000f00 */
[----:B------:R-:W-:Y:S02]  /*9e90*/  @P1 FMUL.FTZ R5, R4, c[0x0][0x2d0] ;  /* 0x0000b40004051a20 */ /* 0x000fe40000410000 */
[----:B--2---:R-:W-:Y:S02]  /*9ea0*/  @P1 FMUL.FTZ R6, R6, 0.69314718246459960938 ;  /* 0x3f31721806061820 */ /* 0x004fe40000410000 */
[----:B---3--:R-:W-:Y:S02]  /*9eb0*/  @P0 FMUL.FTZ R4, R7, 0.69314718246459960938 ;  /* 0x3f31721807040820 */ /* 0x008fe40000410000 */
[----:B------:R-:W-:Y:S02]  /*9ec0*/  @P0 FMUL.FTZ R3, R3, c[0x0][0x2d0] ;  /* 0x0000b40003030a20 */ /* 0x000fe40000410000 */
[----:B----4-:R-:W-:-:S02]  /*9ed0*/  FMUL.FTZ R166, R0, R166 ;  /* 0x000000a600a67220 */ /* 0x010fc40000410000 */
        /* <DEDUP_REMOVED lines=62> */
[----:B------:R-:W-:Y:S02]  /*a2c0*/  FMUL.FTZ R10, R0, R131 ;  /* 0x00000083000a7220 */ /* 0x000fe40000410000 */
[----:B------:R-:W-:Y:S02]  /*a2d0*/  @P1 FFMA.FTZ R52, R5, R132, R6 ;  /* 0x0000008405341223 */ /* 0x000fe40000010006 */
[----:B------:R-:W-:Y:S02]  /*a2e0*/  @P0 FFMA.FTZ R53, R3, R2, R4 ;  /* 0x0000000203350223 */ /* 0x000fe40000010004 */
.L_x_24:
[----:B------:R-:W-:Y:S01]  /*a2f0*/  USHF.R.S32.HI UR8, URZ, 0x1f, UR9 ;  /* 0x0000001f3f087899 */ /* 0x000fe20008011409 */
[----:B------:R-:W-:Y:S05]  /*a300*/  @P2 BRA `(.L_x_30) ;  /* 0x00001be000002947 */ /* 0x000fea0003800000 */
[----:B------:R-:W1:Y:S01]  /*a310*/  S2R R57, SR_TID.X ;  /* 0x0000000000397919 */ /* 0x000e620000002100 */
[----:B------:R-:W-:Y:S01]  /*a320*/  F2FP.BF16.PACK_AB R46, R47, R46 ;  /* 0x0000002e2f2e723e */ /* 0x000fe200000010ff */
[----:B------:R-:W-:Y:S01]  /*a330*/  ULDC.64 UR4, c[0x0][0x500] ;  /* 0x0001400000047ab9 */ /* 0x000fe20000000a00 */
[----:B------:R-:W-:Y:S01]  /*a340*/  F2FP.BF16.PACK_AB R42, R43, R42 ;  /* 0x0000002a2b2a723e */ /* 0x000fe200000010ff */
[----:B------:R-:W-:Y:S01]  /*a350*/  UISETP.NE.U32.AND UP1, UPT, URZ, UR4, UPT ;  /* 0x000000043f00728c */ /* 0x000fe2000bf25070 */
[----:B------:R-:W-:Y:S01]  /*a360*/  F2FP.BF16.PACK_AB R39, R39, R38 ;  /* 0x000000262727723e */ /* 0x000fe200000010ff */
[----:B------:R-:W-:Y:S01]  /*a370*/  UMOV UR6, 0x4 ;  /* 0x0000000400067882 */ /* 0x000fe20000000000 */
[----:B------:R-:W-:Y:S01]  /*a380*/  F2FP.BF16.PACK_AB R38, R41, R14 ;  /* 0x0000000e2926723e */ /* 0x000fe200000010ff */
[----:B------:R-:W-:Y:S01]  /*a390*/  UISETP.NE.AND.EX UP1, UPT, URZ, UR5, UPT, UP1 ;  /* 0x000000053f00728c */ /* 0x000fe2000bf25310 */
[----:B------:R-:W-:-:S02]  /*a3a0*/  F2FP.BF16.PACK_AB R8, R8, R164 ;  /* 0x000000a40808723e */ /* 0x000fc400000010ff */
[----:B------:R-:W-:Y:S01]  /*a3b0*/  F2FP.BF16.PACK_AB R167, R167, R166 ;  /* 0x000000a6a7a7723e */ /* 0x000fe200000010ff */
[----:B------:R-:W-:Y:S01]  /*a3c0*/  ULDC.64 UR4, c[0x0][0x500] ;  /* 0x0001400000047ab9 */ /* 0x000fe20000000a00 */
[----:B------:R-:W-:Y:S01]  /*a3d0*/  F2FP.BF16.PACK_AB R6, R161, R160 ;  /* 0x000000a0a106723e */ /* 0x000fe200000010ff */
[----:B------:R-:W-:Y:S01]  /*a3e0*/  UIMAD.WIDE UR4, UR11, UR6, UR4 ;  /* 0x000000060b0472a5 */ /* 0x000fe2000f8e0204 */
[----:B------:R-:W-:Y:S02]  /*a3f0*/  F2FP.BF16.PACK_AB R162, R163, R162 ;  /* 0x000000a2a3a2723e */ /* 0x000fe400000010ff */
[----:B------:R-:W-:Y:S02]  /*a400*/  F2FP.BF16.PACK_AB R5, R157, R156 ;  /* 0x0000009c9d05723e */ /* 0x000fe400000010ff */
[----:B------:R-:W-:Y:S02]  /*a410*/  F2FP.BF16.PACK_AB R158, R159, R158 ;  /* 0x0000009e9f9e723e */ /* 0x000fe400000010ff */
[----:B------:R-:W-:-:S02]  /*a420*/  F2FP.BF16.PACK_AB R7, R153, R152 ;  /* 0x000000989907723e */ /* 0x000fc400000010ff */
[----:B------:R-:W-:Y:S02]  /*a430*/  F2FP.BF16.PACK_AB R154, R155, R154 ;  /* 0x0000009a9b9a723e */ /* 0x000fe400000010ff */
[----:B-1----:R-:W-:Y:S02]  /*a440*/  SHF.R.S32.HI R47, RZ, 0x1f, R57 ;  /* 0x0000001fff2f7819 */ /* 0x002fe40000011439 */
[----:B------:R-:W-:Y:S02]  /*a450*/  F2FP.BF16.PACK_AB R49, R149, R148 ;  /* 0x000000949531723e */ /* 0x000fe400000010ff */
[CC--:B------:R-:W-:Y:S02]  /*a460*/  LEA.HI R2, R47.reuse, R57.reuse, RZ, 0x2 ;  /* 0x000000392f027211 */ /* 0x0c0fe400078f10ff */
[----:B------:R-:W-:Y:S02]  /*a470*/  LEA.HI R43, R47, R57, RZ, 0x5 ;  /* 0x000000392f2b7211 */ /* 0x000fe400078f28ff */
[----:B------:R-:W-:-:S02]  /*a480*/  SHF.R.S32.HI R4, RZ, 0x2, R2 ;  /* 0x00000002ff047819 */ /* 0x000fc40000011402 */
[----:B------:R-:W-:Y:S02]  /*a490*/  SHF.R.S32.HI R0, RZ, 0x1f, R2 ;  /* 0x0000001fff007819 */ /* 0x000fe40000011402 */
[----:B------:R-:W-:Y:S02]  /*a4a0*/  SHF.R.S32.HI R41, RZ, 0x5, R43 ;  /* 0x00000005ff297819 */ /* 0x000fe4000001142b */
[----:B------:R-:W-:Y:S02]  /*a4b0*/  LEA.HI R0, R0, R4, RZ, 0x3 ;  /* 0x0000000400007211 */ /* 0x000fe400078f18ff */
[----:B------:R-:W-:Y:S02]  /*a4c0*/  F2FP.BF16.PACK_AB R150, R151, R150 ;  /* 0x000000969796723e */ /* 0x000fe400000010ff */
[----:B------:R-:W-:Y:S02]  /*a4d0*/  LOP3.LUT R0, R0, 0xfffffff8, RZ, 0xc0, !PT ;  /* 0xfffffff800007812 */ /* 0x000fe400078ec0ff */
[----:B------:R-:W-:-:S02]  /*a4e0*/  F2FP.BF16.PACK_AB R48, R145, R144 ;  /* 0x000000909130723e */ /* 0x000fc400000010ff */
[----:B------:R-:W-:Y:S01]  /*a4f0*/  F2FP.BF16.PACK_AB R146, R147, R146 ;  /* 0x000000929392723e */ /* 0x000fe200000010ff */
[----:B------:R-:W-:Y:S01]  /*a500*/  IMAD.IADD R4, R4, 0x1, -R0 ;  /* 0x0000000104047824 */ /* 0x000fe200078e0a00 */
[----:B------:R-:W-:Y:S02]  /*a510*/  LOP3.LUT R0, R2, 0xfffffffc, RZ, 0xc0, !PT ;  /* 0xfffffffc02007812 */ /* 0x000fe400078ec0ff */
[----:B------:R-:W-:Y:S01]  /*a520*/  F2FP.BF16.PACK_AB R45, R141, R140 ;  /* 0x0000008c8d2d723e */ /* 0x000fe200000010ff */
[C---:B------:R-:W-:Y:S01]  /*a530*/  IMAD.SHL.U32 R2, R4.reuse, 0x40, RZ ;  /* 0x0000004004027824 */ /* 0x040fe200078e00ff */
[----:B------:R-:W-:Y:S01]  /*a540*/  LOP3.LUT R3, R4, 0x1, RZ, 0xc0, !PT ;  /* 0x0000000104037812 */ /* 0x000fe200078ec0ff */
[----:B------:R-:W-:Y:S01]  /*a550*/  IMAD.IADD R22, R57, 0x1, -R0 ;  /* 0x0000000139167824 */ /* 0x000fe200078e0a00 */
[----:B------:R-:W-:Y:S02]  /*a560*/  F2FP.BF16.PACK_AB R142, R143, R142 ;  /* 0x0000008e8f8e723e */ /* 0x000fe400000010ff */
[----:B------:R-:W-:Y:S01]  /*a570*/  LOP3.LUT R0, R2, 0x1c0, RZ, 0xc0, !PT ;  /* 0x000001c002007812 */ /* 0x000fe200078ec0ff */
[----:B------:R-:W-:Y:S01]  /*a580*/  IMAD R2, R41, 0x200, R22 ;  /* 0x0000020029027824 */ /* 0x000fe200078e0216 */
[----:B------:R-:W-:-:S02]  /*a590*/  ISETP.NE.U32.AND P0, PT, R3, 0x1, PT ;  /* 0x000000010300780c */ /* 0x000fc40003f05070 */
[----:B------:R-:W-:Y:S02]  /*a5a0*/  LEA.HI R0, R0, R0, RZ, 0x1d ;  /* 0x0000000000007211 */ /* 0x000fe400078fe8ff */
[----:B------:R-:W-:Y:S01]  /*a5b0*/  R2P PR, R4, 0x6 ;  /* 0x0000000604007804 */ /* 0x000fe20000000000 */
[----:B------:R-:W-:Y:S01]  /*a5c0*/  IMAD.MOV.U32 R4, RZ, RZ, 0x20 ;  /* 0x00000020ff047424 */ /* 0x000fe200078e00ff */
[----:B------:R-:W-:Y:S01]  /*a5d0*/  F2FP.BF16.PACK_AB R44, R137, R136 ;  /* 0x00000088892c723e */ /* 0x000fe200000010ff */
[----:B------:R-:W-:Y:S01]  /*a5e0*/  IMAD.U32 R0, R2, 0x2, R0 ;  /* 0x0000000202007824 */ /* 0x000fe200078e0000 */
[----:B------:R-:W-:Y:S02]  /*a5f0*/  F2FP.BF16.PACK_AB R138, R139, R138 ;  /* 0x0000008a8b8a723e */ /* 0x000fe400000010ff */
[----:B------:R-:W-:Y:S01]  /*a600*/  SEL R4, R4, 0xffffffe0, !P1 ;  /* 0xffffffe004047807 */ /* 0x000fe20004800000 */
[----:B------:R-:W-:Y:S01]  /*a610*/  IMAD.SHL.U32 R0, R0, 0x2, RZ ;  /* 0x0000000200007824 */ /* 0x000fe200078e00ff */
[----:B------:R-:W-:Y:S01]  /*a620*/  BAR.SYNC.DEFER_BLOCKING 0x1, 0x100 ;  /* 0x0044000000007b1d */ /* 0x000fe20000010000 */
[----:B------:R-:W-:-:S02]  /*a630*/  F2FP.BF16.PACK_AB R40, R37, R12 ;  /* 0x0000000c2528723e */ /* 0x000fc400000010ff */
[----:B------:R-:W-:Y:S02]  /*a640*/  F2FP.BF16.PACK_AB R37, R9, R16 ;  /* 0x000000100925723e */ /* 0x000fe400000010ff */
[C---:B------:R-:W-:Y:S02]  /*a650*/  IADD3 R3, R0.reuse, 0x80, RZ ;  /* 0x0000008000037810 */ /* 0x040fe40007ffe0ff */
[C---:B------:R-:W-:Y:S02]  /*a660*/  IADD3 R2, R0.reuse, 0x70, RZ ;  /* 0x0000007000027810 */ /* 0x040fe40007ffe0ff */
[----:B------:R-:W-:Y:S01]  /*a670*/  @P0 IADD3 R2, R3, 0x10, RZ ;  /* 0x0000001003020810 */ /* 0x000fe20007ffe0ff */
[----:B------:R-:W-:Y:S01]  /*a680*/  IMAD.IADD R3, R0, 0x1, R4 ;  /* 0x0000000100037824 */ /* 0x000fe200078e0204 */
[----:B------:R-:W-:Y:S02]  /*a690*/  F2FP.BF16.PACK_AB R36, R36, R18 ;  /* 0x000000122424723e */ /* 0x000fe400000010ff */
[----:B------:R-:W-:-:S02]  /*a6a0*/  F2FP.BF16.PACK_AB R50, R51, R50 ;  /* 0x000000323332723e */ /* 0x000fc400000010ff */
[----:B------:R-:W-:Y:S02]  /*a6b0*/  F2FP.BF16.PACK_AB R35, R35, R20 ;  /* 0x000000142323723e */ /* 0x000fe400000010ff */
[----:B------:R-:W-:Y:S02]  /*a6c0*/  F2FP.BF16.PACK_AB R54, R55, R54 ;  /* 0x000000363736723e */ /* 0x000fe400000010ff */
[----:B------:R-:W-:Y:S02]  /*a6d0*/  F2FP.BF16.PACK_AB R34, R34, R56 ;  /* 0x000000382222723e */ /* 0x000fe400000010ff */
[----:B------:R-:W-:Y:S02]  /*a6e0*/  F2FP.BF16.PACK_AB R58, R59, R58 ;  /* 0x0000003a3b3a723e */ /* 0x000fe400000010ff */
[----:B------:R-:W-:Y:S01]  /*a6f0*/  F2FP.BF16.PACK_AB R33, R33, R60 ;  /* 0x0000003c2121723e */ /* 0x000fe200000010ff */
[----:B------:R1:W-:Y:S01]  /*a700*/  STS [R0+0x80], R8 ;  /* 0x0000800800007388 */ /* 0x0003e20000000800 */
[----:B------:R-:W-:-:S02]  /*a710*/  F2FP.BF16.PACK_AB R62, R63, R62 ;  /* 0x0000003e3f3e723e */ /* 0x000fc400000010ff */
[----:B------:R-:W-:Y:S01]  /*a720*/  F2FP.BF16.PACK_AB R32, R32, R64 ;  /* 0x000000402020723e */ /* 0x000fe200000010ff */
[----:B------:R-:W-:Y:S01]  /*a730*/  STS [R0+0x480], R167 ;  /* 0x000480a700007388 */ /* 0x000fe20000000800 */
[----:B------:R-:W-:Y:S02]  /*a740*/  F2FP.BF16.PACK_AB R66, R67, R66 ;  /* 0x000000424342723e */ /* 0x000fe400000010ff */
[----:B------:R-:W-:Y:S01]  /*a750*/  F2FP.BF16.PACK_AB R31, R31, R68 ;  /* 0x000000441f1f723e */ /* 0x000fe200000010ff */
[----:B------:R2:W-:Y:S01]  /*a760*/  STS [R2], R6 ;  /* 0x0000000602007388 */ /* 0x0005e20000000800 */
[----:B------:R-:W-:Y:S02]  /*a770*/  F2FP.BF16.PACK_AB R70, R71, R70 ;  /* 0x000000464746723e */ /* 0x000fe400000010ff */
[----:B------:R-:W-:Y:S01]  /*a780*/  F2FP.BF16.PACK_AB R30, R30, R72 ;  /* 0x000000481e1e723e */ /* 0x000fe200000010ff */
[----:B------:R-:W-:Y:S01]  /*a790*/  STS [R2+0x400], R162 ;  /* 0x000400a202007388 */ /* 0x000fe20000000800 */
[----:B------:R-:W-:-:S02]  /*a7a0*/  F2FP.BF16.PACK_AB R74, R75, R74 ;  /* 0x0000004a4b4a723e */ /* 0x000fc400000010ff */
[----:B------:R-:W-:Y:S01]  /*a7b0*/  F2FP.BF16.PACK_AB R29, R29, R76 ;  /* 0x0000004c1d1d723e */ /* 0x000fe200000010ff */
[----:B------:R3:W-:Y:S01]  /*a7c0*/  STS [R3+0x80], R5 ;  /* 0x0000800503007388 */ /* 0x0007e20000000800 */
[----:B------:R-:W-:Y:S02]  /*a7d0*/  F2FP.BF16.PACK_AB R78, R79, R78 ;  /* 0x0000004e4f4e723e */ /* 0x000fe400000010ff */
[----:B------:R-:W-:Y:S01]  /*a7e0*/  F2FP.BF16.PACK_AB R28, R28, R80 ;  /* 0x000000501c1c723e */ /* 0x000fe200000010ff */
[----:B------:R-:W-:Y:S01]  /*a7f0*/  STS [R3+0x480], R158 ;  /* 0x0004809e03007388 */ /* 0x000fe20000000800 */
[----:B------:R-:W-:Y:S02]  /*a800*/  F2FP.BF16.PACK_AB R82, R83, R82 ;  /* 0x000000525352723e */ /* 0x000fe400000010ff */
[----:B------:R-:W-:Y:S01]  /*a810*/  F2FP.BF16.PACK_AB R27, R27, R84 ;  /* 0x000000541b1b723e */ /* 0x000fe200000010ff */
[----:B-1----:R-:W-:Y:S01]  /*a820*/  IMAD.MOV.U32 R8, RZ, RZ, 0x40 ;  /* 0x00000040ff087424 */ /* 0x002fe200078e00ff */
[----:B------:R-:W-:-:S02]  /*a830*/  F2FP.BF16.PACK_AB R86, R87, R86 ;  /* 0x000000565756723e */ /* 0x000fc400000010ff */
[----:B------:R-:W-:Y:S02]  /*a840*/  F2FP.BF16.PACK_AB R26, R26, R88 ;  /* 0x000000581a1a723e */ /* 0x000fe400000010ff */
[----:B------:R-:W-:Y:S02]  /*a850*/  F2FP.BF16.PACK_AB R90, R91, R90 ;  /* 0x0000005a5b5a723e */ /* 0x000fe400000010ff */
[----:B------:R-:W-:Y:S02]  /*a860*/  F2FP.BF16.PACK_AB R25, R25, R92 ;  /* 0x0000005c1919723e */ /* 0x000fe400000010ff */
[----:B--2---:R-:W-:Y:S01]  /*a870*/  SEL R6, R8, 0xffffffc0, !P2 ;  /* 0xffffffc008067807 */ /* 0x004fe20005000000 */
[----:B------:R-:W-:Y:S01]  /*a880*/  IMAD.IADD R8, R4, 0x1, R2 ;  /* 0x0000000104087824 */ /* 0x000fe200078e0202 */
[----:B------:R-:W-:Y:S02]  /*a890*/  F2FP.BF16.PACK_AB R94, R95, R94 ;  /* 0x0000005e5f5e723e */ /* 0x000fe400000010ff */
[----:B------:R-:W-:Y:S01]  /*a8a0*/  F2FP.BF16.PACK_AB R24, R24, R96 ;  /* 0x000000601818723e */ /* 0x000fe200000010ff */
[----:B------:R-:W-:Y:S01]  /*a8b0*/  IMAD.IADD R4, R6, 0x1, R3 ;  /* 0x0000000106047824 */ /* 0x000fe200078e0203 */
[----:B------:R1:W-:Y:S01]  /*a8c0*/  STS [R8], R7 ;  /* 0x0000000708007388 */ /* 0x0003e20000000800 */
[----:B---3--:R-:W-:Y:S01]  /*a8d0*/  IMAD.IADD R5, R0, 0x1, R6 ;  /* 0x0000000100057824 */ /* 0x008fe200078e0206 */
[----:B------:R-:W-:-:S02]  /*a8e0*/  F2FP.BF16.PACK_AB R98, R99, R98 ;  /* 0x000000626362723e */ /* 0x000fc400000010ff */
[----:B------:R-:W-:Y:S01]  /*a8f0*/  STS [R8+0x400], R154 ;  /* 0x0004009a08007388 */ /* 0x000fe20000000800 */
[----:B------:R-:W-:Y:S02]  /*a900*/  F2FP.BF16.PACK_AB R23, R23, R100 ;  /* 0x000000641717723e */ /* 0x000fe400000010ff */
[----:B------:R-:W-:Y:S01]  /*a910*/  F2FP.BF16.PACK_AB R103, R103, R102 ;  /* 0x000000666767723e */ /* 0x000fe200000010ff */
[----:B------:R-:W-:Y:S01]  /*a920*/  STS [R5+0x80], R49 ;  /* 0x0000803105007388 */ /* 0x000fe20000000800 */
[----:B------:R-:W-:Y:S02]  /*a930*/  F2FP.BF16.PACK_AB R21, R21, R104 ;  /* 0x000000681515723e */ /* 0x000fe400000010ff */
[----:B------:R-:W-:Y:S01]  /*a940*/  F2FP.BF16.PACK_AB R107, R107, R106 ;  /* 0x0000006a6b6b723e */ /* 0x000fe200000010ff */
[----:B------:R-:W-:Y:S01]  /*a950*/  STS [R5+0x480], R150 ;  /* 0x0004809605007388 */ /* 0x000fe20000000800 */
[----:B------:R-:W-:Y:S02]  /*a960*/  F2FP.BF16.PACK_AB R20, R109, R108 ;  /* 0x0000006c6d14723e */ /* 0x000fe400000010ff */
[----:B------:R-:W-:-:S02]  /*a970*/  F2FP.BF16.PACK_AB R19, R19, R110 ;  /* 0x0000006e1313723e */ /* 0x000fc400000010ff */
[----:B------:R-:W-:Y:S02]  /*a980*/  F2FP.BF16.PACK_AB R18, R113, R112 ;  /* 0x000000707112723e */ /* 0x000fe400000010ff */
[----:B------:R-:W-:Y:S02]  /*a990*/  F2FP.BF16.PACK_AB R17, R17, R114 ;  /* 0x000000721111723e */ /* 0x000fe400000010ff */
[----:B------:R-:W-:Y:S02]  /*a9a0*/  F2FP.BF16.PACK_AB R16, R117, R116 ;  /* 0x000000747510723e */ /* 0x000fe400000010ff */
[----:B-----5:R-:W-:Y:S01]  /*a9b0*/  F2FP.BF16.PACK_AB R13, R119, R118 ;  /* 0x00000076770d723e */ /* 0x020fe200000010ff */
[----:B-1----:R-:W-:Y:S01]  /*a9c0*/  IMAD.IADD R7, R6, 0x1, R2 ;  /* 0x0000000106077824 */ /* 0x002fe200078e0202 */
[----:B------:R-:W-:Y:S01]  /*a9d0*/  F2FP.BF16.PACK_AB R12, R121, R120 ;  /* 0x00000078790c723e */ /* 0x000fe200000010ff */
[----:B------:R-:W-:Y:S01]  /*a9e0*/  IMAD.IADD R6, R8, 0x1, R6 ;  /* 0x0000000108067824 */ /* 0x000fe200078e0206 */
[----:B------:R-:W-:-:S02]  /*a9f0*/  F2FP.BF16.PACK_AB R11, R11, R122 ;  /* 0x0000007a0b0b723e */ /* 0x000fc400000010ff */
[----:B------:R-:W-:Y:S01]  /*aa00*/  STS [R7], R48 ;  /* 0x0000003007007388 */ /* 0x000fe20000000800 */
[----:B------:R-:W-:Y:S02]  /*aa10*/  F2FP.BF16.PACK_AB R9, R125, R124 ;  /* 0x0000007c7d09723e */ /* 0x000fe400000010ff */
[----:B------:R-:W-:Y:S01]  /*aa20*/  F2FP.BF16.PACK_AB R15, R15, R126 ;  /* 0x0000007e0f0f723e */ /* 0x000fe200000010ff */
[----:B------:R-:W-:Y:S01]  /*aa30*/  STS [R7+0x400], R146 ;  /* 0x0004009207007388 */ /* 0x000fe20000000800 */
[----:B------:R-:W-:Y:S02]  /*aa40*/  F2FP.BF16.PACK_AB R14, R129, R128 ;  /* 0x00000080810e723e */ /* 0x000fe400000010ff */
[----:B------:R-:W-:Y:S01]  /*aa50*/  F2FP.BF16.PACK_AB R10, R10, R130 ;  /* 0x000000820a0a723e */ /* 0x000fe200000010ff */
[----:B------:R-:W-:Y:S01]  /*aa60*/  STS [R4+0x80], R45 ;  /* 0x0000802d04007388 */ /* 0x000fe20000000800 */
[----:B------:R-:W-:-:S03]  /*aa70*/  PLOP3.LUT P0, PT, PT, PT, UP1, 0x80, 0x0 ;  /* 0x000000000000781c */ /* 0x000fc60003f0f018 */
[----:B------:R-:W-:Y:S04]  /*aa80*/  STS [R4+0x480], R142 ;  /* 0x0004808e04007388 */ /* 0x000fe80000000800 */
[----:B------:R-:W-:Y:S04]  /*aa90*/  STS [R6], R44 ;  /* 0x0000002c06007388 */ /* 0x000fe80000000800 */
        /* <DEDUP_REMOVED lines=45> */
[----:B------:R2:W-:Y:S04]  /*ad70*/  STS [R4+0xc080], R9 ;  /* 0x00c0800904007388 */ /* 0x0005e80000000800 */
[----:B------:R3:W-:Y:S01]  /*ad80*/  STS [R4+0xc480], R15 ;  /* 0x00c4800f04007388 */ /* 0x0007e20000000800 */
[----:B-1----:R-:W-:-:S03]  /*ad90*/  IMAD.U32 R8, RZ, RZ, UR4 ;  /* 0x00000004ff087e24 */ /* 0x002fc6000f8e00ff */
[----:B------:R3:W-:Y:S04]  /*ada0*/  STS [R6+0xc000], R14 ;  /* 0x00c0000e06007388 */ /* 0x0007e80000000800 */
[----:B------:R3:W-:Y:S01]  /*adb0*/  STS [R6+0xc400], R10 ;  /* 0x00c4000a06007388 */ /* 0x0007e20000000800 */
[----:B--2---:R-:W-:-:S03]  /*adc0*/  IMAD.U32 R9, RZ, RZ, UR5 ;  /* 0x00000005ff097e24 */ /* 0x004fc6000f8e00ff */
[----:B------:R-:W-:Y:S06]  /*add0*/  BAR.SYNC.DEFER_BLOCKING 0x1, 0x100 ;  /* 0x0044000000007b1d */ /* 0x000fec0000010000 */
[----:B------:R-:W-:Y:S02]  /*ade0*/  ULDC.64 UR4, c[0x0][0x508] ;  /* 0x0001420000047ab9 */ /* 0x000fe40000000a00 */
[----:B------:R-:W-:Y:S01]  /*adf0*/  UISETP.NE.U32.AND UP0, UPT, URZ, UR4, UPT ;  /* 0x000000043f00728c */ /* 0x000fe2000bf05070 */
[----:B------:R-:W2:Y:S03]  /*ae00*/  @P0 LDG.E R0, [R8.64] ;  /* 0x0000000c08000981 */ /* 0x000ea6000c1e1900 */
[----:B------:R-:W-:Y:S01]  /*ae10*/  UISETP.NE.AND.EX UP0, UPT, URZ, UR5, UPT, UP0 ;  /* 0x000000053f00728c */ /* 0x000fe2000bf05300 */
[----:B------:R-:W-:-:S02]  /*ae20*/  IMAD.MOV.U32 R16, RZ, RZ, c[0x0][0x388] ;  /* 0x0000e200ff107624 */ /* 0x000fc400078e00ff */
[----:B------:R-:W-:-:S03]  /*ae30*/  ULDC.64 UR4, c[0x0][0x508] ;  /* 0x0001420000047ab9 */ /* 0x000fc60000000a00 */
[----:B------:R-:W-:-:S05]  /*ae40*/  PLOP3.LUT P1, PT, PT, PT, UP0, 0x80, 0x0 ;  /* 0x000000000000781c */ /* 0x000fca0003f2f008 */
[----:B------:R-:W-:-:S06]  /*ae50*/  @UP0 UIMAD.WIDE UR4, UR11, UR6, UR4 ;  /* 0x000000060b0402a5 */ /* 0x000fcc000f8e0204 */
[----:B------:R-:W-:Y:S02]  /*ae60*/  IMAD.U32 R2, RZ, RZ, UR4 ;  /* 0x00000004ff027e24 */ /* 0x000fe4000f8e00ff */
[----:B------:R-:W-:-:S05]  /*ae70*/  IMAD.U32 R3, RZ, RZ, UR5 ;  /* 0x00000005ff037e24 */ /* 0x000fca000f8e00ff */
[----:B------:R3:W5:Y:S01]  /*ae80*/  @P1 LDG.E R16, [R2.64] ;  /* 0x0000000c02101981 */ /* 0x000762000c1e1900 */
[----:B------:R-:W-:Y:S02]  /*ae90*/  UMOV UR16, URZ ;  /* 0x0000003f00107c82 */ /* 0x000fe40008000000 */
[----:B------:R-:W-:Y:S01]  /*aea0*/  UMOV UR17, URZ ;  /* 0x0000003f00117c82 */ /* 0x000fe20008000000 */
[----:B--2---:R-:W1:Y:S02]  /*aeb0*/  @P0 R2UR UR5, R0 ;  /* 0x00000000000503c2 */ /* 0x004e6400000e0000 */
[----:B-1----:R-:W-:Y:S02]  /*aec0*/  @UP1 USHF.R.S32.HI UR4, URZ, 0x1f, UR5 ;  /* 0x0000001f3f041899 */ /* 0x002fe40008011405 */
[----:B------:R-:W-:-:S05]  /*aed0*/  @UP1 UMOV UR16, UR5 ;  /* 0x0000000500101c82 */ /* 0x000fca0008000000 */
[----:B------:R-:W-:Y:S01]  /*aee0*/  @UP1 UMOV UR17, UR4 ;  /* 0x0000000400111c82 */ /* 0x000fe20008000000 */
[----:B------:R-:W-:Y:S05]  /*aef0*/  @P1 BRA `(.L_x_31) ;  /* 0x0000004000001947 */ /* 0x000fea0003800000 */
[----:B---3--:R-:W-:Y:S05]  /*af00*/  @!P0 BRA `(.L_x_31) ;  /* 0x0000003000008947 */ /* 0x008fea0003800000 */
[----:B------:R-:W2:Y:S04]  /*af10*/  LDG.E R0, [R8.64] ;  /* 0x0000000c08007981 */ /* 0x000ea8000c1e1900 */
[----:B------:R-:W2:Y:S02]  /*af20*/  LDG.E R2, [R8.64+0x4] ;  /* 0x0000040c08027981 */ /* 0x000ea4000c1e1900 */
[----:B--2--5:R-:W-:Y:S02]  /*af30*/  IADD3 R16, -R0, R2, RZ ;  /* 0x0000000200107210 */ /* 0x024fe40007ffe1ff */
.L_x_31:
[----:B---3--:R-:W-:Y:S01]  /*af40*/  SHF.R.S32.HI R0, RZ, 0x1f, R41 ;  /* 0x0000001fff007819 */ /* 0x008fe20000011429 */
[----:B------:R-:W-:Y:S01]  /*af50*/  IMAD.MOV.U32 R2, RZ, RZ, c[0x0][0x4e8] ;  /* 0x00013a00ff027624 */ /* 0x000fe200078e00ff */
[----:B------:R-:W-:Y:S01]  /*af60*/  LOP3.LUT R3, R43, 0xffffffe0, RZ, 0xc0, !PT ;  /* 0xffffffe02b037812 */ /* 0x000fe200078ec0ff */
[----:B------:R-:W1:Y:S01]  /*af70*/  S2R R28, SR_CTAID.X ;  /* 0x00000000001c7919 */ /* 0x000e620000002500 */
[----:B------:R-:W-:Y:S01]  /*af80*/  LEA.HI R0, R0, R41, RZ, 0x3 ;  /* 0x0000002900007211 */ /* 0x000fe200078f18ff */
[----:B------:R-:W-:Y:S01]  /*af90*/  ULDC.64 UR4, c[0x0][0x3a0] ;  /* 0x0000e80000047ab9 */ /* 0x000fe20000000a00 */
[----:B------:R-:W-:Y:S01]  /*afa0*/  ISETP.NE.AND P1, PT, R2, 0x1, PT ;  /* 0x000000010200780c */ /* 0x000fe20003f25270 */
[----:B------:R-:W-:Y:S01]  /*afb0*/  IMAD.IADD R3, R57, 0x1, -R3 ;  /* 0x0000000139037824 */ /* 0x000fe200078e0a03 */
[----:B------:R-:W-:Y:S01]  /*afc0*/  LOP3.LUT R0, R0, 0xffffff8, RZ, 0xc0, !PT ;  /* 0x0ffffff800007812 */ /* 0x000fe200078ec0ff */
[----:B------:R-:W-:Y:S01]  /*afd0*/  UMOV UR15, UR17 ;  /* 0x00000011000f7c82 */ /* 0x000fe20008000000 */
[----:B------:R-:W-:Y:S01]  /*afe0*/  LEA.HI R6, R47, R57, RZ, 0x3 ;  /* 0x000000392f067211 */ /* 0x000fe200078f18ff */
[----:B------:R-:W-:Y:S01]  /*aff0*/  UIMAD UR17, UR17, UR4, URZ ;  /* 0x00000004111172a4 */ /* 0x000fe2000f8e023f */
[----:B------:R-:W-:Y:S01]  /*b000*/  SHF.R.S32.HI R2, RZ, 0x1f, R3 ;  /* 0x0000001fff027819 */ /* 0x000fe20000011403 */
[----:B------:R-:W-:Y:S01]  /*b010*/  IMAD.IADD R4, R41, 0x1, -R0 ;  /* 0x0000000129047824 */ /* 0x000fe200078e0a00 */
[----:B------:R-:W-:Y:S01]  /*b020*/  LEA.HI R0, R22, R22, RZ, 0x1 ;  /* 0x0000001616007211 */ /* 0x000fe200078f08ff */
[----:B------:R-:W-:Y:S01]  /*b030*/  UMOV UR14, UR16 ;  /* 0x00000010000e7c82 */ /* 0x000fe20008000000 */
[----:B------:R-:W-:Y:S01]  /*b040*/  LEA.HI R2, R2, R3, RZ, 0x2 ;  /* 0x0000000302027211 */ /* 0x000fe200078f10ff */
[----:B------:R-:W-:Y:S01]  /*b050*/  ULDC.64 UR6, c[0x0][0x490] ;  /* 0x0001240000067ab9 */ /* 0x000fe20000000a00 */
[----:B------:R-:W-:Y:S01]  /*b060*/  LOP3.LUT R0, R0, 0x1ffffffe, RZ, 0xc0, !PT ;  /* 0x1ffffffe00007812 */ /* 0x000fe200078ec0ff */
[----:B------:R-:W-:Y:S01]  /*b070*/  UIMAD.WIDE.U32 UR18, UR16, UR4, URZ ;  /* 0x00000004101272a5 */ /* 0x000fe2000f8e003f */
[----:B------:R-:W-:Y:S01]  /*b080*/  SHF.R.S32.HI R2, RZ, 0x2, R2 ;  /* 0x00000002ff027819 */ /* 0x000fe20000011402 */
[----:B------:R-:W-:Y:S01]  /*b090*/  UIMAD UR17, UR16, UR5, UR17 ;  /* 0x00000005101172a4 */ /* 0x000fe2000f8e0211 */
[----:B------:R-:W-:Y:S01]  /*b0a0*/  LOP3.LUT P2, RZ, R3, 0x3, RZ, 0xc0, !PT ;  /* 0x0000000303ff7812 */ /* 0x000fe2000784c0ff */
[----:B------:R-:W-:Y:S01]  /*b0b0*/  IMAD.IADD R0, R22, 0x1, -R0 ;  /* 0x0000000116007824 */ /* 0x000fe200078e0a00 */
[----:B------:R-:W-:Y:S01]  /*b0c0*/  USHF.R.S32.HI UR16, URZ, 0x1f, UR11 ;  /* 0x0000001f3f107899 */ /* 0x000fe2000801140b */
[----:B------:R-:W-:Y:S01]  /*b0d0*/  IMAD R15, R4, 0x10, R2 ;  /* 0x00000010040f7824 */ /* 0x000fe200078e0202 */
[----:B------:R-:W-:Y:S01]  /*b0e0*/  UIMAD UR10, UR8, UR6, URZ ;  /* 0x00000006080a72a4 */ /* 0x000fe2000f8e023f */
[----:B------:R-:W-:Y:S01]  /*b0f0*/  LOP3.LUT R4, R6, 0xfffffff8, RZ, 0xc0, !PT ;  /* 0xfffffff806047812 */ /* 0x000fe200078ec0ff */
[----:B------:R-:W-:Y:S01]  /*b100*/  USEL UR16, UR16, URZ, !UP1 ;  /* 0x0000003f10107287 */ /* 0x000fe2000c800000 */
[----:B------:R-:W-:Y:S01]  /*b110*/  IMAD R0, R0, 0x8, R15 ;  /* 0x0000000800007824 */ /* 0x000fe200078e020f */
[----:B------:R-:W-:Y:S01]  /*b120*/  UIMAD.WIDE.U32 UR14, UR9, UR6, UR14 ;  /* 0x00000006090e72a5 */ /* 0x000fe2000f8e000e */
[----:B------:R-:W-:Y:S01]  /*b130*/  SHF.R.S32.HI R14, RZ, 0x3, R6 ;  /* 0x00000003ff0e7819 */ /* 0x000fe20000011406 */
[----:B------:R-:W-:Y:S01]  /*b140*/  UIMAD UR10, UR9, UR7, UR10 ;  /* 0x00000007090a72a4 */ /* 0x000fe2000f8e020a */
[----:B------:R-:W-:Y:S01]  /*b150*/  IMAD.IADD R7, R57, 0x1, -R4 ;  /* 0x0000000139077824 */ /* 0x000fe200078e0a04 */
[----:B-1----:R-:W-:Y:S01]  /*b160*/  LEA R0, R28, R0, 0x7 ;  /* 0x000000001c007211 */ /* 0x002fe200078e38ff */
[----:B------:R-:W-:Y:S01]  /*b170*/  ULDC.64 UR6, c[0x0][0x498] ;  /* 0x0001260000067ab9 */ /* 0x000fe20000000a00 */
[----:B-----5:R-:W-:Y:S01]  /*b180*/  IMAD R29, R16, c[0x0][0x4e8], RZ ;  /* 0x00013a00101d7a24 */ /* 0x020fe200078e02ff */
[----:B------:R-:W-:Y:S01]  /*b190*/  USEL UR11, UR11, URZ, !UP1 ;  /* 0x0000003f0b0b7287 */ /* 0x000fe2000c800000 */
[----:B------:R-:W-:Y:S01]  /*b1a0*/  LEA R6, R7, R14, 0x5 ;  /* 0x0000000e07067211 */ /* 0x000fe200078e28ff */
[----:B------:R-:W-:Y:S01]  /*b1b0*/  @P1 IMAD.HI.U32 R3, R0, c[0x0][0x4ec], RZ ;  /* 0x00013b0000031a27 */ /* 0x000fe200078e00ff */
[----:B------:R-:W-:Y:S01]  /*b1c0*/  UIMAD UR20, UR16, UR6, URZ ;  /* 0x00000006101472a4 */ /* 0x000fe2000f8e023f */
[----:B------:R-:W-:Y:S01]  /*b1d0*/  LEA.HI R18, R47, R57, RZ, 0x6 ;  /* 0x000000392f127211 */ /* 0x000fe200078f30ff */
[----:B------:R-:W-:Y:S01]  /*b1e0*/  UIADD3 UR15, UR15, UR10, URZ ;  /* 0x0000000a0f0f7290 */ /* 0x000fe2000fffe03f */
[----:B------:R-:W-:Y:S01]  /*b1f0*/  IMAD.MOV.U32 R2, RZ, RZ, R0 ;  /* 0x000000ffff027224 */ /* 0x000fe200078e0000 */
[----:B------:R-:W-:Y:S01]  /*b200*/  @P1 SHF.R.U32.HI R2, RZ, c[0x0][0x4f0], R3 ;  /* 0x00013c00ff021a19 */ /* 0x000fe20000011603 */
[----:B------:R-:W-:Y:S01]  /*b210*/  UIMAD UR7, UR11, UR7, UR20 ;  /* 0x000000070b0772a4 */ /* 0x000fe2000f8e0214 */
[----:B------:R-:W-:Y:S01]  /*b220*/  IMAD R6, R28, 0x80, R6 ;  /* 0x000000801c067824 */ /* 0x000fe200078e0206 */
[----:B------:R-:W-:Y:S01]  /*b230*/  UIMAD.WIDE.U32 UR14, UR11, UR6, UR14 ;  /* 0x000000060b0e72a5 */ /* 0x000fe2000f8e000e */
[--C-:B------:R-:W-:Y:S01]  /*b240*/  SHF.R.S32.HI R5, RZ, 0x1f, R2.reuse ;  /* 0x0000001fff057819 */ /* 0x100fe20000011402 */
[----:B------:R-:W-:Y:S01]  /*b250*/  IMAD.MOV R3, RZ, RZ, -R2 ;  /* 0x000000ffff037224 */ /* 0x000fe200078e0a02 */
[----:B------:R-:W-:Y:S01]  /*b260*/  ULDC.64 UR4, c[0x0][0x3e8] ;  /* 0x0000fa0000047ab9 */ /* 0x000fe20000000a00 */
[----:B------:R-:W-:Y:S01]  /*b270*/  @P1 IMAD.HI.U32 R10, R6, c[0x0][0x4ec], RZ ;  /* 0x00013b00060a1a27 */ /* 0x000fe200078e00ff */
[----:B------:R-:W-:Y:S01]  /*b280*/  UIMAD UR8, UR8, UR4, URZ ;  /* 0x00000004080872a4 */ /* 0x000fe2000f8e023f */
[----:B------:R-:W-:Y:S01]  /*b290*/  IADD3 R2, P0, R2, UR14, RZ ;  /* 0x0000000e02027c10 */ /* 0x000fe2000ff1e0ff */
[----:B------:R-:W-:Y:S01]  /*b2a0*/  UIADD3 UR19, UR19, UR17, URZ ;  /* 0x0000001113137290 */ /* 0x000fe2000fffe03f */
[----:B------:R-:W-:Y:S01]  /*b2b0*/  IMAD R0, R3, c[0x0][0x4e8], R0 ;  /* 0x00013a0003007a24 */ /* 0x000fe200078e0200 */
[----:B------:R-:W-:Y:S01]  /*b2c0*/  UIMAD UR5, UR9, UR5, UR8 ;  /* 0x00000005090572a4 */ /* 0x000fe2000f8e0208 */
[----:B------:R-:W-:Y:S01]  /*b2d0*/  IMAD.U32 R3, RZ, RZ, UR7 ;  /* 0x00000007ff037e24 */ /* 0x000fe2000f8e00ff */
[----:B------:R-:W-:Y:S01]  /*b2e0*/  UIMAD.WIDE.U32 UR18, UR9, UR4, UR18 ;  /* 0x00000004091272a5 */ /* 0x000fe2000f8e0012 */
[----:B------:R-:W-:Y:S01]  /*b2f0*/  BSSY B0, `(.L_x_32) ;  /* 0x0000062000007945 */ /* 0x000fe20003800000 */
[----:B------:R-:W-:Y:S01]  /*b300*/  SHF.R.S32.HI R4, RZ, 0x1f, R0 ;  /* 0x0000001fff047819 */ /* 0x000fe20000011400 */
[----:B------:R-:W-:Y:S01]  /*b310*/  ULDC.64 UR6, c[0x0][0x3f0] ;  /* 0x0000fc0000067ab9 */ /* 0x000fe20000000a00 */
[----:B------:R-:W-:Y:S01]  /*b320*/  IADD3.X R3, R5, UR15, R3, P0, !PT ;  /* 0x0000000f05037c10 */ /* 0x000fe200087fe403 */
[----:B------:R-:W-:Y:S01]  /*b330*/  IMAD.SHL.U32 R5, R14, 0x40, RZ ;  /* 0x000000400e057824 */ /* 0x000fe200078e00ff */
[----:B------:R-:W-:Y:S01]  /*b340*/  UIMAD UR16, UR16, UR6, URZ ;  /* 0x00000006101072a4 */ /* 0x000fe2000f8e023f */
[----:B------:R-:W-:Y:S01]  /*b350*/  IMAD R4, R4, c[0x0][0x488], RZ ;  /* 0x0001220004047a24 */ /* 0x000fe200078e02ff */
[----:B------:R-:W-:Y:S01]  /*b360*/  UIADD3 UR19, UR19, UR5, URZ ;  /* 0x0000000513137290 */ /* 0x000fe2000fffe03f */
[----:B------:R-:W-:Y:S01]  /*b370*/  IMAD.WIDE.U32 R2, R0, c[0x0][0x488], R2 ;  /* 0x0001220000027a25 */ /* 0x000fe200078e0002 */
[----:B------:R-:W-:Y:S01]  /*b380*/  LOP3.LUT R5, R5, 0x1c0, RZ, 0xc0, !PT ;  /* 0x000001c005057812 */ /* 0x000fe200078ec0ff */
[----:B------:R-:W-:-:S02]  /*b390*/  UIMAD UR7, UR11, UR7, UR16 ;  /* 0x000000070b0772a4 */ /* 0x000fc4000f8e0210 */
[----:B------:R-:W-:Y:S01]  /*b3a0*/  IMAD R9, R0, c[0x0][0x48c], R4 ;  /* 0x0001230000097a24 */ /* 0x000fe200078e0204 */
[----:B------:R-:W-:Y:S01]  /*b3b0*/  SHF.R.U32.HI R8, RZ, 0x3, R5 ;  /* 0x00000003ff087819 */ /* 0x000fe20000011605 */
[----:B------:R-:W-:Y:S01]  /*b3c0*/  IMAD.SHL.U32 R4, R7, 0x8, RZ ;  /* 0x0000000807047824 */ /* 0x000fe200078e00ff */
[C---:B------:R-:W-:Y:S01]  /*b3d0*/  LEA R7, P0, R2.reuse, c[0x0][0x450], 0x2 ;  /* 0x0001140002077a11 */ /* 0x040fe200078010ff */
[----:B------:R-:W-:Y:S01]  /*b3e0*/  IMAD.IADD R3, R3, 0x1, R9 ;  /* 0x0000000103037824 */ /* 0x000fe200078e0209 */
[----:B------:R-:W-:Y:S01]  /*b3f0*/  UIMAD.WIDE.U32 UR18, UR11, UR6, UR18 ;  /* 0x000000060b1272a5 */ /* 0x000fe2000f8e0012 */
[----:B------:R-:W-:Y:S01]  /*b400*/  IMAD.MOV.U32 R0, RZ, RZ, R6 ;  /* 0x000000ffff007224 */ /* 0x000fe200078e0006 */
[----:B------:R-:W-:Y:S01]  /*b410*/  LOP3.LUT R5, R5, 0x38, R4, 0xf8, !PT ;  /* 0x0000003805057812 */ /* 0x000fe200078ef804 */
[----:B------:R-:W-:Y:S01]  /*b420*/  SHFL.IDX PT, R12, R7, RZ, 0x1c1f ;  /* 0x001c1fff070c7589 */ /* 0x000fe200000e0000 */
[----:B------:R-:W-:Y:S01]  /*b430*/  @P1 SHF.R.U32.HI R0, RZ, c[0x0][0x4f0], R10 ;  /* 0x00013c00ff001a19 */ /* 0x000fe2000001160a */
[----:B------:R-:W-:Y:S01]  /*b440*/  UIADD3 UR7, UR19, UR7, URZ ;  /* 0x0000000713077290 */ /* 0x000fe2000fffe03f */
[----:B------:R-:W-:Y:S01]  /*b450*/  LOP3.LUT R17, R5, R8, RZ, 0x3c, !PT ;  /* 0x0000000805117212 */ /* 0x000fe200078e3cff */
[----:B------:R1:W-:Y:S01]  /*b460*/  SHFL.IDX PT, R10, R7, 0x1, 0x1c1f ;  /* 0x003c1f00070a7f89 */ /* 0x0003e200000e0000 */
[----:B------:R-:W-:Y:S01]  /*b470*/  LEA.HI.X R5, R2, c[0x0][0x454], R3, 0x2, P0 ;  /* 0x0001150002057a11 */ /* 0x000fe200000f1403 */
[--C-:B------:R-:W-:Y:S01]  /*b480*/  IMAD.MOV R8, RZ, RZ, -R0.reuse ;  /* 0x000000ffff087224 */ /* 0x100fe200078e0a00 */
[----:B------:R-:W-:Y:S01]  /*b490*/  SHF.R.S32.HI R9, RZ, 0x1f, R0 ;  /* 0x0000001fff097819 */ /* 0x000fe20000011400 */
[----:B------:R-:W-:Y:S01]  /*b4a0*/  IMAD.U32 R3, RZ, RZ, UR19 ;  /* 0x00000013ff037e24 */ /* 0x000fe2000f8e00ff */
[----:B------:R-:W-:Y:S01]  /*b4b0*/  MOV R2, UR18 ;  /* 0x0000001200027c02 */ /* 0x000fe20008000f00 */
[----:B------:R-:W2:Y:S01]  /*b4c0*/  SHFL.IDX PT, R13, R5, RZ, 0x1c1f ;  /* 0x001c1fff050d7589 */ /* 0x000ea200000e0000 */
[----:B------:R-:W-:-:S02]  /*b4d0*/  IMAD.U32 R3, RZ, RZ, UR7 ;  /* 0x00000007ff037e24 */ /* 0x000fc4000f8e00ff */
[----:B------:R-:W-:Y:S01]  /*b4e0*/  IMAD R6, R8, c[0x0][0x4e8], R6 ;  /* 0x00013a0008067a24 */ /* 0x000fe200078e0206 */
[----:B------:R3:W4:Y:S01]  /*b4f0*/  SHFL.IDX PT, R11, R5, 0x1, 0x1c1f ;  /* 0x003c1f00050b7f89 */ /* 0x00072200000e0000 */
[----:B------:R-:W-:-:S04]  /*b500*/  IMAD.WIDE.U32 R2, R0, c[0x0][0x3e0], R2 ;  /* 0x0000f80000027a25 */ /* 0x000fc800078e0002 */
[----:B-1----:R-:W-:-:S04]  /*b510*/  IMAD R7, R9, c[0x0][0x3e0], RZ ;  /* 0x0000f80009077a24 */ /* 0x002fc800078e02ff */
[----:B------:R-:W-:Y:S01]  /*b520*/  IMAD R7, R0, c[0x0][0x3e4], R7 ;  /* 0x0000f90000077a24 */ /* 0x000fe200078e0207 */
[----:B------:R-:W-:-:S04]  /*b530*/  SHF.R.S32.HI R0, RZ, 0x1f, R6 ;  /* 0x0000001fff007819 */ /* 0x000fc80000011406 */
[----:B------:R-:W-:Y:S01]  /*b540*/  IADD3 R3, R3, R7, RZ ;  /* 0x0000000703037210 */ /* 0x000fe20007ffe0ff */
[----:B---3--:R-:W-:Y:S02]  /*b550*/  IMAD R5, R28, 0x80, R15 ;  /* 0x000000801c057824 */ /* 0x008fe400078e020f */
[----:B------:R-:W-:Y:S02]  /*b560*/  IMAD R0, R0, c[0x0][0x3d8], RZ ;  /* 0x0000f60000007a24 */ /* 0x000fe400078e02ff */
[----:B------:R-:W-:Y:S01]  /*b570*/  IMAD.WIDE.U32 R2, R6, c[0x0][0x3d8], R2 ;  /* 0x0000f60006027a25 */ /* 0x000fe200078e0002 */
[C---:B------:R-:W-:Y:S02]  /*b580*/  IADD3 R8, R5.reuse, 0x8, RZ ;  /* 0x0000000805087810 */ /* 0x040fe40007ffe0ff */
[-C--:B------:R-:W-:Y:S01]  /*b590*/  ISETP.GE.OR P1, PT, R5, R29.reuse, P2 ;  /* 0x0000001d0500720c */ /* 0x080fe20001726670 */
[----:B------:R-:W-:Y:S01]  /*b5a0*/  IMAD.SHL.U32 R5, R18, 0x8, RZ ;  /* 0x0000000812057824 */ /* 0x000fe200078e00ff */
[----:B------:R-:W-:Y:S01]  /*b5b0*/  ISETP.GE.OR P0, PT, R8, R29, P2 ;  /* 0x0000001d0800720c */ /* 0x000fe20001706670 */
[----:B------:R-:W-:-:S03]  /*b5c0*/  IMAD R28, R28, 0x80, R14 ;  /* 0x000000801c1c7824 */ /* 0x000fc600078e020e */
[----:B------:R-:W-:Y:S01]  /*b5d0*/  LOP3.LUT R7, R17, 0x7ffffe00, R5, 0xf8, !PT ;  /* 0x7ffffe0011077812 */ /* 0x000fe200078ef805 */
[----:B------:R-:W-:-:S04]  /*b5e0*/  IMAD R5, R6, c[0x0][0x3dc], R0 ;  /* 0x0000f70006057a24 */ /* 0x000fc800078e0200 */
[----:B------:R-:W-:Y:S02]  /*b5f0*/  IMAD.SHL.U32 R0, R7, 0x2, RZ ;  /* 0x0000000207007824 */ /* 0x000fe400078e00ff */
[----:B--2---:R1:W-:Y:S01]  /*b600*/  @!P1 ST.E [R12.64], R52 ;  /* 0x000000340c009985 */ /* 0x0043e2000c10190c */
[----:B------:R-:W-:-:S03]  /*b610*/  IMAD.IADD R3, R3, 0x1, R5 ;  /* 0x0000000103037824 */ /* 0x000fc600078e0205 */
[----:B----4-:R1:W-:Y:S01]  /*b620*/  @!P0 ST.E [R10.64], R53 ;  /* 0x000000350a008985 */ /* 0x0103e2000c10190c */
[----:B------:R-:W-:-:S03]  /*b630*/  LEA R31, P0, R2, c[0x0][0x380], 0x1 ;  /* 0x0000e000021f7a11 */ /* 0x000fc600078008ff */
[----:B------:R1:W2:Y:S01]  /*b640*/  LDS.128 R44, [R0+0x1080] ;  /* 0x00108000002c7984 */ /* 0x0002a20000000c00 */
[----:B------:R-:W-:Y:S02]  /*b650*/  LEA.HI.X R30, R2, c[0x0][0x384], R3, 0x1, P0 ;  /* 0x0000e100021e7a11 */ /* 0x000fe400000f0c03 */
[----:B------:R-:W-:Y:S01]  /*b660*/  ISETP.GE.AND P0, PT, R28, R29, PT ;  /* 0x0000001d1c00720c */ /* 0x000fe20003f06270 */
[----:B------:R1:W3:Y:S04]  /*b670*/  LDS.128 R60, [R0+0x2080] ;  /* 0x00208000003c7984 */ /* 0x0002e80000000c00 */
[----:B------:R1:W4:Y:S04]  /*b680*/  LDS.128 R72, [R0+0x3080] ;  /* 0x0030800000487984 */ /* 0x0003280000000c00 */
[----:B------:R1:W1:Y:S04]  /*b690*/  LDS.128 R40, [R0+0x5080] ;  /* 0x0050800000287984 */ /* 0x0002680000000c00 */
        /* <DEDUP_REMOVED lines=8> */
[----:B------:R1:W1:Y:S04]  /*b720*/  SHFL.IDX PT, R2, R31, RZ, 0x181f ;  /* 0x00181fff1f027589 */ /* 0x00026800000e0000 */
[----:B------:R1:W1:Y:S01]  /*b730*/  SHFL.IDX PT, R3, R30, RZ, 0x181f ;  /* 0x00181fff1e037589 */ /* 0x00026200000e0000 */
[----:B------:R-:W-:Y:S05]  /*b740*/  @P0 BRA `(.L_x_33) ;  /* 0x000001c000000947 */ /* 0x000fea0003800000 */
[----:B--234-:R-:W2:Y:S01]  /*b750*/  LDS.128 R24, [R0+0x80] ;  /* 0x0000800000187984 */ /* 0x01cea20000000c00 */
[----:B------:R-:W-:-:S02]  /*b760*/  IADD3 R7, R4, 0x40, RZ ;  /* 0x0000004004077810 */ /* 0x000fc40007ffe0ff */
[C---:B------:R-:W-:Y:S01]  /*b770*/  IADD3 R8, R4.reuse, 0x80, RZ ;  /* 0x0000008004087810 */ /* 0x040fe20007ffe0ff */
[----:B------:R-:W3:Y:S01]  /*b780*/  LDS.128 R20, [R0+0x4080] ;  /* 0x0040800000147984 */ /* 0x000ee20000000c00 */
[----:B------:R-:W-:Y:S02]  /*b790*/  IADD3 R9, R4, 0xc0, RZ ;  /* 0x000000c004097810 */ /* 0x000fe40007ffe0ff */
[----:B------:R-:W-:Y:S01]  /*b7a0*/  ISETP.GE.AND P2, PT, R7, c[0x0][0x3c8], PT ;  /* 0x0000f20007007a0c */ /* 0x000fe20003f46270 */
[----:B------:R-:W4:Y:S01]  /*b7b0*/  LDS.128 R16, [R0+0x8080] ;  /* 0x0080800000107984 */ /* 0x000f220000000c00 */
[----:B------:R-:W-:Y:S02]  /*b7c0*/  ISETP.GE.AND P1, PT, R8, c[0x0][0x3c8], PT ;  /* 0x0000f20008007a0c */ /* 0x000fe40003f26270 */
[----:B------:R-:W-:Y:S01]  /*b7d0*/  ISETP.GE.AND P0, PT, R9, c[0x0][0x3c8], PT ;  /* 0x0000f20009007a0c */ /* 0x000fe20003f06270 */
[----:B-1----:R1:W5:Y:S01]  /*b7e0*/  LDS.128 R12, [R0+0xc080] ;  /* 0x00c08000000c7984 */ /* 0x0023620000000c00 */
[----:B------:R-:W-:-:S07]  /*b7f0*/  ISETP.GE.AND P3, PT, R4, c[0x0][0x3c8], PT ;  /* 0x0000f20004007a0c */ /* 0x000fce0003f66270 */
[----:B------:R-:W-:-:S04]  /*b800*/  @!P2 SHF.R.S32.HI R5, RZ, 0x1f, R7 ;  /* 0x0000001fff05a819 */ /* 0x000fc80000011407 */
[----:B------:R-:W-:Y:S02]  /*b810*/  @!P0 SHF.R.S32.HI R6, RZ, 0x1f, R9 ;  /* 0x0000001fff068819 */ /* 0x000fe40000011409 */
[----:B------:R-:W-:Y:S01]  /*b820*/  @!P2 LEA.HI R7, R5, R7, RZ, 0x3 ;  /* 0x000000070507a211 */ /* 0x000fe200078f18ff */
[----:B------:R-:W-:Y:S01]  /*b830*/  @!P3 IMAD.WIDE R10, R4, 0x2, R2 ;  /* 0x00000002040ab825 */ /* 0x000fe200078e0202 */
[----:B-1----:R-:W-:-:S04]  /*b840*/  @!P1 SHF.R.S32.HI R0, RZ, 0x1f, R8 ;  /* 0x0000001fff009819 */ /* 0x002fc80000011408 */
[----:B------:R-:W-:Y:S01]  /*b850*/  @!P1 LEA.HI R5, R0, R8, RZ, 0x3 ;  /* 0x0000000800059211 */ /* 0x000fe200078f18ff */
[----:B--2---:R1:W-:Y:S01]  /*b860*/  @!P3 ST.E.128 [R10.64], R24 ;  /* 0x000000180a00b985 */ /* 0x0043e2000c101d0c */
[----:B------:R-:W-:Y:S02]  /*b870*/  @!P0 LEA.HI R0, R6, R9, RZ, 0x3 ;  /* 0x0000000906008211 */ /* 0x000fe400078f18ff */
[----:B------:R-:W-:Y:S02]  /*b880*/  @!P2 LOP3.LUT R6, R7, 0xfffffff8, RZ, 0xc0, !PT ;  /* 0xfffffff80706a812 */ /* 0x000fe400078ec0ff */
[----:B------:R-:W-:Y:S02]  /*b890*/  @!P1 LOP3.LUT R5, R5, 0xfffffff8, RZ, 0xc0, !PT ;  /* 0xfffffff805059812 */ /* 0x000fe400078ec0ff */
[----:B------:R-:W-:Y:S01]  /*b8a0*/  @!P0 LOP3.LUT R0, R0, 0xfffffff8, RZ, 0xc0, !PT ;  /* 0xfffffff800008812 */ /* 0x000fe200078ec0ff */
[----:B------:R-:W-:-:S04]  /*b8b0*/  @!P2 IMAD.WIDE R8, R6, 0x2, R2 ;  /* 0x000000020608a825 */ /* 0x000fc800078e0202 */
[--C-:B------:R-:W-:Y:S01]  /*b8c0*/  @!P1 IMAD.WIDE R6, R5, 0x2, R2.reuse ;  /* 0x0000000205069825 */ /* 0x100fe200078e0202 */
[----:B---3--:R1:W-:Y:S03]  /*b8d0*/  @!P2 ST.E.128 [R8.64], R20 ;  /* 0x000000140800a985 */ /* 0x0083e6000c101d0c */
[----:B------:R-:W-:Y:S01]  /*b8e0*/  @!P0 IMAD.WIDE R2, R0, 0x2, R2 ;  /* 0x0000000200028825 */ /* 0x000fe200078e0202 */
[----:B----4-:R1:W-:Y:S04]  /*b8f0*/  @!P1 ST.E.128 [R6.64], R16 ;  /* 0x0000001006009985 */ /* 0x0103e8000c101d0c */
[----:B-----5:R1:W-:Y:S02]  /*b900*/  @!P0 ST.E.128 [R2.64], R12 ;  /* 0x0000000c02008985 */ /* 0x0203e4000c101d0c */
.L_x_33:
[----:B--234-:R-:W-:Y:S05]  /*b910*/  BSYNC B0 ;  /* 0x0000000000007941 */ /* 0x01cfea0003800000 */
.L_x_32:
[----:B-1----:R-:W-:Y:S01]  /*b920*/  IADD3 R0, R28, 0x20, RZ ;  /* 0x000000201c007810 */ /* 0x002fe20007ffe0ff */
[----:B------:R1:W2:Y:S01]  /*b930*/  SHFL.IDX PT, R3, R30, 0x1, 0x181f ;  /* 0x00381f001e037f89 */ /* 0x0002a200000e0000 */
[----:B------:R-:W-:Y:S02]  /*b940*/  BSSY B0, `(.L_x_34) ;  /* 0x000001c000007945 */ /* 0x000fe40003800000 */
[----:B------:R-:W-:Y:S01]  /*b950*/  ISETP.GE.AND P0, PT, R0, R29, PT ;  /* 0x0000001d0000720c */ /* 0x000fe20003f06270 */
[----:B------:R1:W3:-:S12]  /*b960*/  SHFL.IDX PT, R2, R31, 0x1, 0x181f ;  /* 0x00381f001f027f89 */ /* 0x0002d800000e0000 */
[----:B------:R-:W-:Y:S05]  /*b970*/  @P0 BRA `(.L_x_35) ;  /* 0x0000018000000947 */ /* 0x000fea0003800000 */
[C---:B------:R-:W-:Y:S02]  /*b980*/  IADD3 R7, R4.reuse, 0x40, RZ ;  /* 0x0000004004077810 */ /* 0x040fe40007ffe0ff */
        /* <DEDUP_REMOVED lines=9> */
[----:B------:R-:W-:Y:S01]  /*ba20*/  @!P2 LEA.HI R7, R5, R7, RZ, 0x3 ;  /* 0x000000070507a211 */ /* 0x000fe200078f18ff */
[----:B--23--:R-:W-:Y:S01]  /*ba30*/  @!P3 IMAD.WIDE R10, R4, 0x2, R2 ;  /* 0x00000002040ab825 */ /* 0x00cfe200078e0202 */
[----:B------:R-:W-:Y:S02]  /*ba40*/  @!P1 LEA.HI R5, R0, R8, RZ, 0x3 ;  /* 0x0000000800059211 */ /* 0x000fe400078f18ff */
[----:B------:R-:W-:-:S02]  /*ba50*/  @!P0 LEA.HI R0, R6, R9, RZ, 0x3 ;  /* 0x0000000906008211 */ /* 0x000fc400078f18ff */
[----:B------:R-:W-:Y:S01]  /*ba60*/  @!P2 LOP3.LUT R6, R7, 0xfffffff8, RZ, 0xc0, !PT ;  /* 0xfffffff80706a812 */ /* 0x000fe200078ec0ff */
[----:B------:R2:W-:Y:S01]  /*ba70*/  @!P3 ST.E.128 [R10.64], R44 ;  /* 0x0000002c0a00b985 */ /* 0x0005e2000c101d0c */
[----:B------:R-:W-:Y:S02]  /*ba80*/  @!P1 LOP3.LUT R5, R5, 0xfffffff8, RZ, 0xc0, !PT ;  /* 0xfffffff805059812 */ /* 0x000fe400078ec0ff */
[----:B------:R-:W-:Y:S01]  /*ba90*/  @!P0 LOP3.LUT R0, R0, 0xfffffff8, RZ, 0xc0, !PT ;  /* 0xfffffff800008812 */ /* 0x000fe200078ec0ff */
[----:B------:R-:W-:-:S04]  /*baa0*/  @!P2 IMAD.WIDE R8, R6, 0x2, R2 ;  /* 0x000000020608a825 */ /* 0x000fc800078e0202 */
[--C-:B------:R-:W-:Y:S01]  /*bab0*/  @!P1 IMAD.WIDE R6, R5, 0x2, R2.reuse ;  /* 0x0000000205069825 */ /* 0x100fe200078e0202 */
[----:B------:R2:W-:Y:S03]  /*bac0*/  @!P2 ST.E.128 [R8.64], R40 ;  /* 0x000000280800a985 */ /* 0x0005e6000c101d0c */
[----:B------:R-:W-:Y:S01]  /*bad0*/  @!P0 IMAD.WIDE R2, R0, 0x2, R2 ;  /* 0x0000000200028825 */ /* 0x000fe200078e0202 */
[----:B------:R2:W-:Y:S04]  /*bae0*/  @!P1 ST.E.128 [R6.64], R36 ;  /* 0x0000002406009985 */ /* 0x0005e8000c101d0c */
[----:B------:R2:W-:Y:S02]  /*baf0*/  @!P0 ST.E.128 [R2.64], R32 ;  /* 0x0000002002008985 */ /* 0x0005e4000c101d0c */
.L_x_35:
[----:B------:R-:W-:Y:S05]  /*bb00*/  BSYNC B0 ;  /* 0x0000000000007941 */ /* 0x000fea0003800000 */
.L_x_34:
[----:B------:R-:W-:Y:S01]  /*bb10*/  IADD3 R0, R28, 0x40, RZ ;  /* 0x000000401c007810 */ /* 0x000fe20007ffe0ff */
[----:B--2---:R2:W4:Y:S01]  /*bb20*/  SHFL.IDX PT, R3, R30, 0x2, 0x181f ;  /* 0x00581f001e037f89 */ /* 0x00452200000e0000 */
[----:B------:R-:W-:Y:S02]  /*bb30*/  BSSY B0, `(.L_x_36) ;  /* 0x000001c000007945 */ /* 0x000fe40003800000 */
[----:B------:R-:W-:Y:S01]  /*bb40*/  ISETP.GE.AND P0, PT, R0, R29, PT ;  /* 0x0000001d0000720c */ /* 0x000fe20003f06270 */
[----:B---3--:R2:W3:-:S12]  /*bb50*/  SHFL.IDX PT, R2, R31, 0x2, 0x181f ;  /* 0x00581f001f027f89 */ /* 0x0084d800000e0000 */
        /* <DEDUP_REMOVED lines=12> */
[----:B---34-:R-:W-:Y:S01]  /*bc20*/  @!P3 IMAD.WIDE R10, R4, 0x2, R2 ;  /* 0x00000002040ab825 */ /* 0x018fe200078e0202 */
        /* <DEDUP_REMOVED lines=12> */
.L_x_37:
[----:B------:R-:W-:Y:S05]  /*bcf0*/  BSYNC B0 ;  /* 0x0000000000007941 */ /* 0x000fea0003800000 */
.L_x_36:
[----:B------:R-:W-:Y:S01]  /*bd00*/  IADD3 R0, R28, 0x60, RZ ;  /* 0x000000601c007810 */ /* 0x000fe20007ffe0ff */
[----:B---34-:R3:W4:Y:S03]  /*bd10*/  SHFL.IDX PT, R3, R30, 0x3, 0x181f ;  /* 0x00781f001e037f89 */ /* 0x01872600000e0000 */
[----:B------:R-:W-:Y:S01]  /*bd20*/  ISETP.GE.AND P0, PT, R0, R29, PT ;  /* 0x0000001d0000720c */ /* 0x000fe20003f06270 */
[----:B------:R3:W1:-:S12]  /*bd30*/  SHFL.IDX PT, R2, R31, 0x3, 0x181f ;  /* 0x00781f001f027f89 */ /* 0x00065800000e0000 */
[----:B------:R-:W-:Y:S05]  /*bd40*/  @P0 EXIT ;  /* 0x000000000000094d */ /* 0x000fea0003800000 */
[C---:B------:R-:W-:Y:S02]  /*bd50*/  IADD3 R6, R4.reuse, 0x40, RZ ;  /* 0x0000004004067810 */ /* 0x040fe40007ffe0ff */
        /* <DEDUP_REMOVED lines=19> */
[----:B------:R-:W-:-:S04]  /*be90*/  SHF.R.S32.HI R4, RZ, 0x1f, R0 ;  /* 0x0000001fff047819 */ /* 0x000fc80000011400 */
[----:B------:R-:W-:-:S04]  /*bea0*/  LEA.HI R0, R4, R0, RZ, 0x3 ;  /* 0x0000000004007211 */ /* 0x000fc800078f18ff */
[----:B------:R-:W-:-:S05]  /*beb0*/  LOP3.LUT R0, R0, 0xfffffff8, RZ, 0xc0, !PT ;  /* 0xfffffff800007812 */ /* 0x000fca00078ec0ff */
[----:B------:R-:W-:-:S05]  /*bec0*/  IMAD.WIDE R2, R0, 0x2, R2 ;  /* 0x0000000200027825 */ /* 0x000fca00078e0202 */
[----:B------:R-:W-:Y:S01]  /*bed0*/  ST.E.128 [R2.64], R76 ;  /* 0x0000004c02007985 */ /* 0x000fe2000c101d0c */
[----:B------:R-:W-:Y:S05]  /*bee0*/  EXIT ;  /* 0x000000000000794d */ /* 0x000fea0003800000 */
.L_x_30:
[----:B------:R-:W-:Y:S02]  /*bef0*/  ULDC.64 UR4, c[0x0][0x500] ;  /* 0x0001400000047ab9 */ /* 0x000fe40000000a00 */
[----:B------:R-:W-:Y:S02]  /*bf00*/  UISETP.NE.U32.AND UP1, UPT, URZ, UR4, UPT ;  /* 0x000000043f00728c */ /* 0x000fe4000bf25070 */
[----:B------:R-:W-:Y:S02]  /*bf10*/  UMOV UR6, 0x4 ;  /* 0x0000000400067882 */ /* 0x000fe40000000000 */
[----:B------:R-:W-:-:S03]  /*bf20*/  UISETP.NE.AND.EX UP1, UPT, URZ, UR5, UPT, UP1 ;  /* 0x000000053f00728c */ /* 0x000fc6000bf25310 */
[----:B------:R-:W-:Y:S02]  /*bf30*/  ULDC.64 UR4, c[0x0][0x500] ;  /* 0x0001400000047ab9 */ /* 0x000fe40000000a00 */
[----:B------:R-:W-:Y:S01]  /*bf40*/  UIMAD.WIDE UR4, UR11, UR6, UR4 ;  /* 0x000000060b0472a5 */ /* 0x000fe2000f8e0204 */
[----:B------:R-:W-:-:S05]  /*bf50*/  PLOP3.LUT P0, PT, PT, PT, UP1, 0x80, 0x0 ;  /* 0x000000000000781c */ /* 0x000fca0003f0f018 */
[----:B------:R-:W-:Y:S01]  /*bf60*/  IMAD.U32 R4, RZ, RZ, UR4 ;  /* 0x00000004ff047e24 */ /* 0x000fe2000f8e00ff */
[----:B------:R-:W-:Y:S01]  /*bf70*/  MOV R5, UR5 ;  /* 0x0000000500057c02 */ /* 0x000fe20008000f00 */
[----:B------:R-:W-:-:S06]  /*bf80*/  ULDC.64 UR4, c[0x0][0x508] ;  /* 0x0001420000047ab9 */ /* 0x000fcc0000000a00 */
[----:B------:R-:W2:Y:S01]  /*bf90*/  @P0 LDG.E R0, [R4.64] ;  /* 0x0000000c04000981 */ /* 0x000ea2000c1e1900 */
[----:B------:R-:W-:Y:S01]  /*bfa0*/  UISETP.NE.U32.AND UP0, UPT, URZ, UR4, UPT ;  /* 0x000000043f00728c */ /* 0x000fe2000bf05070 */
[----:B------:R-:W-:-:S03]  /*bfb0*/  IMAD.MOV.U32 R9, RZ, RZ, c[0x0][0x388] ;  /* 0x0000e200ff097624 */ /* 0x000fc600078e00ff */
[----:B------:R-:W-:-:S03]  /*bfc0*/  UISETP.NE.AND.EX UP0, UPT, URZ, UR5, UPT, UP0 ;  /* 0x000000053f00728c */ /* 0x000fc6000bf05300 */
[----:B------:R-:W-:-:S03]  /*bfd0*/  ULDC.64 UR4, c[0x0][0x508] ;  /* 0x0001420000047ab9 */ /* 0x000fc60000000a00 */
[----:B------:R-:W-:-:S05]  /*bfe0*/  PLOP3.LUT P1, PT, PT, PT, UP0, 0x80, 0x0 ;  /* 0x000000000000781c */ /* 0x000fca0003f2f008 */
[----:B------:R-:W-:-:S06]  /*bff0*/  @UP0 UIMAD.WIDE UR4, UR11, UR6, UR4 ;  /* 0x000000060b0402a5 */ /* 0x000fcc000f8e0204 */
[----:B------:R-:W-:Y:S01]  /*c000*/  MOV R2, UR4 ;  /* 0x0000000400027c02 */ /* 0x000fe20008000f00 */
[----:B------:R-:W-:-:S05]  /*c010*/  IMAD.U32 R3, RZ, RZ, UR5 ;  /* 0x00000005ff037e24 */ /* 0x000fca000f8e00ff */
[----:B------:R1:W5:Y:S01]  /*c020*/  @P1 LDG.E R9, [R2.64] ;  /* 0x0000000c02091981 */ /* 0x000362000c1e1900 */
[----:B------:R-:W-:Y:S02]  /*c030*/  UMOV UR14, URZ ;  /* 0x0000003f000e7c82 */ /* 0x000fe40008000000 */
[----:B------:R-:W-:Y:S01]  /*c040*/  UMOV UR15, URZ ;  /* 0x0000003f000f7c82 */ /* 0x000fe20008000000 */
[----:B--2---:R-:W2:Y:S02]  /*c050*/  @P0 R2UR UR5, R0 ;  /* 0x00000000000503c2 */ /* 0x004ea400000e0000 */
[----:B--2---:R-:W-:Y:S02]  /*c060*/  @UP1 USHF.R.S32.HI UR4, URZ, 0x1f, UR5 ;  /* 0x0000001f3f041899 */ /* 0x004fe40008011405 */
[----:B------:R-:W-:-:S05]  /*c070*/  @UP1 UMOV UR14, UR5 ;  /* 0x00000005000e1c82 */ /* 0x000fca0008000000 */
[----:B------:R-:W-:Y:S01]  /*c080*/  @UP1 UMOV UR15, UR4 ;  /* 0x00000004000f1c82 */ /* 0x000fe20008000000 */
[----:B------:R-:W-:Y:S05]  /*c090*/  @P1 BRA `(.L_x_38) ;  /* 0x0000004000001947 */ /* 0x000fea0003800000 */
[----:B-1----:R-:W-:Y:S05]  /*c0a0*/  @!P0 BRA `(.L_x_38) ;  /* 0x0000003000008947 */ /* 0x002fea0003800000 */
[----:B------:R-:W2:Y:S04]  /*c0b0*/  LDG.E R0, [R4.64] ;  /* 0x0000000c04007981 */ /* 0x000ea8000c1e1900 */
[----:B------:R-:W2:Y:S02]  /*c0c0*/  LDG.E R2, [R4.64+0x4] ;  /* 0x0000040c04027981 */ /* 0x000ea4000c1e1900 */
[----:B--2--5:R-:W-:Y:S02]  /*c0d0*/  IADD3 R9, -R0, R2, RZ ;  /* 0x0000000200097210 */ /* 0x024fe40007ffe1ff */
.L_x_38:
[----:B-1----:R-:W1:Y:S01]  /*c0e0*/  S2R R8, SR_TID.X ;  /* 0x0000000000087919 */ /* 0x002e620000002100 */
[----:B------:R-:W-:Y:S01]  /*c0f0*/  USHF.R.S32.HI UR6, URZ, 0x1f, UR11 ;  /* 0x0000001f3f067899 */ /* 0x000fe2000801140b */
[----:B------:R-:W-:Y:S01]  /*c100*/  BSSY B0, `(.L_x_39) ;  /* 0x0000029000007945 */ /* 0x000fe20003800000 */
[----:B------:R-:W-:-:S02]  /*c110*/  USEL UR11, UR11, URZ, !UP1 ;  /* 0x0000003f0b0b7287 */ /* 0x000fc4000c800000 */
[----:B------:R-:W-:Y:S01]  /*c120*/  USEL UR6, UR6, URZ, !UP1 ;  /* 0x0000003f06067287 */ /* 0x000fe2000c800000 */
[----:B-1----:R-:W-:-:S13]  /*c130*/  ISETP.GE.AND P0, PT, R8, 0x80, PT ;  /* 0x000000800800780c */ /* 0x002fda0003f06270 */
[----:B------:R-:W-:Y:S05]  /*c140*/  @P0 BRA `(.L_x_40) ;  /* 0x0000024000000947 */ /* 0x000fea0003800000 */
[----:B------:R-:W1:Y:S01]  /*c150*/  S2R R3, SR_CTAID.X ;  /* 0x0000000000037919 */ /* 0x000e620000002500 */
[----:B-----5:R-:W-:Y:S01]  /*c160*/  IMAD R0, R9, c[0x0][0x4e8], RZ ;  /* 0x00013a0009007a24 */ /* 0x020fe200078e02ff */
[----:B-1----:R-:W-:-:S04]  /*c170*/  LEA R3, R3, R8, 0x7 ;  /* 0x0000000803037211 */ /* 0x002fc800078e38ff */
[----:B------:R-:W-:-:S13]  /*c180*/  ISETP.GE.AND P0, PT, R3, R0, PT ;  /* 0x000000000300720c */ /* 0x000fda0003f06270 */
[----:B------:R-:W-:Y:S05]  /*c190*/  @P0 BRA `(.L_x_40) ;  /* 0x000001f000000947 */ /* 0x000fea0003800000 */
[----:B------:R-:W-:Y:S01]  /*c1a0*/  IMAD.MOV.U32 R0, RZ, RZ, c[0x0][0x4e8] ;  /* 0x00013a00ff007624 */ /* 0x000fe200078e00ff */
[----:B------:R-:W-:Y:S01]  /*c1b0*/  ULDC.64 UR4, c[0x0][0x490] ;  /* 0x0001240000047ab9 */ /* 0x000fe20000000a00 */
[----:B------:R-:W-:Y:S01]  /*c1c0*/  IMAD.MOV.U32 R2, RZ, RZ, R3 ;  /* 0x000000ffff027224 */ /* 0x000fe200078e0003 */
[----:B------:R-:W-:Y:S02]  /*c1d0*/  UIMAD UR7, UR8, UR4, URZ ;  /* 0x00000004080772a4 */ /* 0x000fe4000f8e023f */
[----:B------:R-:W-:Y:S01]  /*c1e0*/  ISETP.NE.AND P0, PT, R0, 0x1, PT ;  /* 0x000000010000780c */ /* 0x000fe20003f05270 */
[----:B------:R-:W-:Y:S02]  /*c1f0*/  UMOV UR16, UR14 ;  /* 0x0000000e00107c82 */ /* 0x000fe40008000000 */
[----:B------:R-:W-:Y:S02]  /*c200*/  UMOV UR17, UR15 ;  /* 0x0000000f00117c82 */ /* 0x000fe40008000000 */
[----:B------:R-:W-:-:S02]  /*c210*/  UIMAD.WIDE.U32 UR16, UR9, UR4, UR16 ;  /* 0x00000004091072a5 */ /* 0x000fc4000f8e0010 */
[----:B------:R-:W-:-:S03]  /*c220*/  UIMAD UR7, UR9, UR5, UR7 ;  /* 0x00000005090772a4 */ /* 0x000fc6000f8e0207 */
[----:B------:R-:W-:Y:S02]  /*c230*/  ULDC.64 UR4, c[0x0][0x498] ;  /* 0x0001260000047ab9 */ /* 0x000fe40000000a00 */
[----:B------:R-:W-:Y:S01]  /*c240*/  UIADD3 UR17, UR7, UR17, URZ ;  /* 0x0000001107117290 */ /* 0x000fe2000fffe03f */
[----:B------:R-:W-:Y:S01]  /*c250*/  @P0 IMAD.HI.U32 R0, R3, c[0x0][0x4ec], RZ ;  /* 0x00013b0003000a27 */ /* 0x000fe200078e00ff */
[----:B------:R-:W-:Y:S02]  /*c260*/  UIMAD UR7, UR6, UR4, URZ ;  /* 0x00000004060772a4 */ /* 0x000fe4000f8e023f */
[----:B------:R-:W-:Y:S02]  /*c270*/  UIMAD.WIDE.U32 UR16, UR11, UR4, UR16 ;  /* 0x000000040b1072a5 */ /* 0x000fe4000f8e0010 */
[----:B------:R-:W-:Y:S01]  /*c280*/  @P0 SHF.R.U32.HI R2, RZ, c[0x0][0x4f0], R0 ;  /* 0x00013c00ff020a19 */ /* 0x000fe20000011600 */
[----:B------:R-:W-:-:S03]  /*c290*/  UIMAD UR5, UR11, UR5, UR7 ;  /* 0x000000050b0572a4 */ /* 0x000fc6000f8e0207 */
[----:B------:R-:W-:-:S03]  /*c2a0*/  IADD3 R0, -R2, RZ, RZ ;  /* 0x000000ff02007210 */ /* 0x000fc60007ffe1ff */
[----:B------:R-:W-:Y:S02]  /*c2b0*/  IMAD.U32 R5, RZ, RZ, UR5 ;  /* 0x00000005ff057e24 */ /* 0x000fe4000f8e00ff */
[----:B------:R-:W-:Y:S01]  /*c2c0*/  IMAD R0, R0, c[0x0][0x4e8], R3 ;  /* 0x00013a0000007a24 */ /* 0x000fe200078e0203 */
[----:B------:R-:W-:Y:S02]  /*c2d0*/  SHF.R.S32.HI R3, RZ, 0x1f, R2 ;  /* 0x0000001fff037819 */ /* 0x000fe40000011402 */
[----:B------:R-:W-:Y:S02]  /*c2e0*/  IADD3 R2, P0, R2, UR16, RZ ;  /* 0x0000001002027c10 */ /* 0x000fe4000ff1e0ff */
[----:B------:R-:W-:Y:S02]  /*c2f0*/  SHF.R.S32.HI R4, RZ, 0x1f, R0 ;  /* 0x0000001fff047819 */ /* 0x000fe40000011400 */
[----:B------:R-:W-:-:S03]  /*c300*/  IADD3.X R3, R3, UR17, R5, P0, !PT ;  /* 0x0000001103037c10 */ /* 0x000fc600087fe405 */
[----:B------:R-:W-:Y:S02]  /*c310*/  IMAD R4, R4, c[0x0][0x488], RZ ;  /* 0x0001220004047a24 */ /* 0x000fe400078e02ff */
[----:B------:R-:W-:-:S04]  /*c320*/  IMAD.WIDE.U32 R2, R0, c[0x0][0x488], R2 ;  /* 0x0001220000027a25 */ /* 0x000fc800078e0002 */
[----:B------:R-:W-:-:S05]  /*c330*/  IMAD R4, R0, c[0x0][0x48c], R4 ;  /* 0x0001230000047a24 */ /* 0x000fca00078e0204 */
[----:B------:R-:W-:Y:S02]  /*c340*/  IADD3 R0, R3, R4, RZ ;  /* 0x0000000403007210 */ /* 0x000fe40007ffe0ff */
[----:B------:R-:W-:-:S04]  /*c350*/  LEA R4, P0, R2, c[0x0][0x450], 0x2 ;  /* 0x0001140002047a11 */ /* 0x000fc800078010ff */
[----:B------:R-:W-:Y:S01]  /*c360*/  LEA.HI.X R5, R2, c[0x0][0x454], R0, 0x2, P0 ;  /* 0x0001150002057a11 */ /* 0x000fe200000f1400 */
[----:B------:R-:W-:-:S05]  /*c370*/  IMAD.MOV.U32 R0, RZ, RZ, -0x800000 ;  /* 0xff800000ff007424 */ /* 0x000fca00078e00ff */
[----:B------:R1:W-:Y:S03]  /*c380*/  STG.E [R4.64], R0 ;  /* 0x0000000004007986 */ /* 0x0003e6000c10190c */
.L_x_40:
[----:B------:R-:W-:Y:S05]  /*c390*/  BSYNC B0 ;  /* 0x0000000000007941 */ /* 0x000fea0003800000 */
.L_x_39:
[----:B------:R-:W2:Y:S01]  /*c3a0*/  S2R R14, SR_CTAID.X ;  /* 0x00000000000e7919 */ /* 0x000ea20000002500 */
[----:B-1----:R-:W-:Y:S01]  /*c3b0*/  SHF.R.S32.HI R0, RZ, 0x1f, R8 ;  /* 0x0000001fff007819 */ /* 0x002fe20000011408 */
[----:B------:R-:W-:Y:S01]  /*c3c0*/  IMAD.MOV.U32 R3, RZ, RZ, c[0x0][0x4e8] ;  /* 0x00013a00ff037624 */ /* 0x000fe200078e00ff */
[----:B------:R-:W-:Y:S01]  /*c3d0*/  ULDC.64 UR4, c[0x0][0x3a0] ;  /* 0x0000e80000047ab9 */ /* 0x000fe20000000a00 */
[----:B-----5:R-:W-:Y:S01]  /*c3e0*/  IMAD R16, R9, c[0x0][0x4e8], RZ ;  /* 0x00013a0009107a24 */ /* 0x020fe200078e02ff */
[----:B------:R-:W-:Y:S01]  /*c3f0*/  LEA.HI R0, R0, R8, RZ, 0x3 ;  /* 0x0000000800007211 */ /* 0x000fe200078f18ff */
[----:B------:R-:W-:Y:S01]  /*c400*/  UIMAD UR7, UR15, UR4, URZ ;  /* 0x000000040f0772a4 */ /* 0x000fe2000f8e023f */
[----:B------:R-:W-:Y:S01]  /*c410*/  ISETP.NE.AND P0, PT, R3, 0x1, PT ;  /* 0x000000010300780c */ /* 0x000fe20003f05270 */
[----:B------:R-:W-:Y:S01]  /*c420*/  UIMAD.WIDE.U32 UR16, UR14, UR4, URZ ;  /* 0x000000040e1072a5 */ /* 0x000fe2000f8e003f */
[----:B------:R-:W-:Y:S01]  /*c430*/  LOP3.LUT R2, R0, 0xfffffff8, RZ, 0xc0, !PT ;  /* 0xfffffff800027812 */ /* 0x000fe200078ec0ff */
[----:B------:R-:W-:Y:S01]  /*c440*/  UIMAD UR7, UR14, UR5, UR7 ;  /* 0x000000050e0772a4 */ /* 0x000fe2000f8e0207 */
[----:B------:R-:W-:Y:S01]  /*c450*/  SHF.R.S32.HI R7, RZ, 0x3, R0 ;  /* 0x00000003ff077819 */ /* 0x000fe20000011400 */
[----:B------:R-:W-:Y:S01]  /*c460*/  BSSY B0, `(.L_x_41) ;  /* 0x0000041000007945 */ /* 0x000fe20003800000 */
[----:B------:R-:W-:Y:S01]  /*c470*/  ULDC.64 UR4, c[0x0][0x3e8] ;  /* 0x0000fa0000047ab9 */ /* 0x000fe20000000a00 */
[----:B------:R-:W-:Y:S01]  /*c480*/  IMAD.IADD R8, R8, 0x1, -R2 ;  /* 0x0000000108087824 */ /* 0x000fe200078e0a02 */
[----:B------:R-:W-:-:S02]  /*c490*/  UIADD3 UR17, UR17, UR7, URZ ;  /* 0x0000000711117290 */ /* 0x000fc4000fffe03f */
[----:B------:R-:W-:Y:S02]  /*c4a0*/  UIMAD UR7, UR8, UR4, URZ ;  /* 0x00000004080772a4 */ /* 0x000fe4000f8e023f */
[----:B------:R-:W-:Y:S01]  /*c4b0*/  LEA R0, R8, R7, 0x5 ;  /* 0x0000000708007211 */ /* 0x000fe200078e28ff */
[----:B------:R-:W-:Y:S02]  /*c4c0*/  UIMAD.WIDE.U32 UR16, UR9, UR4, UR16 ;  /* 0x00000004091072a5 */ /* 0x000fe4000f8e0010 */
[----:B------:R-:W-:Y:S02]  /*c4d0*/  UIMAD UR7, UR9, UR5, UR7 ;  /* 0x00000005090772a4 */ /* 0x000fe4000f8e0207 */
[C---:B--2---:R-:W-:Y:S01]  /*c4e0*/  IMAD R0, R14.reuse, 0x80, R0 ;  /* 0x000000800e007824 */ /* 0x044fe200078e0200 */
[----:B------:R-:W-:Y:S01]  /*c4f0*/  ULDC.64 UR4, c[0x0][0x3f0] ;  /* 0x0000fc0000047ab9 */ /* 0x000fe20000000a00 */
[----:B------:R-:W-:Y:S01]  /*c500*/  IMAD R14, R14, 0x80, R7 ;  /* 0x000000800e0e7824 */ /* 0x000fe200078e0207 */
[----:B------:R-:W-:Y:S01]  /*c510*/  UIMAD UR6, UR6, UR4, URZ ;  /* 0x00000004060672a4 */ /* 0x000fe2000f8e023f */
[----:B------:R-:W-:Y:S01]  /*c520*/  @P0 IMAD.HI.U32 R2, R0, c[0x0][0x4ec], RZ ;  /* 0x00013b0000020a27 */ /* 0x000fe200078e00ff */
[----:B------:R-:W-:-:S02]  /*c530*/  UIADD3 UR17, UR7, UR17, URZ ;  /* 0x0000001107117290 */ /* 0x000fc4000fffe03f */
[----:B------:R-:W-:Y:S01]  /*c540*/  UIMAD UR5, UR11, UR5, UR6 ;  /* 0x000000050b0572a4 */ /* 0x000fe2000f8e0206 */
[----:B------:R-:W-:Y:S01]  /*c550*/  IMAD.MOV.U32 R4, RZ, RZ, R0 ;  /* 0x000000ffff047224 */ /* 0x000fe200078e0000 */
[----:B------:R-:W-:Y:S01]  /*c560*/  @P0 SHF.R.U32.HI R4, RZ, c[0x0][0x4f0], R2 ;  /* 0x00013c00ff040a19 */ /* 0x000fe20000011602 */
[----:B------:R-:W-:-:S03]  /*c570*/  UIMAD.WIDE.U32 UR16, UR11, UR4, UR16 ;  /* 0x000000040b1072a5 */ /* 0x000fc6000f8e0010 */
[----:B------:R-:W-:Y:S01]  /*c580*/  IADD3 R2, -R4, RZ, RZ ;  /* 0x000000ff04027210 */ /* 0x000fe20007ffe1ff */
[----:B------:R-:W-:Y:S01]  /*c590*/  UIADD3 UR5, UR17, UR5, URZ ;  /* 0x0000000511057290 */ /* 0x000fe2000fffe03f */
[----:B------:R-:W-:-:S03]  /*c5a0*/  SHF.R.S32.HI R3, RZ, 0x1f, R4 ;  /* 0x0000001fff037819 */ /* 0x000fc60000011404 */
[----:B------:R-:W-:Y:S02]  /*c5b0*/  IMAD R5, R2, c[0x0][0x4e8], R0 ;  /* 0x00013a0002057a24 */ /* 0x000fe400078e0200 */
[----:B------:R-:W-:Y:S02]  /*c5c0*/  IMAD R0, R3, c[0x0][0x3e0], RZ ;  /* 0x0000f80003007a24 */ /* 0x000fe400078e02ff */
[----:B------:R-:W-:Y:S01]  /*c5d0*/  IMAD.U32 R3, RZ, RZ, UR17 ;  /* 0x00000011ff037e24 */ /* 0x000fe2000f8e00ff */
[----:B------:R-:W-:Y:S01]  /*c5e0*/  MOV R3, UR5 ;  /* 0x0000000500037c02 */ /* 0x000fe20008000f00 */
[----:B------:R-:W-:Y:S02]  /*c5f0*/  IMAD.U32 R2, RZ, RZ, UR16 ;  /* 0x00000010ff027e24 */ /* 0x000fe4000f8e00ff */
[C---:B------:R-:W-:Y:S01]  /*c600*/  IMAD R6, R4.reuse, c[0x0][0x3e4], R0 ;  /* 0x0000f90004067a24 */ /* 0x040fe200078e0200 */
[----:B------:R-:W-:Y:S01]  /*c610*/  SHF.R.S32.HI R0, RZ, 0x1f, R5 ;  /* 0x0000001fff007819 */ /* 0x000fe20000011405 */
[----:B------:R-:W-:-:S04]  /*c620*/  IMAD.WIDE.U32 R2, R4, c[0x0][0x3e0], R2 ;  /* 0x0000f80004027a25 */ /* 0x000fc800078e0002 */
[----:B------:R-:W-:Y:S02]  /*c630*/  IMAD R0, R0, c[0x0][0x3d8], RZ ;  /* 0x0000f60000007a24 */ /* 0x000fe400078e02ff */
[----:B------:R-:W-:Y:S02]  /*c640*/  IMAD.IADD R3, R3, 0x1, R6 ;  /* 0x0000000103037824 */ /* 0x000fe400078e0206 */
[C---:B------:R-:W-:Y:S02]  /*c650*/  IMAD R0, R5.reuse, c[0x0][0x3dc], R0 ;  /* 0x0000f70005007a24 */ /* 0x040fe400078e0200 */
[----:B------:R-:W-:-:S05]  /*c660*/  IMAD.WIDE.U32 R2, R5, c[0x0][0x3d8], R2 ;  /* 0x0000f60005027a25 */ /* 0x000fca00078e0002 */
[----:B------:R-:W-:Y:S02]  /*c670*/  IADD3 R0, R3, R0, RZ ;  /* 0x0000000003007210 */ /* 0x000fe40007ffe0ff */
[----:B------:R-:W-:-:S04]  /*c680*/  LEA R17, P0, R2, c[0x0][0x380], 0x1 ;  /* 0x0000e00002117a11 */ /* 0x000fc800078008ff */
[----:B------:R-:W-:Y:S02]  /*c690*/  LEA.HI.X R15, R2, c[0x0][0x384], R0, 0x1, P0 ;  /* 0x0000e100020f7a11 */ /* 0x000fe400000f0c00 */
[----:B------:R-:W-:Y:S01]  /*c6a0*/  ISETP.GE.AND P0, PT, R14, R16, PT ;  /* 0x000000100e00720c */ /* 0x000fe20003f06270 */
[----:B------:R1:W2:Y:S01]  /*c6b0*/  SHFL.IDX PT, R2, R17, RZ, 0x181f ;  /* 0x00181fff11027589 */ /* 0x0002a200000e0000 */
[----:B------:R-:W-:-:S03]  /*c6c0*/  SHF.L.U32 R0, R8, 0x3, RZ ;  /* 0x0000000308007819 */ /* 0x000fc600000006ff */
[----:B------:R1:W3:Y:S01]  /*c6d0*/  SHFL.IDX PT, R3, R15, RZ, 0x181f ;  /* 0x00181fff0f037589 */ /* 0x0002e200000e0000 */
[C---:B------:R-:W-:Y:S02]  /*c6e0*/  IADD3 R11, R0.reuse, 0x40, RZ ;  /* 0x00000040000b7810 */ /* 0x040fe40007ffe0ff */
[C---:B------:R-:W-:Y:S02]  /*c6f0*/  IADD3 R12, R0.reuse, 0x80, RZ ;  /* 0x00000080000c7810 */ /* 0x040fe40007ffe0ff */
[----:B------:R-:W-:-:S03]  /*c700*/  IADD3 R13, R0, 0xc0, RZ ;  /* 0x000000c0000d7810 */ /* 0x000fc60007ffe0ff */
[----:B------:R-:W-:Y:S05]  /*c710*/  @P0 BRA `(.L_x_42) ;  /* 0x0000015000000947 */ /* 0x000fea0003800000 */
[----:B------:R-:W-:Y:S02]  /*c720*/  ISETP.GE.AND P2, PT, R11, c[0x0][0x3c8], PT ;  /* 0x0000f2000b007a0c */ /* 0x000fe40003f46270 */
[----:B------:R-:W-:Y:S02]  /*c730*/  ISETP.GE.AND P1, PT, R12, c[0x0][0x3c8], PT ;  /* 0x0000f2000c007a0c */ /* 0x000fe40003f26270 */
[----:B------:R-:W-:Y:S02]  /*c740*/  ISETP.GE.AND P0, PT, R13, c[0x0][0x3c8], PT ;  /* 0x0000f2000d007a0c */ /* 0x000fe40003f06270 */
        /* <DEDUP_REMOVED lines=9> */
[----:B------:R2:W-:Y:S01]  /*c7e0*/  @!P3 ST.E.128 [R8.64], RZ ;  /* 0x000000ff0800b985 */ /* 0x0005e2000c101d0c */
[----:B------:R-:W-:Y:S02]  /*c7f0*/  @!P1 LOP3.LUT R5, R5, 0xfffffff8, RZ, 0xc0, !PT ;  /* 0xfffffff805059812 */ /* 0x000fe400078ec0ff */
[----:B------:R-:W-:Y:S01]  /*c800*/  @!P0 LOP3.LUT R10, R4, 0xfffffff8, RZ, 0xc0, !PT ;  /* 0xfffffff8040a8812 */ /* 0x000fe200078ec0ff */
[----:B------:R-:W-:-:S04]  /*c810*/  @!P2 IMAD.WIDE R6, R6, 0x2, R2 ;  /* 0x000000020606a825 */ /* 0x000fc800078e0202 */
[--C-:B------:R-:W-:Y:S01]  /*c820*/  @!P1 IMAD.WIDE R4, R5, 0x2, R2.reuse ;  /* 0x0000000205049825 */ /* 0x100fe200078e0202 */
[----:B------:R2:W-:Y:S03]  /*c830*/  @!P2 ST.E.128 [R6.64], RZ ;  /* 0x000000ff0600a985 */ /* 0x0005e6000c101d0c */
[----:B------:R-:W-:Y:S01]  /*c840*/  @!P0 IMAD.WIDE R2, R10, 0x2, R2 ;  /* 0x000000020a028825 */ /* 0x000fe200078e0202 */
[----:B------:R2:W-:Y:S04]  /*c850*/  @!P1 ST.E.128 [R4.64], RZ ;  /* 0x000000ff04009985 */ /* 0x0005e8000c101d0c */
[----:B------:R2:W-:Y:S02]  /*c860*/  @!P0 ST.E.128 [R2.64], RZ ;  /* 0x000000ff02008985 */ /* 0x0005e4000c101d0c */
.L_x_42:
[----:B------:R-:W-:Y:S05]  /*c870*/  BSYNC B0 ;  /* 0x0000000000007941 */ /* 0x000fea0003800000 */
.L_x_41:
[----:B--2---:R-:W-:Y:S01]  /*c880*/  IADD3 R4, R14, 0x20, RZ ;  /* 0x000000200e047810 */ /* 0x004fe20007ffe0ff */
[----:B---3--:R2:W3:Y:S01]  /*c890*/  SHFL.IDX PT, R3, R15, 0x1, 0x181f ;  /* 0x00381f000f037f89 */ /* 0x0084e200000e0000 */
[----:B------:R-:W-:Y:S02]  /*c8a0*/  BSSY B0, `(.L_x_43) ;  /* 0x0000019000007945 */ /* 0x000fe40003800000 */
[----:B------:R-:W-:Y:S01]  /*c8b0*/  ISETP.GE.AND P0, PT, R4, R16, PT ;  /* 0x000000100400720c */ /* 0x000fe20003f06270 */
[----:B------:R2:W4:-:S12]  /*c8c0*/  SHFL.IDX PT, R2, R17, 0x1, 0x181f ;  /* 0x00381f0011027f89 */ /* 0x00051800000e0000 */
        /* <DEDUP_REMOVED lines=22> */
.L_x_44:
[----:B------:R-:W-:Y:S05]  /*ca30*/  BSYNC B0 ;  /* 0x0000000000007941 */ /* 0x000fea0003800000 */
.L_x_43:
[----:B---3--:R-:W-:Y:S01]  /*ca40*/  IADD3 R4, R14, 0x40, RZ ;  /* 0x000000400e047810 */ /* 0x008fe20007ffe0ff */
[----:B------:R3:W1:Y:S01]  /*ca50*/  SHFL.IDX PT, R3, R15, 0x2, 0x181f ;  /* 0x00581f000f037f89 */ /* 0x00066200000e0000 */
[----:B------:R-:W-:Y:S02]  /*ca60*/  BSSY B0, `(.L_x_45) ;  /* 0x0000019000007945 */ /* 0x000fe40003800000 */
[----:B------:R-:W-:Y:S01]  /*ca70*/  ISETP.GE.AND P0, PT, R4, R16, PT ;  /* 0x000000100400720c */ /* 0x000fe20003f06270 */
[----:B----4-:R3:W4:-:S12]  /*ca80*/  SHFL.IDX PT, R2, R17, 0x2, 0x181f ;  /* 0x00581f0011027f89 */ /* 0x01071800000e0000 */
        /* <DEDUP_REMOVED lines=9> */
[----:B-1--4-:R-:W-:Y:S01]  /*cb20*/  @!P3 IMAD.WIDE R8, R0, 0x2, R2 ;  /* 0x000000020008b825 */ /* 0x012fe200078e0202 */
        /* <DEDUP_REMOVED lines=12> */
.L_x_46:
[----:B------:R-:W-:Y:S05]  /*cbf0*/  BSYNC B0 ;  /* 0x0000000000007941 */ /* 0x000fea0003800000 */
.L_x_45:
[----:B-1----:R-:W-:Y:S01]  /*cc00*/  IADD3 R4, R14, 0x60, RZ ;  /* 0x000000600e047810 */ /* 0x002fe20007ffe0ff */
[----:B------:R1:W2:Y:S03]  /*cc10*/  SHFL.IDX PT, R3, R15, 0x3, 0x181f ;  /* 0x00781f000f037f89 */ /* 0x0002a600000e0000 */
[----:B------:R-:W-:Y:S01]  /*cc20*/  ISETP.GE.AND P0, PT, R4, R16, PT ;  /* 0x000000100400720c */ /* 0x000fe20003f06270 */
[----:B----4-:R1:W4:-:S12]  /*cc30*/  SHFL.IDX PT, R2, R17, 0x3, 0x181f ;  /* 0x00781f0011027f89 */ /* 0x01031800000e0000 */
[----:B------:R-:W-:Y:S05]  /*cc40*/  @P0 EXIT ;  /* 0x000000000000094d */ /* 0x000fea0003800000 */
[----:B------:R-:W-:Y:S02]  /*cc50*/  ISETP.GE.AND P1, PT, R11, c[0x0][0x3c8], PT ;  /* 0x0000f2000b007a0c */ /* 0x000fe40003f26270 */
[----:B------:R-:W-:Y:S02]  /*cc60*/  ISETP.GE.AND P0, PT, R12, c[0x0][0x3c8], PT ;  /* 0x0000f2000c007a0c */ /* 0x000fe40003f06270 */
[----:B------:R-:W-:-:S09]  /*cc70*/  ISETP.GE.AND P2, PT, R0, c[0x0][0x3c8], PT ;  /* 0x0000f20000007a0c */ /* 0x000fd20003f46270 */
[----:B------:R-:W-:Y:S02]  /*cc80*/  @!P1 SHF.R.S32.HI R5, RZ, 0x1f, R11 ;  /* 0x0000001fff059819 */ /* 0x000fe4000001140b */
[----:B------:R-:W-:Y:S02]  /*cc90*/  @!P0 SHF.R.S32.HI R4, RZ, 0x1f, R12 ;  /* 0x0000001fff048819 */ /* 0x000fe4000001140c */
[----:B------:R-:W-:Y:S01]  /*cca0*/  @!P1 LEA.HI R5, R5, R11, RZ, 0x3 ;  /* 0x0000000b05059211 */ /* 0x000fe200078f18ff */
[--C-:B--2-4-:R-:W-:Y:S01]  /*ccb0*/  @!P2 IMAD.WIDE R8, R0, 0x2, R2.reuse ;  /* 0x000000020008a825 */ /* 0x114fe200078e0202 */
[----:B------:R-:W-:Y:S02]  /*ccc0*/  @!P0 LEA.HI R4, R4, R12, RZ, 0x3 ;  /* 0x0000000c04048211 */ /* 0x000fe400078f18ff */
[----:B------:R-:W-:Y:S02]  /*ccd0*/  @!P1 LOP3.LUT R5, R5, 0xfffffff8, RZ, 0xc0, !PT ;  /* 0xfffffff805059812 */ /* 0x000fe400078ec0ff */
[----:B------:R-:W-:Y:S01]  /*cce0*/  @!P0 LOP3.LUT R4, R4, 0xfffffff8, RZ, 0xc0, !PT ;  /* 0xfffffff804048812 */ /* 0x000fe200078ec0ff */
[----:B------:R2:W-:Y:S02]  /*ccf0*/  @!P2 ST.E.128 [R8.64], RZ ;  /* 0x000000ff0800a985 */ /* 0x0005e4000c101d0c */
[----:B------:R-:W-:-:S04]  /*cd00*/  @!P1 IMAD.WIDE R6, R5, 0x2, R2 ;  /* 0x0000000205069825 */ /* 0x000fc800078e0202 */
[----:B------:R-:W-:Y:S01]  /*cd10*/  @!P0 IMAD.WIDE R4, R4, 0x2, R2 ;  /* 0x0000000204048825 */ /* 0x000fe200078e0202 */
[----:B------:R2:W-:Y:S04]  /*cd20*/  @!P1 ST.E.128 [R6.64], RZ ;  /* 0x000000ff06009985 */ /* 0x0005e8000c101d0c */
[----:B------:R2:W-:Y:S01]  /*cd30*/  @!P0 ST.E.128 [R4.64], RZ ;  /* 0x000000ff04008985 */ /* 0x0005e2000c101d0c */
[----:B------:R-:W-:-:S13]  /*cd40*/  ISETP.GE.AND P0, PT, R13, c[0x0][0x3c8], PT ;  /* 0x0000f2000d007a0c */ /* 0x000fda0003f06270 */
[----:B------:R-:W-:Y:S05]  /*cd50*/  @P0 EXIT ;  /* 0x000000000000094d */ /* 0x000fea0003800000 */
[----:B------:R-:W-:-:S04]  /*cd60*/  SHF.R.S32.HI R0, RZ, 0x1f, R13 ;  /* 0x0000001fff007819 */ /* 0x000fc8000001140d */
[----:B------:R-:W-:-:S04]  /*cd70*/  LEA.HI R0, R0, R13, RZ, 0x3 ;  /* 0x0000000d00007211 */ /* 0x000fc800078f18ff */
[----:B------:R-:W-:-:S05]  /*cd80*/  LOP3.LUT R0, R0, 0xfffffff8, RZ, 0xc0, !PT ;  /* 0xfffffff800007812 */ /* 0x000fca00078ec0ff */
[----:B------:R-:W-:-:S05]  /*cd90*/  IMAD.WIDE R2, R0, 0x2, R2 ;  /* 0x0000000200027825 */ /* 0x000fca00078e0202 */
[----:B------:R-:W-:Y:S01]  /*cda0*/  ST.E.128 [R2.64], RZ ;  /* 0x000000ff02007985 */ /* 0x000fe2000c101d0c */
[----:B------:R-:W-:Y:S05]  /*cdb0*/  EXIT ;  /* 0x000000000000794d */ /* 0x000fea0003800000 */
.L_x_47:
        /* <DEDUP_REMOVED lines=12> */
.L_x_1767:


//--------------------- .text._ZN7cutlass13device_kernelIN5flash19enable_sm80_to_sm89INS1_16FlashAttnFwdSm80INS1_25CollectiveMainloopFwdSm80ILi8ELi1ELb0EN4cute5tupleIJNS5_1CILi128EEENS7_ILi32EEENS7_ILi256EEEEEELi256ENS_10bfloat16_tEfNS_4arch4Sm80ELb0ELb0ELb1ELb1ELb1ELb1ELb1ELb0EEENS1_21CollectiveEpilogueFwdINS6_IJS8_SA_S9_EEENS6_IJNS7_ILi1EEESI_SI_EEESC_SE_Li256ELb1ELb1ELb0ELb0EEENS1_19SingleTileSchedulerILb1ELb0ELb1ELi128EEEEEEEEEvNT_6ParamsE --------------------------
	.section	.text._ZN7cutlass13device_kernelIN5flash19enable_sm80_to_sm89INS1_16FlashAttnFwdSm80INS1_25CollectiveMainloopFwdSm80ILi8ELi1ELb0EN4cute5tupleIJNS5_1CILi128EEENS7_ILi32EEENS7_ILi256EEEEEELi256ENS_10bfloat16_tEfNS_4arch4Sm80ELb0ELb0ELb1ELb1ELb1ELb1ELb1ELb0EEENS1_21CollectiveEpilogueFwdINS6_IJS8_SA_S9_EEENS6_IJNS7_ILi1EEESI_SI_EEESC_SE_Li256ELb1ELb1ELb0ELb0EEENS1_19SingleTileSchedulerILb1ELb0ELb1ELi128EEEEEEEEEvNT_6ParamsE,"ax",@progbits
	.sectioninfo	@"SHI_REGISTERS=248"
	.align	128
.text._ZN7cutlass13device_kernelIN5flash19enable_sm80_to_sm89INS1_16FlashAttnFwdSm80INS1_25CollectiveMainloopFwdSm80ILi8ELi1ELb0EN4cute5tupleIJNS5_1CILi128EEENS7_ILi32EEENS7_ILi256EEEEEELi256ENS_10bfloat16_tEfNS_4arch4Sm80ELb0ELb0ELb1ELb1ELb1ELb1ELb1ELb0EEENS1_21CollectiveEpilogueFwdINS6_IJS8_SA_S9_EEENS6_IJNS7_ILi1EEESI_SI_EEESC_SE_Li256ELb1ELb1ELb0ELb0EEENS1_19SingleTileSchedulerILb1ELb0ELb1ELi128EEEEEEEEEvNT_6ParamsE:
        .type           _ZN7cutlass13device_kernelIN5flash19enable_sm80_to_sm89INS1_16FlashAttnFwdSm80INS1_25CollectiveMainloopFwdSm80ILi8ELi1ELb0EN4cute5tupleIJNS5_1CILi128EEENS7_ILi32EEENS7_ILi256EEEEEELi256ENS_10bfloat16_tEfNS_4arch4Sm80ELb0ELb0ELb1ELb1ELb1ELb1ELb1ELb0EEENS1_21CollectiveEpilogueFwdINS6_IJS8_SA_S9_EEENS6_IJNS7_ILi1EEESI_SI_EEESC_SE_Li256ELb1ELb1ELb0ELb0EEENS1_19SingleTileSchedulerILb1ELb0ELb1ELi128EEEEEEEEEvNT_6ParamsE,@function
        .size           _ZN7cutlass13device_kernelIN5flash19enable_sm80_to_sm89INS1_16FlashAttnFwdSm80INS1_25CollectiveMainloopFwdSm80ILi8ELi1ELb0EN4cute5tupleIJNS5_1CILi128EEENS7_ILi32EEENS7_ILi256EEEEEELi256ENS_10bfloat16_tEfNS_4arch4Sm80ELb0ELb0ELb1ELb1ELb1ELb1ELb1ELb0EEENS1_21CollectiveEpilogueFwdINS6_IJS8_SA_S9_EEENS6_IJNS7_ILi1EEESI_SI_EEESC_SE_Li256ELb1ELb1ELb0ELb0EEENS1_19SingleTileSchedulerILb1ELb0ELb1ELi128EEEEEEEEEvNT_6ParamsE,(.L_x_1768 - _ZN7cutlass13device_kernelIN5flash19enable_sm80_to_sm89INS1_16FlashAttnFwdSm80INS1_25CollectiveMainloopFwdSm80ILi8ELi1ELb0EN4cute5tupleIJNS5_1CILi128EEENS7_ILi32EEENS7_ILi256EEEEEELi256ENS_10bfloat16_tEfNS_4arch4Sm80ELb0ELb0ELb1ELb1ELb1ELb1ELb1ELb0EEENS1_21CollectiveEpilogueFwdINS6_IJS8_SA_S9_EEENS6_IJNS7_ILi1EEESI_SI_EEESC_SE_Li256ELb1ELb1ELb0ELb0EEENS1_19SingleTileSchedulerILb1ELb0ELb1ELi128EEEEEEEEEvNT_6ParamsE)
        .other          _ZN7cutlass13device_kernelIN5flash19enable_sm80_to_sm89INS1_16FlashAttnFwdSm80INS1_25CollectiveMainloopFwdSm80ILi8ELi1ELb0EN4cute5tupleIJNS5_1CILi128EEENS7_ILi32EEENS7_ILi256EEEEEELi256ENS_10bfloat16_tEfNS_4arch4Sm80ELb0ELb0ELb1ELb1ELb1ELb1ELb1ELb0EEENS1_21CollectiveEpilogueFwdINS6_IJS8_SA_S9_EEENS6_IJNS7_ILi1EEESI_SI_EEESC_SE_Li256ELb1ELb1ELb0ELb0EEENS1_19SingleTileSchedulerILb1ELb0ELb1ELi128EEEEEEEEEvNT_6ParamsE,@"STO_CUDA_ENTRY STV_DEFAULT"
_ZN7cutlass13device_kernelIN5flash19enable_sm80_to_sm89INS1_16FlashAttnFwdSm80INS1_25CollectiveMainloopFwdSm80ILi8ELi1ELb0EN4cute5tupleIJNS5_1CILi128EEENS7_ILi32EEENS7_ILi256EEEEEELi256ENS_10bfloat16_tEfNS_4arch4Sm80ELb0ELb0ELb1ELb1ELb1ELb1ELb1ELb0EEENS1_21CollectiveEpilogueFwdINS6_IJS8_SA_S9_EEENS6_IJNS7_ILi1EEESI_SI_EEESC_SE_Li256ELb1ELb1ELb0ELb0EEENS1_19SingleTileSchedulerILb1ELb0ELb1ELi128EEEEEEEEEvNT_6ParamsE:
[----:B------:R-:W-:Y:S02]  /*0000*/  MOV R1, c[0x0][0x28] ;  /* 0x00000a0000017a02 */ /* 0x000fe40000000f00 */
[----:B------:R-:W1:Y:S01]  /*0010*/  S2R R66, SR_TID.X ;  /* 0x0000000000427919 */ /* 0x000e620000002100 */
[----:B------:R-:W2:Y:S01]  /*0020*/  S2UR UR20, SR_CTAID.Z ;  /* 0x00000000001479c3 */ /* 0x000ea20000002700 */
[----:B------:R-:W-:Y:S02]  /*0030*/  UMOV UR6, 0x4 ;  /* 0x0000000400067882 */ /* 0x000fe40000000000 */
[----:B------:R-:W-:Y:S02]  /*0040*/  ULDC.64 UR4, c[0x0][0x568] ;  /* 0x00015a0000047ab9 */ /* 0x000fe40000000a00 */
[----:B------:R-:W-:-:S03]  /*0050*/  ULDC.64 UR22, c[0x0][0x118] ;  /* 0x0000460000167ab9 */ /* 0x000fc60000000a00 */
[----:B------:R-:W3:Y:S01]  /*0060*/  S2UR UR14, SR_CTAID.X ;  /* 0x00000000000e79c3 */ /* 0x000ee20000002500 */
[----:B-1----:R-:W-:Y:S01]  /*0070*/  SHF.R.U32.HI R0, RZ, 0x5, R66 ;  /* 0x00000005ff007819 */ /* 0x002fe20000011642 */
[----:B--2---:R-:W-:-:S05]  /*0080*/  UIMAD.WIDE UR4, UR20, UR6, UR4 ;  /* 0x00000006140472a5 */ /* 0x004fca000f8e0204 */
[----:B------:R-:W1:Y:S02]  /*0090*/  SHFL.IDX PT, R0, R0, RZ, 0x1f ;  /* 0x00001fff00007589 */ /* 0x000e6400000e0000 */
[----:B-1----:R-:W-:-:S13]  /*00a0*/  ISETP.NE.AND P0, PT, R0, RZ, PT ;  /* 0x000000ff0000720c */ /* 0x002fda0003f05270 */
[----:B------:R-:W-:Y:S05]  /*00b0*/  @!P0 BRA `(.L_x_48) ;  /* 0x000001c000008947 */ /* 0x000fea0003800000 */
[----:B---3--:R-:W-:-:S04]  /*00c0*/  ISETP.NE.U32.AND P0, PT, RZ, c[0x0][0x568], PT ;  /* 0x00015a00ff007a0c */ /* 0x008fc80003f05070 */
[----:B------:R-:W-:-:S13]  /*00d0*/  ISETP.NE.AND.EX P0, PT, RZ, c[0x0][0x56c], PT, P0 ;  /* 0x00015b00ff007a0c */ /* 0x000fda0003f05300 */
[----:B------:R-:W-:Y:S05]  /*00e0*/  @!P0 BRA `(.L_x_49) ;  /* 0x0000005000008947 */ /* 0x000fea0003800000 */
[----:B------:R-:W-:Y:S02]  /*00f0*/  MOV R2, UR4 ;  /* 0x0000000400027c02 */ /* 0x000fe40008000f00 */
[----:B------:R-:W-:-:S05]  /*0100*/  MOV R3, UR5 ;  /* 0x0000000500037c02 */ /* 0x000fca0008000f00 */
[----:B------:R-:W2:Y:S02]  /*0110*/  LDG.E R2, [R2.64] ;  /* 0x0000001602027981 */ /* 0x000ea4000c1e1900 */
[----:B--2---:R1:W2:Y:S02]  /*0120*/  R2UR UR7, R2 ;  /* 0x00000000020773c2 */ /* 0x0042a400000e0000 */
[----:B-12---:R-:W-:Y:S05]  /*0130*/  BRA `(.L_x_50) ;  /* 0x000000e000007947 */ /* 0x006fea0003800000 */
.L_x_49:
        /* <DEDUP_REMOVED lines=11> */
[----:B-1----:R-:W-:Y:S01]  /*01f0*/  UIADD3 UR7, -UR4, UR7, URZ ;  /* 0x0000000704077290 */ /* 0x002fe2000fffe13f */
[----:B------:R-:W-:Y:S05]  /*0200*/  BRA `(.L_x_50) ;  /* 0x0000001000007947 */ /* 0x000fea0003800000 */
.L_x_51:
[----:B------:R-:W-:Y:S02]  /*0210*/  ULDC UR7, c[0x0][0x54c] ;  /* 0x0001530000077ab9 */ /* 0x000fe40000000800 */
.L_x_50:
[----:B------:R-:W-:Y:S02]  /*0220*/  ULDC UR4, c[0x0][0x548] ;  /* 0x0001520000047ab9 */ /* 0x000fe40000000800 */
[----:B------:R-:W-:-:S02]  /*0230*/  USHF.L.U32 UR5, UR14, 0x7, URZ ;  /* 0x000000070e057899 */ /* 0x000fc4000800063f */
[----:B------:R-:W-:-:S04]  /*0240*/  UIMAD UR4, UR7, UR4, URZ ;  /* 0x00000004070472a4 */ /* 0x000fc8000f8e023f */
[----:B------:R-:W-:-:S04]  /*0250*/  UISETP.GE.AND UP0, UPT, UR5, UR4, UPT ;  /* 0x000000040500728c */ /* 0x000fc8000bf06270 */
[----:B------:R-:W-:Y:S01]  /*0260*/  USEL UR20, UR20, 0xffffffff, !UP0 ;  /* 0xffffffff14147887 */ /* 0x000fe2000c000000 */
[----:B------:R-:W-:Y:S05]  /*0270*/  BRA `(.L_x_52) ;  /* 0x000001b000007947 */ /* 0x000fea0003800000 */
.L_x_48:
        /* <DEDUP_REMOVED lines=8> */
.L_x_53:
        /* <DEDUP_REMOVED lines=13> */
.L_x_55:
[----:B------:R-:W-:Y:S02]  /*03d0*/  ULDC UR7, c[0x0][0x54c] ;  /* 0x0001530000077ab9 */ /* 0x000fe40000000800 */
.L_x_54:
[----:B------:R-:W-:Y:S02]  /*03e0*/  ULDC UR4, c[0x0][0x548] ;  /* 0x0001520000047ab9 */ /* 0x000fe40000000800 */
[----:B------:R-:W-:-:S02]  /*03f0*/  USHF.L.U32 UR5, UR14, 0x7, URZ ;  /* 0x000000070e057899 */ /* 0x000fc4000800063f */
[----:B------:R-:W-:-:S04]  /*0400*/  UIMAD UR4, UR7, UR4, URZ ;  /* 0x00000004070472a4 */ /* 0x000fc8000f8e023f */
[----:B------:R-:W-:-:S04]  /*0410*/  UISETP.GE.AND UP0, UPT, UR5, UR4, UPT ;  /* 0x000000040500728c */ /* 0x000fc8000bf06270 */
[----:B------:R-:W-:-:S06]  /*0420*/  USEL UR20, UR20, 0xffffffff, !UP0 ;  /* 0xffffffff14147887 */ /* 0x000fcc000c000000 */
.L_x_52:
[----:B------:R-:W-:-:S13]  /*0430*/  ISETP.LE.AND P0, PT, RZ, UR20, PT ;  /* 0x00000014ff007c0c */ /* 0x000fda000bf03270 */
[----:B------:R-:W-:Y:S05]  /*0440*/  @!P0 EXIT ;  /* 0x000000000000894d */ /* 0x000fea0003800000 */
[----:B------:R-:W-:Y:S01]  /*0450*/  ULDC.64 UR4, c[0x0][0x360] ;  /* 0x0000d80000047ab9 */ /* 0x000fe20000000a00 */
[----:B------:R-:W-:Y:S01]  /*0460*/  ISETP.NE.U32.AND P3, PT, RZ, c[0x0][0x348], PT ;  /* 0x0000d200ff007a0c */ /* 0x000fe20003f65070 */
[----:B------:R-:W-:Y:S02]  /*0470*/  UISETP.NE.U32.AND UP0, UPT, URZ, UR4, UPT ;  /* 0x000000043f00728c */ /* 0x000fe4000bf05070 */
[----:B------:R-:W-:Y:S01]  /*0480*/  ULDC.64 UR8, c[0x0][0x370] ;  /* 0x0000dc0000087ab9 */ /* 0x000fe20000000a00 */
[----:B------:R-:W-:Y:S01]  /*0490*/  ISETP.NE.AND.EX P3, PT, RZ, c[0x0][0x34c], PT, P3 ;  /* 0x0000d300ff007a0c */ /* 0x000fe20003f65330 */
[----:B------:R-:W-:Y:S02]  /*04a0*/  UISETP.NE.AND.EX UP0, UPT, URZ, UR5, UPT, UP0 ;  /* 0x000000053f00728c */ /* 0x000fe4000bf05300 */
[----:B------:R-:W-:Y:S02]  /*04b0*/  UISETP.NE.U32.AND UP1, UPT, URZ, UR8, UPT ;  /* 0x000000083f00728c */ /* 0x000fe4000bf25070 */
[----:B------:R-:W-:-:S02]  /*04c0*/  ULDC.64 UR4, c[0x0][0x360] ;  /* 0x0000d80000047ab9 */ /* 0x000fc40000000a00 */
[----:B------:R-:W-:Y:S01]  /*04d0*/  UISETP.NE.AND.EX UP1, UPT, URZ, UR9, UPT, UP1 ;  /* 0x000000093f00728c */ /* 0x000fe2000bf25310 */
[----:B------:R-:W-:Y:S01]  /*04e0*/  PLOP3.LUT P1, PT, PT, PT, UP0, 0x80, 0x0 ;  /* 0x000000000000781c */ /* 0x000fe20003f2f008 */
[----:B------:R-:W-:Y:S02]  /*04f0*/  ULDC.64 UR10, c[0x0][0x370] ;  /* 0x0000dc00000a7ab9 */ /* 0x000fe40000000a00 */
[----:B------:R-:W-:Y:S02]  /*0500*/  ULDC.64 UR8, c[0x0][0x348] ;  /* 0x0000d20000087ab9 */ /* 0x000fe40000000a00 */
[----:B------:R-:W-:Y:S01]  /*0510*/  @UP0 UIMAD.WIDE UR4, UR20, UR6, UR4 ;  /* 0x00000006140402a5 */ /* 0x000fe2000f8e0204 */
[----:B------:R-:W-:Y:S01]  /*0520*/  PLOP3.LUT P2, PT, PT, PT, UP1, 0x80, 0x0 ;  /* 0x000000000000781c */ /* 0x000fe20003f4f018 */
[----:B------:R-:W-:Y:S01]  /*0530*/  UIMAD.WIDE UR8, UR20, UR6, UR8 ;  /* 0x00000006140872a5 */ /* 0x000fe2000f8e0208 */
[----:B------:R-:W-:Y:S02]  /*0540*/  ISETP.NE.U32.AND P4, PT, RZ, c[0x0][0x350], PT ;  /* 0x0000d400ff007a0c */ /* 0x000fe40003f85070 */
[----:B------:R-:W-:Y:S01]  /*0550*/  @UP1 UIMAD.WIDE UR10, UR20, UR6, UR10 ;  /* 0x00000006140a12a5 */ /* 0x000fe2000f8e020a */
[----:B------:R-:W-:Y:S01]  /*0560*/  IMAD.U32 R6, RZ, RZ, UR4 ;  /* 0x00000004ff067e24 */ /* 0x000fe2000f8e00ff */
[----:B------:R-:W-:Y:S01]  /*0570*/  MOV R7, UR5 ;  /* 0x0000000500077c02 */ /* 0x000fe20008000f00 */
[----:B------:R-:W-:Y:S01]  /*0580*/  ULDC.64 UR4, c[0x0][0x358] ;  /* 0x0000d60000047ab9 */ /* 0x000fe20000000a00 */
[----:B------:R-:W-:Y:S01]  /*0590*/  IMAD.U32 R10, RZ, RZ, UR8 ;  /* 0x00000008ff0a7e24 */ /* 0x000fe2000f8e00ff */
[----:B------:R-:W-:Y:S01]  /*05a0*/  UISETP.NE.U32.AND UP2, UPT, URZ, UR4, UPT ;  /* 0x000000043f00728c */ /* 0x000fe2000bf45070 */
[----:B------:R-:W-:Y:S01]  /*05b0*/  IMAD.U32 R11, RZ, RZ, UR9 ;  /* 0x00000009ff0b7e24 */ /* 0x000fe2000f8e00ff */
[----:B------:R-:W-:Y:S01]  /*05c0*/  ISETP.NE.AND.EX P4, PT, RZ, c[0x0][0x354], PT, P4 ;  /* 0x0000d500ff007a0c */ /* 0x000fe20003f85340 */
[----:B------:R-:W-:Y:S01]  /*05d0*/  IMAD.U32 R4, RZ, RZ, UR10 ;  /* 0x0000000aff047e24 */ /* 0x000fe2000f8e00ff */
[----:B------:R-:W-:Y:S01]  /*05e0*/  UISETP.NE.AND.EX UP2, UPT, URZ, UR5, UPT, UP2 ;  /* 0x000000053f00728c */ /* 0x000fe2000bf45320 */
[----:B------:R-:W-:Y:S01]  /*05f0*/  IMAD.U32 R5, RZ, RZ, UR11 ;  /* 0x0000000bff057e24 */ /* 0x000fe2000f8e00ff */
[----:B------:R-:W-:Y:S01]  /*0600*/  ULDC.64 UR8, c[0x0][0x350] ;  /* 0x0000d40000087ab9 */ /* 0x000fe20000000a00 */
[----:B------:R1:W2:Y:S01]  /*0610*/  @P1 LDG.E R0, [R6.64] ;  /* 0x0000001606001981 */ /* 0x0002a2000c1e1900 */
[----:B------:R-:W-:-:S02]  /*0620*/  ULDC.64 UR4, c[0x0][0x358] ;  /* 0x0000d60000047ab9 */ /* 0x000fc40000000a00 */
[----:B------:R-:W-:Y:S01]  /*0630*/  PLOP3.LUT P0, PT, PT, PT, UP2, 0x80, 0x0 ;  /* 0x000000000000781c */ /* 0x000fe20003f0f028 */
[----:B------:R-:W-:Y:S01]  /*0640*/  UIMAD.WIDE UR8, UR20, UR6, UR8 ;  /* 0x00000006140872a5 */ /* 0x000fe2000f8e0208 */
[----:B------:R-:W3:Y:S01]  /*0650*/  @P2 LDG.E R4, [R4.64] ;  /* 0x0000001604042981 */ /* 0x000ee2000c1e1900 */
[----:B------:R-:W-:Y:S01]  /*0660*/  UIMAD.WIDE UR4, UR20, UR6, UR4 ;  /* 0x00000006140472a5 */ /* 0x000fe2000f8e0204 */
[----:B------:R-:W-:Y:S01]  /*0670*/  MOV R77, RZ ;  /* 0x000000ff004d7202 */ /* 0x000fe20000000f00 */
[----:B------:R-:W-:Y:S01]  /*0680*/  IMAD.MOV.U32 R2, RZ, RZ, RZ ;  /* 0x000000ffff027224 */ /* 0x000fe200078e00ff */
[----:B------:R-:W4:Y:S01]  /*0690*/  @P3 LDG.E R3, [R10.64] ;  /* 0x000000160a033981 */ /* 0x000f22000c1e1900 */
[----:B------:R-:W-:Y:S01]  /*06a0*/  IMAD.U32 R8, RZ, RZ, UR8 ;  /* 0x00000008ff087e24 */ /* 0x000fe2000f8e00ff */
[----:B------:R-:W-:-:S05]  /*06b0*/  MOV R9, UR9 ;  /* 0x0000000900097c02 */ /* 0x000fca0008000f00 */
[----:B------:R2:W5:Y:S01]  /*06c0*/  @P4 LDG.E R77, [R8.64] ;  /* 0x00000016084d4981 */ /* 0x000562000c1e1900 */
[----:B-1----:R-:W-:Y:S01]  /*06d0*/  IMAD.U32 R6, RZ, RZ, UR4 ;  /* 0x00000004ff067e24 */ /* 0x002fe2000f8e00ff */
[----:B------:R-:W-:-:S05]  /*06e0*/  MOV R7, UR5 ;  /* 0x0000000500077c02 */ /* 0x000fca0008000f00 */
[----:B------:R1:W5:Y:S01]  /*06f0*/  @P0 LDG.E R2, [R6.64] ;  /* 0x0000001606020981 */ /* 0x000362000c1e1900 */
[----:B------:R-:W1:Y:S01]  /*0700*/  S2UR UR13, SR_CTAID.Y ;  /* 0x00000000000d79c3 */ /* 0x000e620000002600 */
[----:B------:R-:W-:Y:S02]  /*0710*/  UMOV UR15, URZ ;  /* 0x0000003f000f7c82 */ /* 0x000fe40008000000 */
[----:B------:R-:W-:Y:S02]  /*0720*/  ULDC UR19, c[0x0][0x168] ;  /* 0x00005a0000137ab9 */ /* 0x000fe40000000800 */
[----:B------:R-:W-:Y:S02]  /*0730*/  UMOV UR16, URZ ;  /* 0x0000003f00107c82 */ /* 0x000fe40008000000 */
[----:B------:R-:W-:Y:S02]  /*0740*/  ULDC UR4, c[0x0][0x2ac] ;  /* 0x0000ab0000047ab9 */ /* 0x000fe40000000800 */
[----:B------:R-:W-:-:S02]  /*0750*/  ULDC UR18, c[0x0][0x1d0] ;  /* 0x0000740000127ab9 */ /* 0x000fc40000000800 */
[----:B------:R-:W-:Y:S02]  /*0760*/  UIMAD UR18, UR4, UR18, URZ ;  /* 0x00000012041272a4 */ /* 0x000fe4000f8e023f */
[----:B------:R-:W-:Y:S02]  /*0770*/  ULDC UR17, c[0x0][0x228] ;  /* 0x00008a0000117ab9 */ /* 0x000fe40000000800 */
[----:B-1----:R-:W-:Y:S01]  /*0780*/  USHF.R.S32.HI UR12, URZ, 0x1f, UR13 ;  /* 0x0000001f3f0c7899 */ /* 0x002fe2000801140d */
[----:B--2---:R1:W2:Y:S08]  /*0790*/  @P1 R2UR UR19, R0 ;  /* 0x00000000001313c2 */ /* 0x0042b000000e0000 */
[----:B---3--:R1:W3:Y:S08]  /*07a0*/  @P2 R2UR UR15, R4 ;  /* 0x00000000040f23c2 */ /* 0x0082f000000e0000 */
[----:B----4-:R1:W4:Y:S01]  /*07b0*/  @P3 R2UR UR16, R3 ;  /* 0x00000000031033c2 */ /* 0x01032200000e0000 */
[----:B------:R-:W-:Y:S05]  /*07c0*/  @P1 BRA `(.L_x_56) ;  /* 0x0000006000001947 */ /* 0x000fea0003800000 */
[----:B------:R-:W-:Y:S05]  /*07d0*/  @!P3 BRA `(.L_x_56) ;  /* 0x000000500000b947 */ /* 0x000fea0003800000 */
[----:B-1--4-:R-:W4:Y:S04]  /*07e0*/  LDG.E R0, [R10.64] ;  /* 0x000000160a007981 */ /* 0x012f28000c1e1900 */
[----:B---3--:R-:W3:Y:S01]  /*07f0*/  LDG.E R3, [R10.64+0x4] ;  /* 0x000004160a037981 */ /* 0x008ee2000c1e1900 */
[----:B--2-4-:R-:W1:Y:S08]  /*0800*/  R2UR UR19, R0 ;  /* 0x00000000001373c2 */ /* 0x014e7000000e0000 */
[----:B---3--:R-:W1:Y:S02]  /*0810*/  R2UR UR4, R3 ;  /* 0x00000000030473c2 */ /* 0x008e6400000e0000 */
[----:B-1----:R-:W-:-:S06]  /*0820*/  UIADD3 UR19, -UR19, UR4, URZ ;  /* 0x0000000413137290 */ /* 0x002fcc000fffe13f */
.L_x_56:
[----:B------:R-:W-:-:S04]  /*0830*/  ISETP.NE.U32.AND P1, PT, RZ, c[0x0][0x368], PT ;  /* 0x0000da00ff007a0c */ /* 0x000fc80003f25070 */
[----:B------:R-:W-:-:S13]  /*0840*/  ISETP.NE.AND.EX P1, PT, RZ, c[0x0][0x36c], PT, P1 ;  /* 0x0000db00ff007a0c */ /* 0x000fda0003f25310 */
[----:B------:R-:W-:Y:S05]  /*0850*/  @!P1 BRA `(.L_x_57) ;  /* 0x0000007000009947 */ /* 0x000fea0003800000 */
[----:B------:R-:W-:Y:S02]  /*0860*/  ULDC.64 UR4, c[0x0][0x368] ;  /* 0x0000da0000047ab9 */ /* 0x000fe40000000a00 */
[----:B------:R-:W-:-:S06]  /*0870*/  UIMAD.WIDE UR4, UR20, UR6, UR4 ;  /* 0x00000006140472a5 */ /* 0x000fcc000f8e0204 */
[----:B-1----:R-:W-:Y:S02]  /*0880*/  MOV R4, UR4 ;  /* 0x0000000400047c02 */ /* 0x002fe40008000f00 */
[----:B------:R-:W-:-:S05]  /*0890*/  MOV R5, UR5 ;  /* 0x0000000500057c02 */ /* 0x000fca0008000f00 */
[----:B----4-:R-:W4:Y:S02]  /*08a0*/  LDG.E R0, [R4.64] ;  /* 0x0000001604007981 */ /* 0x010f24000c1e1900 */
[----:B----4-:R1:W4:Y:S01]  /*08b0*/  R2UR UR18, R0 ;  /* 0x00000000001273c2 */ /* 0x01032200000e0000 */
[----:B------:R-:W-:Y:S05]  /*08c0*/  BRA `(.L_x_58) ;  /* 0x0000006000007947 */ /* 0x000fea0003800000 */
.L_x_57:
[----:B------:R-:W-:Y:S05]  /*08d0*/  @!P4 BRA `(.L_x_58) ;  /* 0x000000500000c947 */ /* 0x000fea0003800000 */
[----:B-1--4-:R-:W4:Y:S04]  /*08e0*/  LDG.E R0, [R8.64] ;  /* 0x0000001608007981 */ /* 0x012f28000c1e1900 */
[----:B---3--:R-:W3:Y:S01]  /*08f0*/  LDG.E R3, [R8.64+0x4] ;  /* 0x0000041608037981 */ /* 0x008ee2000c1e1900 */
[----:B----4-:R-:W1:Y:S08]  /*0900*/  R2UR UR18, R0 ;  /* 0x00000000001273c2 */ /* 0x010e7000000e0000 */
[----:B---3--:R-:W1:Y:S02]  /*0910*/  R2UR UR4, R3 ;  /* 0x00000000030473c2 */ /* 0x008e6400000e0000 */
[----:B-1----:R-:W-:-:S06]  /*0920*/  UIADD3 UR18, -UR18, UR4, URZ ;  /* 0x0000000412127290 */ /* 0x002fcc000fffe13f */
.L_x_58:
[----:B-1--4-:R-:W4:Y:S01]  /*0930*/  @P0 LDG.E R0, [R6.64] ;  /* 0x0000001606000981 */ /* 0x012f22000c1e1900 */
[----:B------:R-:W-:-:S03]  /*0940*/  ULDC.64 UR4, c[0x0][0x378] ;  /* 0x0000de0000047ab9 */ /* 0x000fc60000000a00 */
[----:B---3--:R-:W3:Y:S01]  /*0950*/  @P0 LDG.E R3, [R6.64+0x4] ;  /* 0x0000041606030981 */ /* 0x008ee2000c1e1900 */
[----:B------:R-:W-:Y:S01]  /*0960*/  UISETP.NE.U32.AND UP0, UPT, URZ, UR4, UPT ;  /* 0x000000043f00728c */ /* 0x000fe2000bf05070 */
[----:B------:R-:W-:-:S03]  /*0970*/  IMAD.U32 R67, RZ, RZ, UR18 ;  /* 0x00000012ff437e24 */ /* 0x000fc6000f8e00ff */
[----:B------:R-:W-:-:S03]  /*0980*/  UISETP.NE.AND.EX UP0, UPT, URZ, UR5, UPT, UP0 ;  /* 0x000000053f00728c */ /* 0x000fc6000bf05300 */
[----:B------:R-:W-:-:S03]  /*0990*/  ULDC.64 UR4, c[0x0][0x378] ;  /* 0x0000de0000047ab9 */ /* 0x000fc60000000a00 */
[----:B------:R-:W-:-:S05]  /*09a0*/  PLOP3.LUT P1, PT, PT, PT, UP0, 0x80, 0x0 ;  /* 0x000000000000781c */ /* 0x000fca0003f2f008 */
[----:B------:R-:W-:-:S06]  /*09b0*/  @UP0 UIMAD.WIDE UR4, UR20, UR6, UR4 ;  /* 0x00000006140402a5 */ /* 0x000fcc000f8e0204 */
[----:B------:R-:W-:Y:S01]  /*09c0*/  MOV R4, UR4 ;  /* 0x0000000400047c02 */ /* 0x000fe20008000f00 */
[----:B------:R-:W-:-:S05]  /*09d0*/  IMAD.U32 R5, RZ, RZ, UR5 ;  /* 0x00000005ff057e24 */ /* 0x000fca000f8e00ff */
[----:B------:R1:W5:Y:S01]  /*09e0*/  @P1 LDG.E R67, [R4.64] ;  /* 0x0000001604431981 */ /* 0x000362000c1e1900 */
[----:B------:R-:W-:-:S04]  /*09f0*/  UIADD3 UR5, -UR15, UR18, URZ ;  /* 0x000000120f057290 */ /* 0x000fc8000fffe13f */
[----:B------:R-:W-:-:S04]  /*0a00*/  UIADD3 UR8, -UR5, URZ, URZ ;  /* 0x0000003f05087290 */ /* 0x000fc8000fffe13f */
[----:B------:R-:W-:-:S04]  /*0a10*/  UISETP.LT.AND UP1, UPT, URZ, UR8, UPT ;  /* 0x000000083f00728c */ /* 0x000fc8000bf21270 */
[----:B------:R-:W-:Y:S01]  /*0a20*/  USEL UR8, URZ, UR8, !UP1 ;  /* 0x000000083f087287 */ /* 0x000fe2000c800000 */
[----:B----4-:R-:W4:Y:S08]  /*0a30*/  @P0 R2UR UR4, R0 ;  /* 0x00000000000403c2 */ /* 0x010f3000000e0000 */
[----:B---3--:R-:W4:Y:S02]  /*0a40*/  @P0 R2UR UR7, R3 ;  /* 0x00000000030703c2 */ /* 0x008f2400000e0000 */
[----:B----4-:R-:W-:-:S04]  /*0a50*/  @UP2 UIADD3 UR17, -UR4, UR7, URZ ;  /* 0x0000000704112290 */ /* 0x010fc8000fffe13f */
[----:B------:R-:W-:-:S04]  /*0a60*/  UIADD3 UR11, UR5, UR17, URZ ;  /* 0x00000011050b7290 */ /* 0x000fc8000fffe03f */
[----:B------:R-:W-:-:S04]  /*0a70*/  UIADD3 UR4, UR11, 0x1f, URZ ;  /* 0x0000001f0b047890 */ /* 0x000fc8000fffe03f */
[----:B------:R-:W-:-:S04]  /*0a80*/  USHF.R.S32.HI UR10, URZ, 0x1f, UR4 ;  /* 0x0000001f3f0a7899 */ /* 0x000fc80008011404 */
[----:B------:R-:W-:-:S04]  /*0a90*/  ULEA.HI UR10, UR10, UR4, URZ, 0x5 ;  /* 0x000000040a0a7291 */ /* 0x000fc8000f8f283f */
[----:B------:R-:W-:-:S04]  /*0aa0*/  ULOP3.LUT UR9, UR10, 0xffffffe0, URZ, 0xc0, !UPT ;  /* 0xffffffe00a097892 */ /* 0x000fc8000f8ec03f */
[----:B------:R-:W-:-:S04]  /*0ab0*/  UIADD3 UR5, -UR5, UR9, URZ ;  /* 0x0000000905057290 */ /* 0x000fc8000fffe13f */
[----:B------:R-:W-:-:S04]  /*0ac0*/  UISETP.LT.AND UP0, UPT, UR5, UR17, UPT ;  /* 0x000000110500728c */ /* 0x000fc8000bf01270 */
[----:B------:R-:W-:-:S04]  /*0ad0*/  USEL UR5, UR5, UR17, UP0 ;  /* 0x0000001105057287 */ /* 0x000fc80008000000 */
[----:B------:R-:W-:Y:S02]  /*0ae0*/  UISETP.GT.AND UP0, UPT, UR5, UR8, UPT ;  /* 0x000000080500728c */ /* 0x000fe4000bf04270 */
[----:B------:R-:W-:-:S07]  /*0af0*/  USHF.R.U32.HI UR8, URZ, 0x5, UR8 ;  /* 0x000000053f087899 */ /* 0x000fce0008011608 */
[----:B------:R-:W-:Y:S02]  /*0b00*/  UMOV UR7, UR8 ;  /* 0x0000000800077c82 */ /* 0x000fe40008000000 */
[----:B------:R-:W-:-:S04]  /*0b10*/  @UP0 UIADD3 UR5, UR5, 0x1f, URZ ;  /* 0x0000001f05050890 */ /* 0x000fc8000fffe03f */
[----:B------:R-:W-:-:S04]  /*0b20*/  @UP0 USHF.R.S32.HI UR4, URZ, 0x1f, UR5 ;  /* 0x0000001f3f040899 */ /* 0x000fc80008011405 */
[----:B------:R-:W-:-:S04]  /*0b30*/  @UP0 ULEA.HI UR4, UR4, UR5, URZ, 0x5 ;  /* 0x0000000504040291 */ /* 0x000fc8000f8f283f */
[----:B------:R-:W-:-:S04]  /*0b40*/  @UP0 USHF.R.S32.HI UR7, URZ, 0x5, UR4 ;  /* 0x000000053f070899 */ /* 0x000fc80008011404 */
[----:B------:R-:W-:-:S06]  /*0b50*/  UISETP.GT.AND UP0, UPT, UR7, UR8, UPT ;  /* 0x000000080700728c */ /* 0x000fcc000bf04270 */
[----:B------:R-:W-:-:S13]  /*0b60*/  PLOP3.LUT P0, PT, PT, PT, UP0, 0x80, 0x0 ;  /* 0x000000000000781c */ /* 0x000fda0003f0f008 */
[----:B------:R-:W-:Y:S05]  /*0b70*/  @!P0 BRA `(.L_x_59) ;  /* 0x00003e6000008947 */ /* 0x000fea0003800000 */
[----:B-1----:R-:W-:Y:S02]  /*0b80*/  ULDC.64 UR4, c[0x0][0x340] ;  /* 0x0000d00000047ab9 */ /* 0x002fe40000000a00 */
        /* <DEDUP_REMOVED lines=8> */
[----:B------:R-:W-:Y:S02]  /*0c10*/  UIADD3 UR26, UR7, -0x1, URZ ;  /* 0xffffffff071a7890 */ /* 0x000fe4000fffe03f */
[----:B------:R-:W-:Y:S01]  /*0c20*/  ULDC.64 UR4, c[0x0][0x240] ;  /* 0x0000900000047ab9 */ /* 0x000fe20000000a00 */
[----:B------:R1:W3:Y:S01]  /*0c30*/  @P1 LDG.E R4, [R8.64] ;  /* 0x0000001608041981 */ /* 0x0002e2000c1e1900 */
[----:B------:R-:W-:Y:S01]  /*0c40*/  LEA.HI R5, R7, R66, RZ, 0x3 ;  /* 0x0000004207057211 */ /* 0x000fe200078f18ff */
[----:B------:R-:W-:Y:S01]  /*0c50*/  UMOV UR25, 0x5 ;  /* 0x0000000500197882 */ /* 0x000fe20000000000 */
[----:B------:R-:W-:Y:S01]  /*0c60*/  IMAD.U32 R120, RZ, RZ, UR13 ;  /* 0x0000000dff787e24 */ /* 0x000fe2000f8e00ff */
[----:B------:R-:W-:Y:S01]  /*0c70*/  ULDC.64 UR6, c[0x0][0x238] ;  /* 0x00008e0000067ab9 */ /* 0x000fe20000000a00 */
[----:B------:R-:W-:Y:S01]  /*0c80*/  SHF.R.S32.HI R109, RZ, 0x3, R5 ;  /* 0x00000003ff6d7819 */ /* 0x000fe20000011405 */
[----:B------:R-:W-:Y:S01]  /*0c90*/  UIMAD UR4, UR12, UR4, URZ ;  /* 0x000000040c0472a4 */ /* 0x000fe2000f8e023f */
[----:B------:R-:W-:Y:S01]  /*0ca0*/  LOP3.LUT R5, R5, 0xfffffff8, RZ, 0xc0, !PT ;  /* 0xfffffff805057812 */ /* 0x000fe200078ec0ff */
[----:B------:R-:W-:Y:S01]  /*0cb0*/  USHF.L.U64.HI UR21, UR6, UR25, UR7 ;  /* 0x0000001906157299 */ /* 0x000fe20008010207 */
[----:B------:R-:W-:Y:S01]  /*0cc0*/  SHF.R.S32.HI R3, RZ, 0x1f, R109 ;  /* 0x0000001fff037819 */ /* 0x000fe2000001146d */
[----:B------:R-:W-:Y:S01]  /*0cd0*/  USHF.L.U32 UR24, UR6, 0x5, URZ ;  /* 0x0000000506187899 */ /* 0x000fe2000800063f */
[C---:B-----5:R-:W-:Y:S01]  /*0ce0*/  IADD3 R122, P0, R109.reuse, R2, RZ ;  /* 0x000000026d7a7210 */ /* 0x060fe20007f1e0ff */
[----:B------:R-:W-:Y:S01]  /*0cf0*/  IMAD.IADD R0, R66, 0x1, -R5 ;  /* 0x0000000142007824 */ /* 0x000fe200078e0a05 */
[----:B------:R-:W-:Y:S01]  /*0d00*/  IADD3 R81, -R109, UR17, RZ ;  /* 0x000000116d517c10 */ /* 0x000fe2000fffe1ff */
[----:B------:R-:W-:Y:S01]  /*0d10*/  USHF.R.S32.HI UR6, URZ, 0x1f, UR20 ;  /* 0x0000001f3f067899 */ /* 0x000fe20008011414 */
[----:B------:R-:W-:Y:S01]  /*0d20*/  LEA.HI.X.SX32 R123, R2, R3, 0x1, P0 ;  /* 0x00000003027b7211 */ /* 0x000fe200000f0eff */
[C---:B------:R-:W-:Y:S01]  /*0d30*/  IMAD.SHL.U32 R16, R0.reuse, 0x8, RZ ;  /* 0x0000000800107824 */ /* 0x040fe200078e00ff */
[----:B------:R-:W-:Y:S01]  /*0d40*/  UIMAD UR7, UR13, UR5, UR4 ;  /* 0x000000050d0772a4 */ /* 0x000fe2000f8e0204 */
[----:B------:R-:W-:Y:S01]  /*0d50*/  IMAD.SHL.U32 R14, R0, 0x4, RZ ;  /* 0x00000004000e7824 */ /* 0x000fe200078e00ff */
[----:B------:R-:W-:Y:S01]  /*0d60*/  LEA.HI R104, R7, R66, RZ, 0x6 ;  /* 0x0000004207687211 */ /* 0x000fe200078f30ff */
[----:B------:R-:W-:Y:S01]  /*0d70*/  IMAD.U32 R2, RZ, RZ, UR26 ;  /* 0x0000001aff027e24 */ /* 0x000fe2000f8e00ff */
[----:B------:R-:W-:Y:S01]  /*0d80*/  SHF.R.S32.HI R17, RZ, 0x1f, R16 ;  /* 0x0000001fff117819 */ /* 0x000fe20000011410 */
[----:B------:R-:W-:Y:S01]  /*0d90*/  USEL UR31, UR20, URZ, !UP2 ;  /* 0x0000003f141f7287 */ /* 0x000fe2000d000000 */
[----:B------:R-:W-:Y:S01]  /*0da0*/  IADD3 R12, R14, 0x40, RZ ;  /* 0x000000400e0c7810 */ /* 0x000fe20007ffe0ff */
[----:B------:R-:W-:Y:S01]  /*0db0*/  IMAD R5, R2, -0x20, R81 ;  /* 0xffffffe002057824 */ /* 0x000fe200078e0251 */
[----:B------:R-:W-:Y:S01]  /*0dc0*/  USEL UR30, UR6, URZ, !UP2 ;  /* 0x0000003f061e7287 */ /* 0x000fe2000d000000 */
[----:B-1----:R-:W-:Y:S01]  /*0dd0*/  IMAD R9, R123, c[0x0][0x238], RZ ;  /* 0x00008e007b097a24 */ /* 0x002fe200078e02ff */
[----:B------:R-:W-:Y:S01]  /*0de0*/  ULDC.64 UR4, c[0x0][0x248] ;  /* 0x0000920000047ab9 */ /* 0x000fe20000000a00 */
[----:B------:R-:W-:Y:S01]  /*0df0*/  IMAD.IADD R11, R14, 0x1, R12 ;  /* 0x000000010e0b7824 */ /* 0x000fe200078e020c */
[----:B------:R-:W-:Y:S01]  /*0e00*/  ISETP.GT.AND P3, PT, R5, RZ, PT ;  /* 0x000000ff0500720c */ /* 0x000fe20003f64270 */
[----:B------:R-:W-:Y:S01]  /*0e10*/  IMAD R2, R122, c[0x0][0x23c], R9 ;  /* 0x00008f007a027a24 */ /* 0x000fe200078e0209 */
[----:B------:R-:W-:Y:S01]  /*0e20*/  ISETP.GE.AND P2, PT, R16, c[0x0][0x1d4], PT ;  /* 0x0000750010007a0c */ /* 0x000fe20003f46270 */
[----:B------:R-:W-:Y:S01]  /*0e30*/  IMAD.WIDE.U32 R8, R122, c[0x0][0x238], R16 ;  /* 0x00008e007a087a25 */ /* 0x000fe200078e0010 */
[----:B------:R-:W-:Y:S01]  /*0e40*/  ISETP.GE.AND P0, PT, R11, c[0x0][0x1d4], PT ;  /* 0x000075000b007a0c */ /* 0x000fe20003f06270 */
[----:B------:R-:W-:Y:S01]  /*0e50*/  UIMAD UR4, UR30, UR4, URZ ;  /* 0x000000041e0472a4 */ /* 0x000fe2000f8e023f */
[C---:B------:R-:W-:Y:S01]  /*0e60*/  IADD3 R108, R16.reuse, 0x80, RZ ;  /* 0x00000080106c7810 */ /* 0x040fe20007ffe0ff */
[----:B------:R-:W-:Y:S01]  /*0e70*/  IMAD.IADD R9, R9, 0x1, R2 ;  /* 0x0000000109097824 */ /* 0x000fe200078e0202 */
[----:B------:R-:W-:Y:S01]  /*0e80*/  SEL R2, RZ, 0xffffffff, P0 ;  /* 0xffffffffff027807 */ /* 0x000fe20000000000 */
[----:B------:R-:W-:Y:S01]  /*0e90*/  IMAD.SHL.U32 R107, R109, 0x40, RZ ;  /* 0x000000406d6b7824 */ /* 0x000fe200078e00ff */
[----:B------:R-:W-:Y:S01]  /*0ea0*/  IADD3 R106, R16, 0xc0, RZ ;  /* 0x000000c0106a7810 */ /* 0x000fe20007ffe0ff */
[----:B------:R-:W-:Y:S01]  /*0eb0*/  IMAD.WIDE.U32 R120, R120, c[0x0][0x240], R8 ;  /* 0x0000900078787a25 */ /* 0x000fe200078e0008 */
[----:B------:R-:W-:Y:S01]  /*0ec0*/  SEL R5, RZ, 0x1, P2 ;  /* 0x00000001ff057807 */ /* 0x000fe20001000000 */
[----:B------:R-:W-:Y:S01]  /*0ed0*/  UIMAD UR5, UR31, UR5, UR4 ;  /* 0x000000051f0572a4 */ /* 0x000fe2000f8e0204 */
[----:B------:R-:W-:Y:S01]  /*0ee0*/  LOP3.LUT R107, R107, 0x1c0, RZ, 0xc0, !PT ;  /* 0x000001c06b6b7812 */ /* 0x000fe200078ec0ff */
[----:B------:R-:W-:Y:S01]  /*0ef0*/  IMAD.SHL.U32 R104, R104, 0x8, RZ ;  /* 0x0000000868687824 */ /* 0x000fe200078e00ff */
[----:B------:R-:W-:Y:S01]  /*0f00*/  IADD3 R121, R121, UR7, RZ ;  /* 0x0000000779797c10 */ /* 0x000fe2000fffe0ff */
[----:B------:R-:W-:Y:S01]  /*0f10*/  IMAD.U32 R118, RZ, RZ, UR31 ;  /* 0x0000001fff767e24 */ /* 0x000fe2000f8e00ff */
[----:B------:R-:W-:Y:S01]  /*0f20*/  LOP3.LUT R103, R107, 0x38, R16, 0xf8, !PT ;  /* 0x000000386b677812 */ /* 0x000fe200078ef810 */
[----:B------:R-:W-:Y:S01]  /*0f30*/  IMAD.SHL.U32 R2, R2, 0x2, RZ ;  /* 0x0000000202027824 */ /* 0x000fe200078e00ff */
[----:B------:R-:W-:Y:S01]  /*0f40*/  LOP3.LUT R104, R104, 0xfffffe00, RZ, 0xc0, !PT ;  /* 0xfffffe0068687812 */ /* 0x000fe200078ec0ff */
[----:B------:R-:W-:Y:S01]  /*0f50*/  IMAD.WIDE.U32 R120, R118, c[0x0][0x248], R120 ;  /* 0x0000920076787a25 */ /* 0x000fe200078e0078 */
[----:B------:R-:W-:Y:S01]  /*0f60*/  SHF.R.U32.HI R105, RZ, 0x3, R107 ;  /* 0x00000003ff697819 */ /* 0x000fe2000001166b */
[----:B------:R-:W-:Y:S01]  /*0f70*/  BSSY B0, `(.L_x_60) ;  /* 0x0000028000007945 */ /* 0x000fe20003800000 */
[----:B------:R-:W-:Y:S01]  /*0f80*/  ISETP.GE.AND P0, PT, R106, c[0x0][0x1d4], PT ;  /* 0x000075006a007a0c */ /* 0x000fe20003f06270 */
[----:B------:R-:W-:Y:S01]  /*0f90*/  IMAD.U32 R102, RZ, RZ, UR26 ;  /* 0x0000001aff667e24 */ /* 0x000fe2000f8e00ff */
[----:B------:R-:W-:-:S02]  /*0fa0*/  LOP3.LUT R2, R2, 0x2, R5, 0xe2, !PT ;  /* 0x0000000202027812 */ /* 0x000fc400078ee205 */
[----:B------:R-:W-:Y:S02]  /*0fb0*/  LOP3.LUT R103, R104, R103, R105, 0xf6, !PT ;  /* 0x0000006768677212 */ /* 0x000fe400078ef669 */
[----:B------:R-:W-:Y:S02]  /*0fc0*/  SEL R98, RZ, 0x8, P0 ;  /* 0x00000008ff627807 */ /* 0x000fe40000000000 */
[----:B------:R-:W-:Y:S01]  /*0fd0*/  IADD3 R125, R121, UR5, RZ ;  /* 0x00000005797d7c10 */ /* 0x000fe2000fffe0ff */
[----:B------:R-:W-:Y:S01]  /*0fe0*/  IMAD.SHL.U32 R103, R103, 0x2, RZ ;  /* 0x0000000267677824 */ /* 0x000fe200078e00ff */
[----:B---3--:R-:W1:Y:S01]  /*0ff0*/  @P1 R2UR UR28, R4 ;  /* 0x00000000041c13c2 */ /* 0x008e6200000e0000 */
[----:B------:R-:W-:-:S04]  /*1000*/  ISETP.GE.AND P1, PT, R108, c[0x0][0x1d4], PT ;  /* 0x000075006c007a0c */ /* 0x000fc80003f26270 */
[----:B------:R-:W-:-:S04]  /*1010*/  SEL R5, RZ, 0x4, P1 ;  /* 0x00000004ff057807 */ /* 0x000fc80000800000 */
[----:B------:R-:W-:Y:S01]  /*1020*/  LOP3.LUT R98, R98, R2, R5, 0xfe, !PT ;  /* 0x0000000262627212 */ /* 0x000fe200078efe05 */
[----:B-1----:R-:W-:-:S03]  /*1030*/  @UP0 USHF.R.S32.HI UR29, URZ, 0x1f, UR28 ;  /* 0x0000001f3f1d0899 */ /* 0x002fc6000801141c */
[----:B------:R-:W-:-:S04]  /*1040*/  @!UP0 UMOV UR28, UR20 ;  /* 0x00000014001c8c82 */ /* 0x000fc80008000000 */
[----:B------:R-:W-:Y:S01]  /*1050*/  @!UP0 UMOV UR29, UR6 ;  /* 0x00000006001d8c82 */ /* 0x000fe20008000000 */
[----:B------:R-:W-:Y:S05]  /*1060*/  @!P3 BRA `(.L_x_61) ;  /* 0x000001800000b947 */ /* 0x000fea0003800000 */
[----:B------:R-:W-:Y:S01]  /*1070*/  SHF.R.S32.HI R5, RZ, 0x1f, R102 ;  /* 0x0000001fff057819 */ /* 0x000fe20000011466 */
[----:B------:R-:W-:Y:S01]  /*1080*/  IMAD R2, R102, UR21, RZ ;  /* 0x0000001566027c24 */ /* 0x000fe2000f8e02ff */
[C---:B------:R-:W-:Y:S01]  /*1090*/  LOP3.LUT R4, R98.reuse, 0xff, RZ, 0xc0, !PT ;  /* 0x000000ff62047812 */ /* 0x040fe200078ec0ff */
[----:B------:R-:W-:Y:S02]  /*10a0*/  IMAD.SHL.U32 R7, R98, 0x10, RZ ;  /* 0x0000001062077824 */ /* 0x000fe400078e00ff */
[----:B------:R-:W-:Y:S02]  /*10b0*/  IMAD.MOV.U32 R124, RZ, RZ, R120 ;  /* 0x000000ffff7c7224 */ /* 0x000fe400078e0078 */
[----:B------:R-:W-:Y:S01]  /*10c0*/  IMAD R2, R5, UR24, R2 ;  /* 0x0000001805027c24 */ /* 0x000fe2000f8e0202 */
[C---:B------:R-:W-:Y:S01]  /*10d0*/  SHF.L.U32 R5, R4.reuse, 0x2, RZ ;  /* 0x0000000204057819 */ /* 0x040fe200000006ff */
[C---:B------:R-:W-:Y:S01]  /*10e0*/  IMAD.SHL.U32 R6, R4.reuse, 0x8, RZ ;  /* 0x0000000804067824 */ /* 0x040fe200078e00ff */
[----:B------:R-:W-:Y:S01]  /*10f0*/  LOP3.LUT P4, RZ, R7, 0x10, RZ, 0xc0, !PT ;  /* 0x0000001007ff7812 */ /* 0x000fe2000788c0ff */
[----:B------:R-:W-:Y:S01]  /*1100*/  IMAD.SHL.U32 R4, R4, 0x2, RZ ;  /* 0x0000000204047824 */ /* 0x000fe200078e00ff */
[----:B------:R-:W-:Y:S01]  /*1110*/  LOP3.LUT P2, RZ, R5, 0x10, RZ, 0xc0, !PT ;  /* 0x0000001005ff7812 */ /* 0x000fe2000784c0ff */
[----:B------:R-:W-:Y:S01]  /*1120*/  IMAD.WIDE.U32 R8, R102, UR24, R124 ;  /* 0x0000001866087c25 */ /* 0x000fe2000f8e007c */
[----:B------:R-:W-:-:S02]  /*1130*/  LOP3.LUT P3, RZ, R6, 0x10, RZ, 0xc0, !PT ;  /* 0x0000001006ff7812 */ /* 0x000fc4000786c0ff */
[----:B------:R-:W-:Y:S02]  /*1140*/  LOP3.LUT P1, RZ, R4, 0x10, RZ, 0xc0, !PT ;  /* 0x0000001004ff7812 */ /* 0x000fe4000782c0ff */
[----:B------:R-:W-:Y:S02]  /*1150*/  IADD3 R2, R9, R2, RZ ;  /* 0x0000000209027210 */ /* 0x000fe40007ffe0ff */
[----:B------:R-:W-:-:S04]  /*1160*/  LEA R4, P0, R8, c[0x0][0x220], 0x1 ;  /* 0x0000880008047a11 */ /* 0x000fc800078008ff */
[----:B------:R-:W-:-:S05]  /*1170*/  LEA.HI.X R5, R8, c[0x0][0x224], R2, 0x1, P0 ;  /* 0x0000890008057a11 */ /* 0x000fca00000f0c02 */
[----:B------:R-:W-:Y:S01]  /*1180*/  @!PT LDS RZ, [RZ] ;  /* 0x00000000fffff984 */ /* 0x000fe20000000800 */
[----:B------:R-:W-:Y:S01]  /*1190*/  @!PT LDS RZ, [RZ] ;  /* 0x00000000fffff984 */ /* 0x000fe20000000800 */
[----:B------:R-:W-:Y:S01]  /*11a0*/  @!PT LDS RZ, [RZ] ;  /* 0x00000000fffff984 */ /* 0x000fe20000000800 */
[----:B------:R1:W-:Y:S04]  /*11b0*/  LDGSTS.E.BYPASS.LTC128B.128 [R103+0xc080], [R4.64], P4 ;  /* 0x0c08000004677fae */ /* 0x0003e8000a101d56 */
[----:B------:R1:W-:Y:S04]  /*11c0*/  LDGSTS.E.BYPASS.LTC128B.128 [R103+0xd080], [R4.64+0x80], P3 ;  /* 0x0d08008004677fae */ /* 0x0003e80009901d56 */
[----:B------:R1:W-:Y:S04]  /*11d0*/  LDGSTS.E.BYPASS.LTC128B.128 [R103+0xe080], [R4.64+0x100], P2 ;  /* 0x0e08010004677fae */ /* 0x0003e80009101d56 */
[----:B------:R1:W-:Y:S02]  /*11e0*/  LDGSTS.E.BYPASS.LTC128B.128 [R103+0xf080], [R4.64+0x180], P1 ;  /* 0x0f08018004677fae */ /* 0x0003e40008901d56 */
.L_x_61:
[----:B------:R-:W-:Y:S05]  /*11f0*/  BSYNC B0 ;  /* 0x0000000000007941 */ /* 0x000fea0003800000 */
.L_x_60:
[----:B------:R-:W-:Y:S01]  /*1200*/  ISETP.GE.AND P4, PT, R11, c[0x0][0x27c], PT ;  /* 0x00009f000b007a0c */ /* 0x000fe20003f86270 */
[C---:B------:R-:W-:Y:S01]  /*1210*/  IMAD R112, R3.reuse, c[0x0][0x290], RZ ;  /* 0x0000a40003707a24 */ /* 0x040fe200078e02ff */
[C---:B------:R-:W-:Y:S01]  /*1220*/  ISETP.GE.AND P3, PT, R16.reuse, c[0x0][0x27c], PT ;  /* 0x00009f0010007a0c */ /* 0x040fe20003f66270 */
[----:B------:R-:W-:Y:S01]  /*1230*/  IMAD R110, R3, c[0x0][0x280], RZ ;  /* 0x0000a000036e7a24 */ /* 0x000fe200078e02ff */
[----:B------:R-:W-:Y:S01]  /*1240*/  SEL R2, RZ, c[0x0][0x27c], !P4 ;  /* 0x00009f00ff027a07 */ /* 0x000fe20006000000 */
[----:B------:R-:W-:Y:S01]  /*1250*/  IMAD.U32 R3, RZ, RZ, UR13 ;  /* 0x0000000dff037e24 */ /* 0x000fe2000f8e00ff */
[----:B-1----:R-:W-:Y:S01]  /*1260*/  SEL R5, RZ, c[0x0][0x27c], !P3 ;  /* 0x00009f00ff057a07 */ /* 0x002fe20005800000 */
[----:B------:R-:W-:Y:S01]  /*1270*/  ULDC.64 UR4, c[0x0][0x260] ;  /* 0x0000980000047ab9 */ /* 0x000fe20000000a00 */
[----:B------:R-:W0:Y:S01]  /*1280*/  LDGDEPBAR ;  /* 0x00000000000079af */ /* 0x000e220000000000 */
[----:B------:R-:W-:Y:S01]  /*1290*/  IMAD.WIDE.U32 R6, R3, c[0x0][0x260], R16 ;  /* 0x0000980003067a25 */ /* 0x000fe200078e0010 */
[----:B------:R-:W-:Y:S01]  /*12a0*/  UIMAD UR4, UR12, UR4, URZ ;  /* 0x000000040c0472a4 */ /* 0x000fe2000f8e023f */
[----:B------:R-:W-:Y:S01]  /*12b0*/  SHF.R.S32.HI R15, RZ, 0x1f, R14 ;  /* 0x0000001fff0f7819 */ /* 0x000fe2000001140e */
[----:B------:R-:W-:Y:S01]  /*12c0*/  ULDC.64 UR6, c[0x0][0x290] ;  /* 0x0000a40000067ab9 */ /* 0x000fe20000000a00 */
[----:B------:R-:W-:Y:S01]  /*12d0*/  IMAD.IADD R3, R11, 0x1, R2 ;  /* 0x000000010b037824 */ /* 0x000fe200078e0202 */
[----:B------:R-:W-:Y:S01]  /*12e0*/  UIMAD UR32, UR13, UR5, UR4 ;  /* 0x000000050d2072a4 */ /* 0x000fe2000f8e0204 */
[----:B------:R-:W-:Y:S01]  /*12f0*/  IMAD.IADD R5, R16, 0x1, R5 ;  /* 0x0000000110057824 */ /* 0x000fe200078e0205 */
[----:B------:R-:W-:Y:S01]  /*1300*/  USHF.L.U64.HI UR26, UR6, UR25, UR7 ;  /* 0x00000019061a7299 */ /* 0x000fe20008010207 */
[----:B------:R-:W-:Y:S01]  /*1310*/  IMAD R97, R0, 0x20, R109 ;  /* 0x0000002000617824 */ /* 0x000fe200078e026d */
[----:B------:R-:W-:Y:S01]  /*1320*/  SHF.R.S32.HI R88, RZ, 0x1f, R3 ;  /* 0x0000001fff587819 */ /* 0x000fe20000011403 */
[----:B------:R-:W-:Y:S01]  /*1330*/  ULDC.64 UR4, c[0x0][0x268] ;  /* 0x00009a0000047ab9 */ /* 0x000fe20000000a00 */
[----:B------:R-:W-:Y:S01]  /*1340*/  SHF.R.S32.HI R2, RZ, 0x1f, R5 ;  /* 0x0000001fff027819 */ /* 0x000fe20000011405 */
[----:B------:R-:W-:Y:S01]  /*1350*/  UIMAD UR4, UR30, UR4, URZ ;  /* 0x000000041e0472a4 */ /* 0x000fe2000f8e023f */
[----:B------:R-:W-:Y:S01]  /*1360*/  LEA.HI R84, R88, R3, RZ, 0x3 ;  /* 0x0000000358547211 */ /* 0x000fe200078f18ff */
[----:B------:R-:W-:Y:S01]  /*1370*/  USHF.L.U32 UR27, UR6, 0x5, URZ ;  /* 0x00000005061b7899 */ /* 0x000fe2000800063f */
[----:B------:R-:W-:Y:S01]  /*1380*/  LEA.HI R82, R2, R5, RZ, 0x3 ;  /* 0x0000000502527211 */ /* 0x000fe200078f18ff */
[----:B------:R-:W-:Y:S01]  /*1390*/  UIMAD UR31, UR31, UR5, UR4 ;  /* 0x000000051f1f72a4 */ /* 0x000fe2000f8e0204 */
[----:B------:R-:W-:Y:S01]  /*13a0*/  LEA.HI R88, R88, R3, RZ, 0x6 ;  /* 0x0000000358587211 */ /* 0x000fe200078f30ff */
[----:B------:R-:W-:Y:S01]  /*13b0*/  ULDC.64 UR6, c[0x0][0x280] ;  /* 0x0000a00000067ab9 */ /* 0x000fe20000000a00 */
[----:B------:R-:W-:Y:S01]  /*13c0*/  IADD3 R7, R7, UR32, RZ ;  /* 0x0000002007077c10 */ /* 0x000fe2000fffe0ff */
[----:B------:R-:W-:Y:S01]  /*13d0*/  ULDC.64 UR4, c[0x0][0x210] ;  /* 0x0000840000047ab9 */ /* 0x000fe20000000a00 */
[----:B------:R-:W-:Y:S01]  /*13e0*/  LEA.HI R2, R2, R5, RZ, 0x6 ;  /* 0x0000000502027211 */ /* 0x000fe200078f30ff */
[----:B------:R-:W-:Y:S01]  /*13f0*/  IMAD.SHL.U32 R88, R88, 0x20, RZ ;  /* 0x0000002058587824 */ /* 0x000fe200078e00ff */
[C---:B------:R-:W-:Y:S01]  /*1400*/  LOP3.LUT R4, R107.reuse, 0x38, R84, 0xf8, !PT ;  /* 0x000000386b047812 */ /* 0x040fe200078ef854 */
[----:B------:R-:W-:Y:S01]  /*1410*/  IMAD.WIDE.U32 R118, R118, c[0x0][0x268], R6 ;  /* 0x00009a0076767a25 */ /* 0x000fe200078e0006 */
[----:B------:R-:W-:Y:S01]  /*1420*/  USHF.L.U64.HI UR7, UR6, UR25, UR7 ;  /* 0x0000001906077299 */ /* 0x000fe20008010207 */
[----:B------:R-:W-:Y:S01]  /*1430*/  LOP3.LUT R6, R107, 0x38, R82, 0xf8, !PT ;  /* 0x000000386b067812 */ /* 0x000fe200078ef852 */
[----:B------:R-:W-:Y:S01]  /*1440*/  UIMAD UR25, UR12, UR4, URZ ;  /* 0x000000040c1972a4 */ /* 0x000fe2000f8e023f */
[----:B------:R-:W-:Y:S01]  /*1450*/  IMAD.SHL.U32 R2, R2, 0x20, RZ ;  /* 0x0000002002027824 */ /* 0x000fe200078e00ff */
[----:B------:R-:W-:Y:S01]  /*1460*/  LOP3.LUT R88, R88, 0x7ffff800, RZ, 0xc0, !PT ;  /* 0x7ffff80058587812 */ /* 0x000fe200078ec0ff */
[----:B------:R-:W-:Y:S01]  /*1470*/  UIMAD.WIDE.U32 UR32, UR13, UR4, URZ ;  /* 0x000000040d2072a5 */ /* 0x000fe2000f8e003f */
[-C--:B------:R-:W-:Y:S01]  /*1480*/  LOP3.LUT R3, R4, R105.reuse, RZ, 0x3c, !PT ;  /* 0x0000006904037212 */ /* 0x080fe200078e3cff */
[----:B------:R-:W-:Y:S01]  /*1490*/  UIMAD UR25, UR13, UR5, UR25 ;  /* 0x000000050d1972a4 */ /* 0x000fe2000f8e0219 */
[----:B------:R-:W-:Y:S01]  /*14a0*/  LOP3.LUT R2, R2, 0x7ffff800, RZ, 0xc0, !PT ;  /* 0x7ffff80002027812 */ /* 0x000fe200078ec0ff */
[C---:B------:R-:W-:Y:S01]  /*14b0*/  IMAD.WIDE.U32 R116, R109.reuse, c[0x0][0x290], R16 ;  /* 0x0000a4006d747a25 */ /* 0x040fe200078e0010 */
[----:B------:R-:W-:Y:S01]  /*14c0*/  LOP3.LUT R89, R6, R105, RZ, 0x3c, !PT ;  /* 0x0000006906597212 */ /* 0x000fe200078e3cff */
[----:B------:R-:W-:Y:S01]  /*14d0*/  ULDC.64 UR4, c[0x0][0x1e8] ;  /* 0x00007a0000047ab9 */ /* 0x000fe20000000a00 */
[----:B------:R-:W-:Y:S01]  /*14e0*/  SHF.R.S32.HI R0, RZ, 0x1f, R67 ;  /* 0x0000001fff007819 */ /* 0x000fe20000011443 */
[----:B------:R-:W-:Y:S01]  /*14f0*/  IMAD R112, R109, c[0x0][0x294], R112 ;  /* 0x0000a5006d707a24 */ /* 0x000fe200078e0270 */
[----:B------:R-:W-:Y:S01]  /*1500*/  IADD3 R88, R3, R88, R104 ;  /* 0x0000005803587210 */ /* 0x000fe20007ffe068 */
[----:B------:R-:W-:Y:S01]  /*1510*/  IMAD.WIDE.U32 R114, R109, c[0x0][0x280], R16 ;  /* 0x0000a0006d727a25 */ /* 0x000fe200078e0010 */
[----:B------:R-:W-:Y:S01]  /*1520*/  UIMAD UR30, UR12, UR4, URZ ;  /* 0x000000040c1e72a4 */ /* 0x000fe2000f8e023f */
[----:B------:R-:W-:Y:S01]  /*1530*/  IADD3 R89, R89, R2, R104 ;  /* 0x0000000259597210 */ /* 0x000fe20007ffe068 */
[----:B------:R-:W-:Y:S01]  /*1540*/  UIMAD.WIDE.U32 UR34, UR13, UR4, URZ ;  /* 0x000000040d2272a5 */ /* 0x000fe2000f8e003f */
[C---:B------:R-:W-:Y:S01]  /*1550*/  IMAD R110, R109.reuse, c[0x0][0x284], R110 ;  /* 0x0000a1006d6e7a24 */ /* 0x040fe200078e026e */
[----:B------:R-:W-:Y:S01]  /*1560*/  SHF.R.S32.HI R96, RZ, 0x1f, R11 ;  /* 0x0000001fff607819 */ /* 0x000fe2000001140b */
[C---:B------:R-:W-:Y:S01]  /*1570*/  IMAD.WIDE.U32 R18, R109.reuse, c[0x0][0x290], R14 ;  /* 0x0000a4006d127a25 */ /* 0x040fe200078e000e */
[----:B------:R-:W-:Y:S01]  /*1580*/  SHF.R.S32.HI R95, RZ, 0x1f, R108 ;  /* 0x0000001fff5f7819 */ /* 0x000fe2000001146c */
[----:B------:R-:W-:Y:S01]  /*1590*/  UIMAD UR30, UR13, UR5, UR30 ;  /* 0x000000050d1e72a4 */ /* 0x000fe2000f8e021e */
[----:B------:R-:W-:Y:S01]  /*15a0*/  SHF.R.S32.HI R3, RZ, 0x1f, R106 ;  /* 0x0000001fff037819 */ /* 0x000fe2000001146a */
[----:B------:R-:W-:Y:S01]  /*15b0*/  IMAD.WIDE.U32 R8, R109, c[0x0][0x280], R14 ;  /* 0x0000a0006d087a25 */ /* 0x000fe200078e000e */
[----:B------:R-:W-:Y:S01]  /*15c0*/  SHF.R.S32.HI R93, RZ, 0x3, R82 ;  /* 0x00000003ff5d7819 */ /* 0x000fe20000011452 */
[----:B------:R-:W-:Y:S01]  /*15d0*/  ULDC.64 UR4, c[0x0][0x2b0] ;  /* 0x0000ac0000047ab9 */ /* 0x000fe20000000a00 */
[----:B------:R-:W-:Y:S01]  /*15e0*/  SHF.R.S32.HI R92, RZ, 0x3, R84 ;  /* 0x00000003ff5c7819 */ /* 0x000fe20000011454 */
[C---:B------:R-:W-:Y:S01]  /*15f0*/  IMAD.SHL.U32 R101, R98.reuse, 0x10, RZ ;  /* 0x0000001062657824 */ /* 0x040fe200078e00ff */
[----:B------:R-:W-:Y:S01]  /*1600*/  LOP3.LUT R98, R98, 0xff, RZ, 0xc0, !PT ;  /* 0x000000ff62627812 */ /* 0x000fe200078ec0ff */
[----:B------:R-:W-:Y:S01]  /*1610*/  IMAD R2, R0, c[0x0][0x290], RZ ;  /* 0x0000a40000027a24 */ /* 0x000fe200078e02ff */
[----:B------:R-:W-:Y:S01]  /*1620*/  LOP3.LUT R82, R82, 0xfffffff8, RZ, 0xc0, !PT ;  /* 0xfffffff852527812 */ /* 0x000fe200078ec0ff */
[----:B------:R-:W-:Y:S01]  /*1630*/  IMAD R0, R0, c[0x0][0x280], RZ ;  /* 0x0000a00000007a24 */ /* 0x000fe200078e02ff */
[----:B------:R-:W-:Y:S01]  /*1640*/  LOP3.LUT R84, R84, 0xfffffff8, RZ, 0xc0, !PT ;  /* 0xfffffff854547812 */ /* 0x000fe200078ec0ff */
[----:B------:R-:W-:Y:S01]  /*1650*/  IMAD.IADD R117, R117, 0x1, R112 ;  /* 0x0000000175757824 */ /* 0x000fe200078e0270 */
[----:B------:R-:W-:Y:S01]  /*1660*/  LEA.HI R96, R96, R11, RZ, 0x3 ;  /* 0x0000000b60607211 */ /* 0x000fe200078f18ff */
[----:B------:R-:W-:Y:S01]  /*1670*/  IMAD.IADD R115, R115, 0x1, R110 ;  /* 0x0000000173737824 */ /* 0x000fe200078e026e */
[----:B------:R-:W-:Y:S01]  /*1680*/  LEA.HI R95, R95, R108, RZ, 0x3 ;  /* 0x0000006c5f5f7211 */ /* 0x000fe200078f18ff */
[----:B------:R-:W-:Y:S01]  /*1690*/  IMAD.IADD R113, R112, 0x1, R19 ;  /* 0x0000000170717824 */ /* 0x000fe200078e0213 */
[----:B------:R-:W-:Y:S01]  /*16a0*/  LEA.HI R94, R3, R106, RZ, 0x3 ;  /* 0x0000006a035e7211 */ /* 0x000fe200078f18ff */
[----:B------:R-:W-:Y:S01]  /*16b0*/  IMAD.IADD R111, R110, 0x1, R9 ;  /* 0x000000016e6f7824 */ /* 0x000fe200078e0209 */
[----:B------:R-:W-:Y:S01]  /*16c0*/  UIMAD UR29, UR29, UR4, URZ ;  /* 0x000000041d1d72a4 */ /* 0x000fe2000f8e023f */
[----:B------:R-:W-:Y:S01]  /*16d0*/  IMAD.MOV.U32 R112, RZ, RZ, R18 ;  /* 0x000000ffff707224 */ /* 0x000fe200078e0012 */
[----:B------:R-:W-:Y:S01]  /*16e0*/  SHF.R.S32.HI R3, RZ, 0x1f, R82 ;  /* 0x0000001fff037819 */ /* 0x000fe20000011452 */
[----:B------:R-:W-:Y:S01]  /*16f0*/  IMAD.MOV.U32 R110, RZ, RZ, R8 ;  /* 0x000000ffff6e7224 */ /* 0x000fe200078e0008 */
[----:B------:R-:W-:Y:S01]  /*1700*/  SHF.R.S32.HI R83, RZ, 0x1f, R84 ;  /* 0x0000001fff537819 */ /* 0x000fe20000011454 */
[----:B------:R-:W-:Y:S01]  /*1710*/  IMAD.SHL.U32 R100, R98, 0x8, RZ ;  /* 0x0000000862647824 */ /* 0x000fe200078e00ff */
[----:B------:R-:W-:Y:S01]  /*1720*/  LOP3.LUT R96, R96, 0xfffffff8, RZ, 0xc0, !PT ;  /* 0xfffffff860607812 */ /* 0x000fe200078ec0ff */
[----:B------:R-:W-:Y:S01]  /*1730*/  IMAD.SHL.U32 R99, R98, 0x4, RZ ;  /* 0x0000000462637824 */ /* 0x000fe200078e00ff */
[----:B------:R-:W-:Y:S01]  /*1740*/  LOP3.LUT R95, R95, 0xfffffff8, RZ, 0xc0, !PT ;  /* 0xfffffff85f5f7812 */ /* 0x000fe200078ec0ff */
[C---:B------:R-:W-:Y:S01]  /*1750*/  IMAD R5, R67.reuse, c[0x0][0x294], R2 ;  /* 0x0000a50043057a24 */ /* 0x040fe200078e0202 */
[----:B------:R-:W-:Y:S01]  /*1760*/  LOP3.LUT R94, R94, 0xfffffff8, RZ, 0xc0, !PT ;  /* 0xfffffff85e5e7812 */ /* 0x000fe200078ec0ff */
[C---:B------:R-:W-:Y:S01]  /*1770*/  IMAD R73, R67.reuse, c[0x0][0x284], R0 ;  /* 0x0000a10043497a24 */ /* 0x040fe200078e0200 */
[----:B------:R-:W-:Y:S01]  /*1780*/  UIMAD.WIDE.U32 UR36, UR28, UR4, URZ ;  /* 0x000000041c2472a5 */ /* 0x000fe2000f8e003f */
[----:B------:R-:W-:Y:S01]  /*1790*/  IMAD.SHL.U32 R98, R98, 0x2, RZ ;  /* 0x0000000262627824 */ /* 0x000fe200078e00ff */
[----:B------:R-:W-:Y:S01]  /*17a0*/  UIMAD UR29, UR28, UR5, UR29 ;  /* 0x000000051c1d72a4 */ /* 0x000fe2000f8e021d */
[----:B------:R-:W-:Y:S01]  /*17b0*/  IMAD.WIDE.U32 R114, R67, c[0x0][0x280], R114 ;  /* 0x0000a00043727a25 */ /* 0x000fe200078e0072 */
[----:B------:R-:W-:Y:S01]  /*17c0*/  SHF.L.U64.HI R80, R82, 0x1, R3 ;  /* 0x0000000152507819 */ /* 0x000fe20000010203 */
[----:B------:R-:W-:Y:S01]  /*17d0*/  USHF.L.U32 UR6, UR6, 0x5, URZ ;  /* 0x0000000506067899 */ /* 0x000fe2000800063f */
[----:B------:R-:W-:Y:S01]  /*17e0*/  SHF.L.U64.HI R83, R84, 0x1, R83 ;  /* 0x0000000154537819 */ /* 0x000fe20000010253 */
[----:B------:R-:W-:Y:S01]  /*17f0*/  IMAD.MOV.U32 R2, RZ, RZ, c[0x0][0x2b8] ;  /* 0x0000ae00ff027624 */ /* 0x000fe200078e00ff */
[----:B------:R-:W-:Y:S01]  /*1800*/  IADD3 R77, R77, UR18, RZ ;  /* 0x000000124d4d7c10 */ /* 0x000fe2000fffe0ff */
[----:B------:R-:W-:Y:S01]  /*1810*/  IMAD.MOV.U32 R0, RZ, RZ, c[0x0][0x27c] ;  /* 0x00009f00ff007624 */ /* 0x000fe200078e00ff */
[C---:B------:R-:W-:Y:S01]  /*1820*/  IADD3 R10, R14.reuse, 0x60, RZ ;  /* 0x000000600e0a7810 */ /* 0x040fe20007ffe0ff */
[----:B------:R-:W-:Y:S01]  /*1830*/  IMAD.MOV.U32 R90, RZ, RZ, c[0x0][0x27c] ;  /* 0x00009f00ff5a7624 */ /* 0x000fe200078e00ff */
[----:B------:R-:W-:Y:S01]  /*1840*/  IADD3 R9, R14, 0x20, RZ ;  /* 0x000000200e097810 */ /* 0x000fe20007ffe0ff */
[----:B------:R-:W-:Y:S01]  /*1850*/  IMAD.WIDE.U32 R116, R67, c[0x0][0x290], R116 ;  /* 0x0000a40043747a25 */ /* 0x000fe200078e0074 */
[----:B------:R-:W-:Y:S01]  /*1860*/  LOP3.LUT R101, R101, 0x10, RZ, 0xc0, !PT ;  /* 0x0000001065657812 */ /* 0x000fe200078ec0ff */
[----:B------:R-:W-:Y:S01]  /*1870*/  UIADD3 UR25, UR33, UR25, URZ ;  /* 0x0000001921197290 */ /* 0x000fe2000fffe03f */
[----:B------:R-:W-:Y:S01]  /*1880*/  LOP3.LUT R100, R100, 0x10, RZ, 0xc0, !PT ;  /* 0x0000001064647812 */ /* 0x000fe200078ec0ff */
[----:B------:R-:W-:Y:S01]  /*1890*/  IMAD.WIDE.U32 R112, R67, c[0x0][0x290], R112 ;  /* 0x0000a40043707a25 */ /* 0x000fe200078e0070 */
[----:B------:R-:W-:Y:S01]  /*18a0*/  LOP3.LUT R99, R99, 0x10, RZ, 0xc0, !PT ;  /* 0x0000001063637812 */ /* 0x000fe200078ec0ff */
[----:B------:R-:W-:Y:S01]  /*18b0*/  UIADD3 UR30, UR35, UR30, URZ ;  /* 0x0000001e231e7290 */ /* 0x000fe2000fffe03f */
[----:B------:R-:W-:Y:S01]  /*18c0*/  LOP3.LUT R98, R98, 0x10, RZ, 0xc0, !PT ;  /* 0x0000001062627812 */ /* 0x000fe200078ec0ff */
[----:B------:R-:W-:Y:S01]  /*18d0*/  IMAD.WIDE.U32 R110, R67, c[0x0][0x280], R110 ;  /* 0x0000a000436e7a25 */ /* 0x000fe200078e006e */
[----:B------:R-:W-:Y:S01]  /*18e0*/  SHF.R.S32.HI R87, RZ, 0x1f, R96 ;  /* 0x0000001fff577819 */ /* 0x000fe20000011460 */
[----:B------:R-:W-:Y:S01]  /*18f0*/  UIADD3 UR29, UR37, UR29, URZ ;  /* 0x0000001d251d7290 */ /* 0x000fe2000fffe03f */
[----:B------:R-:W-:Y:S01]  /*1900*/  SHF.R.S32.HI R86, RZ, 0x1f, R95 ;  /* 0x0000001fff567819 */ /* 0x000fe2000001145f */
[----:B------:R-:W-:Y:S01]  /*1910*/  IMAD.IADD R75, R115, 0x1, R73 ;  /* 0x00000001734b7824 */ /* 0x000fe200078e0249 */
[----:B------:R-:W-:Y:S01]  /*1920*/  SHF.R.S32.HI R85, RZ, 0x1f, R94 ;  /* 0x0000001fff557819 */ /* 0x000fe2000001145e */
[----:B------:R-:W-:Y:S01]  /*1930*/  IMAD.SHL.U32 R90, R90, 0x2, RZ ;  /* 0x000000025a5a7824 */ /* 0x000fe200078e00ff */
[----:B------:R-:W-:Y:S01]  /*1940*/  IADD3 R79, R119, UR31, RZ ;  /* 0x0000001f774f7c10 */ /* 0x000fe2000fffe0ff */
[----:B------:R-:W-:Y:S01]  /*1950*/  IMAD.IADD R76, R117, 0x1, R5 ;  /* 0x00000001754c7824 */ /* 0x000fe200078e0205 */
[----:B------:R-:W-:Y:S01]  /*1960*/  ISETP.NE.AND P5, PT, R2, 0x1, PT ;  /* 0x000000010200780c */ /* 0x000fe20003fa5270 */
[----:B------:R-:W-:Y:S01]  /*1970*/  IMAD.IADD R74, R5, 0x1, R113 ;  /* 0x00000001054a7824 */ /* 0x000fe200078e0271 */
[----:B------:R-:W-:Y:S01]  /*1980*/  BAR.SYNC.DEFER_BLOCKING 0x0 ;  /* 0x0000000000007b1d */ /* 0x000fe20000010000 */
[----:B------:R-:W-:Y:S01]  /*1990*/  IMAD.IADD R73, R73, 0x1, R111 ;  /* 0x0000000149497824 */ /* 0x000fe200078e026f */
[----:B------:R-:W-:Y:S01]  /*19a0*/  ISETP.GE.AND P6, PT, R0, 0x1, PT ;  /* 0x000000010000780c */ /* 0x000fe20003fc6270 */
[----:B------:R-:W-:-:S02]  /*19b0*/  IMAD.SHL.U32 R82, R82, 0x2, RZ ;  /* 0x0000000252527824 */ /* 0x000fc400078e00ff */
[----:B------:R-:W-:Y:S01]  /*19c0*/  IMAD.SHL.U32 R84, R84, 0x2, RZ ;  /* 0x0000000254547824 */ /* 0x000fe200078e00ff */
[----:B------:R-:W-:Y:S01]  /*19d0*/  ULDC.U8 UR4, c[0x0][0x298] ;  /* 0x0000a60000047ab9 */ /* 0x000fe20000000000 */
[----:B------:R-:W-:Y:S02]  /*19e0*/  IMAD.SHL.U32 R89, R89, 0x2, RZ ;  /* 0x0000000259597824 */ /* 0x000fe400078e00ff */
[----:B------:R-:W-:Y:S02]  /*19f0*/  IMAD.SHL.U32 R88, R88, 0x2, RZ ;  /* 0x0000000258587824 */ /* 0x000fe400078e00ff */
.L_x_80:
[----:B------:R-:W-:Y:S01]  /*1a00*/  IMAD.SHL.U32 R72, R102, 0x20, RZ ;  /* 0x0000002066487824 */ /* 0x000fe200078e00ff */
[----:B------:R-:W-:Y:S04]  /*1a10*/  DEPBAR.LE SB0, 0x0 ;  /* 0x000080000000791a */ /* 0x000fe80000000000 */
[----:B------:R-:W-:Y:S01]  /*1a20*/  IMAD.IADD R0, R97, 0x1, R72 ;  /* 0x0000000161007824 */ /* 0x000fe200078e0248 */
[----:B------:R-:W-:Y:S01]  /*1a30*/  BSSY B1, `(.L_x_62) ;  /* 0x00002a3000017945 */ /* 0x000fe20003800000 */
[----:B------:R-:W-:Y:S02]  /*1a40*/  IMAD.MOV.U32 R91, RZ, RZ, RZ ;  /* 0x000000ffff5b7224 */ /* 0x000fe400078e00ff */
[----:B------:R-:W-:Y:S01]  /*1a50*/  IMAD.IADD R71, R77, 0x1, R0 ;  /* 0x000000014d477824 */ /* 0x000fe200078e0200 */
[----:B------:R-:W-:Y:S03]  /*1a60*/  ISETP.GE.AND P0, PT, R0, UR17, PT ;  /* 0x0000001100007c0c */ /* 0x000fe6000bf06270 */
[----:B------:R-:W-:Y:S01]  /*1a70*/  @P5 IMAD.HI.U32 R2, R71, c[0x0][0x2bc], RZ ;  /* 0x0000af0047025a27 */ /* 0x000fe200078e00ff */
[----:B------:R-:W-:Y:S02]  /*1a80*/  ISETP.GT.OR P0, PT, R97, 0x1f, P0 ;  /* 0x0000001f6100780c */ /* 0x000fe40000704670 */
[----:B------:R-:W-:Y:S02]  /*1a90*/  MOV R0, R71 ;  /* 0x0000004700007202 */ /* 0x000fe40000000f00 */
[----:B------:R-:W-:Y:S09]  /*1aa0*/  @P5 SHF.R.U32.HI R0, RZ, c[0x0][0x2c0], R2 ;  /* 0x0000b000ff005a19 */ /* 0x000ff20000011602 */
[C---:B------:R-:W-:Y:S04]  /*1ab0*/  @!P0 IADD3 R3, P1, R0.reuse, UR36, RZ ;  /* 0x0000002400038c10 */ /* 0x040fe8000ff3e0ff */
[----:B------:R-:W-:Y:S01]  /*1ac0*/  @!P0 LEA.HI.X.SX32 R2, R0, UR29, 0x1, P1 ;  /* 0x0000001d00028c11 */ /* 0x000fe200088f0eff */
[----:B------:R-:W-:Y:S01]  /*1ad0*/  IMAD.MOV R0, RZ, RZ, -R0 ;  /* 0x000000ffff007224 */ /* 0x000fe200078e0a00 */
[C---:B------:R-:W-:Y:S03]  /*1ae0*/  @!P0 LEA R4, P1, R3.reuse, c[0x0][0x2a0], 0x2 ;  /* 0x0000a80003048a11 */ /* 0x040fe600078210ff */
[----:B------:R-:W-:Y:S01]  /*1af0*/  IMAD R71, R0, c[0x0][0x2b8], R71 ;  /* 0x0000ae0000477a24 */ /* 0x000fe200078e0247 */
[----:B------:R-:W-:Y:S03]  /*1b00*/  @!P0 LEA.HI.X R5, R3, c[0x0][0x2a4], R2, 0x2, P1 ;  /* 0x0000a90003058a11 */ /* 0x000fe600008f1402 */
[C---:B------:R-:W-:Y:S01]  /*1b10*/  IMAD.WIDE.U32 R2, R71.reuse, c[0x0][0x1e0], RZ ;  /* 0x0000780047027a25 */ /* 0x040fe200078e00ff */
[----:B------:R-:W-:Y:S01]  /*1b20*/  SHF.R.S32.HI R70, RZ, 0x1f, R71 ;  /* 0x0000001fff467819 */ /* 0x000fe20000011447 */
[----:B------:R-:W3:Y:S04]  /*1b30*/  @!P0 LDG.E R91, [R4.64] ;  /* 0x00000016045b8981 */ /* 0x000ee8000c1e1900 */
[----:B------:R-:W-:Y:S01]  /*1b40*/  IMAD R0, R70, c[0x0][0x1e0], RZ ;  /* 0x0000780046007a24 */ /* 0x000fe200078e02ff */
[----:B------:R-:W-:Y:S03]  /*1b50*/  BAR.SYNC.DEFER_BLOCKING 0x0 ;  /* 0x0000000000007b1d */ /* 0x000fe60000010000 */
[----:B------:R-:W-:Y:S05]  /*1b60*/  IMAD R0, R71, c[0x0][0x1e4], R0 ;  /* 0x0000790047007a24 */ /* 0x000fea00078e0200 */
[----:B------:R-:W-:Y:S02]  /*1b70*/  IADD3 R3, R3, R0, RZ ;  /* 0x0000000003037210 */ /* 0x000fe40007ffe0ff */
[----:B---3--:R-:W-:Y:S03]  /*1b80*/  SHF.R.S32.HI R69, RZ, 0x1f, R91 ;  /* 0x0000001fff457819 */ /* 0x008fe6000001145b */
[----:B------:R-:W-:Y:S04]  /*1b90*/  IMAD.WIDE.U32 R2, R91, c[0x0][0x1f0], R2 ;  /* 0x00007c005b027a25 */ /* 0x000fe800078e0002 */
[----:B------:R-:W-:Y:S01]  /*1ba0*/  IMAD R0, R69, c[0x0][0x1f0], RZ ;  /* 0x00007c0045007a24 */ /* 0x000fe200078e02ff */
[----:B------:R-:W-:Y:S03]  /*1bb0*/  IADD3 R2, P1, R2, UR34, RZ ;  /* 0x0000002202027c10 */ /* 0x000fe6000ff3e0ff */
[----:B------:R-:W-:Y:S01]  /*1bc0*/  IMAD R0, R91, c[0x0][0x1f4], R0 ;  /* 0x00007d005b007a24 */ /* 0x000fe200078e0200 */
[C---:B----4-:R-:W-:Y:S04]  /*1bd0*/  LEA R55, P0, R2.reuse, c[0x0][0x1c8], 0x1 ;  /* 0x0000720002377a11 */ /* 0x050fe800078008ff */
[----:B------:R-:W-:Y:S04]  /*1be0*/  IADD3.X R3, R3, UR30, R0, P1, !PT ;  /* 0x0000001e03037c10 */ /* 0x000fe80008ffe400 */
[----:B------:R-:W-:Y:S01]  /*1bf0*/  LEA.HI.X R2, R2, c[0x0][0x1cc], R3, 0x1, P0 ;  /* 0x0000730002027a11 */ /* 0x000fe200000f0c03 */
[----:B-1---5:R-:W-:-:S05]  /*1c00*/  @!P6 BRA `(.L_x_63) ;  /* 0x000026a00000e947 */ /* 0x022fca0003800000 */
[C---:B------:R-:W-:Y:S01]  /*1c10*/  IMAD R13, R102.reuse, UR7, RZ ;  /* 0x00000007660d7c24 */ /* 0x040fe2000f8e02ff */
[----:B------:R-:W-:Y:S01]  /*1c20*/  ISETP.NE.AND P0, PT, RZ, UR4, PT ;  /* 0x00000004ff007c0c */ /* 0x000fe2000bf05270 */
[C---:B------:R-:W-:Y:S01]  /*1c30*/  IMAD R3, R102.reuse, UR26, RZ ;  /* 0x0000001a66037c24 */ /* 0x040fe2000f8e02ff */
[----:B------:R-:W-:Y:S01]  /*1c40*/  SHF.R.S32.HI R0, RZ, 0x1f, R102 ;  /* 0x0000001fff007819 */ /* 0x000fe20000011466 */
[----:B------:R-:W-:Y:S01]  /*1c50*/  IMAD.WIDE.U32 R4, R102, UR6, RZ ;  /* 0x0000000666047c25 */ /* 0x000fe2000f8e00ff */
[----:B------:R-:W-:Y:S03]  /*1c60*/  IADD3 R68, -R72, UR17, RZ ;  /* 0x0000001148447c10 */ /* 0x000fe6000fffe1ff */
[----:B------:R-:W-:Y:S01]  /*1c70*/  IMAD R13, R0, UR6, R13 ;  /* 0x00000006000d7c24 */ /* 0x000fe2000f8e020d */
[----:B------:R-:W-:Y:S01]  /*1c80*/  IMNMX R68, R68, 0x20, PT ;  /* 0x0000002044447817 */ /* 0x000fe20003800200 */
[----:B------:R-:W-:Y:S02]  /*1c90*/  IMAD R3, R0, UR27, R3 ;  /* 0x0000001b00037c24 */ /* 0x000fe4000f8e0203 */
[----:B------:R-:W-:Y:S01]  /*1ca0*/  IMAD.WIDE.U32 R6, R102, UR27, RZ ;  /* 0x0000001b66067c25 */ /* 0x000fe2000f8e00ff */
[----:B------:R-:W-:Y:S04]  /*1cb0*/  IADD3 R0, R5, R13, RZ ;  /* 0x0000000d05007210 */ /* 0x000fe80007ffe0ff */
[----:B------:R-:W-:Y:S01]  /*1cc0*/  IADD3 R3, R7, R3, RZ ;  /* 0x0000000307037210 */ /* 0x000fe20007ffe0ff */
[----:B------:R-:W-:-:S05]  /*1cd0*/  @!P0 BRA `(.L_x_64) ;  /* 0x000012d000008947 */ /* 0x000fca0003800000 */
[----:B------:R-:W-:Y:S01]  /*1ce0*/  ISETP.GE.AND P2, PT, R109, R68, PT ;  /* 0x000000446d00720c */ /* 0x000fe20003f46270 */
[----:B------:R-:W-:Y:S01]  /*1cf0*/  BSSY B0, `(.L_x_65) ;  /* 0x0000026000007945 */ /* 0x000fe20003800000 */
[----:B------:R-:W-:Y:S01]  /*1d00*/  CS2R R18, SRZ ;  /* 0x0000000000127805 */ /* 0x000fe2000001ff00 */
[----:B------:R-:W-:Y:S01]  /*1d10*/  CS2R R26, SRZ ;  /* 0x00000000001a7805 */ /* 0x000fe2000001ff00 */
[----:B------:R-:W-:Y:S01]  /*1d20*/  CS2R R32, SRZ ;  /* 0x0000000000207805 */ /* 0x000fe2000001ff00 */
[----:B------:R-:W-:Y:S01]  /*1d30*/  CS2R R30, SRZ ;  /* 0x00000000001e7805 */ /* 0x000fe2000001ff00 */
[----:B------:R-:W-:Y:S01]  /*1d40*/  CS2R R42, SRZ ;  /* 0x00000000002a7805 */ /* 0x000fe2000001ff00 */
[----:B------:R-:W-:Y:S01]  /*1d50*/  CS2R R46, SRZ ;  /* 0x00000000002e7805 */ /* 0x000fe2000001ff00 */
[----:B------:R-:W-:Y:S01]  /*1d60*/  CS2R R50, SRZ ;  /* 0x0000000000327805 */ /* 0x000fe2000001ff00 */
[----:B------:R-:W-:Y:S04]  /*1d70*/  CS2R R52, SRZ ;  /* 0x0000000000347805 */ /* 0x000fe8000001ff00 */
[----:B------:R-:W-:-:S05]  /*1d80*/  @P2 BRA `(.L_x_66) ;  /* 0x000001c000002947 */ /* 0x000fca0003800000 */
[----:B------:R-:W-:Y:S01]  /*1d90*/  IADD3 R4, P1, R110, R4, RZ ;  /* 0x000000046e047210 */ /* 0x000fe20007f3e0ff */
[----:B------:R-:W-:Y:S01]  /*1da0*/  CS2R R30, SRZ ;  /* 0x00000000001e7805 */ /* 0x000fe2000001ff00 */
[----:B------:R-:W-:Y:S01]  /*1db0*/  IADD3 R6, P0, R112, R6, RZ ;  /* 0x0000000670067210 */ /* 0x000fe20007f1e0ff */
[----:B------:R-:W-:Y:S01]  /*1dc0*/  CS2R R52, SRZ ;  /* 0x0000000000347805 */ /* 0x000fe2000001ff00 */
[----:B------:R-:W-:Y:S01]  /*1dd0*/  CS2R R32, SRZ ;  /* 0x0000000000207805 */ /* 0x000fe2000001ff00 */
[----:B------:R-:W-:Y:S01]  /*1de0*/  IMAD.X R5, R0, 0x1, R73, P1 ;  /* 0x0000000100057824 */ /* 0x000fe200008e0649 */
[----:B------:R-:W-:Y:S01]  /*1df0*/  LEA R20, P1, R4, c[0x0][0x270], 0x1 ;  /* 0x00009c0004147a11 */ /* 0x000fe200078208ff */
[----:B------:R-:W-:Y:S01]  /*1e00*/  IMAD.X R3, R3, 0x1, R74, P0 ;  /* 0x0000000103037824 */ /* 0x000fe200000e064a */
[----:B------:R-:W-:Y:S01]  /*1e10*/  LEA R22, P0, R6, c[0x0][0x288], 0x1 ;  /* 0x0000a20006167a11 */ /* 0x000fe200078008ff */
[----:B------:R-:W-:Y:S01]  /*1e20*/  CS2R R50, SRZ ;  /* 0x0000000000327805 */ /* 0x000fe2000001ff00 */
[----:B------:R-:W-:Y:S01]  /*1e30*/  LEA.HI.X R21, R4, c[0x0][0x274], R5, 0x1, P1 ;  /* 0x00009d0004157a11 */ /* 0x000fe200008f0c05 */
[----:B------:R-:W-:Y:S01]  /*1e40*/  CS2R R26, SRZ ;  /* 0x00000000001a7805 */ /* 0x000fe2000001ff00 */
[----:B------:R-:W-:Y:S01]  /*1e50*/  ISETP.GE.AND P1, PT, R14, c[0x0][0x27c], PT ;  /* 0x00009f000e007a0c */ /* 0x000fe20003f26270 */
[----:B------:R-:W-:Y:S01]  /*1e60*/  CS2R R18, SRZ ;  /* 0x0000000000127805 */ /* 0x000fe2000001ff00 */
[----:B------:R-:W-:Y:S01]  /*1e70*/  LEA.HI.X R23, R6, c[0x0][0x28c], R3, 0x1, P0 ;  /* 0x0000a30006177a11 */ /* 0x000fe200000f0c03 */
[----:B------:R-:W-:Y:S01]  /*1e80*/  CS2R R46, SRZ ;  /* 0x00000000002e7805 */ /* 0x000fe2000001ff00 */
[----:B------:R-:W-:Y:S01]  /*1e90*/  ISETP.GE.AND P0, PT, R9, c[0x0][0x27c], PT ;  /* 0x00009f0009007a0c */ /* 0x000fe20003f06270 */
[----:B------:R-:W-:Y:S08]  /*1ea0*/  CS2R R42, SRZ ;  /* 0x00000000002a7805 */ /* 0x000ff0000001ff00 */
[----:B------:R1:W5:Y:S04]  /*1eb0*/  @!P1 LDG.E.64 R30, [R20.64] ;  /* 0x00000016141e9981 */ /* 0x000368000c1e1b00 */
[----:B------:R1:W5:Y:S01]  /*1ec0*/  @!P1 LDG.E.64 R52, [R22.64] ;  /* 0x0000001616349981 */ /* 0x000362000c1e1b00 */
[----:B------:R-:W-:Y:S03]  /*1ed0*/  ISETP.GE.AND P1, PT, R12, c[0x0][0x27c], PT ;  /* 0x00009f000c007a0c */ /* 0x000fe60003f26270 */
[----:B------:R1:W5:Y:S04]  /*1ee0*/  @!P0 LDG.E.64 R32, [R20.64+0x40] ;  /* 0x0000401614208981 */ /* 0x000368000c1e1b00 */
[----:B------:R1:W5:Y:S01]  /*1ef0*/  @!P0 LDG.E.64 R50, [R22.64+0x40] ;  /* 0x0000401616328981 */ /* 0x000362000c1e1b00 */
[----:B------:R-:W-:Y:S05]  /*1f00*/  ISETP.GE.AND P0, PT, R10, c[0x0][0x27c], PT ;  /* 0x00009f000a007a0c */ /* 0x000fea0003f06270 */
[----:B------:R1:W5:Y:S04]  /*1f10*/  @!P1 LDG.E.64 R26, [R20.64+0x80] ;  /* 0x00008016141a9981 */ /* 0x000368000c1e1b00 */
[----:B------:R1:W5:Y:S04]  /*1f20*/  @!P1 LDG.E.64 R46, [R22.64+0x80] ;  /* 0x00008016162e9981 */ /* 0x000368000c1e1b00 */
[----:B------:R1:W5:Y:S04]  /*1f30*/  @!P0 LDG.E.64 R18, [R20.64+0xc0] ;  /* 0x0000c01614128981 */ /* 0x000368000c1e1b00 */
[----:B------:R1:W5:Y:S02]  /*1f40*/  @!P0 LDG.E.64 R42, [R22.64+0xc0] ;  /* 0x0000c016162a8981 */ /* 0x000364000c1e1b00 */
.L_x_66:
[----:B------:R-:W-:Y:S05]  /*1f50*/  BSYNC B0 ;  /* 0x0000000000007941 */ /* 0x000fea0003800000 */
.L_x_65:
[----:B------:R3:W4:Y:S04]  /*1f60*/  SHFL.IDX PT, R57, R2, RZ, 0x181f ;  /* 0x00181fff02397589 */ /* 0x00072800000e0000 */
[----:B------:R-:W1:Y:S01]  /*1f70*/  SHFL.IDX PT, R55, R55, RZ, 0x181f ;  /* 0x00181fff37377589 */ /* 0x000e6200000e0000 */
[----:B------:R-:W-:-:S05]  /*1f80*/  @P2 BRA `(.L_x_67) ;  /* 0x000024d000002947 */ /* 0x000fca0003800000 */
[----:B------:R-:W-:Y:S01]  /*1f90*/  ISETP.GE.AND P0, PT, R16, c[0x0][0x1d4], PT ;  /* 0x0000750010007a0c */ /* 0x000fe20003f06270 */
[----:B---3-5:R-:W-:Y:S01]  /*1fa0*/  IMAD.MOV.U32 R2, RZ, RZ, R26 ;  /* 0x000000ffff027224 */ /* 0x028fe200078e001a */
[----:B------:R-:W-:Y:S01]  /*1fb0*/  BSSY B0, `(.L_x_68) ;  /* 0x0000052000007945 */ /* 0x000fe20003800000 */
[----:B------:R-:W-:Y:S02]  /*1fc0*/  IMAD.MOV.U32 R0, RZ, RZ, R27 ;  /* 0x000000ffff007224 */ /* 0x000fe400078e001b */
[----:B-1----:R-:W-:Y:S01]  /*1fd0*/  IMAD.MOV.U32 R21, RZ, RZ, R42 ;  /* 0x000000ffff157224 */ /* 0x002fe200078e002a */
[----:B------:R-:W-:Y:S01]  /*1fe0*/  PRMT R8, R2, 0x7610, R8 ;  /* 0x0000761002087816 */ /* 0x000fe20000000008 */
[----:B------:R-:W-:Y:S01]  /*1ff0*/  IMAD.MOV.U32 R20, RZ, RZ, R43 ;  /* 0x000000ffff147224 */ /* 0x000fe200078e002b */
        /* <DEDUP_REMOVED lines=16> */
[----:B------:R-:W-:Y:S02]  /*2100*/  PRMT R44, R22, 0x7610, R44 ;  /* 0x00007610162c7816 */ /* 0x000fe4000000002c */
[----:B------:R-:W-:Y:S02]  /*2110*/  PRMT R49, R21, 0x7610, R49 ;  /* 0x0000761015317816 */ /* 0x000fe40000000031 */
[----:B------:R-:W-:Y:S01]  /*2120*/  PRMT R48, R20, 0x7610, R48 ;  /* 0x0000761014307816 */ /* 0x000fe20000000030 */
[----:B------:R-:W-:-:S05]  /*2130*/  @P0 BRA `(.L_x_69) ;  /* 0x0000039000000947 */ /* 0x000fca0003800000 */
[----:B------:R-:W-:Y:S01]  /*2140*/  ISETP.GE.AND P0, PT, R14, c[0x0][0x27c], PT ;  /* 0x00009f000e007a0c */ /* 0x000fe20003f06270 */
[----:B------:R-:W1:Y:S01]  /*2150*/  LDS.128 R20, [R103+0xc080] ;  /* 0x00c0800067147984 */ /* 0x000e620000000c00 */
[----:B------:R-:W-:Y:S01]  /*2160*/  MOV R28, R30 ;  /* 0x0000001e001c7202 */ /* 0x000fe20000000f00 */
[----:B------:R-:W-:Y:S01]  /*2170*/  IMAD.MOV.U32 R36, RZ, RZ, R52 ;  /* 0x000000ffff247224 */ /* 0x000fe200078e0034 */
[C---:B------:R-:W-:Y:S01]  /*2180*/  LEA R62, P1, R16.reuse, R55, 0x1 ;  /* 0x00000037103e7211 */ /* 0x040fe200078208ff */
[----:B------:R-:W-:Y:S02]  /*2190*/  IMAD.MOV.U32 R25, RZ, RZ, R31 ;  /* 0x000000ffff197224 */ /* 0x000fe400078e001f */
[----:B------:R-:W-:Y:S01]  /*21a0*/  IMAD.MOV.U32 R39, RZ, RZ, R53 ;  /* 0x000000ffff277224 */ /* 0x000fe200078e0035 */
[----:B----4-:R-:W-:Y:S05]  /*21b0*/  LEA.HI.X R63, R16, R57, R17, 0x1, P1 ;  /* 0x00000039103f7211 */ /* 0x010fea00008f0c11 */
[----:B------:R-:W-:Y:S02]  /*21c0*/  @!P0 SHF.R.U64 R35, R52, 0x10, R53 ;  /* 0x0000001034238819 */ /* 0x000fe40000001235 */
[--C-:B------:R-:W-:Y:S02]  /*21d0*/  @!P0 SHF.R.U64 R29, R30, 0x10, R31.reuse ;  /* 0x000000101e1d8819 */ /* 0x100fe4000000121f */
[----:B------:R-:W-:Y:S02]  /*21e0*/  @!P0 SHF.R.U32.HI R30, RZ, 0x10, R31 ;  /* 0x00000010ff1e8819 */ /* 0x000fe4000001161f */
[----:B------:R-:W-:Y:S02]  /*21f0*/  @!P0 PRMT R36, R36, 0x5410, R35 ;  /* 0x0000541024248816 */ /* 0x000fe40000000023 */
[----:B------:R-:W-:Y:S02]  /*2200*/  @!P0 PRMT R28, R28, 0x5410, R29 ;  /* 0x000054101c1c8816 */ /* 0x000fe4000000001d */
[----:B------:R-:W-:Y:S01]  /*2210*/  @!P0 PRMT R25, R25, 0x5410, R30 ;  /* 0x0000541019198816 */ /* 0x000fe2000000001e */
[----:B------:R-:W-:Y:S01]  /*2220*/  @!P0 IMAD.U32 R35, R36, 0x10000, RZ ;  /* 0x0001000024238824 */ /* 0x000fe200078e00ff */
[----:B------:R-:W-:Y:S02]  /*2230*/  @!P0 SHF.R.U32.HI R34, RZ, 0x10, R53 ;  /* 0x00000010ff228819 */ /* 0x000fe40000011635 */
[----:B------:R-:W-:Y:S02]  /*2240*/  @!P0 SHF.L.U32 R29, R28, 0x10, RZ ;  /* 0x000000101c1d8819 */ /* 0x000fe400000006ff */
[----:B------:R-:W-:Y:S02]  /*2250*/  @!P0 LOP3.LUT R36, R36, 0xffff0000, RZ, 0xc0, !PT ;  /* 0xffff000024248812 */ /* 0x000fe400078ec0ff */
[----:B------:R-:W-:Y:S02]  /*2260*/  @!P0 PRMT R39, R39, 0x5410, R34 ;  /* 0x0000541027278816 */ /* 0x000fe40000000022 */
[----:B------:R-:W-:Y:S01]  /*2270*/  @!P0 LOP3.LUT R28, R28, 0xffff0000, RZ, 0xc0, !PT ;  /* 0xffff00001c1c8812 */ /* 0x000fe200078ec0ff */
[C---:B-1----:R-:W-:Y:S01]  /*2280*/  @!P0 IMAD.U32 R34, R20.reuse, 0x10000, RZ ;  /* 0x0001000014228824 */ /* 0x042fe200078e00ff */
[----:B------:R-:W-:Y:S01]  /*2290*/  @!P0 LOP3.LUT R30, R20, 0xffff0000, RZ, 0xc0, !PT ;  /* 0xffff0000141e8812 */ /* 0x000fe200078ec0ff */
[C---:B------:R-:W-:Y:S01]  /*22a0*/  @!P0 IMAD.U32 R37, R21.reuse, 0x10000, RZ ;  /* 0x0001000015258824 */ /* 0x040fe200078e00ff */
[----:B------:R-:W-:Y:S02]  /*22b0*/  @!P0 LOP3.LUT R31, R21, 0xffff0000, RZ, 0xc0, !PT ;  /* 0xffff0000151f8812 */ /* 0x000fe400078ec0ff */
[C---:B------:R-:W-:Y:S01]  /*22c0*/  @!P0 SHF.L.U32 R38, R23.reuse, 0x10, RZ ;  /* 0x0000001017268819 */ /* 0x040fe200000006ff */
[C---:B------:R-:W-:Y:S02]  /*22d0*/  @!P0 FMUL.FTZ R59, R30.reuse, R35 ;  /* 0x000000231e3b8220 */ /* 0x040fe40000410000 */
[-C--:B------:R-:W-:Y:S01]  /*22e0*/  @!P0 FMUL.FTZ R0, R30, R29.reuse ;  /* 0x0000001d1e008220 */ /* 0x080fe20000410000 */
[----:B------:R-:W-:Y:S01]  /*22f0*/  @!P0 LOP3.LUT R30, R23, 0xffff0000, RZ, 0xc0, !PT ;  /* 0xffff0000171e8812 */ /* 0x000fe200078ec0ff */
[----:B------:R-:W-:Y:S02]  /*2300*/  @!P0 FMUL.FTZ R61, R31, R36 ;  /* 0x000000241f3d8220 */ /* 0x000fe40000410000 */
[----:B------:R-:W-:Y:S01]  /*2310*/  @!P0 FFMA.FTZ R59, R34, R29, -R59 ;  /* 0x0000001d223b8223 */ /* 0x000fe2000001083b */
[----:B------:R-:W-:Y:S01]  /*2320*/  @!P0 LOP3.LUT R29, R22, 0xffff0000, RZ, 0xc0, !PT ;  /* 0xffff0000161d8812 */ /* 0x000fe200078ec0ff */
[----:B------:R-:W-:Y:S01]  /*2330*/  @!P0 FFMA.FTZ R0, R35, R34, R0 ;  /* 0x0000002223008223 */ /* 0x000fe20000010000 */
[----:B------:R-:W-:Y:S01]  /*2340*/  @!P0 SHF.L.U32 R34, R39, 0x10, RZ ;  /* 0x0000001027228819 */ /* 0x000fe200000006ff */
[-C--:B------:R-:W-:Y:S01]  /*2350*/  @!P0 FMUL.FTZ R2, R31, R28.reuse ;  /* 0x0000001c1f028220 */ /* 0x080fe20000410000 */
[----:B------:R-:W-:Y:S01]  /*2360*/  @!P0 LOP3.LUT R39, R39, 0xffff0000, RZ, 0xc0, !PT ;  /* 0xffff000027278812 */ /* 0x000fe200078ec0ff */
[----:B------:R-:W-:Y:S01]  /*2370*/  @!P0 FFMA.FTZ R61, R37, R28, -R61 ;  /* 0x0000001c253d8223 */ /* 0x000fe2000001083d */
[----:B------:R-:W-:Y:S01]  /*2380*/  @!P0 F2FP.BF16.PACK_AB R59, R0, R59 ;  /* 0x0000003b003b823e */ /* 0x000fe200000010ff */
[C---:B------:R-:W-:Y:S01]  /*2390*/  @!P0 IMAD.U32 R28, R25.reuse, 0x10000, RZ ;  /* 0x00010000191c8824 */ /* 0x040fe200078e00ff */
[----:B------:R-:W-:Y:S01]  /*23a0*/  @!P0 LOP3.LUT R25, R25, 0xffff0000, RZ, 0xc0, !PT ;  /* 0xffff000019198812 */ /* 0x000fe200078ec0ff */
[----:B------:R-:W-:Y:S02]  /*23b0*/  @!P0 IMAD.U32 R35, R22, 0x10000, RZ ;  /* 0x0001000016238824 */ /* 0x000fe400078e00ff */
[C---:B------:R-:W-:Y:S02]  /*23c0*/  @!P0 FMUL.FTZ R3, R29.reuse, R28 ;  /* 0x0000001c1d038220 */ /* 0x040fe40000410000 */
[----:B------:R-:W-:Y:S02]  /*23d0*/  @!P0 FMUL.FTZ R54, R29, R34 ;  /* 0x000000221d368220 */ /* 0x000fe40000410000 */
[C---:B------:R-:W-:Y:S02]  /*23e0*/  @!P0 FMUL.FTZ R56, R30.reuse, R39 ;  /* 0x000000271e388220 */ /* 0x040fe40000410000 */
[----:B------:R-:W-:Y:S02]  /*23f0*/  @!P0 FMUL.FTZ R4, R30, R25 ;  /* 0x000000191e048220 */ /* 0x000fe40000410000 */
[----:B------:R-:W-:Y:S02]  /*2400*/  @!P0 FFMA.FTZ R2, R36, R37, R2 ;  /* 0x0000002524028223 */ /* 0x000fe40000010002 */
[----:B------:R-:W-:Y:S02]  /*2410*/  @!P0 FFMA.FTZ R3, R34, R35, R3 ;  /* 0x0000002322038223 */ /* 0x000fe40000010003 */
[----:B------:R-:W-:Y:S01]  /*2420*/  @!P0 FFMA.FTZ R54, R35, R28, -R54 ;  /* 0x0000001c23368223 */ /* 0x000fe20000010836 */
[----:B------:R-:W-:Y:S01]  /*2430*/  @!P0 F2FP.BF16.PACK_AB R58, R2, R61 ;  /* 0x0000003d023a823e */ /* 0x000fe200000010ff */
[----:B------:R-:W-:Y:S02]  /*2440*/  @!P0 FFMA.FTZ R56, R38, R25, -R56 ;  /* 0x0000001926388223 */ /* 0x000fe40000010838 */
[----:B------:R-:W-:Y:S01]  /*2450*/  @!P0 FFMA.FTZ R4, R39, R38, R4 ;  /* 0x0000002627048223 */ /* 0x000fe20000010004 */
[----:B------:R-:W-:Y:S01]  /*2460*/  @!P0 F2FP.BF16.PACK_AB R54, R3, R54 ;  /* 0x000000360336823e */ /* 0x000fe200000010ff */
[----:B------:R-:W-:Y:S01]  /*2470*/  @!P0 IMAD.MOV.U32 R20, RZ, RZ, R59 ;  /* 0x000000ffff148224 */ /* 0x000fe200078e003b */
[----:B------:R-:W-:Y:S02]  /*2480*/  @!P0 MOV R21, R58 ;  /* 0x0000003a00158202 */ /* 0x000fe40000000f00 */
[----:B------:R-:W-:Y:S01]  /*2490*/  @!P0 F2FP.BF16.PACK_AB R61, R4, R56 ;  /* 0x00000038043d823e */ /* 0x000fe200000010ff */
[----:B------:R-:W-:Y:S03]  /*24a0*/  @!P0 IMAD.MOV.U32 R22, RZ, RZ, R54 ;  /* 0x000000ffff168224 */ /* 0x000fe600078e0036 */
[----:B------:R-:W-:Y:S05]  /*24b0*/  @!P0 MOV R23, R61 ;  /* 0x0000003d00178202 */ /* 0x000fea0000000f00 */
[----:B------:R1:W-:Y:S02]  /*24c0*/  ST.E.128 [R62.64], R20 ;  /* 0x000000143e007985 */ /* 0x0003e4000c101d16 */
.L_x_69:
[----:B------:R-:W-:Y:S05]  /*24d0*/  BSYNC B0 ;  /* 0x0000000000007941 */ /* 0x000fea0003800000 */
.L_x_68:
[----:B------:R-:W-:Y:S01]  /*24e0*/  ISETP.GE.AND P0, PT, R11, c[0x0][0x1d4], PT ;  /* 0x000075000b007a0c */ /* 0x000fe20003f06270 */
[----:B------:R-:W-:Y:S01]  /*24f0*/  @!UPT UIADD3 URZ, URZ, URZ, URZ ;  /* 0x0000003f3f3ff290 */ /* 0x000fe2000fffe03f */
[----:B------:R-:W-:Y:S11]  /*2500*/  BSSY B0, `(.L_x_70) ;  /* 0x0000037000007945 */ /* 0x000ff60003800000 */
[----:B------:R-:W-:-:S05]  /*2510*/  @P0 BRA `(.L_x_71) ;  /* 0x0000035000000947 */ /* 0x000fca0003800000 */
[----:B------:R-:W-:Y:S01]  /*2520*/  ISETP.GE.AND P0, PT, R9, c[0x0][0x27c], PT ;  /* 0x00009f0009007a0c */ /* 0x000fe20003f06270 */
[----:B-1----:R-:W1:Y:S01]  /*2530*/  LDS.128 R20, [R103+0xd080] ;  /* 0x00d0800067147984 */ /* 0x002e620000000c00 */
[C---:B------:R-:W-:Y:S04]  /*2540*/  LEA R58, P1, R96.reuse, R55, 0x1 ;  /* 0x00000037603a7211 */ /* 0x040fe800078208ff */
[----:B----4-:R-:W-:Y:S07]  /*2550*/  LEA.HI.X R59, R96, R57, R87, 0x1, P1 ;  /* 0x00000039603b7211 */ /* 0x010fee00008f0c57 */
[----:B------:R-:W-:Y:S02]  /*2560*/  @!P0 SHF.R.U64 R30, R50, 0x10, R51 ;  /* 0x00000010321e8819 */ /* 0x000fe40000001233 */
[----:B------:R-:W-:Y:S02]  /*2570*/  @!P0 SHF.R.U64 R25, R32, 0x10, R33 ;  /* 0x0000001020198819 */ /* 0x000fe40000001221 */
[----:B------:R-:W-:Y:S02]  /*2580*/  @!P0 PRMT R49, R49, 0x5410, R30 ;  /* 0x0000541031318816 */ /* 0x000fe4000000001e */
[----:B------:R-:W-:Y:S02]  /*2590*/  @!P0 PRMT R24, R24, 0x5410, R25 ;  /* 0x0000541018188816 */ /* 0x000fe40000000019 */
[C---:B------:R-:W-:Y:S01]  /*25a0*/  @!P0 LOP3.LUT R34, R49.reuse, 0xffff0000, RZ, 0xc0, !PT ;  /* 0xffff000031228812 */ /* 0x040fe200078ec0ff */
[----:B------:R-:W-:Y:S01]  /*25b0*/  @!P0 IMAD.U32 R31, R49, 0x10000, RZ ;  /* 0x00010000311f8824 */ /* 0x000fe200078e00ff */
[----:B------:R-:W-:Y:S01]  /*25c0*/  @!P0 SHF.R.U32.HI R32, RZ, 0x10, R33 ;  /* 0x00000010ff208819 */ /* 0x000fe20000011621 */
[C---:B------:R-:W-:Y:S01]  /*25d0*/  @!P0 IMAD.U32 R25, R24.reuse, 0x10000, RZ ;  /* 0x0001000018198824 */ /* 0x040fe200078e00ff */
[----:B------:R-:W-:Y:S02]  /*25e0*/  @!P0 SHF.R.U32.HI R51, RZ, 0x10, R51 ;  /* 0x00000010ff338819 */ /* 0x000fe40000011633 */
[----:B------:R-:W-:Y:S02]  /*25f0*/  @!P0 LOP3.LUT R24, R24, 0xffff0000, RZ, 0xc0, !PT ;  /* 0xffff000018188812 */ /* 0x000fe400078ec0ff */
[----:B------:R-:W-:Y:S02]  /*2600*/  @!P0 PRMT R13, R13, 0x5410, R32 ;  /* 0x000054100d0d8816 */ /* 0x000fe40000000020 */
[----:B------:R-:W-:Y:S04]  /*2610*/  @!P0 PRMT R48, R48, 0x5410, R51 ;  /* 0x0000541030308816 */ /* 0x000fe80000000033 */
[----:B------:R-:W-:Y:S01]  /*2620*/  @!P0 LOP3.LUT R37, R48, 0xffff0000, RZ, 0xc0, !PT ;  /* 0xffff000030258812 */ /* 0x000fe200078ec0ff */
[C---:B-1----:R-:W-:Y:S01]  /*2630*/  @!P0 IMAD.U32 R30, R20.reuse, 0x10000, RZ ;  /* 0x00010000141e8824 */ /* 0x042fe200078e00ff */
[----:B------:R-:W-:Y:S01]  /*2640*/  @!P0 LOP3.LUT R28, R20, 0xffff0000, RZ, 0xc0, !PT ;  /* 0xffff0000141c8812 */ /* 0x000fe200078ec0ff */
[----:B------:R-:W-:Y:S01]  /*2650*/  @!P0 IMAD.U32 R36, R23, 0x10000, RZ ;  /* 0x0001000017248824 */ /* 0x000fe200078e00ff */
[C---:B------:R-:W-:Y:S02]  /*2660*/  @!P0 LOP3.LUT R29, R21.reuse, 0xffff0000, RZ, 0xc0, !PT ;  /* 0xffff0000151d8812 */ /* 0x040fe400078ec0ff */
[----:B------:R-:W-:Y:S01]  /*2670*/  @!P0 SHF.L.U32 R35, R21, 0x10, RZ ;  /* 0x0000001015238819 */ /* 0x000fe200000006ff */
[C---:B------:R-:W-:Y:S02]  /*2680*/  @!P0 FMUL.FTZ R39, R28.reuse, R31 ;  /* 0x0000001f1c278220 */ /* 0x040fe40000410000 */
[----:B------:R-:W-:Y:S02]  /*2690*/  @!P0 FMUL.FTZ R53, R29, R34 ;  /* 0x000000221d358220 */ /* 0x000fe40000410000 */
[-C--:B------:R-:W-:Y:S01]  /*26a0*/  @!P0 FMUL.FTZ R0, R28, R25.reuse ;  /* 0x000000191c008220 */ /* 0x080fe20000410000 */
[----:B------:R-:W-:Y:S01]  /*26b0*/  @!P0 LOP3.LUT R28, R23, 0xffff0000, RZ, 0xc0, !PT ;  /* 0xffff0000171c8812 */ /* 0x000fe200078ec0ff */
[----:B------:R-:W-:Y:S01]  /*26c0*/  @!P0 FFMA.FTZ R39, R30, R25, -R39 ;  /* 0x000000191e278223 */ /* 0x000fe20000010827 */
[----:B------:R-:W-:Y:S01]  /*26d0*/  @!P0 LOP3.LUT R25, R22, 0xffff0000, RZ, 0xc0, !PT ;  /* 0xffff000016198812 */ /* 0x000fe200078ec0ff */
[-C--:B------:R-:W-:Y:S02]  /*26e0*/  @!P0 FMUL.FTZ R2, R29, R24.reuse ;  /* 0x000000181d028220 */ /* 0x080fe40000410000 */
[----:B------:R-:W-:Y:S01]  /*26f0*/  @!P0 FFMA.FTZ R53, R35, R24, -R53 ;  /* 0x0000001823358223 */ /* 0x000fe20000010835 */
[----:B------:R-:W-:Y:S01]  /*2700*/  @!P0 SHF.L.U32 R24, R13, 0x10, RZ ;  /* 0x000000100d188819 */ /* 0x000fe200000006ff */
[----:B------:R-:W-:Y:S01]  /*2710*/  @!P0 FFMA.FTZ R0, R31, R30, R0 ;  /* 0x0000001e1f008223 */ /* 0x000fe20000010000 */
[----:B------:R-:W-:Y:S01]  /*2720*/  @!P0 LOP3.LUT R13, R13, 0xffff0000, RZ, 0xc0, !PT ;  /* 0xffff00000d0d8812 */ /* 0x000fe200078ec0ff */
[----:B------:R-:W-:Y:S02]  /*2730*/  @!P0 IMAD.U32 R30, R48, 0x10000, RZ ;  /* 0x00010000301e8824 */ /* 0x000fe400078e00ff */
[----:B------:R-:W-:Y:S01]  /*2740*/  @!P0 IMAD.U32 R31, R22, 0x10000, RZ ;  /* 0x00010000161f8824 */ /* 0x000fe200078e00ff */
[----:B------:R-:W-:Y:S01]  /*2750*/  @!P0 F2FP.BF16.PACK_AB R39, R0, R39 ;  /* 0x000000270027823e */ /* 0x000fe200000010ff */
        /* <DEDUP_REMOVED lines=17> */
.L_x_71:
[----:B------:R-:W-:Y:S05]  /*2870*/  BSYNC B0 ;  /* 0x0000000000007941 */ /* 0x000fea0003800000 */
.L_x_70:
        /* <DEDUP_REMOVED lines=57> */
.L_x_73:
[----:B------:R-:W-:Y:S05]  /*2c10*/  BSYNC B0 ;  /* 0x0000000000007941 */ /* 0x000fea0003800000 */
.L_x_72:
[----:B------:R-:W-:Y:S11]  /*2c20*/  ISETP.GE.AND P0, PT, R106, c[0x0][0x1d4], PT ;  /* 0x000075006a007a0c */ /* 0x000ff60003f06270 */
[----:B------:R-:W-:Y:S02]  /*2c30*/  @!UPT UIADD3 URZ, URZ, URZ, URZ ;  /* 0x0000003f3f3ff290 */ /* 0x000fe4000fffe03f */
        /* <DEDUP_REMOVED lines=53> */
[----:B------:R1:W-:Y:S01]  /*2f90*/  ST.E.128 [R36.64], R20 ;  /* 0x0000001424007985 */ /* 0x0003e2000c101d16 */
[----:B------:R-:W-:-:S05]  /*2fa0*/  BRA `(.L_x_67) ;  /* 0x000014b000007947 */ /* 0x000fca0003800000 */
.L_x_64:
        /* <DEDUP_REMOVED lines=17> */
[C---:B------:R-:W-:Y:S01]  /*30c0*/  LEA R6, P1, R4.reuse, c[0x0][0x270], 0x1 ;  /* 0x00009c0004067a11 */ /* 0x040fe200078208ff */
[----:B------:R-:W-:Y:S01]  /*30d0*/  IMAD.X R0, R3, 0x1, R76, P0 ;  /* 0x0000000103007824 */ /* 0x000fe200000e064c */
[C---:B------:R-:W-:Y:S01]  /*30e0*/  LEA R18, P0, R5.reuse, c[0x0][0x288], 0x1 ;  /* 0x0000a20005127a11 */ /* 0x040fe200078008ff */
[----:B------:R-:W-:Y:S01]  /*30f0*/  CS2R R56, SRZ ;  /* 0x0000000000387805 */ /* 0x000fe2000001ff00 */
[----:B------:R-:W-:Y:S02]  /*3100*/  LEA.HI.X R7, R4, c[0x0][0x274], R7, 0x1, P1 ;  /* 0x00009d0004077a11 */ /* 0x000fe400008f0c07 */
[----:B------:R-:W-:Y:S02]  /*3110*/  ISETP.GE.AND P1, PT, R16, c[0x0][0x27c], PT ;  /* 0x00009f0010007a0c */ /* 0x000fe40003f26270 */
[----:B------:R-:W-:Y:S02]  /*3120*/  LEA.HI.X R19, R5, c[0x0][0x28c], R0, 0x1, P0 ;  /* 0x0000a30005137a11 */ /* 0x000fe400000f0c00 */
[----:B------:R-:W-:Y:S09]  /*3130*/  ISETP.GE.AND P0, PT, R11, c[0x0][0x27c], PT ;  /* 0x00009f000b007a0c */ /* 0x000ff20003f06270 */
[----:B------:R1:W5:Y:S04]  /*3140*/  @!P1 LDG.E.128 R32, [R6.64] ;  /* 0x0000001606209981 */ /* 0x000368000c1e1d00 */
[----:B------:R1:W5:Y:S04]  /*3150*/  @!P0 LDG.E.128 R24, [R6.64+0x80] ;  /* 0x0000801606188981 */ /* 0x000368000c1e1d00 */
[----:B------:R1:W5:Y:S04]  /*3160*/  @!P1 LDG.E.128 R40, [R18.64] ;  /* 0x0000001612289981 */ /* 0x000368000c1e1d00 */
[----:B------:R1:W5:Y:S02]  /*3170*/  @!P0 LDG.E.128 R56, [R18.64+0x80] ;  /* 0x0000801612388981 */ /* 0x000364000c1e1d00 */
.L_x_75:
[----:B------:R-:W-:Y:S05]  /*3180*/  BSYNC B0 ;  /* 0x0000000000007941 */ /* 0x000fea0003800000 */
.L_x_74:
[----:B------:R3:W4:Y:S04]  /*3190*/  SHFL.IDX PT, R127, R2, RZ, 0x181f ;  /* 0x00181fff027f7589 */ /* 0x00072800000e0000 */
[----:B------:R3:W1:Y:S01]  /*31a0*/  SHFL.IDX PT, R126, R55, RZ, 0x181f ;  /* 0x00181fff377e7589 */ /* 0x00066200000e0000 */
[----:B------:R-:W-:-:S05]  /*31b0*/  @P2 BRA `(.L_x_67) ;  /* 0x000012a000002947 */ /* 0x000fca0003800000 */
[----:B------:R-:W-:Y:S01]  /*31c0*/  ISETP.GE.AND P0, PT, R16, c[0x0][0x1d4], PT ;  /* 0x0000750010007a0c */ /* 0x000fe20003f06270 */
[----:B-----5:R-:W-:Y:S01]  /*31d0*/  IMAD.MOV.U32 R4, RZ, RZ, R26 ;  /* 0x000000ffff047224 */ /* 0x020fe200078e001a */
[----:B------:R-:W-:Y:S01]  /*31e0*/  IADD3 R129, -R90, c[0x0][0x1d4], RZ ;  /* 0x000075005a817a10 */ /* 0x000fe20007ffe1ff */
[----:B------:R-:W-:Y:S01]  /*31f0*/  IMAD.MOV.U32 R3, RZ, RZ, R27 ;  /* 0x000000ffff037224 */ /* 0x000fe200078e001b */
[----:B------:R-:W-:Y:S01]  /*3200*/  BSSY B0, `(.L_x_76) ;  /* 0x000008e000007945 */ /* 0x000fe20003800000 */
[----:B---3--:R-:W-:Y:S01]  /*3210*/  IMAD.MOV.U32 R2, RZ, RZ, R24 ;  /* 0x000000ffff027224 */ /* 0x008fe200078e0018 */
[----:B------:R-:W-:Y:S01]  /*3220*/  PRMT R28, R4, 0x7610, R28 ;  /* 0x00007610041c7816 */ /* 0x000fe2000000001c */
[----:B------:R-:W-:Y:S01]  /*3230*/  IMAD.MOV.U32 R0, RZ, RZ, R25 ;  /* 0x000000ffff007224 */ /* 0x000fe200078e0019 */
[----:B-1----:R-:W-:Y:S01]  /*3240*/  PRMT R19, R3, 0x7610, R19 ;  /* 0x0000761003137816 */ /* 0x002fe20000000013 */
        /* <DEDUP_REMOVED lines=11> */
[----:B------:R-:W-:Y:S01]  /*3300*/  SEL R131, R90, R129, !P3 ;  /* 0x000000815a837207 */ /* 0x000fe20005800000 */
[----:B------:R-:W1:Y:S01]  /*3310*/  LDS.128 R60, [R89+0xc080] ;  /* 0x00c08000593c7984 */ /* 0x000e620000000c00 */
[----:B------:R-:W-:Y:S01]  /*3320*/  ISETP.GE.AND P0, PT, R16, c[0x0][0x27c], PT ;  /* 0x00009f0010007a0c */ /* 0x000fe20003f06270 */
[----:B------:R-:W-:Y:S01]  /*3330*/  IMAD.MOV.U32 R38, RZ, RZ, R40 ;  /* 0x000000ffff267224 */ /* 0x000fe200078e0028 */
[----:B------:R-:W-:Y:S01]  /*3340*/  SHF.R.S32.HI R78, RZ, 0x1f, R131 ;  /* 0x0000001fff4e7819 */ /* 0x000fe20000011483 */
[----:B------:R-:W-:Y:S01]  /*3350*/  IMAD.MOV.U32 R30, RZ, RZ, R32 ;  /* 0x000000ffff1e7224 */ /* 0x000fe200078e0020 */
[----:B------:R-:W-:Y:S01]  /*3360*/  MOV R45, R41 ;  /* 0x00000029002d7202 */ /* 0x000fe20000000f00 */
[----:B------:R-:W-:Y:S01]  /*3370*/  IMAD.MOV.U32 R29, RZ, RZ, R33 ;  /* 0x000000ffff1d7224 */ /* 0x000fe200078e0021 */
[----:B------:R-:W-:Y:S01]  /*3380*/  LEA.HI R78, R78, R131, RZ, 0x4 ;  /* 0x000000834e4e7211 */ /* 0x000fe200078f20ff */
[----:B------:R-:W-:Y:S01]  /*3390*/  IMAD.MOV.U32 R47, RZ, RZ, R42 ;  /* 0x000000ffff2f7224 */ /* 0x000fe200078e002a */
[----:B------:R-:W-:Y:S02]  /*33a0*/  MOV R53, R43 ;  /* 0x0000002b00357202 */ /* 0x000fe40000000f00 */
[----:B------:R-:W-:Y:S03]  /*33b0*/  LEA.HI.SX32 R131, R78, R93, 0x1c ;  /* 0x0000005d4e837211 */ /* 0x000fe600078fe2ff */
[----:B------:R-:W-:Y:S02]  /*33c0*/  @!P0 SHF.R.U64 R39, R40, 0x10, R41 ;  /* 0x0000001028278819 */ /* 0x000fe40000001229 */
[----:B------:R-:W-:Y:S01]  /*33d0*/  IMAD.SHL.U32 R78, R131, 0x8, RZ ;  /* 0x00000008834e7824 */ /* 0x000fe200078e00ff */
[----:B------:R-:W-:Y:S02]  /*33e0*/  SHF.R.S32.HI R130, RZ, 0x1f, R131 ;  /* 0x0000001fff827819 */ /* 0x000fe40000011483 */
[----:B------:R-:W-:Y:S02]  /*33f0*/  @!P0 PRMT R40, R38, 0x5410, R39 ;  /* 0x0000541026288816 */ /* 0x000fe40000000027 */
[----:B------:R-:W-:Y:S02]  /*3400*/  LEA.HI R130, R130, R131, RZ, 0x3 ;  /* 0x0000008382827211 */ /* 0x000fe400078f18ff */
[----:B------:R-:W-:Y:S02]  /*3410*/  ISETP.GE.AND P1, PT, R78, c[0x0][0x1d4], PT ;  /* 0x000075004e007a0c */ /* 0x000fe40003f26270 */
[----:B------:R-:W-:Y:S01]  /*3420*/  @!P0 SHF.R.U32.HI R44, RZ, 0x10, R41 ;  /* 0x00000010ff2c8819 */ /* 0x000fe20000011629 */
[----:B------:R-:W-:Y:S01]  /*3430*/  IMAD.SHL.U32 R130, R130, 0x100, RZ ;  /* 0x0000010082827824 */ /* 0x000fe200078e00ff */
[----:B------:R-:W-:Y:S02]  /*3440*/  LOP3.LUT R132, R107, 0x38, R78, 0xf8, !PT ;  /* 0x000000386b847812 */ /* 0x000fe400078ef84e */
[--C-:B------:R-:W-:Y:S02]  /*3450*/  @!P0 SHF.R.U64 R42, R42, 0x10, R43.reuse ;  /* 0x000000102a2a8819 */ /* 0x100fe4000000122b */
[----:B------:R-:W-:Y:S02]  /*3460*/  LOP3.LUT R131, R132, R105, RZ, 0x3c, !PT ;  /* 0x0000006984837212 */ /* 0x000fe400078e3cff */
[----:B------:R-:W-:Y:S02]  /*3470*/  LOP3.LUT R130, R130, 0x7ffff800, RZ, 0xc0, !PT ;  /* 0x7ffff80082827812 */ /* 0x000fe400078ec0ff */
[----:B------:R-:W-:Y:S02]  /*3480*/  @!P0 PRMT R45, R45, 0x5410, R44 ;  /* 0x000054102d2d8816 */ /* 0x000fe4000000002c */
[----:B------:R-:W-:Y:S02]  /*3490*/  IADD3 R130, R131, R130, R104 ;  /* 0x0000008283827210 */ /* 0x000fe40007ffe068 */
[----:B------:R-:W-:Y:S01]  /*34a0*/  @!P0 SHF.R.U32.HI R46, RZ, 0x10, R43 ;  /* 0x00000010ff2e8819 */ /* 0x000fe2000001162b */
[C---:B-1----:R-:W-:Y:S01]  /*34b0*/  @!P0 IMAD.U32 R38, R60.reuse, 0x10000, RZ ;  /* 0x000100003c268824 */ /* 0x042fe200078e00ff */
[----:B------:R-:W-:Y:S01]  /*34c0*/  @!P0 LOP3.LUT R41, R60, 0xffff0000, RZ, 0xc0, !PT ;  /* 0xffff00003c298812 */ /* 0x000fe200078ec0ff */
[----:B------:R-:W-:Y:S01]  /*34d0*/  IMAD.SHL.U32 R128, R130, 0x2, RZ ;  /* 0x0000000282807824 */ /* 0x000fe200078e00ff */
[C---:B------:R-:W-:Y:S01]  /*34e0*/  @!P0 LOP3.LUT R44, R61.reuse, 0xffff0000, RZ, 0xc0, !PT ;  /* 0xffff00003d2c8812 */ /* 0x040fe200078ec0ff */
[----:B------:R-:W-:Y:S01]  /*34f0*/  @!P0 IMAD.U32 R43, R61, 0x10000, RZ ;  /* 0x000100003d2b8824 */ /* 0x000fe200078e00ff */
[C---:B------:R-:W-:Y:S01]  /*3500*/  @!P0 LOP3.LUT R49, R62.reuse, 0xffff0000, RZ, 0xc0, !PT ;  /* 0xffff00003e318812 */ /* 0x040fe200078ec0ff */
[----:B------:R-:W-:Y:S01]  /*3510*/  @!P0 IMAD.U32 R48, R62, 0x10000, RZ ;  /* 0x000100003e308824 */ /* 0x000fe200078e00ff */
[----:B------:R-:W1:Y:S01]  /*3520*/  LDS.128 R20, [R128+0xc080] ;  /* 0x00c0800080147984 */ /* 0x000e620000000c00 */
[C---:B------:R-:W-:Y:S01]  /*3530*/  @!P0 IMAD.U32 R51, R63.reuse, 0x10000, RZ ;  /* 0x000100003f338824 */ /* 0x040fe200078e00ff */
[----:B------:R-:W-:Y:S02]  /*3540*/  @!P0 LOP3.LUT R52, R63, 0xffff0000, RZ, 0xc0, !PT ;  /* 0xffff00003f348812 */ /* 0x000fe400078ec0ff */
[C---:B------:R-:W-:Y:S02]  /*3550*/  @!P0 SHF.L.U32 R39, R40.reuse, 0x10, RZ ;  /* 0x0000001028278819 */ /* 0x040fe400000006ff */
[----:B------:R-:W-:Y:S02]  /*3560*/  @!P0 LOP3.LUT R40, R40, 0xffff0000, RZ, 0xc0, !PT ;  /* 0xffff000028288812 */ /* 0x000fe400078ec0ff */
[----:B------:R-:W-:Y:S01]  /*3570*/  @!P0 SHF.R.U64 R31, R32, 0x10, R33 ;  /* 0x00000010201f8819 */ /* 0x000fe20000001221 */
[----:B------:R-:W-:Y:S01]  /*3580*/  IMAD.MOV.U32 R32, RZ, RZ, R35 ;  /* 0x000000ffff207224 */ /* 0x000fe200078e0023 */
[----:B------:R-:W-:Y:S01]  /*3590*/  @!P0 SHF.R.U32.HI R36, RZ, 0x10, R33 ;  /* 0x00000010ff248819 */ /* 0x000fe20000011621 */
[----:B------:R-:W-:Y:S01]  /*35a0*/  IMAD.MOV.U32 R33, RZ, RZ, R34 ;  /* 0x000000ffff217224 */ /* 0x000fe200078e0022 */
[--C-:B------:R-:W-:Y:S02]  /*35b0*/  @!P0 SHF.R.U64 R34, R34, 0x10, R35.reuse ;  /* 0x0000001022228819 */ /* 0x100fe40000001223 */
[----:B------:R-:W-:Y:S02]  /*35c0*/  @!P0 SHF.R.U32.HI R35, RZ, 0x10, R35 ;  /* 0x00000010ff238819 */ /* 0x000fe40000011623 */
[----:B------:R-:W-:Y:S02]  /*35d0*/  @!P0 PRMT R37, R30, 0x5410, R31 ;  /* 0x000054101e258816 */ /* 0x000fe4000000001f */
[----:B------:R-:W-:Y:S02]  /*35e0*/  @!P0 PRMT R30, R33, 0x5410, R34 ;  /* 0x00005410211e8816 */ /* 0x000fe40000000022 */
[----:B------:R-:W-:Y:S01]  /*35f0*/  @!P0 PRMT R31, R29, 0x5410, R36 ;  /* 0x000054101d1f8816 */ /* 0x000fe20000000024 */
[C---:B------:R-:W-:Y:S01]  /*3600*/  @!P0 IMAD.U32 R33, R37.reuse, 0x10000, RZ ;  /* 0x0001000025218824 */ /* 0x040fe200078e00ff */
[----:B------:R-:W-:Y:S02]  /*3610*/  @!P0 PRMT R29, R32, 0x5410, R35 ;  /* 0x00005410201d8816 */ /* 0x000fe40000000023 */
[----:B------:R-:W-:Y:S02]  /*3620*/  @!P0 LOP3.LUT R32, R37, 0xffff0000, RZ, 0xc0, !PT ;  /* 0xffff000025208812 */ /* 0x000fe400078ec0ff */
[----:B------:R-:W-:Y:S02]  /*3630*/  @!P0 PRMT R47, R47, 0x5410, R42 ;  /* 0x000054102f2f8816 */ /* 0x000fe4000000002a */
[C---:B------:R-:W-:Y:S02]  /*3640*/  @!P0 SHF.L.U32 R42, R45.reuse, 0x10, RZ ;  /* 0x000000102d2a8819 */ /* 0x040fe400000006ff */
[----:B------:R-:W-:Y:S02]  /*3650*/  @!P0 LOP3.LUT R45, R45, 0xffff0000, RZ, 0xc0, !PT ;  /* 0xffff00002d2d8812 */ /* 0x000fe400078ec0ff */
[----:B------:R-:W-:Y:S02]  /*3660*/  @!P0 PRMT R53, R53, 0x5410, R46 ;  /* 0x0000541035358816 */ /* 0x000fe4000000002e */
[C---:B------:R-:W-:Y:S02]  /*3670*/  @!P0 SHF.L.U32 R46, R47.reuse, 0x10, RZ ;  /* 0x000000102f2e8819 */ /* 0x040fe400000006ff */
[----:B------:R-:W-:Y:S02]  /*3680*/  @!P0 LOP3.LUT R47, R47, 0xffff0000, RZ, 0xc0, !PT ;  /* 0xffff00002f2f8812 */ /* 0x000fe400078ec0ff */
[C---:B------:R-:W-:Y:S01]  /*3690*/  @!P0 SHF.L.U32 R50, R53.reuse, 0x10, RZ ;  /* 0x0000001035328819 */ /* 0x040fe200000006ff */
[C---:B-1----:R-:W-:Y:S01]  /*36a0*/  @!P0 IMAD.U32 R34, R20.reuse, 0x10000, RZ ;  /* 0x0001000014228824 */ /* 0x042fe200078e00ff */
[----:B------:R-:W-:Y:S02]  /*36b0*/  @!P0 LOP3.LUT R35, R20, 0xffff0000, RZ, 0xc0, !PT ;  /* 0xffff000014238812 */ /* 0x000fe400078ec0ff */
[----:B------:R-:W-:Y:S01]  /*36c0*/  @!P0 LOP3.LUT R53, R53, 0xffff0000, RZ, 0xc0, !PT ;  /* 0xffff000035358812 */ /* 0x000fe200078ec0ff */
[C---:B------:R-:W-:Y:S02]  /*36d0*/  @!P0 FMUL.FTZ R128, R34.reuse, R39 ;  /* 0x0000002722808220 */ /* 0x040fe40000410000 */
[----:B------:R-:W-:Y:S02]  /*36e0*/  @!P0 FMUL.FTZ R131, R35, R40 ;  /* 0x0000002823838220 */ /* 0x000fe40000410000 */
[-C--:B------:R-:W-:Y:S01]  /*36f0*/  @!P0 FMUL.FTZ R0, R34, R33.reuse ;  /* 0x0000002122008220 */ /* 0x080fe20000410000 */
[C---:B------:R-:W-:Y:S01]  /*3700*/  @!P0 LOP3.LUT R34, R21.reuse, 0xffff0000, RZ, 0xc0, !PT ;  /* 0xffff000015228812 */ /* 0x040fe200078ec0ff */
[----:B------:R-:W-:Y:S02]  /*3710*/  @!P0 FFMA.FTZ R128, R38, R33, -R128 ;  /* 0x0000002126808223 */ /* 0x000fe40000010880 */
[----:B------:R-:W-:Y:S02]  /*3720*/  @!P0 IMAD.U32 R33, R21, 0x10000, RZ ;  /* 0x0001000015218824 */ /* 0x000fe400078e00ff */
[-C--:B------:R-:W-:Y:S02]  /*3730*/  @!P0 FMUL.FTZ R2, R35, R32.reuse ;  /* 0x0000002023028220 */ /* 0x080fe40000410000 */
[----:B------:R-:W-:Y:S02]  /*3740*/  @!P0 FFMA.FTZ R131, R41, R32, -R131 ;  /* 0x0000002029838223 */ /* 0x000fe40000010883 */
[C---:B------:R-:W-:Y:S01]  /*3750*/  @!P0 IMAD.U32 R32, R31.reuse, 0x10000, RZ ;  /* 0x000100001f208824 */ /* 0x040fe200078e00ff */
[----:B------:R-:W-:Y:S01]  /*3760*/  @!P0 LOP3.LUT R31, R31, 0xffff0000, RZ, 0xc0, !PT ;  /* 0xffff00001f1f8812 */ /* 0x000fe200078ec0ff */
[----:B------:R-:W-:Y:S01]  /*3770*/  @!P0 FMUL.FTZ R130, R33, R42 ;  /* 0x0000002a21828220 */ /* 0x000fe20000410000 */
[----:B------:R-:W-:Y:S01]  /*3780*/  @!P0 F2FP.BF16.PACK_AB R128, R131, R128 ;  /* 0x000000808380823e */ /* 0x000fe200000010ff */
        /* <DEDUP_REMOVED lines=9> */
[C---:B------:R-:W-:Y:S01]  /*3820*/  @!P0 FMUL.FTZ R132, R32.reuse, R46 ;  /* 0x0000002e20848220 */ /* 0x040fe20000410000 */
[----:B------:R-:W-:Y:S01]  /*3830*/  @!P0 F2FP.BF16.PACK_AB R133, R133, R130 ;  /* 0x000000828585823e */ /* 0x000fe200000010ff */
[----:B------:R-:W-:Y:S02]  /*3840*/  @!P0 FMUL.FTZ R135, R33, R47 ;  /* 0x0000002f21878220 */ /* 0x000fe40000410000 */
[-C--:B------:R-:W-:Y:S01]  /*3850*/  @!P0 FMUL.FTZ R5, R32, R31.reuse ;  /* 0x0000001f20058220 */ /* 0x080fe20000410000 */
[C---:B------:R-:W-:Y:S01]  /*3860*/  @!P0 LOP3.LUT R32, R23.reuse, 0xffff0000, RZ, 0xc0, !PT ;  /* 0xffff000017208812 */ /* 0x040fe200078ec0ff */
[----:B------:R-:W-:Y:S01]  /*3870*/  @!P0 FFMA.FTZ R132, R48, R31, -R132 ;  /* 0x0000001f30848223 */ /* 0x000fe20000010884 */
[----:B------:R-:W-:Y:S01]  /*3880*/  @!P0 MOV R61, R133 ;  /* 0x00000085003d8202 */ /* 0x000fe20000000f00 */
[----:B------:R-:W-:Y:S02]  /*3890*/  @!P0 IMAD.U32 R31, R23, 0x10000, RZ ;  /* 0x00010000171f8824 */ /* 0x000fe400078e00ff */
[----:B------:R-:W-:Y:S02]  /*38a0*/  @!P0 FFMA.FTZ R0, R39, R38, R0 ;  /* 0x0000002627008223 */ /* 0x000fe40000010000 */
[-C--:B------:R-:W-:Y:S02]  /*38b0*/  @!P0 FMUL.FTZ R6, R33, R30.reuse ;  /* 0x0000001e21068220 */ /* 0x080fe40000410000 */
[----:B------:R-:W-:Y:S02]  /*38c0*/  @!P0 FFMA.FTZ R135, R49, R30, -R135 ;  /* 0x0000001e31878223 */ /* 0x000fe40000010887 */
[C---:B------:R-:W-:Y:S01]  /*38d0*/  @!P0 IMAD.U32 R30, R29.reuse, 0x10000, RZ ;  /* 0x000100001d1e8824 */ /* 0x040fe200078e00ff */
[----:B------:R-:W-:Y:S01]  /*38e0*/  @!P0 LOP3.LUT R29, R29, 0xffff0000, RZ, 0xc0, !PT ;  /* 0xffff00001d1d8812 */ /* 0x000fe200078ec0ff */
[----:B------:R-:W-:Y:S01]  /*38f0*/  @!P0 FMUL.FTZ R137, R31, R50 ;  /* 0x000000321f898220 */ /* 0x000fe20000410000 */
[----:B------:R-:W-:Y:S01]  /*3900*/  @!P0 F2FP.BF16.PACK_AB R132, R135, R132 ;  /* 0x000000848784823e */ /* 0x000fe200000010ff */
[----:B------:R-:W-:Y:S02]  /*3910*/  @!P0 FMUL.FTZ R134, R32, R53 ;  /* 0x0000003520868220 */ /* 0x000fe40000410000 */
[----:B------:R-:W-:Y:S02]  /*3920*/  @!P0 FFMA.FTZ R2, R40, R41, R2 ;  /* 0x0000002928028223 */ /* 0x000fe40000010002 */
[----:B------:R-:W-:Y:S02]  /*3930*/  @!P0 FFMA.FTZ R3, R42, R43, R3 ;  /* 0x0000002b2a038223 */ /* 0x000fe40000010003 */
[----:B------:R-:W-:Y:S02]  /*3940*/  @!P0 FFMA.FTZ R137, R51, R30, -R137 ;  /* 0x0000001e33898223 */ /* 0x000fe40000010889 */
[----:B------:R-:W-:Y:S02]  /*3950*/  @!P0 FFMA.FTZ R134, R52, R29, -R134 ;  /* 0x0000001d34868223 */ /* 0x000fe40000010886 */
[----:B------:R-:W-:Y:S02]  /*3960*/  @!P0 FFMA.FTZ R4, R45, R44, R4 ;  /* 0x0000002c2d048223 */ /* 0x000fe40000010004 */
[----:B------:R-:W-:Y:S01]  /*3970*/  @!P0 FMUL.FTZ R7, R31, R30 ;  /* 0x0000001e1f078220 */ /* 0x000fe20000410000 */
[----:B------:R-:W-:Y:S01]  /*3980*/  @!P0 F2FP.BF16.PACK_AB R137, R134, R137 ;  /* 0x000000898689823e */ /* 0x000fe200000010ff */
[----:B------:R-:W-:Y:S01]  /*3990*/  @!P0 FFMA.FTZ R5, R46, R48, R5 ;  /* 0x000000302e058223 */ /* 0x000fe20000010005 */
[----:B------:R-:W-:Y:S01]  /*39a0*/  IADD3 R134, P2, R126, R82, RZ ;  /* 0x000000527e867210 */ /* 0x000fe20007f5e0ff */
[----:B------:R-:W-:Y:S01]  /*39b0*/  @!P0 FMUL.FTZ R8, R32, R29 ;  /* 0x0000001d20088220 */ /* 0x000fe20000410000 */
[----:B------:R-:W-:Y:S01]  /*39c0*/  @!P0 F2FP.BF16.PACK_AB R131, R4, R3 ;  /* 0x000000030483823e */ /* 0x000fe200000010ff */
[----:B------:R-:W-:Y:S01]  /*39d0*/  @!P0 FFMA.FTZ R6, R47, R49, R6 ;  /* 0x000000312f068223 */ /* 0x000fe20000010006 */
[----:B----4-:R-:W-:Y:S01]  /*39e0*/  IADD3.X R135, R127, R80, RZ, P2, !PT ;  /* 0x000000507f877210 */ /* 0x010fe200017fe4ff */
[----:B------:R-:W-:Y:S02]  /*39f0*/  @!P0 FFMA.FTZ R7, R50, R51, R7 ;  /* 0x0000003332078223 */ /* 0x000fe40000010007 */
[----:B------:R-:W-:Y:S01]  /*3a00*/  @!P0 FFMA.FTZ R8, R53, R52, R8 ;  /* 0x0000003435088223 */ /* 0x000fe20000010008 */
[----:B------:R-:W-:Y:S01]  /*3a10*/  @!P0 F2FP.BF16.PACK_AB R130, R6, R5 ;  /* 0x000000050682823e */ /* 0x000fe200000010ff */
[----:B------:R-:W-:Y:S01]  /*3a20*/  @!P0 IMAD.MOV.U32 R60, RZ, RZ, R128 ;  /* 0x000000ffff3c8224 */ /* 0x000fe200078e0080 */
[----:B------:R-:W-:Y:S01]  /*3a30*/  @!P0 F2FP.BF16.PACK_AB R128, R2, R0 ;  /* 0x000000000280823e */ /* 0x000fe200000010ff */
[----:B------:R-:W-:Y:S01]  /*3a40*/  @!P0 IMAD.MOV.U32 R62, RZ, RZ, R132 ;  /* 0x000000ffff3e8224 */ /* 0x000fe200078e0084 */
[----:B------:R-:W-:Y:S01]  /*3a50*/  @!P0 F2FP.BF16.PACK_AB R133, R8, R7 ;  /* 0x000000070885823e */ /* 0x000fe200000010ff */
[----:B------:R-:W-:Y:S01]  /*3a60*/  @!P0 IMAD.MOV.U32 R63, RZ, RZ, R137 ;  /* 0x000000ffff3f8224 */ /* 0x000fe200078e0089 */
[----:B------:R-:W-:Y:S01]  /*3a70*/  @!P0 MOV R22, R130 ;  /* 0x0000008200168202 */ /* 0x000fe20000000f00 */
[----:B------:R-:W-:Y:S03]  /*3a80*/  @!P1 IMAD.WIDE R136, R78, 0x2, R126 ;  /* 0x000000024e889825 */ /* 0x000fe600078e027e */
[----:B------:R1:W-:Y:S01]  /*3a90*/  ST.E.128 [R134.64], R60 ;  /* 0x0000003c86007985 */ /* 0x0003e2000c101d16 */
[----:B------:R-:W-:Y:S02]  /*3aa0*/  @!P0 IMAD.MOV.U32 R20, RZ, RZ, R128 ;  /* 0x000000ffff148224 */ /* 0x000fe400078e0080 */
[----:B------:R-:W-:Y:S02]  /*3ab0*/  @!P0 IMAD.MOV.U32 R21, RZ, RZ, R131 ;  /* 0x000000ffff158224 */ /* 0x000fe400078e0083 */
[----:B------:R-:W-:Y:S05]  /*3ac0*/  @!P0 IMAD.MOV.U32 R23, RZ, RZ, R133 ;  /* 0x000000ffff178224 */ /* 0x000fea00078e0085 */
[----:B------:R1:W-:Y:S02]  /*3ad0*/  @!P1 ST.E.128 [R136.64], R20 ;  /* 0x0000001488009985 */ /* 0x0003e4000c101d16 */
.L_x_77:
[----:B------:R-:W-:Y:S05]  /*3ae0*/  BSYNC B0 ;  /* 0x0000000000007941 */ /* 0x000fea0003800000 */
.L_x_76:
[----:B------:R-:W-:Y:S11]  /*3af0*/  ISETP.GE.AND P0, PT, R11, c[0x0][0x1d4], PT ;  /* 0x000075000b007a0c */ /* 0x000ff60003f06270 */
[----:B------:R-:W-:Y:S02]  /*3b00*/  @!UPT UIADD3 URZ, URZ, URZ, URZ ;  /* 0x0000003f3f3ff290 */ /* 0x000fe4000fffe03f */
[----:B------:R-:W-:-:S05]  /*3b10*/  @P0 BRA `(.L_x_67) ;  /* 0x0000094000000947 */ /* 0x000fca0003800000 */
[----:B------:R-:W-:Y:S01]  /*3b20*/  SEL R52, R90, R129, !P4 ;  /* 0x000000815a347207 */ /* 0x000fe20006000000 */
[----:B------:R-:W3:Y:S01]  /*3b30*/  LDS.128 R48, [R88+0xc080] ;  /* 0x00c0800058307984 */ /* 0x000ee20000000c00 */
[----:B------:R-:W-:Y:S02]  /*3b40*/  ISETP.GE.AND P0, PT, R11, c[0x0][0x27c], PT ;  /* 0x00009f000b007a0c */ /* 0x000fe40003f06270 */
[----:B------:R-:W-:Y:S04]  /*3b50*/  SHF.R.S32.HI R45, RZ, 0x1f, R52 ;  /* 0x0000001fff2d7819 */ /* 0x000fe80000011434 */
[----:B------:R-:W-:Y:S04]  /*3b60*/  LEA.HI R45, R45, R52, RZ, 0x4 ;  /* 0x000000342d2d7211 */ /* 0x000fe800078f20ff */
[----:B------:R-:W-:Y:S03]  /*3b70*/  LEA.HI.SX32 R47, R45, R92, 0x1c ;  /* 0x0000005c2d2f7211 */ /* 0x000fe600078fe2ff */
[----:B------:R-:W-:Y:S02]  /*3b80*/  @!P0 SHF.R.U32.HI R32, RZ, 0x10, R57 ;  /* 0x00000010ff208819 */ /* 0x000fe40000011639 */
[----:B------:R-:W-:Y:S01]  /*3b90*/  IMAD.SHL.U32 R45, R47, 0x8, RZ ;  /* 0x000000082f2d7824 */ /* 0x000fe200078e00ff */
[----:B------:R-:W-:Y:S02]  /*3ba0*/  SHF.R.S32.HI R52, RZ, 0x1f, R47 ;  /* 0x0000001fff347819 */ /* 0x000fe4000001142f */
[----:B------:R-:W-:Y:S02]  /*3bb0*/  @!P0 PRMT R65, R65, 0x5410, R32 ;  /* 0x0000541041418816 */ /* 0x000fe40000000020 */
[----:B------:R-:W-:Y:S02]  /*3bc0*/  LEA.HI R52, R52, R47, RZ, 0x3 ;  /* 0x0000002f34347211 */ /* 0x000fe400078f18ff */
[----:B-1----:R-:W-:Y:S01]  /*3bd0*/  LOP3.LUT R60, R107, 0x38, R45, 0xf8, !PT ;  /* 0x000000386b3c7812 */ /* 0x002fe200078ef82d */
[C---:B------:R-:W-:Y:S01]  /*3be0*/  @!P0 IMAD.U32 R34, R65.reuse, 0x10000, RZ ;  /* 0x0001000041228824 */ /* 0x040fe200078e00ff */
[----:B------:R-:W-:Y:S01]  /*3bf0*/  @!P0 LOP3.LUT R37, R65, 0xffff0000, RZ, 0xc0, !PT ;  /* 0xffff000041258812 */ /* 0x000fe200078ec0ff */
[----:B------:R-:W-:Y:S01]  /*3c00*/  IMAD.SHL.U32 R52, R52, 0x100, RZ ;  /* 0x0000010034347824 */ /* 0x000fe200078e00ff */
[----:B------:R-:W-:Y:S02]  /*3c10*/  LOP3.LUT R53, R60, R105, RZ, 0x3c, !PT ;  /* 0x000000693c357212 */ /* 0x000fe400078e3cff */
[--C-:B------:R-:W-:Y:S02]  /*3c20*/  @!P0 SHF.R.U32.HI R30, RZ, 0x10, R25.reuse ;  /* 0x00000010ff1e8819 */ /* 0x100fe40000011619 */
[----:B------:R-:W-:Y:S02]  /*3c30*/  LOP3.LUT R52, R52, 0x7ffff800, RZ, 0xc0, !PT ;  /* 0x7ffff80034347812 */ /* 0x000fe400078ec0ff */
[----:B------:R-:W-:Y:S02]  /*3c40*/  @!P0 SHF.R.U64 R25, R24, 0x10, R25 ;  /* 0x0000001018198819 */ /* 0x000fe40000001219 */
[----:B------:R-:W-:Y:S02]  /*3c50*/  IADD3 R52, R53, R52, R104 ;  /* 0x0000003435347210 */ /* 0x000fe40007ffe068 */
[----:B------:R-:W-:Y:S02]  /*3c60*/  @!P0 PRMT R18, R18, 0x5410, R25 ;  /* 0x0000541012128816 */ /* 0x000fe40000000019 */
[--C-:B------:R-:W-:Y:S01]  /*3c70*/  @!P0 SHF.R.U32.HI R24, RZ, 0x10, R27.reuse ;  /* 0x00000010ff188819 */ /* 0x100fe2000001161b */
[----:B------:R-:W-:Y:S01]  /*3c80*/  IMAD.SHL.U32 R47, R52, 0x2, RZ ;  /* 0x00000002342f7824 */ /* 0x000fe200078e00ff */
[C---:B---3--:R-:W-:Y:S01]  /*3c90*/  @!P0 LOP3.LUT R36, R49.reuse, 0xffff0000, RZ, 0xc0, !PT ;  /* 0xffff000031248812 */ /* 0x048fe200078ec0ff */
[----:B------:R-:W-:Y:S01]  /*3ca0*/  @!P0 IMAD.U32 R35, R49, 0x10000, RZ ;  /* 0x0001000031238824 */ /* 0x000fe200078e00ff */
[C---:B------:R-:W-:Y:S01]  /*3cb0*/  @!P0 LOP3.LUT R33, R48.reuse, 0xffff0000, RZ, 0xc0, !PT ;  /* 0xffff000030218812 */ /* 0x040fe200078ec0ff */
[----:B------:R-:W-:Y:S01]  /*3cc0*/  @!P0 IMAD.U32 R32, R48, 0x10000, RZ ;  /* 0x0001000030208824 */ /* 0x000fe200078e00ff */
[----:B------:R-:W1:Y:S01]  /*3cd0*/  LDS.128 R20, [R47+0xc080] ;  /* 0x00c080002f147984 */ /* 0x000e620000000c00 */
[C---:B------:R-:W-:Y:S01]  /*3ce0*/  @!P0 IMAD.U32 R39, R50.reuse, 0x10000, RZ ;  /* 0x0001000032278824 */ /* 0x040fe200078e00ff */
[C---:B------:R-:W-:Y:S01]  /*3cf0*/  @!P0 LOP3.LUT R46, R51.reuse, 0xffff0000, RZ, 0xc0, !PT ;  /* 0xffff0000332e8812 */ /* 0x040fe200078ec0ff */
[----:B------:R-:W-:Y:S01]  /*3d00*/  @!P0 IMAD.U32 R44, R51, 0x10000, RZ ;  /* 0x00010000332c8824 */ /* 0x000fe200078e00ff */
[----:B------:R-:W-:Y:S02]  /*3d10*/  @!P0 LOP3.LUT R40, R50, 0xffff0000, RZ, 0xc0, !PT ;  /* 0xffff000032288812 */ /* 0x000fe400078ec0ff */
[----:B------:R-:W-:Y:S02]  /*3d20*/  @!P0 SHF.R.U64 R27, R26, 0x10, R27 ;  /* 0x000000101a1b8819 */ /* 0x000fe4000000121b */
[----:B------:R-:W-:Y:S02]  /*3d30*/  @!P0 PRMT R26, R13, 0x5410, R30 ;  /* 0x000054100d1a8816 */ /* 0x000fe4000000001e */
[----:B------:R-:W-:Y:S02]  /*3d40*/  @!P0 PRMT R13, R19, 0x5410, R24 ;  /* 0x00005410130d8816 */ /* 0x000fe40000000018 */
[C---:B------:R-:W-:Y:S01]  /*3d50*/  @!P0 LOP3.LUT R19, R26.reuse, 0xffff0000, RZ, 0xc0, !PT ;  /* 0xffff00001a138812 */ /* 0x040fe200078ec0ff */
[----:B------:R-:W-:Y:S01]  /*3d60*/  @!P0 IMAD.U32 R24, R26, 0x10000, RZ ;  /* 0x000100001a188824 */ /* 0x000fe200078e00ff */
[----:B------:R-:W-:Y:S02]  /*3d70*/  @!P0 SHF.R.U32.HI R29, RZ, 0x10, R59 ;  /* 0x00000010ff1d8819 */ /* 0x000fe4000001163b */
[----:B------:R-:W-:Y:S02]  /*3d80*/  @!P0 PRMT R28, R28, 0x5410, R27 ;  /* 0x000054101c1c8816 */ /* 0x000fe4000000001b */
[----:B------:R-:W-:Y:S02]  /*3d90*/  @!P0 PRMT R54, R54, 0x5410, R29 ;  /* 0x0000541036368816 */ /* 0x000fe4000000001d */
[----:B------:R-:W-:Y:S01]  /*3da0*/  @!P0 SHF.R.U64 R57, R56, 0x10, R57 ;  /* 0x0000001038398819 */ /* 0x000fe20000001239 */
[----:B------:R-:W-:Y:S01]  /*3db0*/  @!P0 IMAD.U32 R26, R28, 0x10000, RZ ;  /* 0x000100001c1a8824 */ /* 0x000fe200078e00ff */
[C---:B------:R-:W-:Y:S01]  /*3dc0*/  @!P0 LOP3.LUT R43, R54.reuse, 0xffff0000, RZ, 0xc0, !PT ;  /* 0xffff0000362b8812 */ /* 0x040fe200078ec0ff */
[----:B------:R-:W-:Y:S01]  /*3dd0*/  @!P0 IMAD.U32 R42, R54, 0x10000, RZ ;  /* 0x00010000362a8824 */ /* 0x000fe200078e00ff */
[----:B------:R-:W-:Y:S02]  /*3de0*/  @!P0 PRMT R64, R64, 0x5410, R57 ;  /* 0x0000541040408816 */ /* 0x000fe40000000039 */
[----:B------:R-:W-:Y:S02]  /*3df0*/  @!P0 SHF.R.U64 R58, R58, 0x10, R59 ;  /* 0x000000103a3a8819 */ /* 0x000fe4000000123b */
[C---:B------:R-:W-:Y:S01]  /*3e00*/  @!P0 LOP3.LUT R31, R64.reuse, 0xffff0000, RZ, 0xc0, !PT ;  /* 0xffff0000401f8812 */ /* 0x040fe200078ec0ff */
[----:B------:R-:W-:Y:S01]  /*3e10*/  @!P0 IMAD.U32 R29, R64, 0x10000, RZ ;  /* 0x00010000401d8824 */ /* 0x000fe200078e00ff */
[----:B------:R-:W-:Y:S04]  /*3e20*/  @!P0 PRMT R55, R55, 0x5410, R58 ;  /* 0x0000541037378816 */ /* 0x000fe8000000003a */
[C---:B------:R-:W-:Y:S01]  /*3e30*/  @!P0 LOP3.LUT R41, R55.reuse, 0xffff0000, RZ, 0xc0, !PT ;  /* 0xffff000037298812 */ /* 0x040fe200078ec0ff */
[----:B------:R-:W-:Y:S02]  /*3e40*/  @!P0 IMAD.U32 R38, R55, 0x10000, RZ ;  /* 0x0001000037268824 */ /* 0x000fe400078e00ff */
[----:B-1----:R-:W-:Y:S01]  /*3e50*/  @!P0 IMAD.U32 R27, R22, 0x10000, RZ ;  /* 0x00010000161b8824 */ /* 0x002fe200078e00ff */
[C---:B------:R-:W-:Y:S02]  /*3e60*/  @!P0 LOP3.LUT R30, R21.reuse, 0xffff0000, RZ, 0xc0, !PT ;  /* 0xffff0000151e8812 */ /* 0x040fe400078ec0ff */
[----:B------:R-:W-:Y:S01]  /*3e70*/  @!P0 SHF.L.U32 R25, R21, 0x10, RZ ;  /* 0x0000001015198819 */ /* 0x000fe200000006ff */
[----:B------:R-:W-:Y:S02]  /*3e80*/  @!P0 FMUL.FTZ R61, R27, R38 ;  /* 0x000000261b3d8220 */ /* 0x000fe40000410000 */
[----:B------:R-:W-:Y:S02]  /*3e90*/  @!P0 FMUL.FTZ R52, R30, R37 ;  /* 0x000000251e348220 */ /* 0x000fe40000410000 */
[C---:B------:R-:W-:Y:S02]  /*3ea0*/  @!P0 FMUL.FTZ R47, R25.reuse, R34 ;  /* 0x00000022192f8220 */ /* 0x040fe40000410000 */
[-C--:B------:R-:W-:Y:S01]  /*3eb0*/  @!P0 FMUL.FTZ R3, R25, R24.reuse ;  /* 0x0000001819038220 */ /* 0x080fe20000410000 */
[----:B------:R-:W-:Y:S01]  /*3ec0*/  @!P0 LOP3.LUT R25, R20, 0xffff0000, RZ, 0xc0, !PT ;  /* 0xffff000014198812 */ /* 0x000fe200078ec0ff */
[-C--:B------:R-:W-:Y:S02]  /*3ed0*/  @!P0 FMUL.FTZ R4, R30, R19.reuse ;  /* 0x000000131e048220 */ /* 0x080fe40000410000 */
[----:B------:R-:W-:Y:S01]  /*3ee0*/  @!P0 FFMA.FTZ R52, R36, R19, -R52 ;  /* 0x0000001324348223 */ /* 0x000fe20000010834 */
[C---:B------:R-:W-:Y:S01]  /*3ef0*/  @!P0 SHF.L.U32 R19, R18.reuse, 0x10, RZ ;  /* 0x0000001012138819 */ /* 0x040fe200000006ff */
[----:B------:R-:W-:Y:S01]  /*3f00*/  @!P0 FFMA.FTZ R47, R35, R24, -R47 ;  /* 0x00000018232f8223 */ /* 0x000fe2000001082f */
[----:B------:R-:W-:Y:S01]  /*3f10*/  @!P0 LOP3.LUT R18, R18, 0xffff0000, RZ, 0xc0, !PT ;  /* 0xffff000012128812 */ /* 0x000fe200078ec0ff */
[----:B------:R-:W-:Y:S02]  /*3f20*/  @!P0 IMAD.U32 R24, R20, 0x10000, RZ ;  /* 0x0001000014188824 */ /* 0x000fe400078e00ff */
[C---:B------:R-:W-:Y:S01]  /*3f30*/  @!P0 FMUL.FTZ R60, R25.reuse, R31 ;  /* 0x0000001f193c8220 */ /* 0x040fe20000410000 */
[----:B------:R-:W-:Y:S01]  /*3f40*/  @!P0 F2FP.BF16.PACK_AB R47, R52, R47 ;  /* 0x0000002f342f823e */ /* 0x000fe200000010ff */
[----:B------:R-:W-:Y:S01]  /*3f50*/  @!P0 FMUL.FTZ R53, R24, R29 ;  /* 0x0000001d18358220 */ /* 0x000fe20000410000 */
[----:B------:R-:W-:Y:S01]  /*3f60*/  IADD3 R52, P1, R126, R84, RZ ;  /* 0x000000547e347210 */ /* 0x000fe20007f3e0ff */
[-C--:B------:R-:W-:Y:S01]  /*3f70*/  @!P0 FMUL.FTZ R2, R25, R18.reuse ;  /* 0x0000001219028220 */ /* 0x080fe20000410000 */
[----:B------:R-:W-:Y:S01]  /*3f80*/  @!P0 LOP3.LUT R25, R28, 0xffff0000, RZ, 0xc0, !PT ;  /* 0xffff00001c198812 */ /* 0x000fe200078ec0ff */
[----:B------:R-:W-:Y:S01]  /*3f90*/  @!P0 FFMA.FTZ R60, R33, R18, -R60 ;  /* 0x00000012213c8223 */ /* 0x000fe2000001083c */
[C---:B------:R-:W-:Y:S01]  /*3fa0*/  @!P0 LOP3.LUT R18, R23.reuse, 0xffff0000, RZ, 0xc0, !PT ;  /* 0xffff000017128812 */ /* 0x040fe200078ec0ff */
[-C--:B------:R-:W-:Y:S01]  /*3fb0*/  @!P0 FMUL.FTZ R0, R24, R19.reuse ;  /* 0x0000001318008220 */ /* 0x080fe20000410000 */
[----:B------:R-:W-:Y:S01]  /*3fc0*/  @!P0 LOP3.LUT R28, R22, 0xffff0000, RZ, 0xc0, !PT ;  /* 0xffff0000161c8812 */ /* 0x000fe200078ec0ff */
[----:B------:R-:W-:Y:S02]  /*3fd0*/  @!P0 IMAD.U32 R24, R23, 0x10000, RZ ;  /* 0x0001000017188824 */ /* 0x000fe400078e00ff */
[----:B------:R-:W-:Y:S01]  /*3fe0*/  @!P0 FFMA.FTZ R53, R32, R19, -R53 ;  /* 0x0000001320358223 */ /* 0x000fe20000010835 */
[C---:B------:R-:W-:Y:S01]  /*3ff0*/  @!P0 SHF.L.U32 R19, R13.reuse, 0x10, RZ ;  /* 0x000000100d138819 */ /* 0x040fe200000006ff */
[----:B------:R-:W-:Y:S01]  /*4000*/  @!P0 FMUL.FTZ R63, R24, R42 ;  /* 0x0000002a183f8220 */ /* 0x000fe20000410000 */
[----:B------:R-:W-:Y:S01]  /*4010*/  @!P0 LOP3.LUT R13, R13, 0xffff0000, RZ, 0xc0, !PT ;  /* 0xffff00000d0d8812 */ /* 0x000fe200078ec0ff */
[----:B------:R-:W-:Y:S01]  /*4020*/  @!P0 FMUL.FTZ R62, R18, R43 ;  /* 0x0000002b123e8220 */ /* 0x000fe20000410000 */
[----:B------:R-:W-:Y:S01]  /*4030*/  @!P0 F2FP.BF16.PACK_AB R60, R60, R53 ;  /* 0x000000353c3c823e */ /* 0x000fe200000010ff */
[----:B------:R-:W-:Y:S02]  /*4040*/  @!P0 FMUL.FTZ R78, R28, R41 ;  /* 0x000000291c4e8220 */ /* 0x000fe40000410000 */
[----:B------:R-:W-:Y:S01]  /*4050*/  @!P0 FFMA.FTZ R61, R39, R26, -R61 ;  /* 0x0000001a273d8223 */ /* 0x000fe2000001083d */
[----:B------:R-:W-:Y:S01]  /*4060*/  @!P0 MOV R48, R60 ;  /* 0x0000003c00308202 */ /* 0x000fe20000000f00 */
[----:B------:R-:W-:Y:S02]  /*4070*/  @!P0 FFMA.FTZ R63, R44, R19, -R63 ;  /* 0x000000132c3f8223 */ /* 0x000fe4000001083f */
[----:B------:R-:W-:Y:S02]  /*4080*/  @!P0 FFMA.FTZ R62, R46, R13, -R62 ;  /* 0x0000000d2e3e8223 */ /* 0x000fe4000001083e */
[----:B------:R-:W-:Y:S02]  /*4090*/  @!P0 FFMA.FTZ R78, R40, R25, -R78 ;  /* 0x00000019284e8223 */ /* 0x000fe4000001084e */
[----:B----4-:R-:W-:Y:S01]  /*40a0*/  IMAD.X R53, R127, 0x1, R83, P1 ;  /* 0x000000017f357824 */ /* 0x010fe200008e0653 */
[----:B------:R-:W-:Y:S01]  /*40b0*/  @!P0 F2FP.BF16.PACK_AB R62, R62, R63 ;  /* 0x0000003f3e3e823e */ /* 0x000fe200000010ff */
[----:B------:R-:W-:Y:S01]  /*40c0*/  @!P0 IMAD.MOV.U32 R49, RZ, RZ, R47 ;  /* 0x000000ffff318224 */ /* 0x000fe200078e002f */
[----:B------:R-:W-:Y:S01]  /*40d0*/  @!P0 F2FP.BF16.PACK_AB R61, R78, R61 ;  /* 0x0000003d4e3d823e */ /* 0x000fe200000010ff */
[----:B------:R-:W-:Y:S01]  /*40e0*/  @!P0 FFMA.FTZ R0, R29, R32, R0 ;  /* 0x000000201d008223 */ /* 0x000fe20000010000 */
[----:B------:R-:W-:Y:S01]  /*40f0*/  ISETP.GE.AND P1, PT, R45, c[0x0][0x1d4], PT ;  /* 0x000075002d007a0c */ /* 0x000fe20003f26270 */
[----:B------:R-:W-:Y:S02]  /*4100*/  @!P0 IMAD.MOV.U32 R51, RZ, RZ, R62 ;  /* 0x000000ffff338224 */ /* 0x000fe400078e003e */
[----:B------:R-:W-:Y:S02]  /*4110*/  @!P0 IMAD.MOV.U32 R50, RZ, RZ, R61 ;  /* 0x000000ffff328224 */ /* 0x000fe400078e003d */
[----:B------:R-:W-:Y:S02]  /*4120*/  @!P0 FFMA.FTZ R2, R31, R33, R2 ;  /* 0x000000211f028223 */ /* 0x000fe40000010002 */
[----:B------:R-:W-:Y:S01]  /*4130*/  @!P0 FMUL.FTZ R5, R27, R26 ;  /* 0x0000001a1b058220 */ /* 0x000fe20000410000 */
[----:B------:R1:W-:Y:S01]  /*4140*/  ST.E.128 [R52.64], R48 ;  /* 0x0000003034007985 */ /* 0x0003e2000c101d16 */
[----:B------:R-:W-:Y:S01]  /*4150*/  @!P0 FFMA.FTZ R3, R34, R35, R3 ;  /* 0x0000002322038223 */ /* 0x000fe20000010003 */
[----:B------:R-:W-:Y:S01]  /*4160*/  @!P0 F2FP.BF16.PACK_AB R47, R2, R0 ;  /* 0x00000000022f823e */ /* 0x000fe200000010ff */
[----:B------:R-:W-:Y:S02]  /*4170*/  @!P0 FMUL.FTZ R6, R28, R25 ;  /* 0x000000191c068220 */ /* 0x000fe40000410000 */
[----:B------:R-:W-:Y:S02]  /*4180*/  @!P0 FFMA.FTZ R4, R37, R36, R4 ;  /* 0x0000002425048223 */ /* 0x000fe40000010004 */
[----:B------:R-:W-:Y:S02]  /*4190*/  @!P0 FMUL.FTZ R7, R24, R19 ;  /* 0x0000001318078220 */ /* 0x000fe40000410000 */
[----:B------:R-:W-:Y:S02]  /*41a0*/  @!P0 FFMA.FTZ R5, R38, R39, R5 ;  /* 0x0000002726058223 */ /* 0x000fe40000010005 */
[----:B------:R-:W-:Y:S02]  /*41b0*/  @!P0 FMUL.FTZ R8, R18, R13 ;  /* 0x0000000d12088220 */ /* 0x000fe40000410000 */
[----:B------:R-:W-:Y:S02]  /*41c0*/  @!P0 FFMA.FTZ R6, R41, R40, R6 ;  /* 0x0000002829068223 */ /* 0x000fe40000010006 */
[----:B------:R-:W-:Y:S02]  /*41d0*/  @!P0 FFMA.FTZ R7, R42, R44, R7 ;  /* 0x0000002c2a078223 */ /* 0x000fe40000010007 */
[----:B------:R-:W-:Y:S02]  /*41e0*/  @!P0 FFMA.FTZ R8, R43, R46, R8 ;  /* 0x0000002e2b088223 */ /* 0x000fe40000010008 */
[----:B------:R-:W-:Y:S03]  /*41f0*/  @!P0 IMAD.MOV.U32 R20, RZ, RZ, R47 ;  /* 0x000000ffff148224 */ /* 0x000fe600078e002f */
[----:B------:R-:W-:Y:S05]  /*4200*/  @!P0 F2FP.BF16.PACK_AB R60, R8, R7 ;  /* 0x00000007083c823e */ /* 0x000fea00000010ff */
[----:B------:R-:W-:Y:S01]  /*4210*/  @!P0 IMAD.MOV.U32 R23, RZ, RZ, R60 ;  /* 0x000000ffff178224 */ /* 0x000fe200078e003c */
[----:B-1----:R-:W-:Y:S02]  /*4220*/  @!P0 F2FP.BF16.PACK_AB R53, R6, R5 ;  /* 0x000000050635823e */ /* 0x002fe400000010ff */
[----:B------:R-:W-:Y:S03]  /*4230*/  @!P0 F2FP.BF16.PACK_AB R52, R4, R3 ;  /* 0x000000030434823e */ /* 0x000fe600000010ff */
[----:B------:R-:W-:Y:S01]  /*4240*/  @!P0 IMAD.MOV.U32 R22, RZ, RZ, R53 ;  /* 0x000000ffff168224 */ /* 0x000fe200078e0035 */
[----:B------:R-:W-:Y:S01]  /*4250*/  @!P0 MOV R21, R52 ;  /* 0x0000003400158202 */ /* 0x000fe20000000f00 */
[----:B------:R-:W-:-:S05]  /*4260*/  @P1 BRA `(.L_x_67) ;  /* 0x000001f000001947 */ /* 0x000fca0003800000 */
[C---:B------:R-:W-:Y:S04]  /*4270*/  LEA R2, P0, R45.reuse, R126, 0x1 ;  /* 0x0000007e2d027211 */ /* 0x040fe800078008ff */
[----:B------:R-:W-:Y:S05]  /*4280*/  LEA.HI.X.SX32 R3, R45, R127, 0x1, P0 ;  /* 0x0000007f2d037211 */ /* 0x000fea00000f0eff */
[----:B------:R1:W-:Y:S01]  /*4290*/  ST.E.128 [R2.64], R20 ;  /* 0x0000001402007985 */ /* 0x0003e2000c101d16 */
[----:B------:R-:W-:-:S05]  /*42a0*/  BRA `(.L_x_67) ;  /* 0x000001b000007947 */ /* 0x000fca0003800000 */
.L_x_63:
[----:B------:R1:W3:Y:S01]  /*42b0*/  SHFL.IDX PT, R3, R2, RZ, 0x181f ;  /* 0x00181fff02037589 */ /* 0x0002e200000e0000 */
[----:B------:R-:W-:Y:S03]  /*42c0*/  IADD3 R68, -R72, UR17, RZ ;  /* 0x0000001148447c10 */ /* 0x000fe6000fffe1ff */
[----:B------:R-:W4:Y:S01]  /*42d0*/  SHFL.IDX PT, R55, R55, RZ, 0x181f ;  /* 0x00181fff37377589 */ /* 0x000f2200000e0000 */
[----:B------:R-:W-:Y:S04]  /*42e0*/  IMNMX R68, R68, 0x20, PT ;  /* 0x0000002044447817 */ /* 0x000fe80003800200 */
[----:B------:R-:W-:Y:S11]  /*42f0*/  ISETP.GT.AND P0, PT, R68, R109, PT ;  /* 0x0000006d4400720c */ /* 0x000ff60003f04270 */
[----:B------:R-:W-:Y:S02]  /*4300*/  @!UPT UIADD3 URZ, URZ, URZ, URZ ;  /* 0x0000003f3f3ff290 */ /* 0x000fe4000fffe03f */
[----:B------:R-:W-:-:S05]  /*4310*/  @!P0 BRA `(.L_x_67) ;  /* 0x0000014000008947 */ /* 0x000fca0003800000 */
[C---:B------:R-:W-:Y:S02]  /*4320*/  ISETP.GE.AND P0, PT, R16.reuse, c[0x0][0x1d4], PT ;  /* 0x0000750010007a0c */ /* 0x040fe40003f06270 */
[----:B------:R-:W-:Y:S11]  /*4330*/  ISETP.GE.AND P2, PT, R11, c[0x0][0x1d4], PT ;  /* 0x000075000b007a0c */ /* 0x000ff60003f46270 */
[----:B------:R-:W5:Y:S01]  /*4340*/  @!P0 LDS.128 R4, [R103+0xc080] ;  /* 0x00c0800067048984 */ /* 0x000f620000000c00 */
[C---:B----4-:R-:W-:Y:S04]  /*4350*/  @!P0 LEA R30, P1, R16.reuse, R55, 0x1 ;  /* 0x00000037101e8211 */ /* 0x050fe800078208ff */
[----:B---3--:R-:W-:Y:S02]  /*4360*/  @!P0 LEA.HI.X R31, R16, R3, R17, 0x1, P1 ;  /* 0x00000003101f8211 */ /* 0x008fe400008f0c11 */
[----:B------:R-:W-:Y:S03]  /*4370*/  ISETP.GE.AND P1, PT, R108, c[0x0][0x1d4], PT ;  /* 0x000075006c007a0c */ /* 0x000fe60003f26270 */
[----:B-----5:R-:W-:Y:S01]  /*4380*/  @!P0 ST.E.128 [R30.64], R4 ;  /* 0x000000041e008985 */ /* 0x020fe2000c101d16 */
[C---:B------:R-:W-:Y:S03]  /*4390*/  @!P2 LEA R28, P0, R96.reuse, R55, 0x1 ;  /* 0x00000037601ca211 */ /* 0x040fe600078008ff */
[----:B------:R-:W3:Y:S01]  /*43a0*/  @!P2 LDS.128 R24, [R103+0xd080] ;  /* 0x00d080006718a984 */ /* 0x000ee20000000c00 */
[----:B------:R-:W-:Y:S02]  /*43b0*/  @!P2 LEA.HI.X R29, R96, R3, R87, 0x1, P0 ;  /* 0x00000003601da211 */ /* 0x000fe400000f0c57 */
[----:B------:R-:W-:Y:S03]  /*43c0*/  ISETP.GE.AND P0, PT, R106, c[0x0][0x1d4], PT ;  /* 0x000075006a007a0c */ /* 0x000fe60003f06270 */
[----:B---3--:R-:W-:Y:S01]  /*43d0*/  @!P2 ST.E.128 [R28.64], R24 ;  /* 0x000000181c00a985 */ /* 0x008fe2000c101d16 */
[C---:B------:R-:W-:Y:S03]  /*43e0*/  @!P1 LEA R18, P2, R95.reuse, R55, 0x1 ;  /* 0x000000375f129211 */ /* 0x040fe600078408ff */
[----:B------:R-:W3:Y:S01]  /*43f0*/  @!P1 LDS.128 R20, [R103+0xe080] ;  /* 0x00e0800067149984 */ /* 0x000ee20000000c00 */
[----:B------:R-:W-:Y:S05]  /*4400*/  @!P1 LEA.HI.X R19, R95, R3, R86, 0x1, P2 ;  /* 0x000000035f139211 */ /* 0x000fea00010f0c56 */
[----:B---3--:R-:W-:Y:S01]  /*4410*/  @!P1 ST.E.128 [R18.64], R20 ;  /* 0x0000001412009985 */ /* 0x008fe2000c101d16 */
[C---:B-1----:R-:W-:Y:S03]  /*4420*/  @!P0 LEA R2, P1, R94.reuse, R55, 0x1 ;  /* 0x000000375e028211 */ /* 0x042fe600078208ff */
[----:B------:R-:W1:Y:S01]  /*4430*/  @!P0 LDS.128 R4, [R103+0xf080] ;  /* 0x00f0800067048984 */ /* 0x000e620000000c00 */
[----:B------:R-:W-:Y:S05]  /*4440*/  @!P0 LEA.HI.X R3, R94, R3, R85, 0x1, P1 ;  /* 0x000000035e038211 */ /* 0x000fea00008f0c55 */
[----:B-1----:R1:W-:Y:S04]  /*4450*/  @!P0 ST.E.128 [R2.64], R4 ;  /* 0x0000000402008985 */ /* 0x0023e8000c101d16 */
.L_x_67:
[----:B------:R-:W-:Y:S05]  /*4460*/  BSYNC B1 ;  /* 0x0000000000017941 */ /* 0x000fea0003800000 */
.L_x_62:
[----:B------:R-:W-:Y:S01]  /*4470*/  IMAD.IADD R72, R81, 0x1, -R72 ;  /* 0x0000000151487824 */ /* 0x000fe200078e0a48 */
[----:B------:R-:W-:Y:S04]  /*4480*/  BSSY B0, `(.L_x_78) ;  /* 0x000003c000007945 */ /* 0x000fe80003800000 */
[----:B------:R-:W-:Y:S11]  /*4490*/  ISETP.GE.AND P0, PT, R72, 0x1, PT ;  /* 0x000000014800780c */ /* 0x000ff60003f06270 */
[----:B------:R-:W-:Y:S02]  /*44a0*/  @!UPT UIADD3 URZ, URZ, URZ, URZ ;  /* 0x0000003f3f3ff290 */ /* 0x000fe4000fffe03f */
[----:B-1----:R-:W-:Y:S01]  /*44b0*/  @P0 IMAD.WIDE R4, R102, 0x20, R122 ;  /* 0x0000002066040825 */ /* 0x002fe200078e027a */
[----:B------:R-:W-:Y:S03]  /*44c0*/  @P0 ISETP.NE.U32.AND P2, PT, R101, RZ, PT ;  /* 0x000000ff6500020c */ /* 0x000fe60003f45070 */
[----:B------:R-:W-:Y:S02]  /*44d0*/  @P0 IMAD R0, R5, c[0x0][0x258], RZ ;  /* 0x0000960005000a24 */ /* 0x000fe400078e02ff */
[----:B------:R-:W-:Y:S02]  /*44e0*/  @P0 IMAD.MOV.U32 R78, RZ, RZ, R118 ;  /* 0x000000ffff4e0224 */ /* 0x000fe400078e0076 */
[C---:B------:R-:W-:Y:S02]  /*44f0*/  @P0 IMAD R0, R4.reuse, c[0x0][0x25c], R0 ;  /* 0x0000970004000a24 */ /* 0x040fe400078e0200 */
[----:B---3--:R-:W-:Y:S05]  /*4500*/  @P0 IMAD.WIDE.U32 R2, R4, c[0x0][0x258], R78 ;  /* 0x0000960004020a25 */ /* 0x008fea00078e004e */
[C---:B------:R-:W-:Y:S02]  /*4510*/  @P0 LEA R4, P1, R2.reuse, c[0x0][0x250], 0x1 ;  /* 0x0000940002040a11 */ /* 0x040fe400078208ff */
[----:B------:R-:W-:Y:S04]  /*4520*/  @P0 IADD3 R0, R3, R0, RZ ;  /* 0x0000000003000210 */ /* 0x000fe80007ffe0ff */
[----:B------:R-:W-:Y:S01]  /*4530*/  @P0 LEA.HI.X R5, R2, c[0x0][0x254], R0, 0x1, P1 ;  /* 0x0000950002050a11 */ /* 0x000fe200008f0c00 */
[----:B------:R-:W-:Y:S01]  /*4540*/  IMAD R0, R70, c[0x0][0x208], RZ ;  /* 0x0000820046007a24 */ /* 0x000fe200078e02ff */
[----:B------:R-:W-:Y:S01]  /*4550*/  @P0 ISETP.NE.U32.AND P1, PT, R100, RZ, PT ;  /* 0x000000ff6400020c */ /* 0x000fe20003f25070 */
[----:B------:R-:W-:Y:S02]  /*4560*/  IMAD.WIDE.U32 R2, R71, c[0x0][0x208], RZ ;  /* 0x0000820047027a25 */ /* 0x000fe400078e00ff */
[----:B------:R-:W-:Y:S01]  /*4570*/  @!PT LDS RZ, [RZ] ;  /* 0x00000000fffff984 */ /* 0x000fe20000000800 */
[----:B------:R-:W-:Y:S01]  /*4580*/  @!PT LDS RZ, [RZ] ;  /* 0x00000000fffff984 */ /* 0x000fe20000000800 */
[----:B------:R-:W-:Y:S01]  /*4590*/  @!PT LDS RZ, [RZ] ;  /* 0x00000000fffff984 */ /* 0x000fe20000000800 */
[----:B------:R1:W-:Y:S01]  /*45a0*/  @P0 LDGSTS.E.BYPASS.LTC128B.128 [R103+0x8080], [R4.64], P2 ;  /* 0x0808000004670fae */ /* 0x0003e20009101d56 */
[----:B------:R-:W-:Y:S01]  /*45b0*/  @P0 ISETP.NE.U32.AND P2, PT, R99, RZ, PT ;  /* 0x000000ff6300020c */ /* 0x000fe20003f45070 */
[----:B------:R-:W-:Y:S04]  /*45c0*/  IMAD R0, R71, c[0x0][0x20c], R0 ;  /* 0x0000830047007a24 */ /* 0x000fe800078e0200 */
[----:B------:R-:W-:Y:S02]  /*45d0*/  IMAD.IADD R3, R3, 0x1, R0 ;  /* 0x0000000103037824 */ /* 0x000fe400078e0200 */
[----:B------:R-:W-:Y:S02]  /*45e0*/  IMAD R0, R69, c[0x0][0x218], RZ ;  /* 0x0000860045007a24 */ /* 0x000fe400078e02ff */
[----:B------:R1:W-:Y:S01]  /*45f0*/  @P0 LDGSTS.E.BYPASS.LTC128B.128 [R103+0x9080], [R4.64+0x80], P1 ;  /* 0x0908008004670fae */ /* 0x0003e20008901d56 */
[----:B------:R-:W-:Y:S01]  /*4600*/  @P0 ISETP.NE.U32.AND P1, PT, R98, RZ, PT ;  /* 0x000000ff6200020c */ /* 0x000fe20003f25070 */
[C---:B------:R-:W-:Y:S02]  /*4610*/  IMAD.WIDE.U32 R6, R91.reuse, c[0x0][0x218], R2 ;  /* 0x000086005b067a25 */ /* 0x040fe400078e0002 */
[----:B------:R1:W-:Y:S02]  /*4620*/  @P0 LDGSTS.E.BYPASS.LTC128B.128 [R103+0xa080], [R4.64+0x100], P2 ;  /* 0x0a08010004670fae */ /* 0x0003e40009101d56 */
[----:B------:R-:W-:Y:S08]  /*4630*/  IMAD R0, R91, c[0x0][0x21c], R0 ;  /* 0x000087005b007a24 */ /* 0x000ff000078e0200 */
[----:B------:R1:W-:Y:S01]  /*4640*/  @P0 LDGSTS.E.BYPASS.LTC128B.128 [R103+0xb080], [R4.64+0x180], P1 ;  /* 0x0b08018004670fae */ /* 0x0003e20008901d56 */
[----:B------:R-:W-:Y:S03]  /*4650*/  IADD3 R3, P0, R6, UR32, RZ ;  /* 0x0000002006037c10 */ /* 0x000fe6000ff1e0ff */
[----:B------:R-:W0:Y:S01]  /*4660*/  LDGDEPBAR ;  /* 0x00000000000079af */ /* 0x000e220000000000 */
[----:B------:R-:W-:Y:S02]  /*4670*/  IADD3.X R0, R7, UR25, R0, P0, !PT ;  /* 0x0000001907007c10 */ /* 0x000fe400087fe400 */
[C---:B------:R-:W-:Y:S04]  /*4680*/  LEA R2, P0, R3.reuse, c[0x0][0x1f8], 0x1 ;  /* 0x00007e0003027a11 */ /* 0x040fe800078008ff */
[----:B------:R-:W-:Y:S02]  /*4690*/  LEA.HI.X R13, R3, c[0x0][0x1fc], R0, 0x1, P0 ;  /* 0x00007f00030d7a11 */ /* 0x000fe400000f0c00 */
[----:B------:R1:W3:Y:S01]  /*46a0*/  SHFL.IDX PT, R3, R2, RZ, 0x181f ;  /* 0x00181fff02037589 */ /* 0x0002e200000e0000 */
[----:B------:R-:W-:Y:S03]  /*46b0*/  ISETP.GT.AND P0, PT, R68, R109, PT ;  /* 0x0000006d4400720c */ /* 0x000fe60003f04270 */
[----:B------:R-:W4:Y:S01]  /*46c0*/  SHFL.IDX PT, R13, R13, RZ, 0x181f ;  /* 0x00181fff0d0d7589 */ /* 0x000f2200000e0000 */
[----:B------:R-:W-:Y:S04]  /*46d0*/  DEPBAR.LE SB0, 0x0 ;  /* 0x000080000000791a */ /* 0x000fe80000000000 */
[----:B------:R-:W-:Y:S06]  /*46e0*/  BAR.SYNC.DEFER_BLOCKING 0x0 ;  /* 0x0000000000007b1d */ /* 0x000fec0000010000 */
[----:B------:R-:W-:-:S05]  /*46f0*/  @!P0 BRA `(.L_x_79) ;  /* 0x0000014000008947 */ /* 0x000fca0003800000 */
[C---:B-1-3--:R-:W-:Y:S02]  /*4700*/  ISETP.GE.AND P0, PT, R16.reuse, c[0x0][0x1d4], PT ;  /* 0x0000750010007a0c */ /* 0x04afe40003f06270 */
[----:B------:R-:W-:Y:S11]  /*4710*/  ISETP.GE.AND P2, PT, R11, c[0x0][0x1d4], PT ;  /* 0x000075000b007a0c */ /* 0x000ff60003f46270 */
[----:B------:R-:W1:Y:S01]  /*4720*/  @!P0 LDS.128 R4, [R103+0x8080] ;  /* 0x0080800067048984 */ /* 0x000e620000000c00 */
[C---:B-----5:R-:W-:Y:S04]  /*4730*/  @!P0 LEA R30, P1, R16.reuse, R3, 0x1 ;  /* 0x00000003101e8211 */ /* 0x060fe800078208ff */
[----:B----4-:R-:W-:Y:S02]  /*4740*/  @!P0 LEA.HI.X R31, R16, R13, R17, 0x1, P1 ;  /* 0x0000000d101f8211 */ /* 0x010fe400008f0c11 */
[----:B------:R-:W-:Y:S03]  /*4750*/  ISETP.GE.AND P1, PT, R108, c[0x0][0x1d4], PT ;  /* 0x000075006c007a0c */ /* 0x000fe60003f26270 */
[----:B-1----:R-:W-:Y:S01]  /*4760*/  @!P0 ST.E.128 [R30.64], R4 ;  /* 0x000000041e008985 */ /* 0x002fe2000c101d16 */
[C---:B------:R-:W-:Y:S03]  /*4770*/  @!P2 LEA R28, P0, R96.reuse, R3, 0x1 ;  /* 0x00000003601ca211 */ /* 0x040fe600078008ff */
[----:B------:R-:W1:Y:S01]  /*4780*/  @!P2 LDS.128 R24, [R103+0x9080] ;  /* 0x009080006718a984 */ /* 0x000e620000000c00 */
[----:B------:R-:W-:Y:S02]  /*4790*/  @!P2 LEA.HI.X R29, R96, R13, R87, 0x1, P0 ;  /* 0x0000000d601da211 */ /* 0x000fe400000f0c57 */
[----:B------:R-:W-:Y:S03]  /*47a0*/  ISETP.GE.AND P0, PT, R106, c[0x0][0x1d4], PT ;  /* 0x000075006a007a0c */ /* 0x000fe60003f06270 */
[----:B-1----:R-:W-:Y:S01]  /*47b0*/  @!P2 ST.E.128 [R28.64], R24 ;  /* 0x000000181c00a985 */ /* 0x002fe2000c101d16 */
[C---:B------:R-:W-:Y:S03]  /*47c0*/  @!P1 LEA R18, P2, R95.reuse, R3, 0x1 ;  /* 0x000000035f129211 */ /* 0x040fe600078408ff */
[----:B------:R-:W1:Y:S01]  /*47d0*/  @!P1 LDS.128 R20, [R103+0xa080] ;  /* 0x00a0800067149984 */ /* 0x000e620000000c00 */
[----:B------:R-:W-:Y:S05]  /*47e0*/  @!P1 LEA.HI.X R19, R95, R13, R86, 0x1, P2 ;  /* 0x0000000d5f139211 */ /* 0x000fea00010f0c56 */
[----:B-1----:R-:W-:Y:S01]  /*47f0*/  @!P1 ST.E.128 [R18.64], R20 ;  /* 0x0000001412009985 */ /* 0x002fe2000c101d16 */
[C---:B------:R-:W-:Y:S03]  /*4800*/  @!P0 LEA R2, P1, R94.reuse, R3, 0x1 ;  /* 0x000000035e028211 */ /* 0x040fe600078208ff */
[----:B------:R-:W1:Y:S01]  /*4810*/  @!P0 LDS.128 R4, [R103+0xb080] ;  /* 0x00b0800067048984 */ /* 0x000e620000000c00 */
[----:B------:R-:W-:Y:S05]  /*4820*/  @!P0 LEA.HI.X R3, R94, R13, R85, 0x1, P1 ;  /* 0x0000000d5e038211 */ /* 0x000fea00008f0c55 */
[----:B-1----:R1:W-:Y:S04]  /*4830*/  @!P0 ST.E.128 [R2.64], R4 ;  /* 0x0000000402008985 */ /* 0x0023e8000c101d16 */
.L_x_79:
[----:B-1-3--:R-:W-:Y:S05]  /*4840*/  BSYNC B0 ;  /* 0x0000000000007941 */ /* 0x00afea0003800000 */
.L_x_78:
[C---:B------:R-:W-:Y:S02]  /*4850*/  ISETP.GT.AND P0, PT, R102.reuse, UR8, PT ;  /* 0x0000000866007c0c */ /* 0x040fe4000bf04270 */
[----:B------:R-:W-:Y:S11]  /*4860*/  IADD3 R102, R102, -0x1, RZ ;  /* 0xffffffff66667810 */ /* 0x000ff60007ffe0ff */
[----:B------:R-:W-:Y:S01]  /*4870*/  @P0 SHF.R.S32.HI R3, RZ, 0x1f, R102 ;  /* 0x0000001fff030819 */ /* 0x000fe20000011466 */
[----:B------:R-:W-:Y:S01]  /*4880*/  @P0 IMAD.MOV.U32 R4, RZ, RZ, R120 ;  /* 0x000000ffff040224 */ /* 0x000fe200078e0078 */
[----:B------:R-:W-:Y:S01]  /*4890*/  @P0 ISETP.NE.U32.AND P2, PT, R101, RZ, PT ;  /* 0x000000ff6500020c */ /* 0x000fe20003f45070 */
[----:B------:R-:W-:Y:S02]  /*48a0*/  @P0 IMAD.MOV.U32 R5, RZ, RZ, R125 ;  /* 0x000000ffff050224 */ /* 0x000fe400078e007d */
[C---:B------:R-:W-:Y:S02]  /*48b0*/  @P0 IMAD R0, R102.reuse, UR21, RZ ;  /* 0x0000001566000c24 */ /* 0x040fe4000f8e02ff */
[----:B------:R-:W-:Y:S04]  /*48c0*/  @P0 IMAD.WIDE.U32 R4, R102, UR24, R4 ;  /* 0x0000001866040c25 */ /* 0x000fe8000f8e0004 */
[----:B------:R-:W-:Y:S01]  /*48d0*/  @P0 IMAD R0, R3, UR24, R0 ;  /* 0x0000001803000c24 */ /* 0x000fe2000f8e0200 */
[C---:B------:R-:W-:Y:S03]  /*48e0*/  @P0 LEA R6, P1, R4.reuse, c[0x0][0x220], 0x1 ;  /* 0x0000880004060a11 */ /* 0x040fe600078208ff */
[----:B------:R-:W-:Y:S05]  /*48f0*/  @P0 IMAD.IADD R0, R5, 0x1, R0 ;  /* 0x0000000105000824 */ /* 0x000fea00078e0200 */
[----:B------:R-:W-:Y:S02]  /*4900*/  @P0 LEA.HI.X R7, R4, c[0x0][0x224], R0, 0x1, P1 ;  /* 0x0000890004070a11 */ /* 0x000fe400008f0c00 */
[----:B------:R-:W-:Y:S03]  /*4910*/  @P0 ISETP.NE.U32.AND P1, PT, R100, RZ, PT ;  /* 0x000000ff6400020c */ /* 0x000fe60003f25070 */
[----:B------:R-:W-:Y:S01]  /*4920*/  @!PT LDS RZ, [RZ] ;  /* 0x00000000fffff984 */ /* 0x000fe20000000800 */
[----:B------:R-:W-:Y:S01]  /*4930*/  @!PT LDS RZ, [RZ] ;  /* 0x00000000fffff984 */ /* 0x000fe20000000800 */
[----:B------:R-:W-:Y:S01]  /*4940*/  @!PT LDS RZ, [RZ] ;  /* 0x00000000fffff984 */ /* 0x000fe20000000800 */
[----:B------:R1:W-:Y:S01]  /*4950*/  @P0 LDGSTS.E.BYPASS.LTC128B.128 [R103+0xc080], [R6.64], P2 ;  /* 0x0c08000006670fae */ /* 0x0003e20009101d56 */
[----:B------:R-:W-:Y:S09]  /*4960*/  @P0 ISETP.NE.U32.AND P2, PT, R99, RZ, PT ;  /* 0x000000ff6300020c */ /* 0x000ff20003f45070 */
[----:B------:R1:W-:Y:S01]  /*4970*/  @P0 LDGSTS.E.BYPASS.LTC128B.128 [R103+0xd080], [R6.64+0x80], P1 ;  /* 0x0d08008006670fae */ /* 0x0003e20008901d56 */
[----:B------:R-:W-:Y:S03]  /*4980*/  @P0 ISETP.NE.U32.AND P1, PT, R98, RZ, PT ;  /* 0x000000ff6200020c */ /* 0x000fe60003f25070 */
[----:B------:R1:W-:Y:S10]  /*4990*/  @P0 LDGSTS.E.BYPASS.LTC128B.128 [R103+0xe080], [R6.64+0x100], P2 ;  /* 0x0e08010006670fae */ /* 0x0003f40009101d56 */
[----:B------:R1:W-:Y:S04]  /*49a0*/  @P0 LDGSTS.E.BYPASS.LTC128B.128 [R103+0xf080], [R6.64+0x180], P1 ;  /* 0x0f08018006670fae */ /* 0x0003e80008901d56 */
[----:B------:R-:W0:Y:S01]  /*49b0*/  LDGDEPBAR ;  /* 0x00000000000079af */ /* 0x000e220000000000 */
[----:B------:R-:W-:-:S05]  /*49c0*/  @P0 BRA `(.L_x_80) ;  /* 0xffffd03000000947 */ /* 0x000fca000383ffff */
[----:B------:R-:W-:Y:S06]  /*49d0*/  BAR.SYNC.DEFER_BLOCKING 0x0 ;  /* 0x0000000000007b1d */ /* 0x000fec0000010000 */
.L_x_59:
[----:B-1----:R-:W-:Y:S01]  /*49e0*/  UISETP.GE.AND UP0, UPT, UR11, 0x1, UPT ;  /* 0x000000010b00788c */ /* 0x002fe2000bf06270 */
[----:B------:R-:W-:Y:S01]  /*49f0*/  PLOP3.LUT P2, PT, PT, PT, PT, 0x80, 0x0 ;  /* 0x000000000000781c */ /* 0x000fe20003f4f070 */
[----:B------:R-:W-:Y:S01]  /*4a00*/  CS2R R130, SRZ ;  /* 0x0000000000827805 */ /* 0x000fe2000001ff00 */
[----:B------:R-:W-:Y:S01]  /*4a10*/  CS2R R128, SRZ ;  /* 0x0000000000807805 */ /* 0x000fe2000001ff00 */
[----:B----4-:R-:W-:Y:S01]  /*4a20*/  CS2R R126, SRZ ;  /* 0x00000000007e7805 */ /* 0x010fe2000001ff00 */
[----:B------:R-:W-:Y:S01]  /*4a30*/  CS2R R124, SRZ ;  /* 0x00000000007c7805 */ /* 0x000fe2000001ff00 */
[----:B------:R-:W-:Y:S01]  /*4a40*/  PLOP3.LUT P0, PT, PT, PT, UP0, 0x80, 0x0 ;  /* 0x000000000000781c */ /* 0x000fe20003f0f008 */
        /* <DEDUP_REMOVED lines=23> */
[----:B-----5:R-:W-:Y:S01]  /*4bc0*/  CS2R R76, SRZ ;  /* 0x00000000004c7805 */ /* 0x020fe2000001ff00 */
[----:B------:R-:W-:Y:S01]  /*4bd0*/  CS2R R74, SRZ ;  /* 0x00000000004a7805 */ /* 0x000fe2000001ff00 */
[----:B------:R-:W-:Y:S01]  /*4be0*/  CS2R R72, SRZ ;  /* 0x0000000000487805 */ /* 0x000fe2000001ff00 */
[----:B------:R-:W-:Y:S01]  /*4bf0*/  CS2R R70, SRZ ;  /* 0x0000000000467805 */ /* 0x000fe2000001ff00 */
[----:B------:R-:W-:Y:S01]  /*4c00*/  CS2R R68, SRZ ;  /* 0x0000000000447805 */ /* 0x000fe2000001ff00 */
[----:B------:R-:W-:Y:S01]  /*4c10*/  CS2R R6, SRZ ;  /* 0x0000000000067805 */ /* 0x000fe2000001ff00 */
[----:B------:R-:W-:Y:S01]  /*4c20*/  IMAD.MOV.U32 R4, RZ, RZ, RZ ;  /* 0x000000ffff047224 */ /* 0x000fe200078e00ff */
        /* <DEDUP_REMOVED lines=32> */
[----:B------:R-:W-:Y:S05]  /*4e30*/  @!P0 BRA `(.L_x_81) ;  /* 0x0000c9f000008947 */ /* 0x000fea0003800000 */
[----:B------:R-:W-:Y:S02]  /*4e40*/  ULDC.64 UR4, c[0x0][0x340] ;  /* 0x0000d00000047ab9 */ /* 0x000fe40000000a00 */
[----:B------:R-:W-:-:S02]  /*4e50*/  UISETP.NE.U32.AND UP1, UPT, URZ, UR4, UPT ;  /* 0x000000043f00728c */ /* 0x000fc4000bf25070 */
[----:B------:R-:W-:Y:S02]  /*4e60*/  ULDC.64 UR6, c[0x0][0x340] ;  /* 0x0000d00000067ab9 */ /* 0x000fe40000000a00 */
[----:B------:R-:W-:-:S06]  /*4e70*/  UISETP.NE.AND.EX UP1, UPT, URZ, UR5, UPT, UP1 ;  /* 0x000000053f00728c */ /* 0x000fcc000bf25310 */
[----:B------:R-:W-:-:S05]  /*4e80*/  PLOP3.LUT P1, PT, PT, PT, UP1, 0x80, 0x0 ;  /* 0x000000000000781c */ /* 0x000fca0003f2f018 */
[----:B------:R-:W-:Y:S02]  /*4e90*/  @UP1 UMOV UR4, 0x4 ;  /* 0x0000000400041882 */ /* 0x000fe40000000000 */
[----:B------:R-:W-:-:S06]  /*4ea0*/  @UP1 UIMAD.WIDE UR4, UR20, UR4, UR6 ;  /* 0x00000004140412a5 */ /* 0x000fcc000f8e0206 */
[----:B------:R-:W-:Y:S02]  /*4eb0*/  IMAD.U32 R2, RZ, RZ, UR4 ;  /* 0x00000004ff027e24 */ /* 0x000fe4000f8e00ff */
[----:B------:R-:W-:Y:S01]  /*4ec0*/  IMAD.U32 R3, RZ, RZ, UR5 ;  /* 0x00000005ff037e24 */ /* 0x000fe2000f8e00ff */
[----:B------:R-:W1:Y:S01]  /*4ed0*/  S2R R9, SR_CTAID.X ;  /* 0x0000000000097919 */ /* 0x000e620000002500 */
[----:B------:R-:W-:Y:S02]  /*4ee0*/  USHF.R.S32.HI UR6, URZ, 0x1f, UR16 ;  /* 0x0000001f3f067899 */ /* 0x000fe40008011410 */
[----:B------:R-:W-:Y:S01]  /*4ef0*/  ULDC.64 UR4, c[0x0][0x178] ;  /* 0x00005e0000047ab9 */ /* 0x000fe20000000a00 */
[----:B------:R3:W4:Y:S01]  /*4f00*/  @P1 LDG.E R0, [R2.64] ;  /* 0x0000001602001981 */ /* 0x000722000c1e1900 */
[----:B------:R-:W-:Y:S01]  /*4f10*/  UIMAD UR6, UR6, UR4, URZ ;  /* 0x00000004060672a4 */ /* 0x000fe2000f8e023f */
[----:B------:R-:W-:Y:S01]  /*4f20*/  IMAD.MOV.U32 R4, RZ, RZ, c[0x0][0x2c4] ;  /* 0x0000b100ff047624 */ /* 0x000fe200078e00ff */
[----:B------:R-:W-:Y:S01]  /*4f30*/  UIMAD.WIDE.U32 UR24, UR16, UR4, URZ ;  /* 0x00000004101872a5 */ /* 0x000fe2000f8e003f */
[----:B------:R-:W-:Y:S01]  /*4f40*/  BSSY B0, `(.L_x_82) ;  /* 0x000006a000007945 */ /* 0x000fe20003800000 */
[----:B------:R-:W-:-:S02]  /*4f50*/  UIMAD UR16, UR16, UR5, UR6 ;  /* 0x00000005101072a4 */ /* 0x000fc4000f8e0206 */
[----:B------:R-:W-:Y:S01]  /*4f60*/  ISETP.NE.AND P0, PT, R4, 0x1, PT ;  /* 0x000000010400780c */ /* 0x000fe20003f05270 */
[----:B------:R-:W-:Y:S02]  /*4f70*/  ULDC.64 UR6, c[0x0][0x348] ;  /* 0x0000d20000067ab9 */ /* 0x000fe40000000a00 */
[----:B------:R-:W-:Y:S02]  /*4f80*/  UISETP.NE.U32.AND UP0, UPT, URZ, UR6, UPT ;  /* 0x000000063f00728c */ /* 0x000fe4000bf05070 */
[----:B------:R-:W-:Y:S02]  /*4f90*/  ULDC.64 UR4, c[0x0][0x1b8] ;  /* 0x00006e0000047ab9 */ /* 0x000fe40000000a00 */
[----:B------:R-:W-:Y:S02]  /*4fa0*/  UISETP.NE.AND.EX UP0, UPT, URZ, UR7, UPT, UP0 ;  /* 0x000000073f00728c */ /* 0x000fe4000bf05300 */
[----:B------:R-:W-:Y:S02]  /*4fb0*/  UIADD3 UR17, UR25, UR16, URZ ;  /* 0x0000001019117290 */ /* 0x000fe4000fffe03f */
[----:B------:R-:W-:-:S02]  /*4fc0*/  UIMAD UR6, UR12, UR4, URZ ;  /* 0x000000040c0672a4 */ /* 0x000fc4000f8e023f */
[----:B------:R-:W-:Y:S02]  /*4fd0*/  USHF.R.S32.HI UR7, URZ, 0x1f, UR20 ;  /* 0x0000001f3f077899 */ /* 0x000fe40008011414 */
[----:B------:R-:W-:Y:S02]  /*4fe0*/  UMOV UR16, UR24 ;  /* 0x0000001800107c82 */ /* 0x000fe40008000000 */
[----:B------:R-:W-:Y:S01]  /*4ff0*/  UIMAD UR6, UR13, UR5, UR6 ;  /* 0x000000050d0672a4 */ /* 0x000fe2000f8e0206 */
[----:B---3--:R-:W-:Y:S01]  /*5000*/  SHF.R.S32.HI R3, RZ, 0x1f, R66 ;  /* 0x0000001fff037819 */ /* 0x008fe20000011442 */
[----:B------:R-:W-:Y:S02]  /*5010*/  UIMAD.WIDE.U32 UR16, UR13, UR4, UR16 ;  /* 0x000000040d1072a5 */ /* 0x000fe4000f8e0010 */
[----:B------:R-:W-:Y:S01]  /*5020*/  USEL UR7, UR7, URZ, !UP0 ;  /* 0x0000003f07077287 */ /* 0x000fe2000c000000 */
[CC--:B------:R-:W-:Y:S01]  /*5030*/  LEA.HI R19, R3.reuse, R66.reuse, RZ, 0x3 ;  /* 0x0000004203137211 */ /* 0x0c0fe200078f18ff */
[----:B------:R-:W-:Y:S01]  /*5040*/  ULDC.64 UR4, c[0x0][0x1c0] ;  /* 0x0000700000047ab9 */ /* 0x000fe20000000a00 */
[-C--:B------:R-:W-:Y:S01]  /*5050*/  LEA.HI R22, R3, R66.reuse, RZ, 0x4 ;  /* 0x0000004203167211 */ /* 0x080fe200078f20ff */
[----:B------:R-:W-:Y:S01]  /*5060*/  USEL UR8, UR20, URZ, !UP0 ;  /* 0x0000003f14087287 */ /* 0x000fe2000c000000 */
[----:B------:R-:W-:Y:S01]  /*5070*/  LOP3.LUT R5, R19, 0xfffffff8, RZ, 0xc0, !PT ;  /* 0xfffffff813057812 */ /* 0x000fe200078ec0ff */
[----:B------:R-:W-:Y:S01]  /*5080*/  UIMAD UR7, UR7, UR4, URZ ;  /* 0x00000004070772a4 */ /* 0x000fe2000f8e023f */
[----:B------:R-:W-:Y:S01]  /*5090*/  SHF.R.S32.HI R19, RZ, 0x3, R19 ;  /* 0x00000003ff137819 */ /* 0x000fe20000011413 */
[----:B------:R-:W-:Y:S01]  /*50a0*/  UIADD3 UR17, UR17, UR6, URZ ;  /* 0x0000000611117290 */ /* 0x000fe2000fffe03f */
[----:B------:R-:W-:Y:S01]  /*50b0*/  LEA.HI R40, R3, R66, RZ, 0x6 ;  /* 0x0000004203287211 */ /* 0x000fe200078f30ff */
[----:B------:R-:W-:Y:S01]  /*50c0*/  IMAD.IADD R2, R66, 0x1, -R5 ;  /* 0x0000000142027824 */ /* 0x000fe200078e0a05 */
[----:B------:R-:W-:Y:S01]  /*50d0*/  UIMAD UR5, UR8, UR5, UR7 ;  /* 0x00000005080572a4 */ /* 0x000fe2000f8e0207 */
[----:B------:R-:W-:Y:S01]  /*50e0*/  IMAD.SHL.U32 R43, R19, 0x40, RZ ;  /* 0x00000040132b7824 */ /* 0x000fe200078e00ff */
[----:B------:R-:W-:Y:S01]  /*50f0*/  UIMAD.WIDE.U32 UR16, UR8, UR4, UR16 ;  /* 0x00000004081072a5 */ /* 0x000fe2000f8e0010 */
[----:B------:R-:W-:-:S02]  /*5100*/  IMAD R216, R2, 0x20, R19 ;  /* 0x0000002002d87824 */ /* 0x000fc400078e0213 */
[----:B------:R-:W-:Y:S01]  /*5110*/  ULDC UR4, c[0x0][0x2c4] ;  /* 0x0000b10000047ab9 */ /* 0x000fe20000000800 */
[----:B------:R-:W-:Y:S01]  /*5120*/  IMAD.SHL.U32 R150, R2, 0x8, RZ ;  /* 0x0000000802967824 */ /* 0x000fe200078e00ff */
[----:B------:R-:W-:Y:S01]  /*5130*/  UIADD3 UR5, UR17, UR5, URZ ;  /* 0x0000000511057290 */ /* 0x000fe2000fffe03f */
[----:B-1----:R-:W-:Y:S01]  /*5140*/  IMAD R7, R9, 0x80, R216 ;  /* 0x0000008009077824 */ /* 0x002fe200078e02d8 */
[----:B--2---:R-:W-:Y:S01]  /*5150*/  UIMAD UR19, UR19, UR4, URZ ;  /* 0x00000004131372a4 */ /* 0x004fe2000f8e023f */
[----:B------:R-:W-:Y:S01]  /*5160*/  IMAD.U32 R11, RZ, RZ, UR17 ;  /* 0x00000011ff0b7e24 */ /* 0x000fe2000f8e00ff */
[----:B------:R-:W-:Y:S01]  /*5170*/  LOP3.LUT R43, R43, 0x1c0, RZ, 0xc0, !PT ;  /* 0x000001c02b2b7812 */ /* 0x000fe200078ec0ff */
[----:B------:R-:W-:Y:S01]  /*5180*/  @P0 IMAD.HI.U32 R4, R7, c[0x0][0x2c8], RZ ;  /* 0x0000b20007040a27 */ /* 0x000fe200078e00ff */
[C---:B------:R-:W-:Y:S02]  /*5190*/  IADD3 R17, R150.reuse, 0x40, RZ ;  /* 0x0000004096117810 */ /* 0x040fe40007ffe0ff */
[C---:B------:R-:W-:Y:S01]  /*51a0*/  IADD3 R16, R150.reuse, 0x80, RZ ;  /* 0x0000008096107810 */ /* 0x040fe20007ffe0ff */
[----:B------:R-:W-:Y:S01]  /*51b0*/  IMAD.MOV.U32 R12, RZ, RZ, R7 ;  /* 0x000000ffff0c7224 */ /* 0x000fe200078e0007 */
[----:B------:R-:W-:Y:S01]  /*51c0*/  @P0 SHF.R.U32.HI R12, RZ, c[0x0][0x2cc], R4 ;  /* 0x0000b300ff0c0a19 */ /* 0x000fe20000011604 */
[----:B------:R-:W-:Y:S01]  /*51d0*/  IMAD.U32 R10, RZ, RZ, UR16 ;  /* 0x00000010ff0a7e24 */ /* 0x000fe2000f8e00ff */
[----:B------:R-:W-:Y:S01]  /*51e0*/  SHF.R.U32.HI R41, RZ, 0x3, R43 ;  /* 0x00000003ff297819 */ /* 0x000fe2000001162b */
[----:B------:R-:W-:Y:S01]  /*51f0*/  IMAD.U32 R11, RZ, RZ, UR5 ;  /* 0x00000005ff0b7e24 */ /* 0x000fe2000f8e00ff */
[--C-:B------:R-:W-:Y:S01]  /*5200*/  SHF.R.S32.HI R5, RZ, 0x1f, R12.reuse ;  /* 0x0000001fff057819 */ /* 0x100fe2000001140c */
[----:B------:R-:W-:Y:S01]  /*5210*/  IMAD.MOV R6, RZ, RZ, -R12 ;  /* 0x000000ffff067224 */ /* 0x000fe200078e0a0c */
[----:B------:R-:W-:Y:S01]  /*5220*/  ISETP.GE.AND P3, PT, R150, c[0x0][0x198], PT ;  /* 0x0000660096007a0c */ /* 0x000fe20003f66270 */
[----:B------:R-:W-:Y:S01]  /*5230*/  IMAD R9, R9, 0x80, R19 ;  /* 0x0000008009097824 */ /* 0x000fe200078e0213 */
[----:B------:R-:W-:Y:S01]  /*5240*/  ISETP.GE.AND P4, PT, R17, c[0x0][0x198], PT ;  /* 0x0000660011007a0c */ /* 0x000fe20003f86270 */
[----:B------:R-:W-:Y:S01]  /*5250*/  IMAD R5, R5, c[0x0][0x1b0], RZ ;  /* 0x00006c0005057a24 */ /* 0x000fe200078e02ff */
[----:B------:R-:W-:Y:S01]  /*5260*/  ISETP.GE.AND P6, PT, R16, c[0x0][0x198], PT ;  /* 0x0000660010007a0c */ /* 0x000fe20003fc6270 */
[----:B------:R-:W-:Y:S01]  /*5270*/  IMAD R6, R6, c[0x0][0x2c4], R7 ;  /* 0x0000b10006067a24 */ /* 0x000fe200078e0207 */
[----:B------:R-:W-:Y:S01]  /*5280*/  LOP3.LUT R7, R22, 0xfffffff0, RZ, 0xc0, !PT ;  /* 0xfffffff016077812 */ /* 0x000fe200078ec0ff */
[----:B------:R-:W-:-:S02]  /*5290*/  IMAD R5, R12, c[0x0][0x1b4], R5 ;  /* 0x00006d000c057a24 */ /* 0x000fc400078e0205 */
[----:B------:R-:W-:Y:S01]  /*52a0*/  IMAD.WIDE.U32 R12, R12, c[0x0][0x1b0], R10 ;  /* 0x00006c000c0c7a25 */ /* 0x000fe200078e000a */
[----:B------:R-:W-:-:S03]  /*52b0*/  SHF.R.S32.HI R11, RZ, 0x1f, R6 ;  /* 0x0000001fff0b7819 */ /* 0x000fc60000011406 */
[----:B------:R-:W-:Y:S02]  /*52c0*/  IMAD.IADD R13, R13, 0x1, R5 ;  /* 0x000000010d0d7824 */ /* 0x000fe400078e0205 */
[----:B------:R-:W-:Y:S02]  /*52d0*/  IMAD R11, R11, c[0x0][0x1a8], RZ ;  /* 0x00006a000b0b7a24 */ /* 0x000fe400078e02ff */
[----:B------:R-:W-:Y:S02]  /*52e0*/  IMAD.IADD R8, R66, 0x1, -R7 ;  /* 0x0000000142087824 */ /* 0x000fe400078e0a07 */
[C---:B------:R-:W-:Y:S02]  /*52f0*/  IMAD R11, R6.reuse, c[0x0][0x1ac], R11 ;  /* 0x00006b00060b7a24 */ /* 0x040fe400078e020b */
[----:B------:R-:W-:Y:S01]  /*5300*/  IMAD.WIDE.U32 R6, R6, c[0x0][0x1a8], R12 ;  /* 0x00006a0006067a25 */ /* 0x000fe200078e000c */
[----:B------:R-:W-:-:S03]  /*5310*/  SHF.R.S32.HI R5, RZ, 0x1f, R8 ;  /* 0x0000001fff057819 */ /* 0x000fc60000011408 */
[----:B------:R-:W-:Y:S01]  /*5320*/  IMAD.IADD R10, R7, 0x1, R11 ;  /* 0x00000001070a7824 */ /* 0x000fe200078e020b */
[----:B------:R-:W-:Y:S01]  /*5330*/  LEA R15, P0, R6, c[0x0][0x160], 0x1 ;  /* 0x00005800060f7a11 */ /* 0x000fe200078008ff */
[----:B------:R-:W-:Y:S01]  /*5340*/  IMAD.SHL.U32 R40, R40, 0x8, RZ ;  /* 0x0000000828287824 */ /* 0x000fe200078e00ff */
[----:B------:R-:W-:Y:S02]  /*5350*/  LEA.HI R4, R5, R8, RZ, 0x3 ;  /* 0x0000000805047211 */ /* 0x000fe400078f18ff */
[----:B------:R-:W-:Y:S01]  /*5360*/  LEA.HI.X R10, R6, c[0x0][0x164], R10, 0x1, P0 ;  /* 0x00005900060a7a11 */ /* 0x000fe200000f0c0a */
[----:B------:R1:W2:Y:S01]  /*5370*/  SHFL.IDX PT, R20, R15, RZ, 0x181f ;  /* 0x00181fff0f147589 */ /* 0x0002a200000e0000 */
[----:B------:R-:W-:Y:S02]  /*5380*/  LOP3.LUT R5, R4, 0xfffffff8, RZ, 0xc0, !PT ;  /* 0xfffffff804057812 */ /* 0x000fe400078ec0ff */
[----:B------:R-:W-:Y:S01]  /*5390*/  ISETP.GE.AND P0, PT, R9, UR19, PT ;  /* 0x0000001309007c0c */ /* 0x000fe2000bf06270 */
[----:B------:R1:W3:Y:S01]  /*53a0*/  SHFL.IDX PT, R21, R10, RZ, 0x181f ;  /* 0x00181fff0a157589 */ /* 0x0002e200000e0000 */
[----:B------:R-:W-:Y:S01]  /*53b0*/  IADD3 R6, R150, 0xc0, RZ ;  /* 0x000000c096067810 */ /* 0x000fe20007ffe0ff */
[----:B------:R-:W-:Y:S01]  /*53c0*/  IMAD.IADD R7, R8, 0x1, -R5 ;  /* 0x0000000108077824 */ /* 0x000fe200078e0a05 */
[----:B------:R-:W-:Y:S01]  /*53d0*/  LOP3.LUT R40, R40, 0xfffffe00, RZ, 0xc0, !PT ;  /* 0xfffffe0028287812 */ /* 0x000fe200078ec0ff */
[----:B------:R-:W-:Y:S01]  /*53e0*/  IMAD.MOV.U32 R5, RZ, RZ, 0x20 ;  /* 0x00000020ff057424 */ /* 0x000fe200078e00ff */
[----:B------:R-:W-:-:S02]  /*53f0*/  ISETP.GE.AND P5, PT, R6, c[0x0][0x198], PT ;  /* 0x0000660006007a0c */ /* 0x000fc40003fa6270 */
[----:B------:R-:W-:Y:S01]  /*5400*/  P2R R8, PR, RZ, 0x1 ;  /* 0x00000001ff087803 */ /* 0x000fe20000000000 */
[----:B----4-:R4:W5:Y:S01]  /*5410*/  @P1 R2UR UR7, R0 ;  /* 0x00000000000713c2 */ /* 0x01096200000e0000 */
[----:B------:R-:W-:Y:S01]  /*5420*/  R2P PR, R7, 0x6 ;  /* 0x0000000607007804 */ /* 0x000fe20000000000 */
[----:B-----5:R-:W-:-:S04]  /*5430*/  @!UP1 UMOV UR7, UR20 ;  /* 0x0000001400079c82 */ /* 0x020fc80008000000 */
[----:B------:R-:W-:Y:S02]  /*5440*/  SEL R5, R5, 0xffffffe0, !P2 ;  /* 0xffffffe005057807 */ /* 0x000fe40005000000 */
[----:B----4-:R-:W-:-:S04]  /*5450*/  LOP3.LUT R0, R43, 0x38, R150, 0xf8, !PT ;  /* 0x000000382b007812 */ /* 0x010fc800078ef896 */
[----:B------:R-:W-:Y:S01]  /*5460*/  LOP3.LUT R11, R0, R41, RZ, 0x3c, !PT ;  /* 0x00000029000b7212 */ /* 0x000fe200078e3cff */
[----:B------:R-:W-:-:S04]  /*5470*/  IMAD.MOV.U32 R0, RZ, RZ, 0x10 ;  /* 0x00000010ff007424 */ /* 0x000fc800078e00ff */
[----:B------:R-:W-:Y:S01]  /*5480*/  IMAD.IADD R18, R11, 0x1, R40 ;  /* 0x000000010b127824 */ /* 0x000fe200078e0228 */
[----:B------:R-:W-:Y:S01]  /*5490*/  SEL R0, R0, 0xfffffff0, !P1 ;  /* 0xfffffff000007807 */ /* 0x000fe20004800000 */
[----:B------:R-:W-:Y:S05]  /*54a0*/  @P0 BRA `(.L_x_83) ;  /* 0x0000013000000947 */ /* 0x000fea0003800000 */
[----:B-123--:R-:W-:Y:S01]  /*54b0*/  SHF.R.S32.HI R12, RZ, 0x1f, R17 ;  /* 0x0000001fff0c7819 */ /* 0x00efe20000011411 */
[----:B------:R-:W-:Y:S01]  /*54c0*/  IMAD.SHL.U32 R14, R18, 0x2, RZ ;  /* 0x00000002120e7824 */ /* 0x000fe200078e00ff */
[----:B------:R-:W-:Y:S01]  /*54d0*/  SHF.R.S32.HI R23, RZ, 0x1f, R16 ;  /* 0x0000001fff177819 */ /* 0x000fe20000011410 */
[----:B------:R-:W-:Y:S01]  /*54e0*/  IMAD.WIDE R24, R150, 0x2, R20 ;  /* 0x0000000296187825 */ /* 0x000fe200078e0214 */
[----:B------:R-:W-:Y:S02]  /*54f0*/  SHF.R.S32.HI R11, RZ, 0x1f, R6 ;  /* 0x0000001fff0b7819 */ /* 0x000fe40000011406 */
[----:B------:R-:W-:Y:S02]  /*5500*/  LEA.HI R13, R12, R17, RZ, 0x3 ;  /* 0x000000110c0d7211 */ /* 0x000fe400078f18ff */
[----:B------:R-:W-:Y:S01]  /*5510*/  LEA.HI R12, R23, R16, RZ, 0x3 ;  /* 0x00000010170c7211 */ /* 0x000fe200078f18ff */
[----:B------:R-:W-:Y:S01]  /*5520*/  @!PT LDS RZ, [RZ] ;  /* 0x00000000fffff984 */ /* 0x000fe20000000800 */
[----:B------:R1:W-:Y:S01]  /*5530*/  LDGSTS.E.BYPASS.LTC128B.128 [R14+0x10080], [R24.64], !P3 ;  /* 0x10080000180e7fae */ /* 0x0003e2000d901d56 */
[----:B------:R-:W-:-:S02]  /*5540*/  LEA.HI R11, R11, R6, RZ, 0x3 ;  /* 0x000000060b0b7211 */ /* 0x000fc400078f18ff */
[----:B------:R-:W-:Y:S02]  /*5550*/  LOP3.LUT R13, R13, 0xfffffff8, RZ, 0xc0, !PT ;  /* 0xfffffff80d0d7812 */ /* 0x000fe400078ec0ff */
[----:B------:R-:W-:Y:S02]  /*5560*/  LOP3.LUT R12, R12, 0xfffffff8, RZ, 0xc0, !PT ;  /* 0xfffffff80c0c7812 */ /* 0x000fe400078ec0ff */
[----:B------:R-:W-:Y:S01]  /*5570*/  LOP3.LUT R11, R11, 0xfffffff8, RZ, 0xc0, !PT ;  /* 0xfffffff80b0b7812 */ /* 0x000fe200078ec0ff */
[----:B------:R-:W-:-:S04]  /*5580*/  IMAD.WIDE R26, R13, 0x2, R20 ;  /* 0x000000020d1a7825 */ /* 0x000fc800078e0214 */
[--C-:B------:R-:W-:Y:S01]  /*5590*/  IMAD.WIDE R12, R12, 0x2, R20.reuse ;  /* 0x000000020c0c7825 */ /* 0x100fe200078e0214 */
[----:B------:R1:W-:Y:S03]  /*55a0*/  LDGSTS.E.BYPASS.LTC128B.128 [R14+0x14080], [R26.64], !P4 ;  /* 0x140800001a0e7fae */ /* 0x0003e6000e101d56 */
[----:B------:R-:W-:Y:S01]  /*55b0*/  IMAD.WIDE R20, R11, 0x2, R20 ;  /* 0x000000020b147825 */ /* 0x000fe200078e0214 */
[----:B------:R1:W-:Y:S04]  /*55c0*/  LDGSTS.E.BYPASS.LTC128B.128 [R14+0x18080], [R12.64], !P6 ;  /* 0x180800000c0e7fae */ /* 0x0003e8000f101d56 */
[----:B------:R1:W-:Y:S02]  /*55d0*/  LDGSTS.E.BYPASS.LTC128B.128 [R14+0x1c080], [R20.64], !P5 ;  /* 0x1c080000140e7fae */ /* 0x0003e4000e901d56 */
.L_x_83:
[----:B-123--:R-:W-:Y:S05]  /*55e0*/  BSYNC B0 ;  /* 0x0000000000007941 */ /* 0x00efea0003800000 */
.L_x_82:
[----:B------:R-:W-:Y:S01]  /*55f0*/  IADD3 R11, R9, 0x20, RZ ;  /* 0x00000020090b7810 */ /* 0x000fe20007ffe0ff */
[----:B------:R1:W2:Y:S01]  /*5600*/  SHFL.IDX PT, R21, R10, 0x1, 0x181f ;  /* 0x00381f000a157f89 */ /* 0x0002a200000e0000 */
[----:B------:R-:W-:Y:S02]  /*5610*/  BSSY B0, `(.L_x_84) ;  /* 0x0000017000007945 */ /* 0x000fe40003800000 */
[----:B------:R-:W-:Y:S01]  /*5620*/  ISETP.GE.AND P0, PT, R11, UR19, PT ;  /* 0x000000130b007c0c */ /* 0x000fe2000bf06270 */
[----:B------:R1:W3:-:S12]  /*5630*/  SHFL.IDX PT, R20, R15, 0x1, 0x181f ;  /* 0x00381f000f147f89 */ /* 0x0002d800000e0000 */
[----:B------:R-:W-:Y:S05]  /*5640*/  @P0 BRA `(.L_x_85) ;  /* 0x0000013000000947 */ /* 0x000fea0003800000 */
[----:B------:R-:W-:Y:S01]  /*5650*/  SHF.R.S32.HI R12, RZ, 0x1f, R17 ;  /* 0x0000001fff0c7819 */ /* 0x000fe20000011411 */
[----:B------:R-:W-:Y:S01]  /*5660*/  IMAD.SHL.U32 R14, R18, 0x2, RZ ;  /* 0x00000002120e7824 */ /* 0x000fe200078e00ff */
[----:B------:R-:W-:Y:S01]  /*5670*/  SHF.R.S32.HI R23, RZ, 0x1f, R16 ;  /* 0x0000001fff177819 */ /* 0x000fe20000011410 */
[----:B--23--:R-:W-:Y:S01]  /*5680*/  IMAD.WIDE R24, R150, 0x2, R20 ;  /* 0x0000000296187825 */ /* 0x00cfe200078e0214 */
        /* <DEDUP_REMOVED lines=15> */
.L_x_85:
[----:B------:R-:W-:Y:S05]  /*5780*/  BSYNC B0 ;  /* 0x0000000000007941 */ /* 0x000fea0003800000 */
.L_x_84:
[----:B------:R-:W-:Y:S01]  /*5790*/  IADD3 R11, R9, 0x40, RZ ;  /* 0x00000040090b7810 */ /* 0x000fe20007ffe0ff */
[----:B--2---:R2:W4:Y:S01]  /*57a0*/  SHFL.IDX PT, R21, R10, 0x2, 0x181f ;  /* 0x00581f000a157f89 */ /* 0x00452200000e0000 */
[----:B------:R-:W-:Y:S02]  /*57b0*/  BSSY B0, `(.L_x_86) ;  /* 0x0000017000007945 */ /* 0x000fe40003800000 */
[----:B------:R-:W-:Y:S01]  /*57c0*/  ISETP.GE.AND P0, PT, R11, UR19, PT ;  /* 0x000000130b007c0c */ /* 0x000fe2000bf06270 */
[----:B---3--:R2:W3:-:S12]  /*57d0*/  SHFL.IDX PT, R20, R15, 0x2, 0x181f ;  /* 0x00581f000f147f89 */ /* 0x0084d800000e0000 */
[----:B------:R-:W-:Y:S05]  /*57e0*/  @P0 BRA `(.L_x_87) ;  /* 0x0000013000000947 */ /* 0x000fea0003800000 */
[----:B------:R-:W-:Y:S01]  /*57f0*/  SHF.R.S32.HI R12, RZ, 0x1f, R17 ;  /* 0x0000001fff0c7819 */ /* 0x000fe20000011411 */
[----:B------:R-:W-:Y:S01]  /*5800*/  IMAD.SHL.U32 R14, R18, 0x2, RZ ;  /* 0x00000002120e7824 */ /* 0x000fe200078e00ff */
[----:B------:R-:W-:Y:S01]  /*5810*/  SHF.R.S32.HI R23, RZ, 0x1f, R16 ;  /* 0x0000001fff177819 */ /* 0x000fe20000011410 */
[----:B---34-:R-:W-:Y:S01]  /*5820*/  IMAD.WIDE R24, R150, 0x2, R20 ;  /* 0x0000000296187825 */ /* 0x018fe200078e0214 */
        /* <DEDUP_REMOVED lines=15> */
.L_x_87:
[----:B------:R-:W-:Y:S05]  /*5920*/  BSYNC B0 ;  /* 0x0000000000007941 */ /* 0x000fea0003800000 */
.L_x_86:
[----:B------:R-:W-:Y:S01]  /*5930*/  IADD3 R9, R9, 0x60, RZ ;  /* 0x0000006009097810 */ /* 0x000fe20007ffe0ff */
[----:B---3--:R-:W-:Y:S01]  /*5940*/  SHFL.IDX PT, R24, R15, 0x3, 0x181f ;  /* 0x00781f000f187f89 */ /* 0x008fe200000e0000 */
[----:B------:R-:W-:Y:S01]  /*5950*/  UIADD3 UR6, UR9, -0x20, URZ ;  /* 0xffffffe009067890 */ /* 0x000fe2000fffe03f */
[----:B------:R-:W-:Y:S01]  /*5960*/  IMAD.MOV.U32 R215, RZ, RZ, c[0x0][0x2b8] ;  /* 0x0000ae00ffd77624 */ /* 0x000fe200078e00ff */
[----:B------:R-:W-:Y:S01]  /*5970*/  ISETP.GE.AND P0, PT, R9, UR19, PT ;  /* 0x0000001309007c0c */ /* 0x000fe2000bf06270 */
[----:B------:R3:W5:Y:S01]  /*5980*/  SHFL.IDX PT, R25, R10, 0x3, 0x181f ;  /* 0x00781f000a197f89 */ /* 0x00076200000e0000 */
[----:B------:R-:W-:Y:S01]  /*5990*/  USHF.R.S32.HI UR8, URZ, 0x1f, UR7 ;  /* 0x0000001f3f087899 */ /* 0x000fe20008011407 */
[----:B------:R-:W-:Y:S01]  /*59a0*/  IMAD.MOV.U32 R217, RZ, RZ, RZ ;  /* 0x000000ffffd97224 */ /* 0x000fe200078e00ff */
[----:B------:R-:W-:Y:S01]  /*59b0*/  ISETP.NE.AND P2, PT, R215, 0x1, PT ;  /* 0x00000001d700780c */ /* 0x000fe20003f45270 */
[----:B------:R-:W-:Y:S01]  /*59c0*/  ULDC.64 UR4, c[0x0][0x2b0] ;  /* 0x0000ac0000047ab9 */ /* 0x000fe20000000a00 */
[----:B------:R-:W-:Y:S01]  /*59d0*/  IADD3 R11, R216, UR6, RZ ;  /* 0x00000006d80b7c10 */ /* 0x000fe2000fffe0ff */
[----:B------:R-:W-:-:S02]  /*59e0*/  UIMAD UR8, UR8, UR4, URZ ;  /* 0x00000004080872a4 */ /* 0x000fc4000f8e023f */
[----:B------:R-:W-:Y:S01]  /*59f0*/  UIMAD.WIDE.U32 UR16, UR7, UR4, URZ ;  /* 0x00000004071072a5 */ /* 0x000fe2000f8e003f */
[C---:B------:R-:W-:Y:S01]  /*5a00*/  IADD3 R218, R11.reuse, UR15, RZ ;  /* 0x0000000f0bda7c10 */ /* 0x040fe2000fffe0ff */
[----:B------:R-:W-:Y:S01]  /*5a10*/  UIMAD UR7, UR7, UR5, UR8 ;  /* 0x00000005070772a4 */ /* 0x000fe2000f8e0208 */
[----:B------:R-:W-:Y:S01]  /*5a20*/  ISETP.GE.AND P1, PT, R11, UR11, PT ;  /* 0x0000000b0b007c0c */ /* 0x000fe2000bf26270 */
[----:B------:R-:W-:Y:S01]  /*5a30*/  @!P0 IMAD.SHL.U32 R9, R18, 0x2, RZ ;  /* 0x0000000212098824 */ /* 0x000fe200078e00ff */
[----:B------:R-:W-:Y:S01]  /*5a40*/  @!P0 SHF.R.S32.HI R12, RZ, 0x1f, R17 ;  /* 0x0000001fff0c8819 */ /* 0x000fe20000011411 */
[----:B------:R-:W-:Y:S01]  /*5a50*/  UIADD3 UR7, UR17, UR7, URZ ;  /* 0x0000000711077290 */ /* 0x000fe2000fffe03f */
[----:B------:R-:W-:Y:S01]  /*5a60*/  @!P0 SHF.R.S32.HI R13, RZ, 0x1f, R16 ;  /* 0x0000001fff0d8819 */ /* 0x000fe20000011410 */
[----:B------:R-:W-:Y:S01]  /*5a70*/  ULDC.64 UR4, c[0x0][0x1e8] ;  /* 0x00007a0000047ab9 */ /* 0x000fe20000000a00 */
[----:B------:R-:W-:Y:S01]  /*5a80*/  @!P0 LEA.HI R11, R12, R17, RZ, 0x3 ;  /* 0x000000110c0b8211 */ /* 0x000fe200078f18ff */
[----:B------:R-:W-:Y:S01]  /*5a90*/  @P2 IMAD.HI.U32 R12, R218, c[0x0][0x2bc], RZ ;  /* 0x0000af00da0c2a27 */ /* 0x000fe200078e00ff */
[----:B------:R-:W-:-:S02]  /*5aa0*/  ISETP.GT.OR P1, PT, R216, 0x1f, P1 ;  /* 0x0000001fd800780c */ /* 0x000fc40000f24670 */
[----:B------:R-:W-:Y:S02]  /*5ab0*/  @!P0 LOP3.LUT R11, R11, 0xfffffff8, RZ, 0xc0, !PT ;  /* 0xfffffff80b0b8812 */ /* 0x000fe400078ec0ff */
[----:B-123--:R-:W-:Y:S01]  /*5ac0*/  P2R R10, PR, RZ, 0x4 ;  /* 0x00000004ff0a7803 */ /* 0x00efe20000000000 */
[----:B------:R-:W-:Y:S01]  /*5ad0*/  IMAD.MOV.U32 R10, RZ, RZ, R218 ;  /* 0x000000ffff0a7224 */ /* 0x000fe200078e00da */
[----:B------:R-:W-:Y:S01]  /*5ae0*/  @P2 SHF.R.U32.HI R10, RZ, c[0x0][0x2c0], R12 ;  /* 0x0000b000ff0a2a19 */ /* 0x000fe2000001160c */
[----:B-----5:R-:W-:Y:S01]  /*5af0*/  @!P0 IMAD.WIDE R28, R11, 0x2, R24 ;  /* 0x000000020b1c8825 */ /* 0x020fe200078e0218 */
[----:B------:R-:W-:Y:S02]  /*5b00*/  @!P0 SHF.R.S32.HI R11, RZ, 0x1f, R6 ;  /* 0x0000001fff0b8819 */ /* 0x000fe40000011406 */
[----:B------:R-:W-:Y:S01]  /*5b10*/  @!P0 LEA.HI R12, R13, R16, RZ, 0x3 ;  /* 0x000000100d0c8211 */ /* 0x000fe200078f18ff */
[----:B----4-:R-:W-:Y:S01]  /*5b20*/  @!P0 IMAD.WIDE R20, R150, 0x2, R24 ;  /* 0x0000000296148825 */ /* 0x010fe200078e0218 */
[----:B------:R-:W-:-:S02]  /*5b30*/  @!P0 LEA.HI R11, R11, R6, RZ, 0x3 ;  /* 0x000000060b0b8211 */ /* 0x000fc400078f18ff */
[----:B------:R-:W-:Y:S02]  /*5b40*/  @!P0 LOP3.LUT R12, R12, 0xfffffff8, RZ, 0xc0, !PT ;  /* 0xfffffff80c0c8812 */ /* 0x000fe400078ec0ff */
[----:B------:R-:W-:Y:S01]  /*5b50*/  @!P0 LOP3.LUT R11, R11, 0xfffffff8, RZ, 0xc0, !PT ;  /* 0xfffffff80b0b8812 */ /* 0x000fe200078ec0ff */
[----:B------:R-:W-:Y:S01]  /*5b60*/  @!PT LDS RZ, [RZ] ;  /* 0x00000000fffff984 */ /* 0x000fe20000000800 */
[----:B------:R1:W-:Y:S02]  /*5b70*/  @!P0 LDGSTS.E.BYPASS.LTC128B.128 [R9+0x13080], [R20.64], !P3 ;  /* 0x1308000014098fae */ /* 0x0003e4000d901d56 */
[--C-:B------:R-:W-:Y:S02]  /*5b80*/  @!P0 IMAD.WIDE R26, R12, 0x2, R24.reuse ;  /* 0x000000020c1a8825 */ /* 0x100fe400078e0218 */
[----:B------:R2:W-:Y:S02]  /*5b90*/  @!P0 LDGSTS.E.BYPASS.LTC128B.128 [R9+0x17080], [R28.64], !P4 ;  /* 0x170800001c098fae */ /* 0x0005e4000e101d56 */
[----:B------:R-:W-:Y:S02]  /*5ba0*/  @!P0 IMAD.WIDE R24, R11, 0x2, R24 ;  /* 0x000000020b188825 */ /* 0x000fe400078e0218 */
[----:B------:R2:W-:Y:S04]  /*5bb0*/  @!P0 LDGSTS.E.BYPASS.LTC128B.128 [R9+0x1b080], [R26.64], !P6 ;  /* 0x1b0800001a098fae */ /* 0x0005e8000f101d56 */
[----:B------:R2:W-:Y:S04]  /*5bc0*/  @!P0 LDGSTS.E.BYPASS.LTC128B.128 [R9+0x1f080], [R24.64], !P5 ;  /* 0x1f08000018098fae */ /* 0x0005e8000e901d56 */
[----:B------:R-:W0:Y:S01]  /*5bd0*/  LDGDEPBAR ;  /* 0x00000000000079af */ /* 0x000e220000000000 */
[----:B-1----:R-:W-:-:S04]  /*5be0*/  @!P1 IADD3 R20, P2, R10, UR16, RZ ;  /* 0x000000100a149c10 */ /* 0x002fc8000ff5e0ff */
[----:B------:R-:W-:Y:S02]  /*5bf0*/  @!P1 LEA.HI.X.SX32 R13, R10, UR7, 0x1, P2 ;  /* 0x000000070a0d9c11 */ /* 0x000fe400090f0eff */
[----:B------:R-:W-:-:S04]  /*5c00*/  @!P1 LEA R14, P2, R20, c[0x0][0x2a0], 0x2 ;  /* 0x0000a800140e9a11 */ /* 0x000fc800078410ff */
[----:B------:R-:W-:Y:S01]  /*5c10*/  @!P1 LEA.HI.X R15, R20, c[0x0][0x2a4], R13, 0x2, P2 ;  /* 0x0000a900140f9a11 */ /* 0x000fe200010f140d */
[----:B------:R-:W-:Y:S06]  /*5c20*/  BAR.SYNC.DEFER_BLOCKING 0x0 ;  /* 0x0000000000007b1d */ /* 0x000fec0000010000 */
[----:B------:R-:W3:Y:S01]  /*5c30*/  @!P1 LDG.E R217, [R14.64] ;  /* 0x000000160ed99981 */ /* 0x000ee2000c1e1900 */
[----:B------:R-:W-:Y:S01]  /*5c40*/  IMAD.MOV R11, RZ, RZ, -R10 ;  /* 0x000000ffff0b7224 */ /* 0x000fe200078e0a0a */
[----:B------:R-:W-:Y:S01]  /*5c50*/  UIMAD UR8, UR12, UR4, URZ ;  /* 0x000000040c0872a4 */ /* 0x000fe2000f8e023f */
[----:B--2---:R-:W-:Y:S01]  /*5c60*/  IMAD.U32 R9, RZ, RZ, UR13 ;  /* 0x0000000dff097e24 */ /* 0x004fe2000f8e00ff */
[----:B------:R-:W-:Y:S01]  /*5c70*/  UIMAD.WIDE.U32 UR24, UR13, UR4, URZ ;  /* 0x000000040d1872a5 */ /* 0x000fe2000f8e003f */
[----:B------:R-:W-:Y:S01]  /*5c80*/  IMAD R218, R11, c[0x0][0x2b8], R218 ;  /* 0x0000ae000bda7a24 */ /* 0x000fe200078e02da */
[----:B------:R-:W-:Y:S01]  /*5c90*/  UIMAD UR5, UR13, UR5, UR8 ;  /* 0x000000050d0572a4 */ /* 0x000fe2000f8e0208 */
[----:B------:R-:W-:Y:S01]  /*5ca0*/  ISETP.GE.AND P4, PT, R150, c[0x0][0x1d4], PT ;  /* 0x0000750096007a0c */ /* 0x000fe20003f86270 */
[----:B------:R-:W-:Y:S01]  /*5cb0*/  UIADD3 UR8, UR11, -UR6, URZ ;  /* 0x800000060b087290 */ /* 0x000fe2000fffe03f */
[----:B------:R-:W-:Y:S01]  /*5cc0*/  IMAD.WIDE.U32 R12, R218, c[0x0][0x1e0], RZ ;  /* 0x00007800da0c7a25 */ /* 0x000fe200078e00ff */
[----:B------:R-:W-:Y:S01]  /*5cd0*/  SHF.R.S32.HI R21, RZ, 0x1f, R218 ;  /* 0x0000001fff157819 */ /* 0x000fe200000114da */
[----:B------:R-:W-:Y:S01]  /*5ce0*/  UIADD3 UR6, UR25, UR5, URZ ;  /* 0x0000000519067290 */ /* 0x000fe2000fffe03f */
[----:B------:R-:W-:-:S02]  /*5cf0*/  ISETP.GE.AND P5, PT, R17, c[0x0][0x1d4], PT ;  /* 0x0000750011007a0c */ /* 0x000fc40003fa6270 */
[----:B------:R-:W-:Y:S01]  /*5d00*/  ISETP.GE.AND P3, PT, R16, c[0x0][0x1d4], PT ;  /* 0x0000750010007a0c */ /* 0x000fe20003f66270 */
[----:B------:R-:W-:Y:S01]  /*5d10*/  IMAD R11, R21, c[0x0][0x1e0], RZ ;  /* 0x00007800150b7a24 */ /* 0x000fe200078e02ff */
[----:B------:R-:W-:Y:S01]  /*5d20*/  ISETP.GE.AND P2, PT, R6, c[0x0][0x1d4], PT ;  /* 0x0000750006007a0c */ /* 0x000fe20003f46270 */
[----:B------:R-:W-:Y:S02]  /*5d30*/  ULDC.64 UR4, c[0x0][0x210] ;  /* 0x0000840000047ab9 */ /* 0x000fe40000000a00 */
[----:B------:R-:W-:Y:S01]  /*5d40*/  IMAD R10, R218, c[0x0][0x1e4], R11 ;  /* 0x00007900da0a7a24 */ /* 0x000fe200078e020b */
[----:B------:R-:W-:Y:S02]  /*5d50*/  UIMAD UR12, UR12, UR4, URZ ;  /* 0x000000040c0c72a4 */ /* 0x000fe4000f8e023f */
[----:B------:R-:W-:Y:S01]  /*5d60*/  UIMAD.WIDE.U32 UR26, UR13, UR4, URZ ;  /* 0x000000040d1a72a5 */ /* 0x000fe2000f8e003f */
[----:B------:R-:W-:Y:S01]  /*5d70*/  IMAD.IADD R13, R13, 0x1, R10 ;  /* 0x000000010d0d7824 */ /* 0x000fe200078e020a */
[----:B------:R-:W-:-:S04]  /*5d80*/  UIMAD UR5, UR13, UR5, UR12 ;  /* 0x000000050d0572a4 */ /* 0x000fc8000f8e020c */
[----:B------:R-:W-:Y:S01]  /*5d90*/  UIADD3 UR5, UR27, UR5, URZ ;  /* 0x000000051b057290 */ /* 0x000fe2000fffe03f */
[----:B---3--:R-:W-:Y:S01]  /*5da0*/  SHF.R.S32.HI R20, RZ, 0x1f, R217 ;  /* 0x0000001fff147819 */ /* 0x008fe200000114d9 */
[----:B------:R-:W-:-:S04]  /*5db0*/  IMAD.WIDE.U32 R12, R217, c[0x0][0x1f0], R12 ;  /* 0x00007c00d90c7a25 */ /* 0x000fc800078e000c */
[----:B------:R-:W-:Y:S01]  /*5dc0*/  IMAD R10, R20, c[0x0][0x1f0], RZ ;  /* 0x00007c00140a7a24 */ /* 0x000fe200078e02ff */
[----:B------:R-:W-:Y:S01]  /*5dd0*/  IADD3 R11, P0, R12, UR24, RZ ;  /* 0x000000180c0b7c10 */ /* 0x000fe2000ff1e0ff */
[----:B------:R-:W-:Y:S01]  /*5de0*/  IMAD R9, R9, c[0x0][0x1e8], R12 ;  /* 0x00007a0009097a24 */ /* 0x000fe200078e020c */
[----:B------:R-:W-:Y:S01]  /*5df0*/  IADD3 R12, -R19, UR8, RZ ;  /* 0x00000008130c7c10 */ /* 0x000fe2000fffe1ff */
[----:B------:R-:W-:Y:S01]  /*5e00*/  IMAD R10, R217, c[0x0][0x1f4], R10 ;  /* 0x00007d00d90a7a24 */ /* 0x000fe200078e020a */
[----:B------:R-:W-:Y:S02]  /*5e10*/  LEA RZ, P1, R11, c[0x0][0x1c8], 0x1 ;  /* 0x000072000bff7a11 */ /* 0x000fe400078208ff */
[----:B------:R-:W-:Y:S01]  /*5e20*/  LEA R23, R9, c[0x0][0x1c8], 0x1 ;  /* 0x0000720009177a11 */ /* 0x000fe200078e08ff */
[----:B------:R-:W-:-:S04]  /*5e30*/  IMAD.IADD R10, R13, 0x1, R10 ;  /* 0x000000010d0a7824 */ /* 0x000fc800078e020a */
[----:B------:R-:W-:Y:S01]  /*5e40*/  SHFL.IDX PT, R14, R23, RZ, 0x181f ;  /* 0x00181fff170e7589 */ /* 0x000fe200000e0000 */
[----:B------:R-:W-:Y:S02]  /*5e50*/  IADD3.X R10, R10, UR6, RZ, P0, !PT ;  /* 0x000000060a0a7c10 */ /* 0x000fe400087fe4ff */
[----:B------:R-:W-:Y:S02]  /*5e60*/  ISETP.GE.AND P0, PT, R12, 0x1, PT ;  /* 0x000000010c00780c */ /* 0x000fe40003f06270 */
[----:B------:R-:W-:Y:S02]  /*5e70*/  LEA.HI.X R15, R11, c[0x0][0x1cc], R10, 0x1, P1 ;  /* 0x000073000b0f7a11 */ /* 0x000fe400008f0c0a */
[----:B------:R-:W-:-:S04]  /*5e80*/  ISETP.GT.AND P1, PT, R216, 0x1f, PT ;  /* 0x0000001fd800780c */ /* 0x000fc80003f24270 */
[----:B------:R-:W1:Y:S05]  /*5e90*/  SHFL.IDX PT, R15, R15, RZ, 0x181f ;  /* 0x00181fff0f0f7589 */ /* 0x000e6a00000e0000 */
[----:B------:R-:W-:Y:S01]  /*5ea0*/  @P0 SHF.R.S32.HI R10, RZ, 0x1f, R17 ;  /* 0x0000001fff0a0819 */ /* 0x000fe20000011411 */
[----:B------:R-:W-:Y:S01]  /*5eb0*/  @P0 IMAD.SHL.U32 R12, R18, 0x2, RZ ;  /* 0x00000002120c0824 */ /* 0x000fe200078e00ff */
[----:B------:R-:W-:Y:S02]  /*5ec0*/  @P0 SHF.R.S32.HI R13, RZ, 0x1f, R16 ;  /* 0x0000001fff0d0819 */ /* 0x000fe40000011410 */
[----:B------:R-:W-:Y:S02]  /*5ed0*/  @P0 SHF.R.S32.HI R9, RZ, 0x1f, R6 ;  /* 0x0000001fff090819 */ /* 0x000fe40000011406 */
[----:B------:R-:W-:-:S02]  /*5ee0*/  @P0 LEA.HI R11, R10, R17, RZ, 0x3 ;  /* 0x000000110a0b0211 */ /* 0x000fc400078f18ff */
[----:B------:R-:W-:Y:S02]  /*5ef0*/  @P0 LEA.HI R10, R13, R16, RZ, 0x3 ;  /* 0x000000100d0a0211 */ /* 0x000fe400078f18ff */
[----:B------:R-:W-:Y:S02]  /*5f00*/  @P0 LEA.HI R9, R9, R6, RZ, 0x3 ;  /* 0x0000000609090211 */ /* 0x000fe400078f18ff */
[----:B------:R-:W-:Y:S02]  /*5f10*/  @P0 LOP3.LUT R11, R11, 0xfffffff8, RZ, 0xc0, !PT ;  /* 0xfffffff80b0b0812 */ /* 0x000fe400078ec0ff */
[----:B------:R-:W-:Y:S02]  /*5f20*/  @P0 LOP3.LUT R10, R10, 0xfffffff8, RZ, 0xc0, !PT ;  /* 0xfffffff80a0a0812 */ /* 0x000fe400078ec0ff */
[----:B------:R-:W-:Y:S01]  /*5f30*/  @P0 LOP3.LUT R9, R9, 0xfffffff8, RZ, 0xc0, !PT ;  /* 0xfffffff809090812 */ /* 0x000fe200078ec0ff */
[----:B-1----:R-:W-:-:S04]  /*5f40*/  @P0 IMAD.WIDE R24, R150, 0x2, R14 ;  /* 0x0000000296180825 */ /* 0x002fc800078e020e */
[--C-:B------:R-:W-:Y:S01]  /*5f50*/  @P0 IMAD.WIDE R26, R11, 0x2, R14.reuse ;  /* 0x000000020b1a0825 */ /* 0x100fe200078e020e */
[----:B------:R-:W-:Y:S01]  /*5f60*/  @!PT LDS RZ, [RZ] ;  /* 0x00000000fffff984 */ /* 0x000fe20000000800 */
[----:B------:R1:W-:Y:S03]  /*5f70*/  @P0 LDGSTS.E.BYPASS.LTC128B.128 [R12+0xc080], [R24.64], !P4 ;  /* 0x0c080000180c0fae */ /* 0x0003e6000e101d56 */
[--C-:B------:R-:W-:Y:S01]  /*5f80*/  @P0 IMAD.WIDE R10, R10, 0x2, R14.reuse ;  /* 0x000000020a0a0825 */ /* 0x100fe200078e020e */
[----:B------:R1:W-:Y:S03]  /*5f90*/  @P0 LDGSTS.E.BYPASS.LTC128B.128 [R12+0xd080], [R26.64], !P5 ;  /* 0x0d0800001a0c0fae */ /* 0x0003e6000e901d56 */
[----:B------:R-:W-:Y:S01]  /*5fa0*/  @P0 IMAD.WIDE R14, R9, 0x2, R14 ;  /* 0x00000002090e0825 */ /* 0x000fe200078e020e */
[----:B------:R1:W-:Y:S04]  /*5fb0*/  @P0 LDGSTS.E.BYPASS.LTC128B.128 [R12+0xe080], [R10.64], !P3 ;  /* 0x0e0800000a0c0fae */ /* 0x0003e8000d901d56 */
[----:B------:R1:W-:Y:S01]  /*5fc0*/  @P0 LDGSTS.E.BYPASS.LTC128B.128 [R12+0xf080], [R14.64], !P2 ;  /* 0x0f0800000e0c0fae */ /* 0x0003e2000d101d56 */
[----:B------:R-:W-:-:S03]  /*5fd0*/  ISETP.LT.AND P0, PT, RZ, c[0x0][0x27c], PT ;  /* 0x00009f00ff007a0c */ /* 0x000fc60003f01270 */
[----:B------:R-:W0:Y:S10]  /*5fe0*/  LDGDEPBAR ;  /* 0x00000000000079af */ /* 0x000e340000000000 */
[----:B------:R-:W-:Y:S05]  /*5ff0*/  @P0 BRA `(.L_x_88) ;  /* 0x0000002000000947 */ /* 0x000fea0003800000 */
[----:B------:R-:W-:-:S04]  /*6000*/  DEPBAR.LE SB0, 0x1 ;  /* 0x000080400000791a */ /* 0x000fc80000000000 */
[----:B------:R-:W-:Y:S05]  /*6010*/  BRA `(.L_x_89) ;  /* 0x00006c1000007947 */ /* 0x000fea0003800000 */
.L_x_88:
[----:B-1----:R-:W-:Y:S01]  /*6020*/  SHF.R.S32.HI R10, RZ, 0x1f, R67 ;  /* 0x0000001fff0a7819 */ /* 0x002fe20000011443 */
[C---:B------:R-:W-:Y:S01]  /*6030*/  IMAD.WIDE.U32 R12, R67.reuse, c[0x0][0x280], RZ ;  /* 0x0000a000430c7a25 */ /* 0x040fe200078e00ff */
[----:B------:R-:W-:Y:S01]  /*6040*/  ULDC.U8 UR4, c[0x0][0x298] ;  /* 0x0000a60000047ab9 */ /* 0x000fe20000000000 */
[----:B------:R-:W-:Y:S01]  /*6050*/  BSSY B2, `(.L_x_89) ;  /* 0x00006bd000027945 */ /* 0x000fe20003800000 */
[----:B------:R-:W-:Y:S01]  /*6060*/  SHF.L.U32 R23, R18, 0x1, RZ ;  /* 0x0000000112177819 */ /* 0x000fe200000006ff */
[----:B------:R-:W-:Y:S01]  /*6070*/  IMAD R14, R10, c[0x0][0x280], RZ ;  /* 0x0000a0000a0e7a24 */ /* 0x000fe200078e02ff */
[----:B------:R-:W-:Y:S01]  /*6080*/  LEA R32, P0, R12, c[0x0][0x270], 0x1 ;  /* 0x00009c000c207a11 */ /* 0x000fe200078008ff */
[----:B------:R-:W-:Y:S02]  /*6090*/  IMAD R10, R10, c[0x0][0x290], RZ ;  /* 0x0000a4000a0a7a24 */ /* 0x000fe400078e02ff */
[----:B------:R-:W-:-:S05]  /*60a0*/  IMAD R9, R67, c[0x0][0x284], R14 ;  /* 0x0000a10043097a24 */ /* 0x000fca00078e020e */
[----:B------:R-:W-:-:S04]  /*60b0*/  IADD3 R9, R9, R13, RZ ;  /* 0x0000000d09097210 */ /* 0x000fc80007ffe0ff */
[----:B------:R-:W-:Y:S01]  /*60c0*/  LEA.HI.X R33, R12, c[0x0][0x274], R9, 0x1, P0 ;  /* 0x00009d000c217a11 */ /* 0x000fe200000f0c09 */
[----:B------:R-:W-:-:S04]  /*60d0*/  IMAD.WIDE.U32 R12, R67, c[0x0][0x290], RZ ;  /* 0x0000a400430c7a25 */ /* 0x000fc800078e00ff */
[----:B------:R-:W-:Y:S01]  /*60e0*/  IMAD R9, R67, c[0x0][0x294], R10 ;  /* 0x0000a50043097a24 */ /* 0x000fe200078e020a */
[----:B------:R-:W-:-:S04]  /*60f0*/  LEA R34, P0, R12, c[0x0][0x288], 0x1 ;  /* 0x0000a2000c227a11 */ /* 0x000fc800078008ff */
[----:B------:R-:W-:-:S04]  /*6100*/  IADD3 R9, R9, R13, RZ ;  /* 0x0000000d09097210 */ /* 0x000fc80007ffe0ff */
[----:B------:R-:W-:Y:S02]  /*6110*/  LEA.HI.X R35, R12, c[0x0][0x28c], R9, 0x1, P0 ;  /* 0x0000a3000c237a11 */ /* 0x000fe400000f0c09 */
[----:B------:R-:W-:-:S13]  /*6120*/  ISETP.NE.AND P0, PT, RZ, UR4, PT ;  /* 0x00000004ff007c0c */ /* 0x000fda000bf05270 */
[----:B------:R-:W-:Y:S05]  /*6130*/  @!P0 BRA `(.L_x_90) ;  /* 0x0000320000008947 */ /* 0x000fea0003800000 */
[----:B------:R-:W-:Y:S01]  /*6140*/  ISETP.NE.AND P6, PT, R8, RZ, PT ;  /* 0x000000ff0800720c */ /* 0x000fe20003fc5270 */
[----:B------:R-:W-:Y:S01]  /*6150*/  BSSY B0, `(.L_x_91) ;  /* 0x0000033000007945 */ /* 0x000fe20003800000 */
[----:B------:R-:W-:Y:S01]  /*6160*/  SHF.L.U32 R12, R2, 0x2, RZ ;  /* 0x00000002020c7819 */ /* 0x000fe200000006ff */
[----:B------:R-:W-:Y:S01]  /*6170*/  CS2R R14, SRZ ;  /* 0x00000000000e7805 */ /* 0x000fe2000001ff00 */
[----:B------:R-:W-:Y:S01]  /*6180*/  CS2R R24, SRZ ;  /* 0x0000000000187805 */ /* 0x000fe2000001ff00 */
[----:B------:R-:W-:Y:S01]  /*6190*/  CS2R R26, SRZ ;  /* 0x00000000001a7805 */ /* 0x000fe2000001ff00 */
[----:B------:R-:W-:Y:S01]  /*61a0*/  CS2R R28, SRZ ;  /* 0x00000000001c7805 */ /* 0x000fe2000001ff00 */
[----:B------:R-:W-:Y:S01]  /*61b0*/  CS2R R50, SRZ ;  /* 0x0000000000327805 */ /* 0x000fe2000001ff00 */
[----:B------:R-:W-:Y:S01]  /*61c0*/  CS2R R8, SRZ ;  /* 0x0000000000087805 */ /* 0x000fe2000001ff00 */
[----:B------:R-:W-:Y:S01]  /*61d0*/  CS2R R10, SRZ ;  /* 0x00000000000a7805 */ /* 0x000fe2000001ff00 */
[----:B------:R-:W-:-:S03]  /*61e0*/  CS2R R52, SRZ ;  /* 0x0000000000347805 */ /* 0x000fc6000001ff00 */
[----:B------:R-:W-:Y:S05]  /*61f0*/  @P6 BRA `(.L_x_92) ;  /* 0x0000028000006947 */ /* 0x000fea0003800000 */
[C---:B------:R-:W-:Y:S01]  /*6200*/  ISETP.GE.AND P0, PT, R12.reuse, c[0x0][0x27c], PT ;  /* 0x00009f000c007a0c */ /* 0x040fe20003f06270 */
[----:B------:R-:W-:Y:S01]  /*6210*/  CS2R R28, SRZ ;  /* 0x00000000001c7805 */ /* 0x000fe2000001ff00 */
[----:B------:R-:W-:Y:S01]  /*6220*/  CS2R R52, SRZ ;  /* 0x0000000000347805 */ /* 0x000fe2000001ff00 */
[----:B------:R-:W-:-:S10]  /*6230*/  IADD3 R8, R12, 0x20, RZ ;  /* 0x000000200c087810 */ /* 0x000fd40007ffe0ff */
[----:B------:R-:W-:-:S04]  /*6240*/  @!P0 IMAD.WIDE R30, R12, 0x2, R32 ;  /* 0x000000020c1e8825 */ /* 0x000fc800078e0220 */
[----:B------:R-:W-:Y:S01]  /*6250*/  @!P0 IMAD.WIDE R24, R12, 0x2, R34 ;  /* 0x000000020c188825 */ /* 0x000fe200078e0222 */
[----:B------:R1:W5:Y:S04]  /*6260*/  @!P0 LD.E.64 R28, [R30.64] ;  /* 0x000000161e1c8980 */ /* 0x000368000c101b00 */
[----:B------:R2:W5:Y:S01]  /*6270*/  @!P0 LD.E.64 R52, [R24.64] ;  /* 0x0000001618348980 */ /* 0x000562000c101b00 */
[----:B------:R-:W-:Y:S01]  /*6280*/  ISETP.GE.AND P0, PT, R8, c[0x0][0x27c], PT ;  /* 0x00009f0008007a0c */ /* 0x000fe20003f06270 */
[----:B------:R-:W-:Y:S01]  /*6290*/  CS2R R26, SRZ ;  /* 0x00000000001a7805 */ /* 0x000fe2000001ff00 */
[----:B------:R-:W-:-:S11]  /*62a0*/  CS2R R10, SRZ ;  /* 0x00000000000a7805 */ /* 0x000fd6000001ff00 */
[----:B------:R-:W-:-:S04]  /*62b0*/  @!P0 SHF.R.S32.HI R9, RZ, 0x1f, R8 ;  /* 0x0000001fff098819 */ /* 0x000fc80000011408 */
[----:B------:R-:W-:Y:S02]  /*62c0*/  @!P0 LEA.HI R9, R9, R8, RZ, 0x2 ;  /* 0x0000000809098211 */ /* 0x000fe400078f10ff */
[----:B------:R-:W-:Y:S02]  /*62d0*/  IADD3 R8, R12, 0x40, RZ ;  /* 0x000000400c087810 */ /* 0x000fe40007ffe0ff */
[----:B------:R-:W-:-:S05]  /*62e0*/  @!P0 LOP3.LUT R9, R9, 0xfffffffc, RZ, 0xc0, !PT ;  /* 0xfffffffc09098812 */ /* 0x000fca00078ec0ff */
[----:B------:R-:W-:-:S04]  /*62f0*/  @!P0 IMAD.WIDE R14, R9, 0x2, R32 ;  /* 0x00000002090e8825 */ /* 0x000fc800078e0220 */
[----:B------:R-:W-:Y:S01]  /*6300*/  @!P0 IMAD.WIDE R38, R9, 0x2, R34 ;  /* 0x0000000209268825 */ /* 0x000fe200078e0222 */
[----:B------:R3:W5:Y:S04]  /*6310*/  @!P0 LD.E.64 R26, [R14.64] ;  /* 0x000000160e1a8980 */ /* 0x000768000c101b00 */
[----:B------:R4:W5:Y:S01]  /*6320*/  @!P0 LD.E.64 R10, [R38.64] ;  /* 0x00000016260a8980 */ /* 0x000962000c101b00 */
[----:B------:R-:W-:Y:S01]  /*6330*/  ISETP.GE.AND P0, PT, R8, c[0x0][0x27c], PT ;  /* 0x00009f0008007a0c */ /* 0x000fe20003f06270 */
[----:B--2---:R-:W-:-:S12]  /*6340*/  CS2R R24, SRZ ;  /* 0x0000000000187805 */ /* 0x004fd8000001ff00 */
[----:B------:R-:W-:-:S04]  /*6350*/  @!P0 SHF.R.S32.HI R9, RZ, 0x1f, R8 ;  /* 0x0000001fff098819 */ /* 0x000fc80000011408 */
[----:B------:R-:W-:-:S04]  /*6360*/  @!P0 LEA.HI R9, R9, R8, RZ, 0x2 ;  /* 0x0000000809098211 */ /* 0x000fc800078f10ff */
[----:B------:R-:W-:Y:S02]  /*6370*/  @!P0 LOP3.LUT R13, R9, 0xfffffffc, RZ, 0xc0, !PT ;  /* 0xfffffffc090d8812 */ /* 0x000fe400078ec0ff */
[----:B------:R-:W-:-:S03]  /*6380*/  CS2R R8, SRZ ;  /* 0x0000000000087805 */ /* 0x000fc6000001ff00 */
[----:B-1----:R-:W-:-:S04]  /*6390*/  @!P0 IMAD.WIDE R30, R13, 0x2, R32 ;  /* 0x000000020d1e8825 */ /* 0x002fc800078e0220 */
[----:B------:R-:W-:Y:S01]  /*63a0*/  @!P0 IMAD.WIDE R36, R13, 0x2, R34 ;  /* 0x000000020d248825 */ /* 0x000fe200078e0222 */
[----:B------:R-:W-:Y:S01]  /*63b0*/  IADD3 R13, R12, 0x60, RZ ;  /* 0x000000600c0d7810 */ /* 0x000fe20007ffe0ff */
[----:B------:R4:W5:Y:S04]  /*63c0*/  @!P0 LD.E.64 R24, [R30.64] ;  /* 0x000000161e188980 */ /* 0x000968000c101b00 */
[----:B------:R4:W5:Y:S01]  /*63d0*/  @!P0 LD.E.64 R8, [R36.64] ;  /* 0x0000001624088980 */ /* 0x000962000c101b00 */
[----:B------:R-:W-:Y:S01]  /*63e0*/  ISETP.GE.AND P0, PT, R13, c[0x0][0x27c], PT ;  /* 0x00009f000d007a0c */ /* 0x000fe20003f06270 */
[----:B------:R-:W-:-:S12]  /*63f0*/  CS2R R50, SRZ ;  /* 0x0000000000327805 */ /* 0x000fd8000001ff00 */
[----:B---3--:R-:W-:-:S04]  /*6400*/  @!P0 SHF.R.S32.HI R14, RZ, 0x1f, R13 ;  /* 0x0000001fff0e8819 */ /* 0x008fc8000001140d */
[----:B------:R-:W-:Y:S02]  /*6410*/  @!P0 LEA.HI R13, R14, R13, RZ, 0x2 ;  /* 0x0000000d0e0d8211 */ /* 0x000fe400078f10ff */
[----:B------:R-:W-:Y:S02]  /*6420*/  CS2R R14, SRZ ;  /* 0x00000000000e7805 */ /* 0x000fe4000001ff00 */
[----:B------:R-:W-:-:S05]  /*6430*/  @!P0 LOP3.LUT R13, R13, 0xfffffffc, RZ, 0xc0, !PT ;  /* 0xfffffffc0d0d8812 */ /* 0x000fca00078ec0ff */
[----:B------:R-:W-:-:S04]  /*6440*/  @!P0 IMAD.WIDE R32, R13, 0x2, R32 ;  /* 0x000000020d208825 */ /* 0x000fc800078e0220 */
[----:B------:R-:W-:Y:S01]  /*6450*/  @!P0 IMAD.WIDE R34, R13, 0x2, R34 ;  /* 0x000000020d228825 */ /* 0x000fe200078e0222 */
[----:B------:R4:W5:Y:S04]  /*6460*/  @!P0 LD.E.64 R14, [R32.64] ;  /* 0x00000016200e8980 */ /* 0x000968000c101b00 */
[----:B------:R4:W5:Y:S02]  /*6470*/  @!P0 LD.E.64 R50, [R34.64] ;  /* 0x0000001622328980 */ /* 0x000964000c101b00 */
.L_x_92:
[----:B------:R-:W-:Y:S05]  /*6480*/  BSYNC B0 ;  /* 0x0000000000007941 */ /* 0x000fea0003800000 */
.L_x_91:
[----:B------:R-:W-:Y:S01]  /*6490*/  UIMAD UR4, UR14, -0x80, UR19 ;  /* 0xffffff800e0478a4 */ /* 0x000fe2000f8e0213 */
[----:B-----5:R-:W-:Y:S01]  /*64a0*/  IMAD.MOV.U32 R48, RZ, RZ, R28 ;  /* 0x000000ffff307224 */ /* 0x020fe200078e001c */
[--C-:B----4-:R-:W-:Y:S01]  /*64b0*/  SHF.R.U64 R36, R28, 0x10, R29.reuse ;  /* 0x000000101c247819 */ /* 0x110fe2000000121d */
[--C-:B------:R-:W-:Y:S01]  /*64c0*/  IMAD.MOV.U32 R47, RZ, RZ, R29.reuse ;  /* 0x000000ffff2f7224 */ /* 0x100fe200078e001d */
[----:B------:R-:W-:Y:S01]  /*64d0*/  UISETP.LT.AND UP0, UPT, UR4, 0x80, UPT ;  /* 0x000000800400788c */ /* 0x000fe2000bf01270 */
[----:B------:R-:W-:Y:S01]  /*64e0*/  SHF.R.U32.HI R35, RZ, 0x10, R29 ;  /* 0x00000010ff237819 */ /* 0x000fe2000001161d */
[--C-:B------:R-:W-:Y:S01]  /*64f0*/  IMAD.MOV.U32 R45, RZ, RZ, R27.reuse ;  /* 0x000000ffff2d7224 */ /* 0x100fe200078e001b */
[--C-:B------:R-:W-:Y:S01]  /*6500*/  SHF.R.U64 R32, R26, 0x10, R27.reuse ;  /* 0x000000101a207819 */ /* 0x100fe2000000121b */
[----:B------:R-:W-:Y:S01]  /*6510*/  USEL UR4, UR4, 0x80, UP0 ;  /* 0x0000008004047887 */ /* 0x000fe20008000000 */
[----:B------:R-:W-:Y:S01]  /*6520*/  SHF.R.U32.HI R31, RZ, 0x10, R27 ;  /* 0x00000010ff1f7819 */ /* 0x000fe2000001161b */
[----:B------:R-:W-:Y:S01]  /*6530*/  IMAD.MOV.U32 R46, RZ, RZ, R26 ;  /* 0x000000ffff2e7224 */ /* 0x000fe200078e001a */
[--C-:B------:R-:W-:Y:S01]  /*6540*/  SHF.R.U64 R28, R24, 0x10, R25.reuse ;  /* 0x00000010181c7819 */ /* 0x100fe20000001219 */
[--C-:B------:R-:W-:Y:S01]  /*6550*/  IMAD.MOV.U32 R43, RZ, RZ, R25.reuse ;  /* 0x000000ffff2b7224 */ /* 0x100fe200078e0019 */
[----:B------:R-:W-:Y:S01]  /*6560*/  SHF.R.U32.HI R27, RZ, 0x10, R25 ;  /* 0x00000010ff1b7819 */ /* 0x000fe20000011619 */
[----:B------:R-:W-:Y:S01]  /*6570*/  IMAD.MOV.U32 R38, RZ, RZ, R10 ;  /* 0x000000ffff267224 */ /* 0x000fe200078e000a */
[----:B------:R-:W-:Y:S01]  /*6580*/  ISETP.GE.AND P0, PT, R19, UR4, PT ;  /* 0x0000000413007c0c */ /* 0x000fe2000bf06270 */
[--C-:B------:R-:W-:Y:S01]  /*6590*/  IMAD.MOV.U32 R37, RZ, RZ, R11.reuse ;  /* 0x000000ffff257224 */ /* 0x100fe200078e000b */
[--C-:B------:R-:W-:Y:S01]  /*65a0*/  SHF.R.U64 R30, R10, 0x10, R11.reuse ;  /* 0x000000100a1e7819 */ /* 0x100fe2000000120b */
[----:B------:R-:W-:Y:S01]  /*65b0*/  IMAD.MOV.U32 R44, RZ, RZ, R24 ;  /* 0x000000ffff2c7224 */ /* 0x000fe200078e0018 */
[----:B------:R-:W-:Y:S01]  /*65c0*/  SHF.R.U32.HI R29, RZ, 0x10, R11 ;  /* 0x00000010ff1d7819 */ /* 0x000fe2000001160b */
[----:B------:R-:W-:Y:S01]  /*65d0*/  IMAD.MOV.U32 R11, RZ, RZ, R8 ;  /* 0x000000ffff0b7224 */ /* 0x000fe200078e0008 */
[--C-:B------:R-:W-:Y:S01]  /*65e0*/  SHF.R.U64 R26, R8, 0x10, R9.reuse ;  /* 0x00000010081a7819 */ /* 0x100fe20000001209 */
[--C-:B------:R-:W-:Y:S01]  /*65f0*/  IMAD.MOV.U32 R10, RZ, RZ, R9.reuse ;  /* 0x000000ffff0a7224 */ /* 0x100fe200078e0009 */
        /* <DEDUP_REMOVED lines=13> */
[----:B------:R-:W-:-:S04]  /*66d0*/  DEPBAR.LE SB0, 0x1 ;  /* 0x000080400000791a */ /* 0x000fc80000000000 */
[----:B------:R-:W-:Y:S01]  /*66e0*/  BSSY B1, `(.L_x_93) ;  /* 0x00000bc000017945 */ /* 0x000fe20003800000 */
[----:B------:R-:W-:Y:S02]  /*66f0*/  PRMT R36, R48, 0x5410, R36 ;  /* 0x0000541030247816 */ /* 0x000fe40000000024 */
[----:B------:R-:W-:Y:S02]  /*6700*/  PRMT R35, R47, 0x5410, R35 ;  /* 0x000054102f237816 */ /* 0x000fe40000000023 */
[----:B------:R-:W-:Y:S02]  /*6710*/  PRMT R32, R46, 0x5410, R32 ;  /* 0x000054102e207816 */ /* 0x000fe40000000020 */
[----:B------:R-:W-:Y:S02]  /*6720*/  PRMT R31, R45, 0x5410, R31 ;  /* 0x000054102d1f7816 */ /* 0x000fe4000000001f */
[----:B------:R-:W-:Y:S02]  /*6730*/  PRMT R28, R44, 0x5410, R28 ;  /* 0x000054102c1c7816 */ /* 0x000fe4000000001c */
[----:B------:R-:W-:-:S02]  /*6740*/  PRMT R27, R43, 0x5410, R27 ;  /* 0x000054102b1b7816 */ /* 0x000fc4000000001b */
        /* <DEDUP_REMOVED lines=9> */
[----:B------:R-:W-:Y:S01]  /*67e0*/  PRMT R13, R8, 0x5410, R13 ;  /* 0x00005410080d7816 */ /* 0x000fe2000000000d */
[----:B------:R-:W-:Y:S06]  /*67f0*/  BAR.SYNC.DEFER_BLOCKING 0x0 ;  /* 0x0000000000007b1d */ /* 0x000fec0000010000 */
[----:B------:R-:W-:Y:S05]  /*6800*/  @P0 BRA `(.L_x_94) ;  /* 0x00000a9000000947 */ /* 0x000fea0003800000 */
[----:B------:R-:W-:Y:S01]  /*6810*/  ISETP.GE.AND P0, PT, R12, c[0x0][0x27c], PT ;  /* 0x00009f000c007a0c */ /* 0x000fe20003f06270 */
[----:B------:R-:W-:-:S12]  /*6820*/  BSSY B0, `(.L_x_95) ;  /* 0x0000028000007945 */ /* 0x000fd80003800000 */
[----:B------:R-:W-:Y:S05]  /*6830*/  @P0 BRA `(.L_x_96) ;  /* 0x0000026000000947 */ /* 0x000fea0003800000 */
[----:B------:R-:W1:Y:S01]  /*6840*/  LDS.128 R8, [R23+0x10080] ;  /* 0x0100800017087984 */ /* 0x000e620000000c00 */
[----:B------:R-:W-:Y:S01]  /*6850*/  SHF.L.U32 R42, R36, 0x10, RZ ;  /* 0x00000010242a7819 */ /* 0x000fe200000006ff */
[C---:B------:R-:W-:Y:S01]  /*6860*/  IMAD.U32 R40, R34.reuse, 0x10000, RZ ;  /* 0x0001000022287824 */ /* 0x040fe200078e00ff */
[----:B------:R-:W-:Y:S02]  /*6870*/  LOP3.LUT R39, R34, 0xffff0000, RZ, 0xc0, !PT ;  /* 0xffff000022277812 */ /* 0x000fe400078ec0ff */
[----:B------:R-:W-:Y:S02]  /*6880*/  LOP3.LUT R41, R36, 0xffff0000, RZ, 0xc0, !PT ;  /* 0xffff000024297812 */ /* 0x000fe400078ec0ff */
[C---:B-1----:R-:W-:Y:S02]  /*6890*/  LOP3.LUT R37, R8.reuse, 0xffff0000, RZ, 0xc0, !PT ;  /* 0xffff000008257812 */ /* 0x042fe400078ec0ff */
[----:B------:R-:W-:Y:S02]  /*68a0*/  LOP3.LUT R46, R9, 0xffff0000, RZ, 0xc0, !PT ;  /* 0xffff0000092e7812 */ /* 0x000fe400078ec0ff */
[----:B------:R-:W-:-:S02]  /*68b0*/  SHF.L.U32 R38, R8, 0x10, RZ ;  /* 0x0000001008267819 */ /* 0x000fc400000006ff */
[----:B------:R-:W-:Y:S01]  /*68c0*/  SHF.L.U32 R8, R9, 0x10, RZ ;  /* 0x0000001009087819 */ /* 0x000fe200000006ff */
[C---:B------:R-:W-:Y:S01]  /*68d0*/  FMUL.FTZ R9, R37.reuse, R40 ;  /* 0x0000002825097220 */ /* 0x040fe20000410000 */
[C---:B------:R-:W-:Y:S01]  /*68e0*/  SHF.L.U32 R44, R10.reuse, 0x10, RZ ;  /* 0x000000100a2c7819 */ /* 0x040fe200000006ff */
[-C--:B------:R-:W-:Y:S01]  /*68f0*/  FMUL.FTZ R37, R37, R42.reuse ;  /* 0x0000002a25257220 */ /* 0x080fe20000410000 */
[----:B------:R-:W-:Y:S01]  /*6900*/  LOP3.LUT R43, R10, 0xffff0000, RZ, 0xc0, !PT ;  /* 0xffff00000a2b7812 */ /* 0x000fe200078ec0ff */
[C---:B------:R-:W-:Y:S01]  /*6910*/  IMAD.U32 R10, R11.reuse, 0x10000, RZ ;  /* 0x000100000b0a7824 */ /* 0x040fe200078e00ff */
[----:B------:R-:W-:Y:S01]  /*6920*/  LOP3.LUT R45, R11, 0xffff0000, RZ, 0xc0, !PT ;  /* 0xffff00000b2d7812 */ /* 0x000fe200078ec0ff */
[----:B------:R-:W-:Y:S02]  /*6930*/  FMUL.FTZ R11, R46, R39 ;  /* 0x000000272e0b7220 */ /* 0x000fe40000410000 */
[C---:B------:R-:W-:Y:S01]  /*6940*/  FFMA.FTZ R9, R38.reuse, R42, -R9 ;  /* 0x0000002a26097223 */ /* 0x040fe20000010809 */
[----:B------:R-:W-:Y:S01]  /*6950*/  SHF.L.U32 R42, R35, 0x10, RZ ;  /* 0x00000010232a7819 */ /* 0x000fe200000006ff */
[----:B------:R-:W-:Y:S01]  /*6960*/  FFMA.FTZ R38, R38, R40, R37 ;  /* 0x0000002826267223 */ /* 0x000fe20000010025 */
[C---:B------:R-:W-:Y:S01]  /*6970*/  SHF.L.U32 R40, R33.reuse, 0x10, RZ ;  /* 0x0000001021287819 */ /* 0x040fe200000006ff */
[-C--:B------:R-:W-:Y:S01]  /*6980*/  FMUL.FTZ R46, R46, R41.reuse ;  /* 0x000000292e2e7220 */ /* 0x080fe20000410000 */
[----:B------:R-:W-:Y:S01]  /*6990*/  LOP3.LUT R37, R33, 0xffff0000, RZ, 0xc0, !PT ;  /* 0xffff000021257812 */ /* 0x000fe200078ec0ff */
[C---:B------:R-:W-:Y:S01]  /*69a0*/  FFMA.FTZ R11, R8.reuse, R41, -R11 ;  /* 0x00000029080b7223 */ /* 0x040fe2000001080b */
[----:B------:R-:W-:Y:S01]  /*69b0*/  LOP3.LUT R41, R35, 0xffff0000, RZ, 0xc0, !PT ;  /* 0xffff000023297812 */ /* 0x000fe200078ec0ff */
[----:B------:R-:W-:-:S02]  /*69c0*/  FFMA.FTZ R46, R8, R39, R46 ;  /* 0x00000027082e7223 */ /* 0x000fc4000001002e */
[----:B------:R-:W-:Y:S02]  /*69d0*/  FMUL.FTZ R39, R43, R40 ;  /* 0x000000282b277220 */ /* 0x000fe40000410000 */
[----:B------:R-:W-:Y:S02]  /*69e0*/  FMUL.FTZ R8, R45, R37 ;  /* 0x000000252d087220 */ /* 0x000fe40000410000 */
[-C--:B------:R-:W-:Y:S02]  /*69f0*/  FMUL.FTZ R43, R43, R42.reuse ;  /* 0x0000002a2b2b7220 */ /* 0x080fe40000410000 */
[----:B------:R-:W-:Y:S02]  /*6a00*/  FMUL.FTZ R45, R45, R41 ;  /* 0x000000292d2d7220 */ /* 0x000fe40000410000 */
[C---:B------:R-:W-:Y:S02]  /*6a10*/  FFMA.FTZ R39, R44.reuse, R42, -R39 ;  /* 0x0000002a2c277223 */ /* 0x040fe40000010827 */
[----:B------:R-:W-:-:S02]  /*6a20*/  FFMA.FTZ R40, R44, R40, R43 ;  /* 0x000000282c287223 */ /* 0x000fc4000001002b */
[----:B------:R-:W-:Y:S01]  /*6a30*/  FFMA.FTZ R41, R10, R41, -R8 ;  /* 0x000000290a297223 */ /* 0x000fe20000010808 */
[----:B------:R-:W-:Y:S01]  /*6a40*/  F2FP.BF16.PACK_AB R8, R38, R9 ;  /* 0x000000092608723e */ /* 0x000fe200000010ff */
[----:B------:R-:W-:Y:S01]  /*6a50*/  FFMA.FTZ R42, R10, R37, R45 ;  /* 0x000000250a2a7223 */ /* 0x000fe2000001002d */
[----:B------:R-:W-:Y:S02]  /*6a60*/  F2FP.BF16.PACK_AB R9, R46, R11 ;  /* 0x0000000b2e09723e */ /* 0x000fe400000010ff */
[----:B------:R-:W-:Y:S02]  /*6a70*/  F2FP.BF16.PACK_AB R10, R40, R39 ;  /* 0x00000027280a723e */ /* 0x000fe400000010ff */
[----:B------:R-:W-:-:S05]  /*6a80*/  F2FP.BF16.PACK_AB R11, R42, R41 ;  /* 0x000000292a0b723e */ /* 0x000fca00000010ff */
[----:B------:R1:W-:Y:S02]  /*6a90*/  STS.128 [R23+0x10080], R8 ;  /* 0x0100800817007388 */ /* 0x0003e40000000c00 */
.L_x_96:
[----:B------:R-:W-:Y:S05]  /*6aa0*/  BSYNC B0 ;  /* 0x0000000000007941 */ /* 0x000fea0003800000 */
.L_x_95:
[----:B-1----:R-:W-:Y:S01]  /*6ab0*/  IADD3 R8, R12, 0x20, RZ ;  /* 0x000000200c087810 */ /* 0x002fe20007ffe0ff */
[----:B------:R-:W-:Y:S03]  /*6ac0*/  BSSY B0, `(.L_x_97) ;  /* 0x0000029000007945 */ /* 0x000fe60003800000 */
[----:B------:R-:W-:-:S13]  /*6ad0*/  ISETP.GE.AND P0, PT, R8, c[0x0][0x27c], PT ;  /* 0x00009f0008007a0c */ /* 0x000fda0003f06270 */
        /* <DEDUP_REMOVED lines=39> */
.L_x_98:
[----:B------:R-:W-:Y:S05]  /*6d50*/  BSYNC B0 ;  /* 0x0000000000007941 */ /* 0x000fea0003800000 */
.L_x_97:
        /* <DEDUP_REMOVED lines=42> */
.L_x_100:
[----:B------:R-:W-:Y:S05]  /*7000*/  BSYNC B0 ;  /* 0x0000000000007941 */ /* 0x000fea0003800000 */
.L_x_99:
[----:B-1----:R-:W-:-:S04]  /*7010*/  IADD3 R8, R12, 0x60, RZ ;  /* 0x000000600c087810 */ /* 0x002fc80007ffe0ff */
        /* <DEDUP_REMOVED lines=40> */
.L_x_94:
[----:B------:R-:W-:Y:S05]  /*72a0*/  BSYNC B1 ;  /* 0x0000000000017941 */ /* 0x000fea0003800000 */
.L_x_93:
[----:B-1----:R-:W-:Y:S01]  /*72b0*/  IADD3 R8, R19, 0x20, RZ ;  /* 0x0000002013087810 */ /* 0x002fe20007ffe0ff */
[----:B------:R-:W-:Y:S03]  /*72c0*/  BSSY B1, `(.L_x_101) ;  /* 0x00000ac000017945 */ /* 0x000fe60003800000 */
[----:B------:R-:W-:-:S13]  /*72d0*/  ISETP.GE.AND P0, PT, R8, UR4, PT ;  /* 0x0000000408007c0c */ /* 0x000fda000bf06270 */
[----:B------:R-:W-:Y:S05]  /*72e0*/  @P0 BRA `(.L_x_102) ;  /* 0x00000a9000000947 */ /* 0x000fea0003800000 */
[----:B------:R-:W-:Y:S01]  /*72f0*/  ISETP.GE.AND P0, PT, R12, c[0x0][0x27c], PT ;  /* 0x00009f000c007a0c */ /* 0x000fe20003f06270 */
[----:B------:R-:W-:-:S12]  /*7300*/  BSSY B0, `(.L_x_103) ;  /* 0x0000028000007945 */ /* 0x000fd80003800000 */
[----:B------:R-:W-:Y:S05]  /*7310*/  @P0 BRA `(.L_x_104) ;  /* 0x0000026000000947 */ /* 0x000fea0003800000 */
[----:B------:R-:W1:Y:S01]  /*7320*/  LDS.128 R8, [R23+0x11080] ;  /* 0x0110800017087984 */ /* 0x000e620000000c00 */
[----:B------:R-:W-:Y:S01]  /*7330*/  SHF.L.U32 R40, R36, 0x10, RZ ;  /* 0x0000001024287819 */ /* 0x000fe200000006ff */
[----:B------:R-:W-:Y:S01]  /*7340*/  IMAD.U32 R39, R34, 0x10000, RZ ;  /* 0x0001000022277824 */ /* 0x000fe200078e00ff */
[----:B------:R-:W-:Y:S02]  /*7350*/  LOP3.LUT R41, R36, 0xffff0000, RZ, 0xc0, !PT ;  /* 0xffff000024297812 */ /* 0x000fe400078ec0ff */
[C---:B-1----:R-:W-:Y:S02]  /*7360*/  SHF.L.U32 R38, R8.reuse, 0x10, RZ ;  /* 0x0000001008267819 */ /* 0x042fe400000006ff */
[----:B------:R-:W-:Y:S02]  /*7370*/  LOP3.LUT R37, R8, 0xffff0000, RZ, 0xc0, !PT ;  /* 0xffff000008257812 */ /* 0x000fe400078ec0ff */
[C---:B------:R-:W-:Y:S02]  /*7380*/  SHF.L.U32 R8, R9.reuse, 0x10, RZ ;  /* 0x0000001009087819 */ /* 0x040fe400000006ff */
[----:B------:R-:W-:Y:S01]  /*7390*/  LOP3.LUT R46, R9, 0xffff0000, RZ, 0xc0, !PT ;  /* 0xffff0000092e7812 */ /* 0x000fe200078ec0ff */
[-C--:B------:R-:W-:Y:S01]  /*73a0*/  FMUL.FTZ R43, R39, R37.reuse ;  /* 0x00000025272b7220 */ /* 0x080fe20000410000 */
[----:B------:R-:W-:Y:S01]  /*73b0*/  LOP3.LUT R9, R34, 0xffff0000, RZ, 0xc0, !PT ;  /* 0xffff000022097812 */ /* 0x000fe200078ec0ff */
[----:B------:R-:W-:Y:S01]  /*73c0*/  FMUL.FTZ R37, R40, R37 ;  /* 0x0000002528257220 */ /* 0x000fe20000410000 */
[----:B------:R-:W-:Y:S01]  /*73d0*/  SHF.L.U32 R44, R10, 0x10, RZ ;  /* 0x000000100a2c7819 */ /* 0x000fe200000006ff */
[----:B------:R-:W-:Y:S01]  /*73e0*/  FFMA.FTZ R43, R40, R38, -R43 ;  /* 0x00000026282b7223 */ /* 0x000fe2000001082b */
[----:B------:R-:W-:Y:S01]  /*73f0*/  LOP3.LUT R42, R10, 0xffff0000, RZ, 0xc0, !PT ;  /* 0xffff00000a2a7812 */ /* 0x000fe200078ec0ff */
[C---:B------:R-:W-:Y:S01]  /*7400*/  IMAD.U32 R10, R11.reuse, 0x10000, RZ ;  /* 0x000100000b0a7824 */ /* 0x040fe200078e00ff */
[----:B------:R-:W-:Y:S01]  /*7410*/  LOP3.LUT R45, R11, 0xffff0000, RZ, 0xc0, !PT ;  /* 0xffff00000b2d7812 */ /* 0x000fe200078ec0ff */
[----:B------:R-:W-:Y:S01]  /*7420*/  FMUL.FTZ R11, R9, R46 ;  /* 0x0000002e090b7220 */ /* 0x000fe20000410000 */
[----:B------:R-:W-:Y:S01]  /*7430*/  LOP3.LUT R40, R35, 0xffff0000, RZ, 0xc0, !PT ;  /* 0xffff000023287812 */ /* 0x000fe200078ec0ff */
[----:B------:R-:W-:Y:S01]  /*7440*/  FFMA.FTZ R38, R39, R38, R37 ;  /* 0x0000002627267223 */ /* 0x000fe20000010025 */
[----:B------:R-:W-:Y:S01]  /*7450*/  SHF.L.U32 R39, R33, 0x10, RZ ;  /* 0x0000001021277819 */ /* 0x000fe200000006ff */
[----:B------:R-:W-:Y:S01]  /*7460*/  FMUL.FTZ R46, R41, R46 ;  /* 0x0000002e292e7220 */ /* 0x000fe20000410000 */
[----:B------:R-:W-:Y:S01]  /*7470*/  LOP3.LUT R37, R33, 0xffff0000, RZ, 0xc0, !PT ;  /* 0xffff000021257812 */ /* 0x000fe200078ec0ff */
[-C--:B------:R-:W-:Y:S01]  /*7480*/  FFMA.FTZ R11, R41, R8.reuse, -R11 ;  /* 0x00000008290b7223 */ /* 0x080fe2000001080b */
[----:B------:R-:W-:Y:S01]  /*7490*/  SHF.L.U32 R41, R35, 0x10, RZ ;  /* 0x0000001023297819 */ /* 0x000fe200000006ff */
[----:B------:R-:W-:-:S02]  /*74a0*/  FFMA.FTZ R46, R9, R8, R46 ;  /* 0x00000008092e7223 */ /* 0x000fc4000001002e */
[-C--:B------:R-:W-:Y:S02]  /*74b0*/  FMUL.FTZ R8, R39, R42.reuse ;  /* 0x0000002a27087220 */ /* 0x080fe40000410000 */
[-C--:B------:R-:W-:Y:S02]  /*74c0*/  FMUL.FTZ R9, R37, R45.reuse ;  /* 0x0000002d25097220 */ /* 0x080fe40000410000 */
[C---:B------:R-:W-:Y:S02]  /*74d0*/  FMUL.FTZ R42, R41.reuse, R42 ;  /* 0x0000002a292a7220 */ /* 0x040fe40000410000 */
[----:B------:R-:W-:Y:S02]  /*74e0*/  FMUL.FTZ R45, R40, R45 ;  /* 0x0000002d282d7220 */ /* 0x000fe40000410000 */
[-C--:B------:R-:W-:Y:S01]  /*74f0*/  FFMA.FTZ R41, R41, R44.reuse, -R8 ;  /* 0x0000002c29297223 */ /* 0x080fe20000010808 */
[----:B------:R-:W-:Y:S01]  /*7500*/  F2FP.BF16.PACK_AB R8, R38, R43 ;  /* 0x0000002b2608723e */ /* 0x000fe200000010ff */
[----:B------:R-:W-:-:S02]  /*7510*/  FFMA.FTZ R42, R39, R44, R42 ;  /* 0x0000002c272a7223 */ /* 0x000fc4000001002a */
[-C--:B------:R-:W-:Y:S01]  /*7520*/  FFMA.FTZ R40, R40, R10.reuse, -R9 ;  /* 0x0000000a28287223 */ /* 0x080fe20000010809 */
[----:B------:R-:W-:Y:S01]  /*7530*/  F2FP.BF16.PACK_AB R9, R46, R11 ;  /* 0x0000000b2e09723e */ /* 0x000fe200000010ff */
[----:B------:R-:W-:Y:S01]  /*7540*/  FFMA.FTZ R45, R37, R10, R45 ;  /* 0x0000000a252d7223 */ /* 0x000fe2000001002d */
[----:B------:R-:W-:-:S04]  /*7550*/  F2FP.BF16.PACK_AB R10, R42, R41 ;  /* 0x000000292a0a723e */ /* 0x000fc800000010ff */
[----:B------:R-:W-:-:S05]  /*7560*/  F2FP.BF16.PACK_AB R11, R45, R40 ;  /* 0x000000282d0b723e */ /* 0x000fca00000010ff */
[----:B------:R1:W-:Y:S02]  /*7570*/  STS.128 [R23+0x11080], R8 ;  /* 0x0110800817007388 */ /* 0x0003e40000000c00 */
.L_x_104:
[----:B------:R-:W-:Y:S05]  /*7580*/  BSYNC B0 ;  /* 0x0000000000007941 */ /* 0x000fea0003800000 */
.L_x_103:
[----:B-1----:R-:W-:Y:S01]  /*7590*/  IADD3 R8, R12, 0x20, RZ ;  /* 0x000000200c087810 */ /* 0x002fe20007ffe0ff */
[----:B------:R-:W-:Y:S03]  /*75a0*/  BSSY B0, `(.L_x_105) ;  /* 0x0000029000007945 */ /* 0x000fe60003800000 */
[----:B------:R-:W-:-:S13]  /*75b0*/  ISETP.GE.AND P0, PT, R8, c[0x0][0x27c], PT ;  /* 0x00009f0008007a0c */ /* 0x000fda0003f06270 */
        /* <DEDUP_REMOVED lines=39> */
.L_x_106:
[----:B------:R-:W-:Y:S05]  /*7830*/  BSYNC B0 ;  /* 0x0000000000007941 */ /* 0x000fea0003800000 */
.L_x_105:
        /* <DEDUP_REMOVED lines=42> */
.L_x_108:
[----:B------:R-:W-:Y:S05]  /*7ae0*/  BSYNC B0 ;  /* 0x0000000000007941 */ /* 0x000fea0003800000 */
.L_x_107:
[----:B-1----:R-:W-:-:S04]  /*7af0*/  IADD3 R8, R12, 0x60, RZ ;  /* 0x000000600c087810 */ /* 0x002fc80007ffe0ff */
        /* <DEDUP_REMOVED lines=40> */
.L_x_102:
[----:B------:R-:W-:Y:S05]  /*7d80*/  BSYNC B1 ;  /* 0x0000000000017941 */ /* 0x000fea0003800000 */
.L_x_101:
        /* <DEDUP_REMOVED lines=45> */
.L_x_112:
[----:B------:R-:W-:Y:S05]  /*8060*/  BSYNC B0 ;  /* 0x0000000000007941 */ /* 0x000fea0003800000 */
.L_x_111:
        /* <DEDUP_REMOVED lines=42> */
.L_x_114:
[----:B------:R-:W-:Y:S05]  /*8310*/  BSYNC B0 ;  /* 0x0000000000007941 */ /* 0x000fea0003800000 */
.L_x_113:
        /* <DEDUP_REMOVED lines=42> */
.L_x_116:
[----:B------:R-:W-:Y:S05]  /*85c0*/  BSYNC B0 ;  /* 0x0000000000007941 */ /* 0x000fea0003800000 */
.L_x_115:
        /* <DEDUP_REMOVED lines=41> */
.L_x_110:
[----:B------:R-:W-:Y:S05]  /*8860*/  BSYNC B1 ;  /* 0x0000000000017941 */ /* 0x000fea0003800000 */
.L_x_109:
[----:B-1----:R-:W-:-:S04]  /*8870*/  IADD3 R8, R19, 0x60, RZ ;  /* 0x0000006013087810 */ /* 0x002fc80007ffe0ff */
[----:B------:R-:W-:-:S13]  /*8880*/  ISETP.GE.AND P0, PT, R8, UR4, PT ;  /* 0x0000000408007c0c */ /* 0x000fda000bf06270 */
[----:B------:R-:W-:Y:S05]  /*8890*/  @P0 BRA `(.L_x_117) ;  /* 0x0000438000000947 */ /* 0x000fea0003800000 */
[----:B------:R-:W-:Y:S01]  /*88a0*/  ISETP.GE.AND P0, PT, R12, c[0x0][0x27c], PT ;  /* 0x00009f000c007a0c */ /* 0x000fe20003f06270 */
[----:B------:R-:W-:-:S12]  /*88b0*/  BSSY B0, `(.L_x_118) ;  /* 0x0000028000007945 */ /* 0x000fd80003800000 */
[----:B------:R-:W-:Y:S05]  /*88c0*/  @P0 BRA `(.L_x_119) ;  /* 0x0000026000000947 */ /* 0x000fea0003800000 */
[----:B------:R-:W1:Y:S01]  /*88d0*/  LDS.128 R8, [R23+0x13080] ;  /* 0x0130800017087984 */ /* 0x000e620000000c00 */
[----:B------:R-:W-:Y:S02]  /*88e0*/  LOP3.LUT R40, R36, 0xffff0000, RZ, 0xc0, !PT ;  /* 0xffff000024287812 */ /* 0x000fe400078ec0ff */
[C---:B-1----:R-:W-:Y:S01]  /*88f0*/  SHF.L.U32 R38, R8.reuse, 0x10, RZ ;  /* 0x0000001008267819 */ /* 0x042fe200000006ff */
[----:B------:R-:W-:Y:S01]  /*8900*/  IMAD.U32 R41, R11, 0x10000, RZ ;  /* 0x000100000b297824 */ /* 0x000fe200078e00ff */
[----:B------:R-:W-:Y:S02]  /*8910*/  LOP3.LUT R37, R8, 0xffff0000, RZ, 0xc0, !PT ;  /* 0xffff000008257812 */ /* 0x000fe400078ec0ff */
[C---:B------:R-:W-:Y:S02]  /*8920*/  SHF.L.U32 R8, R9.reuse, 0x10, RZ ;  /* 0x0000001009087819 */ /* 0x040fe400000006ff */
[----:B------:R-:W-:Y:S02]  /*8930*/  LOP3.LUT R39, R9, 0xffff0000, RZ, 0xc0, !PT ;  /* 0xffff000009277812 */ /* 0x000fe400078ec0ff */
[----:B------:R-:W-:Y:S01]  /*8940*/  SHF.L.U32 R9, R36, 0x10, RZ ;  /* 0x0000001024097819 */ /* 0x000fe200000006ff */
[C---:B------:R-:W-:Y:S01]  /*8950*/  IMAD.U32 R36, R34.reuse, 0x10000, RZ ;  /* 0x0001000022247824 */ /* 0x040fe200078e00ff */
[----:B------:R-:W-:-:S02]  /*8960*/  LOP3.LUT R34, R34, 0xffff0000, RZ, 0xc0, !PT ;  /* 0xffff000022227812 */ /* 0x000fc400078ec0ff */
[C---:B------:R-:W-:Y:S02]  /*8970*/  SHF.L.U32 R43, R10.reuse, 0x10, RZ ;  /* 0x000000100a2b7819 */ /* 0x040fe400000006ff */
[----:B------:R-:W-:Y:S01]  /*8980*/  LOP3.LUT R42, R10, 0xffff0000, RZ, 0xc0, !PT ;  /* 0xffff00000a2a7812 */ /* 0x000fe200078ec0ff */
[----:B------:R-:W-:Y:S01]  /*8990*/  FMUL.FTZ R10, R36, R37 ;  /* 0x00000025240a7220 */ /* 0x000fe20000410000 */
[----:B------:R-:W-:Y:S01]  /*89a0*/  LOP3.LUT R44, R11, 0xffff0000, RZ, 0xc0, !PT ;  /* 0xffff00000b2c7812 */ /* 0x000fe200078ec0ff */
[----:B------:R-:W-:Y:S02]  /*89b0*/  FMUL.FTZ R11, R34, R39 ;  /* 0x00000027220b7220 */ /* 0x000fe40000410000 */
[C---:B------:R-:W-:Y:S02]  /*89c0*/  FMUL.FTZ R37, R9.reuse, R37 ;  /* 0x0000002509257220 */ /* 0x040fe40000410000 */
[----:B------:R-:W-:Y:S02]  /*89d0*/  FFMA.FTZ R10, R9, R38, -R10 ;  /* 0x00000026090a7223 */ /* 0x000fe4000001080a */
[----:B------:R-:W-:Y:S01]  /*89e0*/  FFMA.FTZ R9, R40, R8, -R11 ;  /* 0x0000000828097223 */ /* 0x000fe2000001080b */
[----:B------:R-:W-:Y:S01]  /*89f0*/  SHF.L.U32 R11, R33, 0x10, RZ ;  /* 0x00000010210b7819 */ /* 0x000fe200000006ff */
[----:B------:R-:W-:Y:S01]  /*8a00*/  FFMA.FTZ R37, R36, R38, R37 ;  /* 0x0000002624257223 */ /* 0x000fe20000010025 */
[----:B------:R-:W-:Y:S01]  /*8a10*/  SHF.L.U32 R36, R35, 0x10, RZ ;  /* 0x0000001023247819 */ /* 0x000fe200000006ff */
[----:B------:R-:W-:Y:S01]  /*8a20*/  FMUL.FTZ R39, R40, R39 ;  /* 0x0000002728277220 */ /* 0x000fe20000410000 */
[----:B------:R-:W-:-:S02]  /*8a30*/  LOP3.LUT R33, R33, 0xffff0000, RZ, 0xc0, !PT ;  /* 0xffff000021217812 */ /* 0x000fc400078ec0ff */
[----:B------:R-:W-:Y:S01]  /*8a40*/  LOP3.LUT R35, R35, 0xffff0000, RZ, 0xc0, !PT ;  /* 0xffff000023237812 */ /* 0x000fe200078ec0ff */
[----:B------:R-:W-:Y:S02]  /*8a50*/  FFMA.FTZ R34, R34, R8, R39 ;  /* 0x0000000822227223 */ /* 0x000fe40000010027 */
[-C--:B------:R-:W-:Y:S02]  /*8a60*/  FMUL.FTZ R8, R11, R42.reuse ;  /* 0x0000002a0b087220 */ /* 0x080fe40000410000 */
[----:B------:R-:W-:Y:S01]  /*8a70*/  FMUL.FTZ R42, R36, R42 ;  /* 0x0000002a242a7220 */ /* 0x000fe20000410000 */
[----:B------:R-:W-:Y:S01]  /*8a80*/  F2FP.BF16.PACK_AB R9, R34, R9 ;  /* 0x000000092209723e */ /* 0x000fe200000010ff */
[-C--:B------:R-:W-:Y:S02]  /*8a90*/  FMUL.FTZ R38, R33, R44.reuse ;  /* 0x0000002c21267220 */ /* 0x080fe40000410000 */
[----:B------:R-:W-:Y:S02]  /*8aa0*/  FMUL.FTZ R44, R35, R44 ;  /* 0x0000002c232c7220 */ /* 0x000fe40000410000 */
[-C--:B------:R-:W-:Y:S01]  /*8ab0*/  FFMA.FTZ R36, R36, R43.reuse, -R8 ;  /* 0x0000002b24247223 */ /* 0x080fe20000010808 */
[----:B------:R-:W-:Y:S01]  /*8ac0*/  F2FP.BF16.PACK_AB R8, R37, R10 ;  /* 0x0000000a2508723e */ /* 0x000fe200000010ff */
[----:B------:R-:W-:-:S02]  /*8ad0*/  FFMA.FTZ R11, R11, R43, R42 ;  /* 0x0000002b0b0b7223 */ /* 0x000fc4000001002a */
[-C--:B------:R-:W-:Y:S02]  /*8ae0*/  FFMA.FTZ R38, R35, R41.reuse, -R38 ;  /* 0x0000002923267223 */ /* 0x080fe40000010826 */
[----:B------:R-:W-:Y:S01]  /*8af0*/  FFMA.FTZ R33, R33, R41, R44 ;  /* 0x0000002921217223 */ /* 0x000fe2000001002c */
[----:B------:R-:W-:-:S04]  /*8b00*/  F2FP.BF16.PACK_AB R10, R11, R36 ;  /* 0x000000240b0a723e */ /* 0x000fc800000010ff */
[----:B------:R-:W-:-:S05]  /*8b10*/  F2FP.BF16.PACK_AB R11, R33, R38 ;  /* 0x00000026210b723e */ /* 0x000fca00000010ff */
[----:B------:R1:W-:Y:S02]  /*8b20*/  STS.128 [R23+0x13080], R8 ;  /* 0x0130800817007388 */ /* 0x0003e40000000c00 */
.L_x_119:
[----:B------:R-:W-:Y:S05]  /*8b30*/  BSYNC B0 ;  /* 0x0000000000007941 */ /* 0x000fea0003800000 */
.L_x_118:
[----:B-1----:R-:W-:Y:S01]  /*8b40*/  IADD3 R8, R12, 0x20, RZ ;  /* 0x000000200c087810 */ /* 0x002fe20007ffe0ff */
[----:B------:R-:W-:Y:S03]  /*8b50*/  BSSY B0, `(.L_x_120) ;  /* 0x0000029000007945 */ /* 0x000fe60003800000 */
[----:B------:R-:W-:-:S13]  /*8b60*/  ISETP.GE.AND P0, PT, R8, c[0x0][0x27c], PT ;  /* 0x00009f0008007a0c */ /* 0x000fda0003f06270 */
        /* <DEDUP_REMOVED lines=39> */
.L_x_121:
[----:B------:R-:W-:Y:S05]  /*8de0*/  BSYNC B0 ;  /* 0x0000000000007941 */ /* 0x000fea0003800000 */
.L_x_120:
        /* <DEDUP_REMOVED lines=42> */
.L_x_123:
[----:B------:R-:W-:Y:S05]  /*9090*/  BSYNC B0 ;  /* 0x0000000000007941 */ /* 0x000fea0003800000 */
.L_x_122:
[----:B------:R-:W-:-:S04]  /*90a0*/  IADD3 R12, R12, 0x60, RZ ;  /* 0x000000600c0c7810 */ /* 0x000fc80007ffe0ff */
[----:B------:R-:W-:-:S13]  /*90b0*/  ISETP.GE.AND P0, PT, R12, c[0x0][0x27c], PT ;  /* 0x00009f000c007a0c */ /* 0x000fda0003f06270 */
[----:B------:R-:W-:Y:S05]  /*90c0*/  @P0 BRA `(.L_x_117) ;  /* 0x00003b5000000947 */ /* 0x000fea0003800000 */
[----:B-1----:R-:W1:Y:S01]  /*90d0*/  LDS.128 R8, [R23+0x1f080] ;  /* 0x01f0800017087984 */ /* 0x002e620000000c00 */
[----:B------:R-:W-:Y:S02]  /*90e0*/  LOP3.LUT R27, R24, 0xffff0000, RZ, 0xc0, !PT ;  /* 0xffff0000181b7812 */ /* 0x000fe400078ec0ff */
[----:B------:R-:W-:Y:S02]  /*90f0*/  LOP3.LUT R29, R14, 0xffff0000, RZ, 0xc0, !PT ;  /* 0xffff00000e1d7812 */ /* 0x000fe400078ec0ff */
[C---:B-1----:R-:W-:Y:S02]  /*9100*/  SHF.L.U32 R25, R8.reuse, 0x10, RZ ;  /* 0x0000001008197819 */ /* 0x042fe400000006ff */
[----:B------:R-:W-:Y:S02]  /*9110*/  LOP3.LUT R12, R8, 0xffff0000, RZ, 0xc0, !PT ;  /* 0xffff0000080c7812 */ /* 0x000fe400078ec0ff */
[C---:B------:R-:W-:Y:S02]  /*9120*/  SHF.L.U32 R8, R9.reuse, 0x10, RZ ;  /* 0x0000001009087819 */ /* 0x040fe400000006ff */
[----:B------:R-:W-:-:S02]  /*9130*/  LOP3.LUT R26, R9, 0xffff0000, RZ, 0xc0, !PT ;  /* 0xffff0000091a7812 */ /* 0x000fc400078ec0ff */
[----:B------:R-:W-:Y:S01]  /*9140*/  SHF.L.U32 R9, R24, 0x10, RZ ;  /* 0x0000001018097819 */ /* 0x000fe200000006ff */
[----:B------:R-:W-:Y:S01]  /*9150*/  IMAD.U32 R24, R14, 0x10000, RZ ;  /* 0x000100000e187824 */ /* 0x000fe200078e00ff */
[C---:B------:R-:W-:Y:S01]  /*9160*/  SHF.L.U32 R30, R10.reuse, 0x10, RZ ;  /* 0x000000100a1e7819 */ /* 0x040fe200000006ff */
[C---:B------:R-:W-:Y:S01]  /*9170*/  IMAD.U32 R14, R11.reuse, 0x10000, RZ ;  /* 0x000100000b0e7824 */ /* 0x040fe200078e00ff */
[----:B------:R-:W-:Y:S01]  /*9180*/  LOP3.LUT R28, R10, 0xffff0000, RZ, 0xc0, !PT ;  /* 0xffff00000a1c7812 */ /* 0x000fe200078ec0ff */
[----:B------:R-:W-:Y:S01]  /*9190*/  FMUL.FTZ R10, R24, R12 ;  /* 0x0000000c180a7220 */ /* 0x000fe20000410000 */
[----:B------:R-:W-:Y:S01]  /*91a0*/  LOP3.LUT R31, R11, 0xffff0000, RZ, 0xc0, !PT ;  /* 0xffff00000b1f7812 */ /* 0x000fe200078ec0ff */
[----:B------:R-:W-:Y:S02]  /*91b0*/  FMUL.FTZ R11, R29, R26 ;  /* 0x0000001a1d0b7220 */ /* 0x000fe40000410000 */
[C---:B------:R-:W-:Y:S02]  /*91c0*/  FMUL.FTZ R12, R9.reuse, R12 ;  /* 0x0000000c090c7220 */ /* 0x040fe40000410000 */
[----:B------:R-:W-:-:S02]  /*91d0*/  FFMA.FTZ R10, R9, R25, -R10 ;  /* 0x00000019090a7223 */ /* 0x000fc4000001080a */
[----:B------:R-:W-:Y:S01]  /*91e0*/  FFMA.FTZ R9, R27, R8, -R11 ;  /* 0x000000081b097223 */ /* 0x000fe2000001080b */
[----:B------:R-:W-:Y:S01]  /*91f0*/  SHF.L.U32 R11, R13, 0x10, RZ ;  /* 0x000000100d0b7819 */ /* 0x000fe200000006ff */
[----:B------:R-:W-:Y:S01]  /*9200*/  FMUL.FTZ R26, R27, R26 ;  /* 0x0000001a1b1a7220 */ /* 0x000fe20000410000 */
[----:B------:R-:W-:Y:S01]  /*9210*/  SHF.L.U32 R27, R15, 0x10, RZ ;  /* 0x000000100f1b7819 */ /* 0x000fe200000006ff */
[----:B------:R-:W-:Y:S01]  /*9220*/  FFMA.FTZ R25, R24, R25, R12 ;  /* 0x0000001918197223 */ /* 0x000fe2000001000c */
[----:B------:R-:W-:Y:S01]  /*9230*/  LOP3.LUT R13, R13, 0xffff0000, RZ, 0xc0, !PT ;  /* 0xffff00000d0d7812 */ /* 0x000fe200078ec0ff */
[----:B------:R-:W-:Y:S01]  /*9240*/  FFMA.FTZ R26, R29, R8, R26 ;  /* 0x000000081d1a7223 */ /* 0x000fe2000001001a */
[----:B------:R-:W-:Y:S01]  /*9250*/  LOP3.LUT R15, R15, 0xffff0000, RZ, 0xc0, !PT ;  /* 0xffff00000f0f7812 */ /* 0x000fe200078ec0ff */
[-C--:B------:R-:W-:Y:S02]  /*9260*/  FMUL.FTZ R8, R11, R28.reuse ;  /* 0x0000001c0b087220 */ /* 0x080fe40000410000 */
[----:B------:R-:W-:Y:S01]  /*9270*/  FMUL.FTZ R28, R27, R28 ;  /* 0x0000001c1b1c7220 */ /* 0x000fe20000410000 */
[----:B------:R-:W-:Y:S01]  /*9280*/  F2FP.BF16.PACK_AB R9, R26, R9 ;  /* 0x000000091a09723e */ /* 0x000fe200000010ff */
[----:B------:R-:W-:-:S02]  /*9290*/  FMUL.FTZ R12, R13, R31 ;  /* 0x0000001f0d0c7220 */ /* 0x000fc40000410000 */
[----:B------:R-:W-:Y:S02]  /*92a0*/  FMUL.FTZ R31, R15, R31 ;  /* 0x0000001f0f1f7220 */ /* 0x000fe40000410000 */
[----:B------:R-:W-:Y:S02]  /*92b0*/  FFMA.FTZ R28, R11, R30, R28 ;  /* 0x0000001e0b1c7223 */ /* 0x000fe4000001001c */
[----:B------:R-:W-:Y:S02]  /*92c0*/  FFMA.FTZ R11, R15, R14, -R12 ;  /* 0x0000000e0f0b7223 */ /* 0x000fe4000001080c */
[----:B------:R-:W-:Y:S01]  /*92d0*/  FFMA.FTZ R27, R27, R30, -R8 ;  /* 0x0000001e1b1b7223 */ /* 0x000fe20000010808 */
[----:B------:R-:W-:Y:S01]  /*92e0*/  F2FP.BF16.PACK_AB R8, R25, R10 ;  /* 0x0000000a1908723e */ /* 0x000fe200000010ff */
[----:B------:R-:W-:-:S03]  /*92f0*/  FFMA.FTZ R14, R13, R14, R31 ;  /* 0x0000000e0d0e7223 */ /* 0x000fc6000001001f */
[----:B------:R-:W-:Y:S02]  /*9300*/  F2FP.BF16.PACK_AB R10, R28, R27 ;  /* 0x0000001b1c0a723e */ /* 0x000fe400000010ff */
[----:B------:R-:W-:-:S05]  /*9310*/  F2FP.BF16.PACK_AB R11, R14, R11 ;  /* 0x0000000b0e0b723e */ /* 0x000fca00000010ff */
[----:B------:R1:W-:Y:S01]  /*9320*/  STS.128 [R23+0x1f080], R8 ;  /* 0x01f0800817007388 */ /* 0x0003e20000000c00 */
[----:B------:R-:W-:Y:S05]  /*9330*/  BRA `(.L_x_117) ;  /* 0x000038e000007947 */ /* 0x000fea0003800000 */
.L_x_90:
[----:B------:R-:W-:Y:S01]  /*9340*/  ISETP.NE.AND P0, PT, R8, RZ, PT ;  /* 0x000000ff0800720c */ /* 0x000fe20003f05270 */
        /* <DEDUP_REMOVED lines=8> */
[----:B------:R-:W-:-:S04]  /*93d0*/  CS2R R8, SRZ ;  /* 0x0000000000087805 */ /* 0x000fc8000001ff00 */
[----:B------:R-:W-:Y:S05]  /*93e0*/  @P0 BRA `(.L_x_125) ;  /* 0x0000011000000947 */ /* 0x000fea0003800000 */
[----:B------:R-:W-:-:S13]  /*93f0*/  ISETP.GE.AND P0, PT, R150, c[0x0][0x27c], PT ;  /* 0x00009f0096007a0c */ /* 0x000fda0003f06270 */
[----:B------:R-:W-:-:S04]  /*9400*/  @!P0 IMAD.WIDE R38, R150, 0x2, R32 ;  /* 0x0000000296268825 */ /* 0x000fc800078e0220 */
[----:B------:R-:W-:Y:S01]  /*9410*/  @!P0 IMAD.WIDE R36, R150, 0x2, R34 ;  /* 0x0000000296248825 */ /* 0x000fe200078e0222 */
[----:B------:R1:W5:Y:S04]  /*9420*/  @!P0 LD.E.128 R24, [R38.64] ;  /* 0x0000001626188980 */ /* 0x000368000c101d00 */
[----:B------:R1:W5:Y:S01]  /*9430*/  @!P0 LD.E.128 R8, [R36.64] ;  /* 0x0000001624088980 */ /* 0x000362000c101d00 */
[----:B------:R-:W-:Y:S01]  /*9440*/  ISETP.GE.AND P0, PT, R17, c[0x0][0x27c], PT ;  /* 0x00009f0011007a0c */ /* 0x000fe20003f06270 */
[----:B------:R-:W-:Y:S01]  /*9450*/  CS2R R30, SRZ ;  /* 0x00000000001e7805 */ /* 0x000fe2000001ff00 */
[----:B------:R-:W-:Y:S01]  /*9460*/  CS2R R28, SRZ ;  /* 0x00000000001c7805 */ /* 0x000fe2000001ff00 */
[----:B------:R-:W-:-:S10]  /*9470*/  CS2R R14, SRZ ;  /* 0x00000000000e7805 */ /* 0x000fd4000001ff00 */
[----:B------:R-:W-:-:S04]  /*9480*/  @!P0 SHF.R.S32.HI R12, RZ, 0x1f, R17 ;  /* 0x0000001fff0c8819 */ /* 0x000fc80000011411 */
[----:B------:R-:W-:-:S04]  /*9490*/  @!P0 LEA.HI R12, R12, R17, RZ, 0x3 ;  /* 0x000000110c0c8211 */ /* 0x000fc800078f18ff */
[----:B------:R-:W-:-:S05]  /*94a0*/  @!P0 LOP3.LUT R12, R12, 0xfffffff8, RZ, 0xc0, !PT ;  /* 0xfffffff80c0c8812 */ /* 0x000fca00078ec0ff */
[----:B------:R-:W-:-:S04]  /*94b0*/  @!P0 IMAD.WIDE R32, R12, 0x2, R32 ;  /* 0x000000020c208825 */ /* 0x000fc800078e0220 */
[----:B------:R-:W-:Y:S01]  /*94c0*/  @!P0 IMAD.WIDE R34, R12, 0x2, R34 ;  /* 0x000000020c228825 */ /* 0x000fe200078e0222 */
[----:B------:R1:W5:Y:S01]  /*94d0*/  @!P0 LD.E.128 R28, [R32.64] ;  /* 0x00000016201c8980 */ /* 0x000362000c101d00 */
[----:B------:R-:W-:-:S06]  /*94e0*/  CS2R R12, SRZ ;  /* 0x00000000000c7805 */ /* 0x000fcc000001ff00 */
[----:B------:R1:W5:Y:S02]  /*94f0*/  @!P0 LD.E.128 R12, [R34.64] ;  /* 0x00000016220c8980 */ /* 0x000364000c101d00 */
.L_x_125:
[----:B------:R-:W-:Y:S05]  /*9500*/  BSYNC B0 ;  /* 0x0000000000007941 */ /* 0x000fea0003800000 */
.L_x_124:
[----:B------:R-:W-:Y:S01]  /*9510*/  UIMAD UR4, UR14, -0x80, UR19 ;  /* 0xffffff800e0478a4 */ /* 0x000fe2000f8e0213 */
[--C-:B-1---5:R-:W-:Y:S01]  /*9520*/  SHF.R.U64 R39, R24, 0x10, R25.reuse ;  /* 0x0000001018277819 */ /* 0x122fe20000001219 */
[--C-:B------:R-:W-:Y:S01]  /*9530*/  IMAD.MOV.U32 R38, RZ, RZ, R25.reuse ;  /* 0x000000ffff267224 */ /* 0x100fe200078e0019 */
[----:B------:R-:W-:Y:S01]  /*9540*/  SHF.R.U32.HI R45, RZ, 0x10, R25 ;  /* 0x00000010ff2d7819 */ /* 0x000fe20000011619 */
[----:B------:R-:W-:Y:S01]  /*9550*/  UISETP.LT.AND UP0, UPT, UR4, 0x80, UPT ;  /* 0x000000800400788c */ /* 0x000fe2000bf01270 */
[--C-:B------:R-:W-:Y:S01]  /*9560*/  SHF.R.U64 R37, R26, 0x10, R27.reuse ;  /* 0x000000101a257819 */ /* 0x100fe2000000121b */
[--C-:B------:R-:W-:Y:S01]  /*9570*/  IMAD.MOV.U32 R36, RZ, RZ, R27.reuse ;  /* 0x000000ffff247224 */ /* 0x100fe200078e001b */
[----:B------:R-:W-:Y:S01]  /*9580*/  SHF.R.U32.HI R47, RZ, 0x10, R27 ;  /* 0x00000010ff2f7819 */ /* 0x000fe2000001161b */
[----:B------:R-:W-:Y:S01]  /*9590*/  USEL UR4, UR4, 0x80, UP0 ;  /* 0x0000008004047887 */ /* 0x000fe20008000000 */
[----:B------:R-:W-:Y:S01]  /*95a0*/  IMAD.MOV.U32 R46, RZ, RZ, R24 ;  /* 0x000000ffff2e7224 */ /* 0x000fe200078e0018 */
[----:B------:R-:W-:Y:S01]  /*95b0*/  SHF.R.U64 R27, R28, 0x10, R29 ;  /* 0x000000101c1b7819 */ /* 0x000fe2000000121d */
[----:B------:R-:W-:Y:S01]  /*95c0*/  IMAD.MOV.U32 R48, RZ, RZ, R26 ;  /* 0x000000ffff307224 */ /* 0x000fe200078e001a */
[----:B------:R-:W-:Y:S01]  /*95d0*/  SHF.R.U64 R35, R8, 0x10, R9 ;  /* 0x0000001008237819 */ /* 0x000fe20000001209 */
[----:B------:R-:W-:Y:S01]  /*95e0*/  IMAD.MOV.U32 R50, RZ, RZ, R28 ;  /* 0x000000ffff327224 */ /* 0x000fe200078e001c */
[----:B------:R-:W-:Y:S01]  /*95f0*/  ISETP.GE.AND P0, PT, R19, UR4, PT ;  /* 0x0000000413007c0c */ /* 0x000fe2000bf06270 */
[----:B------:R-:W-:Y:S01]  /*9600*/  IMAD.MOV.U32 R25, RZ, RZ, R29 ;  /* 0x000000ffff197224 */ /* 0x000fe200078e001d */
[----:B------:R-:W-:Y:S01]  /*9610*/  SHF.R.U32.HI R51, RZ, 0x10, R9 ;  /* 0x00000010ff337819 */ /* 0x000fe20000011609 */
[----:B------:R-:W-:Y:S01]  /*9620*/  IMAD.MOV.U32 R42, RZ, RZ, R8 ;  /* 0x000000ffff2a7224 */ /* 0x000fe200078e0008 */
[----:B------:R-:W-:Y:S01]  /*9630*/  SHF.R.U64 R33, R10, 0x10, R11 ;  /* 0x000000100a217819 */ /* 0x000fe2000000120b */
[----:B------:R-:W-:Y:S01]  /*9640*/  IMAD.MOV.U32 R34, RZ, RZ, R9 ;  /* 0x000000ffff227224 */ /* 0x000fe200078e0009 */
[----:B------:R-:W-:Y:S01]  /*9650*/  SHF.R.U32.HI R53, RZ, 0x10, R11 ;  /* 0x00000010ff357819 */ /* 0x000fe2000001160b */
[----:B------:R-:W-:Y:S01]  /*9660*/  IMAD.MOV.U32 R44, RZ, RZ, R10 ;  /* 0x000000ffff2c7224 */ /* 0x000fe200078e000a */
[----:B------:R-:W-:Y:S01]  /*9670*/  SHF.R.U32.HI R54, RZ, 0x10, R29 ;  /* 0x00000010ff367819 */ /* 0x000fe2000001161d */
[----:B------:R-:W-:Y:S01]  /*9680*/  IMAD.MOV.U32 R32, RZ, RZ, R11 ;  /* 0x000000ffff207224 */ /* 0x000fe200078e000b */
[----:B------:R-:W-:Y:S01]  /*9690*/  SHF.R.U64 R8, R12, 0x10, R13 ;  /* 0x000000100c087819 */ /* 0x000fe2000000120d */
[----:B------:R-:W-:Y:S01]  /*96a0*/  IMAD.MOV.U32 R52, RZ, RZ, R30 ;  /* 0x000000ffff347224 */ /* 0x000fe200078e001e */
[----:B------:R-:W-:Y:S01]  /*96b0*/  SHF.R.U64 R9, R14, 0x10, R15 ;  /* 0x000000100e097819 */ /* 0x000fe2000000120f */
[--C-:B------:R-:W-:Y:S01]  /*96c0*/  IMAD.MOV.U32 R28, RZ, RZ, R31.reuse ;  /* 0x000000ffff1c7224 */ /* 0x100fe200078e001f */
[--C-:B------:R-:W-:Y:S01]  /*96d0*/  SHF.R.U64 R29, R30, 0x10, R31.reuse ;  /* 0x000000101e1d7819 */ /* 0x100fe2000000121f */
[----:B------:R-:W-:Y:S01]  /*96e0*/  IMAD.MOV.U32 R11, RZ, RZ, R12 ;  /* 0x000000ffff0b7224 */ /* 0x000fe200078e000c */
[----:B------:R-:W-:Y:S01]  /*96f0*/  SHF.R.U32.HI R49, RZ, 0x10, R31 ;  /* 0x00000010ff317819 */ /* 0x000fe2000001161f */
[--C-:B------:R-:W-:Y:S01]  /*9700*/  IMAD.MOV.U32 R26, RZ, RZ, R13.reuse ;  /* 0x000000ffff1a7224 */ /* 0x100fe200078e000d */
[----:B------:R-:W-:Y:S01]  /*9710*/  SHF.R.U32.HI R13, RZ, 0x10, R13 ;  /* 0x00000010ff0d7819 */ /* 0x000fe2000001160d */
[----:B------:R-:W-:Y:S01]  /*9720*/  IMAD.MOV.U32 R10, RZ, RZ, R14 ;  /* 0x000000ffff0a7224 */ /* 0x000fe200078e000e */
[----:B------:R-:W-:-:S04]  /*9730*/  DEPBAR.LE SB0, 0x1 ;  /* 0x000080400000791a */ /* 0x000fc80000000000 */
[--C-:B------:R-:W-:Y:S01]  /*9740*/  IMAD.MOV.U32 R24, RZ, RZ, R15.reuse ;  /* 0x000000ffff187224 */ /* 0x100fe200078e000f */
[----:B------:R-:W-:Y:S01]  /*9750*/  SHF.R.U32.HI R15, RZ, 0x10, R15 ;  /* 0x00000010ff0f7819 */ /* 0x000fe2000001160f */
[----:B------:R-:W-:Y:S01]  /*9760*/  BSSY B1, `(.L_x_126) ;  /* 0x00000d1000017945 */ /* 0x000fe20003800000 */
        /* <DEDUP_REMOVED lines=21> */
[----:B------:R-:W-:Y:S01]  /*98c0*/  MOV R9, c[0x0][0x27c] ;  /* 0x00009f0000097a02 */ /* 0x000fe20000000f00 */
[----:B------:R-:W1:Y:S01]  /*98d0*/  LDS.128 R12, [R23+0x10080] ;  /* 0x01008000170c7984 */ /* 0x000e620000000c00 */
[----:B------:R-:W-:Y:S01]  /*98e0*/  SHF.L.U32 R52, R35, 0x10, RZ ;  /* 0x0000001023347819 */ /* 0x000fe200000006ff */
[----:B------:R-:W-:Y:S01]  /*98f0*/  IMAD.U32 R62, R39, 0x10000, RZ ;  /* 0x00010000273e7824 */ /* 0x000fe200078e00ff */
[----:B------:R-:W-:Y:S02]  /*9900*/  LEA.HI R9, R9, R2, RZ, 0x1d ;  /* 0x0000000209097211 */ /* 0x000fe400078fe8ff */
[----:B------:R-:W-:Y:S02]  /*9910*/  LOP3.LUT R57, R38, 0xffff0000, RZ, 0xc0, !PT ;  /* 0xffff000026397812 */ /* 0x000fe400078ec0ff */
[----:B------:R-:W-:Y:S01]  /*9920*/  SHF.R.S32.HI R8, RZ, 0x1f, R9 ;  /* 0x0000001fff087819 */ /* 0x000fe20000011409 */
[----:B------:R-:W-:-:S03]  /*9930*/  IMAD.SHL.U32 R10, R9, 0x8, RZ ;  /* 0x00000008090a7824 */ /* 0x000fc600078e00ff */
[----:B------:R-:W-:Y:S02]  /*9940*/  LEA.HI R8, R8, R9, RZ, 0x3 ;  /* 0x0000000908087211 */ /* 0x000fe400078f18ff */
[----:B------:R-:W-:Y:S02]  /*9950*/  LOP3.LUT R10, R43, 0x38, R10, 0xf8, !PT ;  /* 0x000000382b0a7812 */ /* 0x000fe400078ef80a */
[----:B------:R-:W-:Y:S02]  /*9960*/  SHF.L.U32 R8, R8, 0xa, RZ ;  /* 0x0000000a08087819 */ /* 0x000fe400000006ff */
[----:B------:R-:W-:Y:S02]  /*9970*/  LOP3.LUT R9, R10, R41, RZ, 0x3c, !PT ;  /* 0x000000290a097212 */ /* 0x000fe400078e3cff */
[----:B------:R-:W-:-:S04]  /*9980*/  LOP3.LUT R8, R8, 0x7fffe000, RZ, 0xc0, !PT ;  /* 0x7fffe00008087812 */ /* 0x000fc800078ec0ff */
[----:B------:R-:W-:-:S05]  /*9990*/  IADD3 R42, R9, R8, R40 ;  /* 0x00000008092a7210 */ /* 0x000fca0007ffe028 */
[----:B------:R-:W-:-:S05]  /*99a0*/  IMAD.SHL.U32 R42, R42, 0x2, RZ ;  /* 0x000000022a2a7824 */ /* 0x000fca00078e00ff */
[----:B------:R-:W2:Y:S01]  /*99b0*/  LDS.128 R8, [R42+0x10080] ;  /* 0x010080002a087984 */ /* 0x000ea20000000c00 */
[C---:B-1----:R-:W-:Y:S01]  /*99c0*/  SHF.L.U32 R45, R12.reuse, 0x10, RZ ;  /* 0x000000100c2d7819 */ /* 0x042fe200000006ff */
[C---:B------:R-:W-:Y:S01]  /*99d0*/  IMAD.U32 R46, R13.reuse, 0x10000, RZ ;  /* 0x000100000d2e7824 */ /* 0x040fe200078e00ff */
[----:B------:R-:W-:Y:S02]  /*99e0*/  LOP3.LUT R48, R12, 0xffff0000, RZ, 0xc0, !PT ;  /* 0xffff00000c307812 */ /* 0x000fe400078ec0ff */
[----:B------:R-:W-:Y:S01]  /*99f0*/  LOP3.LUT R12, R13, 0xffff0000, RZ, 0xc0, !PT ;  /* 0xffff00000d0c7812 */ /* 0x000fe200078ec0ff */
[C---:B------:R-:W-:Y:S01]  /*9a00*/  IMAD.U32 R13, R15.reuse, 0x10000, RZ ;  /* 0x000100000f0d7824 */ /* 0x040fe200078e00ff */
[C---:B------:R-:W-:Y:S02]  /*9a10*/  SHF.L.U32 R47, R14.reuse, 0x10, RZ ;  /* 0x000000100e2f7819 */ /* 0x040fe400000006ff */
[----:B------:R-:W-:Y:S02]  /*9a20*/  LOP3.LUT R44, R14, 0xffff0000, RZ, 0xc0, !PT ;  /* 0xffff00000e2c7812 */ /* 0x000fe400078ec0ff */
[----:B------:R-:W-:-:S02]  /*9a30*/  LOP3.LUT R14, R15, 0xffff0000, RZ, 0xc0, !PT ;  /* 0xffff00000f0e7812 */ /* 0x000fc400078ec0ff */
[C---:B--2---:R-:W-:Y:S01]  /*9a40*/  SHF.L.U32 R51, R8.reuse, 0x10, RZ ;  /* 0x0000001008337819 */ /* 0x044fe200000006ff */
[C---:B------:R-:W-:Y:S01]  /*9a50*/  IMAD.U32 R58, R11.reuse, 0x10000, RZ ;  /* 0x000100000b3a7824 */ /* 0x040fe200078e00ff */
[----:B------:R-:W-:Y:S02]  /*9a60*/  LOP3.LUT R54, R11, 0xffff0000, RZ, 0xc0, !PT ;  /* 0xffff00000b367812 */ /* 0x000fe400078ec0ff */
[----:B------:R-:W-:Y:S01]  /*9a70*/  LOP3.LUT R49, R8, 0xffff0000, RZ, 0xc0, !PT ;  /* 0xffff000008317812 */ /* 0x000fe200078ec0ff */
[----:B------:R-:W-:Y:S01]  /*9a80*/  FMUL.FTZ R50, R51, R52 ;  /* 0x0000003433327220 */ /* 0x000fe20000410000 */
[----:B------:R-:W-:Y:S01]  /*9a90*/  LOP3.LUT R11, R35, 0xffff0000, RZ, 0xc0, !PT ;  /* 0xffff0000230b7812 */ /* 0x000fe200078ec0ff */
[-C--:B------:R-:W-:Y:S01]  /*9aa0*/  FMUL.FTZ R51, R51, R62.reuse ;  /* 0x0000003e33337220 */ /* 0x080fe20000410000 */
[C---:B------:R-:W-:Y:S01]  /*9ab0*/  SHF.L.U32 R60, R10.reuse, 0x10, RZ ;  /* 0x000000100a3c7819 */ /* 0x040fe200000006ff */
[----:B------:R-:W-:Y:S01]  /*9ac0*/  IMAD.U32 R8, R9, 0x10000, RZ ;  /* 0x0001000009087824 */ /* 0x000fe200078e00ff */
[----:B------:R-:W-:Y:S01]  /*9ad0*/  LOP3.LUT R15, R10, 0xffff0000, RZ, 0xc0, !PT ;  /* 0xffff00000a0f7812 */ /* 0x000fe200078ec0ff */
[----:B------:R-:W-:Y:S01]  /*9ae0*/  FFMA.FTZ R50, R45, R62, -R50 ;  /* 0x0000003e2d327223 */ /* 0x000fe20000010832 */
[----:B------:R-:W-:Y:S01]  /*9af0*/  LOP3.LUT R56, R9, 0xffff0000, RZ, 0xc0, !PT ;  /* 0xffff000009387812 */ /* 0x000fe200078ec0ff */
[----:B------:R-:W-:Y:S01]  /*9b00*/  FMUL.FTZ R55, R49, R11 ;  /* 0x0000000b31377220 */ /* 0x000fe20000410000 */
[----:B------:R-:W-:Y:S01]  /*9b10*/  LOP3.LUT R10, R39, 0xffff0000, RZ, 0xc0, !PT ;  /* 0xffff0000270a7812 */ /* 0x000fe200078ec0ff */
[----:B------:R-:W-:Y:S01]  /*9b20*/  FFMA.FTZ R45, R45, R52, R51 ;  /* 0x000000342d2d7223 */ /* 0x000fe20000010033 */
[----:B------:R-:W-:Y:S01]  /*9b30*/  SHF.L.U32 R9, R34, 0x10, RZ ;  /* 0x0000001022097819 */ /* 0x000fe200000006ff */
[----:B------:R-:W-:-:S02]  /*9b40*/  IMAD.U32 R51, R38, 0x10000, RZ ;  /* 0x0001000026337824 */ /* 0x000fc400078e00ff */
[-C--:B------:R-:W-:Y:S02]  /*9b50*/  FMUL.FTZ R53, R49, R10.reuse ;  /* 0x0000000a31357220 */ /* 0x080fe40000410000 */
[----:B------:R-:W-:Y:S02]  /*9b60*/  FMUL.FTZ R52, R8, R9 ;  /* 0x0000000908347220 */ /* 0x000fe40000410000 */
[----:B------:R-:W-:Y:S01]  /*9b70*/  FFMA.FTZ R49, R48, R10, -R55 ;  /* 0x0000000a30317223 */ /* 0x000fe20000010837 */
[----:B------:R-:W-:Y:S01]  /*9b80*/  SHF.L.U32 R55, R33, 0x10, RZ ;  /* 0x0000001021377819 */ /* 0x000fe200000006ff */
[----:B------:R-:W-:Y:S02]  /*9b90*/  FMUL.FTZ R10, R8, R51 ;  /* 0x00000033080a7220 */ /* 0x000fe40000410000 */
[----:B------:R-:W-:Y:S01]  /*9ba0*/  FFMA.FTZ R8, R48, R11, R53 ;  /* 0x0000000b30087223 */ /* 0x000fe20000010035 */
[C---:B------:R-:W-:Y:S01]  /*9bb0*/  LOP3.LUT R53, R37.reuse, 0xffff0000, RZ, 0xc0, !PT ;  /* 0xffff000025357812 */ /* 0x040fe200078ec0ff */
[----:B------:R-:W-:Y:S01]  /*9bc0*/  FFMA.FTZ R48, R46, R51, -R52 ;  /* 0x000000332e307223 */ /* 0x000fe20000010834 */
[----:B------:R-:W-:Y:S01]  /*9bd0*/  SHF.L.U32 R11, R32, 0x10, RZ ;  /* 0x00000010200b7819 */ /* 0x000fe200000006ff */
[----:B------:R-:W-:Y:S01]  /*9be0*/  IMAD.U32 R52, R37, 0x10000, RZ ;  /* 0x0001000025347824 */ /* 0x000fe200078e00ff */
[----:B------:R-:W-:Y:S01]  /*9bf0*/  F2FP.BF16.PACK_AB R8, R8, R45 ;  /* 0x0000002d0808723e */ /* 0x000fe200000010ff */
[----:B------:R-:W-:Y:S01]  /*9c00*/  FFMA.FTZ R46, R46, R9, R10 ;  /* 0x000000092e2e7223 */ /* 0x000fe2000001000a */
[----:B------:R-:W-:Y:S01]  /*9c10*/  LOP3.LUT R10, R33, 0xffff0000, RZ, 0xc0, !PT ;  /* 0xffff0000210a7812 */ /* 0x000fe200078ec0ff */
[----:B------:R-:W-:-:S02]  /*9c20*/  FMUL.FTZ R9, R60, R55 ;  /* 0x000000373c097220 */ /* 0x000fc40000410000 */
[-C--:B------:R-:W-:Y:S02]  /*9c30*/  FMUL.FTZ R60, R60, R52.reuse ;  /* 0x000000343c3c7220 */ /* 0x080fe40000410000 */
[----:B------:R-:W-:Y:S01]  /*9c40*/  FFMA.FTZ R52, R47, R52, -R9 ;  /* 0x000000342f347223 */ /* 0x000fe20000010809 */
[----:B------:R-:W-:Y:S01]  /*9c50*/  SHF.L.U32 R9, R36, 0x10, RZ ;  /* 0x0000001024097819 */ /* 0x000fe200000006ff */
[C---:B------:R-:W-:Y:S02]  /*9c60*/  FMUL.FTZ R51, R15.reuse, R10 ;  /* 0x0000000a0f337220 */ /* 0x040fe40000410000 */
[----:B------:R-:W-:Y:S02]  /*9c70*/  FMUL.FTZ R15, R15, R53 ;  /* 0x000000350f0f7220 */ /* 0x000fe40000410000 */
[----:B------:R-:W-:Y:S02]  /*9c80*/  FFMA.FTZ R47, R47, R55, R60 ;  /* 0x000000372f2f7223 */ /* 0x000fe4000001003c */
[----:B------:R-:W-:-:S02]  /*9c90*/  FMUL.FTZ R60, R58, R11 ;  /* 0x0000000b3a3c7220 */ /* 0x000fc40000410000 */
[----:B------:R-:W-:Y:S01]  /*9ca0*/  FFMA.FTZ R51, R44, R53, -R51 ;  /* 0x000000352c337223 */ /* 0x000fe20000010833 */
[----:B------:R-:W-:Y:S01]  /*9cb0*/  LOP3.LUT R53, R32, 0xffff0000, RZ, 0xc0, !PT ;  /* 0xffff000020357812 */ /* 0x000fe200078ec0ff */
[----:B------:R-:W-:Y:S01]  /*9cc0*/  FFMA.FTZ R10, R44, R10, R15 ;  /* 0x0000000a2c0a7223 */ /* 0x000fe2000001000f */
[----:B------:R-:W-:Y:S01]  /*9cd0*/  LOP3.LUT R15, R36, 0xffff0000, RZ, 0xc0, !PT ;  /* 0xffff0000240f7812 */ /* 0x000fe200078ec0ff */
[-C--:B------:R-:W-:Y:S02]  /*9ce0*/  FMUL.FTZ R58, R58, R9.reuse ;  /* 0x000000093a3a7220 */ /* 0x080fe40000410000 */
[C---:B------:R-:W-:Y:S01]  /*9cf0*/  FFMA.FTZ R44, R13.reuse, R9, -R60 ;  /* 0x000000090d2c7223 */ /* 0x040fe2000001083c */
[----:B------:R-:W-:Y:S01]  /*9d00*/  LOP3.LUT R9, R34, 0xffff0000, RZ, 0xc0, !PT ;  /* 0xffff000022097812 */ /* 0x000fe200078ec0ff */
[----:B------:R-:W-:Y:S01]  /*9d10*/  FFMA.FTZ R11, R13, R11, R58 ;  /* 0x0000000b0d0b7223 */ /* 0x000fe2000001003a */
[----:B------:R-:W-:Y:S01]  /*9d20*/  F2FP.BF16.PACK_AB R10, R10, R47 ;  /* 0x0000002f0a0a723e */ /* 0x000fe200000010ff */
[----:B------:R-:W-:-:S02]  /*9d30*/  FMUL.FTZ R55, R54, R53 ;  /* 0x0000003536377220 */ /* 0x000fc40000410000 */
[C---:B------:R-:W-:Y:S02]  /*9d40*/  FMUL.FTZ R13, R56.reuse, R9 ;  /* 0x00000009380d7220 */ /* 0x040fe40000410000 */
[----:B------:R-:W-:Y:S02]  /*9d50*/  FMUL.FTZ R56, R56, R57 ;  /* 0x0000003938387220 */ /* 0x000fe40000410000 */
[----:B------:R-:W-:Y:S02]  /*9d60*/  FMUL.FTZ R54, R54, R15 ;  /* 0x0000000f36367220 */ /* 0x000fe40000410000 */
[----:B------:R-:W-:Y:S02]  /*9d70*/  FFMA.FTZ R13, R12, R57, -R13 ;  /* 0x000000390c0d7223 */ /* 0x000fe4000001080d */
[----:B------:R-:W-:Y:S02]  /*9d80*/  FFMA.FTZ R15, R14, R15, -R55 ;  /* 0x0000000f0e0f7223 */ /* 0x000fe40000010837 */
[----:B------:R-:W-:Y:S01]  /*9d90*/  FFMA.FTZ R9, R12, R9, R56 ;  /* 0x000000090c097223 */ /* 0x000fe20000010038 */
[----:B------:R-:W-:Y:S01]  /*9da0*/  F2FP.BF16.PACK_AB R12, R49, R50 ;  /* 0x00000032310c723e */ /* 0x000fe200000010ff */
[----:B------:R-:W-:Y:S01]  /*9db0*/  FFMA.FTZ R54, R14, R53, R54 ;  /* 0x000000350e367223 */ /* 0x000fe20000010036 */
[----:B------:R-:W-:-:S02]  /*9dc0*/  F2FP.BF16.PACK_AB R14, R51, R52 ;  /* 0x00000034330e723e */ /* 0x000fc400000010ff */
[----:B------:R-:W-:Y:S02]  /*9dd0*/  F2FP.BF16.PACK_AB R13, R13, R48 ;  /* 0x000000300d0d723e */ /* 0x000fe400000010ff */
[----:B------:R-:W-:Y:S02]  /*9de0*/  F2FP.BF16.PACK_AB R15, R15, R44 ;  /* 0x0000002c0f0f723e */ /* 0x000fe400000010ff */
[----:B------:R-:W-:Y:S02]  /*9df0*/  F2FP.BF16.PACK_AB R9, R9, R46 ;  /* 0x0000002e0909723e */ /* 0x000fe400000010ff */
[----:B------:R-:W-:Y:S01]  /*9e00*/  F2FP.BF16.PACK_AB R11, R54, R11 ;  /* 0x0000000b360b723e */ /* 0x000fe200000010ff */
[----:B------:R1:W-:Y:S04]  /*9e10*/  STS.128 [R23+0x10080], R12 ;  /* 0x0100800c17007388 */ /* 0x0003e80000000c00 */
[----:B------:R1:W-:Y:S02]  /*9e20*/  STS.128 [R42+0x10080], R8 ;  /* 0x010080082a007388 */ /* 0x0003e40000000c00 */
.L_x_129:
[----:B------:R-:W-:Y:S05]  /*9e30*/  BSYNC B0 ;  /* 0x0000000000007941 */ /* 0x000fea0003800000 */
.L_x_128:
[----:B------:R-:W-:-:S13]  /*9e40*/  ISETP.GE.AND P0, PT, R17, c[0x0][0x27c], PT ;  /* 0x00009f0011007a0c */ /* 0x000fda0003f06270 */
[----:B------:R-:W-:Y:S05]  /*9e50*/  @P0 BRA `(.L_x_127) ;  /* 0x0000061000000947 */ /* 0x000fea0003800000 */
[----:B-1----:R-:W-:Y:S01]  /*9e60*/  SHF.R.S32.HI R12, RZ, 0x1f, R17 ;  /* 0x0000001fff0c7819 */ /* 0x002fe20000011411 */
[----:B------:R-:W-:Y:S01]  /*9e70*/  IMAD.MOV.U32 R9, RZ, RZ, c[0x0][0x27c] ;  /* 0x00009f00ff097624 */ /* 0x000fe200078e00ff */
[----:B------:R-:W-:Y:S01]  /*9e80*/  SHF.L.U32 R46, R31, 0x10, RZ ;  /* 0x000000101f2e7819 */ /* 0x000fe200000006ff */
[----:B------:R-:W-:Y:S01]  /*9e90*/  IMAD.U32 R48, R27, 0x10000, RZ ;  /* 0x000100001b307824 */ /* 0x000fe200078e00ff */
[-C--:B------:R-:W-:Y:S01]  /*9ea0*/  LEA.HI R10, R12, R17.reuse, RZ, 0x3 ;  /* 0x000000110c0a7211 */ /* 0x080fe200078f18ff */
[----:B------:R-:W-:Y:S01]  /*9eb0*/  IMAD.U32 R56, R24, 0x10000, RZ ;  /* 0x0001000018387824 */ /* 0x000fe200078e00ff */
[----:B------:R-:W-:Y:S02]  /*9ec0*/  LEA.HI R12, R12, R17, RZ, 0x6 ;  /* 0x000000110c0c7211 */ /* 0x000fe400078f30ff */
[--C-:B------:R-:W-:Y:S02]  /*9ed0*/  SHF.R.S32.HI R8, RZ, 0x3, R10.reuse ;  /* 0x00000003ff087819 */ /* 0x100fe4000001140a */
[----:B------:R-:W-:Y:S01]  /*9ee0*/  LOP3.LUT R10, R43, 0x38, R10, 0xf8, !PT ;  /* 0x000000382b0a7812 */ /* 0x000fe200078ef80a */
[----:B------:R-:W-:Y:S01]  /*9ef0*/  IMAD.SHL.U32 R12, R12, 0x80, RZ ;  /* 0x000000800c0c7824 */ /* 0x000fe200078e00ff */
[----:B------:R-:W-:-:S02]  /*9f00*/  LEA.HI R9, R9, R8, RZ, 0x1d ;  /* 0x0000000809097211 */ /* 0x000fc400078fe8ff */
[----:B------:R-:W-:Y:S02]  /*9f10*/  LOP3.LUT R11, R10, R41, RZ, 0x3c, !PT ;  /* 0x000000290a0b7212 */ /* 0x000fe400078e3cff */
[----:B------:R-:W-:Y:S02]  /*9f20*/  SHF.R.S32.HI R8, RZ, 0x1f, R9 ;  /* 0x0000001fff087819 */ /* 0x000fe40000011409 */
[----:B------:R-:W-:Y:S02]  /*9f30*/  SHF.L.U32 R10, R9, 0x3, RZ ;  /* 0x00000003090a7819 */ /* 0x000fe400000006ff */
[----:B------:R-:W-:Y:S02]  /*9f40*/  LEA.HI R8, R8, R9, RZ, 0x3 ;  /* 0x0000000908087211 */ /* 0x000fe400078f18ff */
[----:B------:R-:W-:Y:S02]  /*9f50*/  LOP3.LUT R10, R43, 0x38, R10, 0xf8, !PT ;  /* 0x000000382b0a7812 */ /* 0x000fe400078ef80a */
[----:B------:R-:W-:Y:S01]  /*9f60*/  LOP3.LUT R12, R12, 0x7fffe000, RZ, 0xc0, !PT ;  /* 0x7fffe0000c0c7812 */ /* 0x000fe200078ec0ff */
[----:B------:R-:W-:Y:S01]  /*9f70*/  IMAD.SHL.U32 R8, R8, 0x400, RZ ;  /* 0x0000040008087824 */ /* 0x000fe200078e00ff */
[----:B------:R-:W-:-:S02]  /*9f80*/  LOP3.LUT R41, R10, R41, RZ, 0x3c, !PT ;  /* 0x000000290a297212 */ /* 0x000fc400078e3cff */
[--C-:B------:R-:W-:Y:S02]  /*9f90*/  IADD3 R11, R11, R12, R40.reuse ;  /* 0x0000000c0b0b7210 */ /* 0x100fe40007ffe028 */
[----:B------:R-:W-:Y:S02]  /*9fa0*/  LOP3.LUT R8, R8, 0x7fffe000, RZ, 0xc0, !PT ;  /* 0x7fffe00008087812 */ /* 0x000fe400078ec0ff */
[----:B------:R-:W-:Y:S01]  /*9fb0*/  LOP3.LUT R47, R31, 0xffff0000, RZ, 0xc0, !PT ;  /* 0xffff00001f2f7812 */ /* 0x000fe200078ec0ff */
[----:B------:R-:W-:Y:S01]  /*9fc0*/  IMAD.SHL.U32 R23, R11, 0x2, RZ ;  /* 0x000000020b177824 */ /* 0x000fe200078e00ff */
[----:B------:R-:W-:Y:S02]  /*9fd0*/  IADD3 R40, R41, R8, R40 ;  /* 0x0000000829287210 */ /* 0x000fe40007ffe028 */
[----:B------:R-:W-:Y:S02]  /*9fe0*/  SHF.L.U32 R58, R28, 0x10, RZ ;  /* 0x000000101c3a7819 */ /* 0x000fe400000006ff */
[----:B------:R-:W-:Y:S01]  /*9ff0*/  SHF.L.U32 R40, R40, 0x1, RZ ;  /* 0x0000000128287819 */ /* 0x000fe200000006ff */
[----:B------:R-:W1:Y:S01]  /*a000*/  LDS.128 R12, [R23+0x10080] ;  /* 0x01008000170c7984 */ /* 0x000e620000000c00 */
[----:B------:R-:W-:-:S03]  /*a010*/  LOP3.LUT R55, R30, 0xffff0000, RZ, 0xc0, !PT ;  /* 0xffff00001e377812 */ /* 0x000fc600078ec0ff */
[----:B------:R-:W2:Y:S01]  /*a020*/  LDS.128 R8, [R40+0x10080] ;  /* 0x0100800028087984 */ /* 0x000ea20000000c00 */
[C---:B-1----:R-:W-:Y:S01]  /*a030*/  IMAD.U32 R41, R12.reuse, 0x10000, RZ ;  /* 0x000100000c297824 */ /* 0x042fe200078e00ff */
[----:B------:R-:W-:Y:S01]  /*a040*/  LOP3.LUT R45, R12, 0xffff0000, RZ, 0xc0, !PT ;  /* 0xffff00000c2d7812 */ /* 0x000fe200078ec0ff */
[C---:B------:R-:W-:Y:S01]  /*a050*/  IMAD.U32 R44, R13.reuse, 0x10000, RZ ;  /* 0x000100000d2c7824 */ /* 0x040fe200078e00ff */
[----:B------:R-:W-:Y:S01]  /*a060*/  LOP3.LUT R12, R13, 0xffff0000, RZ, 0xc0, !PT ;  /* 0xffff00000d0c7812 */ /* 0x000fe200078ec0ff */
[----:B--2---:R-:W-:Y:S01]  /*a070*/  IMAD.U32 R53, R8, 0x10000, RZ ;  /* 0x0001000008357824 */ /* 0x004fe200078e00ff */
[C---:B------:R-:W-:Y:S01]  /*a080*/  SHF.L.U32 R43, R14.reuse, 0x10, RZ ;  /* 0x000000100e2b7819 */ /* 0x040fe200000006ff */
[----:B------:R-:W-:Y:S01]  /*a090*/  IMAD.U32 R13, R15, 0x10000, RZ ;  /* 0x000100000f0d7824 */ /* 0x000fe200078e00ff */
[----:B------:R-:W-:Y:S01]  /*a0a0*/  LOP3.LUT R42, R14, 0xffff0000, RZ, 0xc0, !PT ;  /* 0xffff00000e2a7812 */ /* 0x000fe200078ec0ff */
[----:B------:R-:W-:Y:S01]  /*a0b0*/  FMUL.FTZ R50, R53, R48 ;  /* 0x0000003035327220 */ /* 0x000fe20000410000 */
[----:B------:R-:W-:Y:S01]  /*a0c0*/  LOP3.LUT R14, R15, 0xffff0000, RZ, 0xc0, !PT ;  /* 0xffff00000f0e7812 */ /* 0x000fe200078ec0ff */
[-C--:B------:R-:W-:Y:S01]  /*a0d0*/  FMUL.FTZ R53, R53, R46.reuse ;  /* 0x0000002e35357220 */ /* 0x080fe20000410000 */
[----:B------:R-:W-:Y:S01]  /*a0e0*/  SHF.L.U32 R15, R9, 0x10, RZ ;  /* 0x00000010090f7819 */ /* 0x000fe200000006ff */
[----:B------:R-:W-:Y:S01]  /*a0f0*/  FFMA.FTZ R50, R41, R46, -R50 ;  /* 0x0000002e29327223 */ /* 0x000fe20000010832 */
[----:B------:R-:W-:Y:S01]  /*a100*/  LOP3.LUT R52, R9, 0xffff0000, RZ, 0xc0, !PT ;  /* 0xffff000009347812 */ /* 0x000fe200078ec0ff */
[----:B------:R-:W-:Y:S01]  /*a110*/  IMAD.U32 R49, R10, 0x10000, RZ ;  /* 0x000100000a317824 */ /* 0x000fe200078e00ff */
[----:B------:R-:W-:Y:S01]  /*a120*/  SHF.L.U32 R9, R11, 0x10, RZ ;  /* 0x000000100b097819 */ /* 0x000fe200000006ff */
[----:B------:R-:W-:Y:S01]  /*a130*/  FFMA.FTZ R41, R41, R48, R53 ;  /* 0x0000003029297223 */ /* 0x000fe20000010035 */
[----:B------:R-:W-:Y:S01]  /*a140*/  LOP3.LUT R54, R11, 0xffff0000, RZ, 0xc0, !PT ;  /* 0xffff00000b367812 */ /* 0x000fe200078ec0ff */
[----:B------:R-:W-:Y:S01]  /*a150*/  IMAD.U32 R46, R25, 0x10000, RZ ;  /* 0x00010000192e7824 */ /* 0x000fe200078e00ff */
[----:B------:R-:W-:-:S02]  /*a160*/  LOP3.LUT R8, R8, 0xffff0000, RZ, 0xc0, !PT ;  /* 0xffff000008087812 */ /* 0x000fc400078ec0ff */
[----:B------:R-:W-:Y:S01]  /*a170*/  LOP3.LUT R11, R27, 0xffff0000, RZ, 0xc0, !PT ;  /* 0xffff00001b0b7812 */ /* 0x000fe200078ec0ff */
[----:B------:R-:W-:Y:S01]  /*a180*/  FMUL.FTZ R53, R49, R46 ;  /* 0x0000002e31357220 */ /* 0x000fe20000410000 */
[----:B------:R-:W-:Y:S02]  /*a190*/  LOP3.LUT R51, R10, 0xffff0000, RZ, 0xc0, !PT ;  /* 0xffff00000a337812 */ /* 0x000fe400078ec0ff */
[----:B------:R-:W-:Y:S01]  /*a1a0*/  SHF.L.U32 R48, R29, 0x10, RZ ;  /* 0x000000101d307819 */ /* 0x000fe200000006ff */
[C---:B------:R-:W-:Y:S02]  /*a1b0*/  FMUL.FTZ R10, R8.reuse, R11 ;  /* 0x0000000b080a7220 */ /* 0x040fe40000410000 */
[-C--:B------:R-:W-:Y:S02]  /*a1c0*/  FMUL.FTZ R8, R8, R47.reuse ;  /* 0x0000002f08087220 */ /* 0x080fe40000410000 */
[----:B------:R-:W-:Y:S01]  /*a1d0*/  FFMA.FTZ R47, R45, R47, -R10 ;  /* 0x0000002f2d2f7223 */ /* 0x000fe2000001080a */
[----:B------:R-:W-:Y:S01]  /*a1e0*/  LOP3.LUT R10, R25, 0xffff0000, RZ, 0xc0, !PT ;  /* 0xffff0000190a7812 */ /* 0x000fe200078ec0ff */
[----:B------:R-:W-:-:S02]  /*a1f0*/  FMUL.FTZ R49, R49, R48 ;  /* 0x0000003031317220 */ /* 0x000fc40000410000 */
[----:B------:R-:W-:Y:S01]  /*a200*/  FFMA.FTZ R8, R45, R11, R8 ;  /* 0x0000000b2d087223 */ /* 0x000fe20000010008 */
[----:B------:R-:W-:Y:S01]  /*a210*/  LOP3.LUT R45, R29, 0xffff0000, RZ, 0xc0, !PT ;  /* 0xffff00001d2d7812 */ /* 0x000fe200078ec0ff */
[C---:B------:R-:W-:Y:S01]  /*a220*/  FFMA.FTZ R48, R43.reuse, R48, -R53 ;  /* 0x000000302b307223 */ /* 0x040fe20000010835 */
[----:B------:R-:W-:Y:S01]  /*a230*/  SHF.L.U32 R11, R26, 0x10, RZ ;  /* 0x000000101a0b7819 */ /* 0x000fe200000006ff */
[----:B------:R-:W-:Y:S01]  /*a240*/  FFMA.FTZ R43, R43, R46, R49 ;  /* 0x0000002e2b2b7223 */ /* 0x000fe20000010031 */
[----:B------:R-:W-:Y:S01]  /*a250*/  F2FP.BF16.PACK_AB R8, R8, R41 ;  /* 0x000000290808723e */ /* 0x000fe200000010ff */
[C---:B------:R-:W-:Y:S02]  /*a260*/  FMUL.FTZ R49, R51.reuse, R10 ;  /* 0x0000000a33317220 */ /* 0x040fe40000410000 */
[----:B------:R-:W-:Y:S02]  /*a270*/  IMAD.U32 R46, R30, 0x10000, RZ ;  /* 0x000100001e2e7824 */ /* 0x000fe400078e00ff */
[----:B------:R-:W-:-:S02]  /*a280*/  FMUL.FTZ R51, R51, R45 ;  /* 0x0000002d33337220 */ /* 0x000fc40000410000 */
[----:B------:R-:W-:Y:S02]  /*a290*/  FFMA.FTZ R45, R42, R45, -R49 ;  /* 0x0000002d2a2d7223 */ /* 0x000fe40000010831 */
[CC--:B------:R-:W-:Y:S02]  /*a2a0*/  FMUL.FTZ R49, R15.reuse, R11.reuse ;  /* 0x0000000b0f317220 */ /* 0x0c0fe40000410000 */
[-C--:B------:R-:W-:Y:S02]  /*a2b0*/  FMUL.FTZ R15, R15, R46.reuse ;  /* 0x0000002e0f0f7220 */ /* 0x080fe40000410000 */
[----:B------:R-:W-:Y:S01]  /*a2c0*/  FFMA.FTZ R46, R44, R46, -R49 ;  /* 0x0000002e2c2e7223 */ /* 0x000fe20000010831 */
[----:B------:R-:W-:Y:S01]  /*a2d0*/  LOP3.LUT R49, R24, 0xffff0000, RZ, 0xc0, !PT ;  /* 0xffff000018317812 */ /* 0x000fe200078ec0ff */
[----:B------:R-:W-:Y:S02]  /*a2e0*/  FFMA.FTZ R10, R42, R10, R51 ;  /* 0x0000000a2a0a7223 */ /* 0x000fe40000010033 */
[----:B------:R-:W-:Y:S01]  /*a2f0*/  FFMA.FTZ R44, R44, R11, R15 ;  /* 0x0000000b2c2c7223 */ /* 0x000fe2000001000f */
[----:B------:R-:W-:Y:S01]  /*a300*/  LOP3.LUT R15, R28, 0xffff0000, RZ, 0xc0, !PT ;  /* 0xffff00001c0f7812 */ /* 0x000fe200078ec0ff */
[C---:B------:R-:W-:Y:S01]  /*a310*/  FMUL.FTZ R42, R9.reuse, R56 ;  /* 0x00000038092a7220 */ /* 0x040fe20000410000 */
[----:B------:R-:W-:Y:S01]  /*a320*/  F2FP.BF16.PACK_AB R10, R10, R43 ;  /* 0x0000002b0a0a723e */ /* 0x000fe200000010ff */
[-C--:B------:R-:W-:Y:S01]  /*a330*/  FMUL.FTZ R11, R9, R58.reuse ;  /* 0x0000003a090b7220 */ /* 0x080fe20000410000 */
[----:B------:R-:W-:Y:S01]  /*a340*/  LOP3.LUT R9, R26, 0xffff0000, RZ, 0xc0, !PT ;  /* 0xffff00001a097812 */ /* 0x000fe200078ec0ff */
[----:B------:R-:W-:-:S02]  /*a350*/  FFMA.FTZ R42, R13, R58, -R42 ;  /* 0x0000003a0d2a7223 */ /* 0x000fc4000001082a */
[----:B------:R-:W-:Y:S02]  /*a360*/  FFMA.FTZ R11, R13, R56, R11 ;  /* 0x000000380d0b7223 */ /* 0x000fe4000001000b */
[C---:B------:R-:W-:Y:S02]  /*a370*/  FMUL.FTZ R13, R52.reuse, R9 ;  /* 0x00000009340d7220 */ /* 0x040fe40000410000 */
[----:B------:R-:W-:Y:S02]  /*a380*/  FMUL.FTZ R53, R52, R55 ;  /* 0x0000003734357220 */ /* 0x000fe40000410000 */
[C---:B------:R-:W-:Y:S02]  /*a390*/  FMUL.FTZ R52, R54.reuse, R49 ;  /* 0x0000003136347220 */ /* 0x040fe40000410000 */
[----:B------:R-:W-:Y:S02]  /*a3a0*/  FMUL.FTZ R51, R54, R15 ;  /* 0x0000000f36337220 */ /* 0x000fe40000410000 */
[----:B------:R-:W-:-:S02]  /*a3b0*/  FFMA.FTZ R13, R12, R55, -R13 ;  /* 0x000000370c0d7223 */ /* 0x000fc4000001080d */
[----:B------:R-:W-:Y:S02]  /*a3c0*/  FFMA.FTZ R15, R14, R15, -R52 ;  /* 0x0000000f0e0f7223 */ /* 0x000fe40000010834 */
[----:B------:R-:W-:Y:S01]  /*a3d0*/  FFMA.FTZ R9, R12, R9, R53 ;  /* 0x000000090c097223 */ /* 0x000fe20000010035 */
[----:B------:R-:W-:Y:S01]  /*a3e0*/  F2FP.BF16.PACK_AB R12, R47, R50 ;  /* 0x000000322f0c723e */ /* 0x000fe200000010ff */
[----:B------:R-:W-:Y:S01]  /*a3f0*/  FFMA.FTZ R52, R14, R49, R51 ;  /* 0x000000310e347223 */ /* 0x000fe20000010033 */
[----:B------:R-:W-:Y:S02]  /*a400*/  F2FP.BF16.PACK_AB R14, R45, R48 ;  /* 0x000000302d0e723e */ /* 0x000fe400000010ff */
[----:B------:R-:W-:Y:S02]  /*a410*/  F2FP.BF16.PACK_AB R13, R13, R46 ;  /* 0x0000002e0d0d723e */ /* 0x000fe400000010ff */
[----:B------:R-:W-:Y:S02]  /*a420*/  F2FP.BF16.PACK_AB R15, R15, R42 ;  /* 0x0000002a0f0f723e */ /* 0x000fe400000010ff */
[----:B------:R-:W-:-:S02]  /*a430*/  F2FP.BF16.PACK_AB R9, R9, R44 ;  /* 0x0000002c0909723e */ /* 0x000fc400000010ff */
[----:B------:R-:W-:Y:S01]  /*a440*/  F2FP.BF16.PACK_AB R11, R52, R11 ;  /* 0x0000000b340b723e */ /* 0x000fe200000010ff */
[----:B------:R1:W-:Y:S04]  /*a450*/  STS.128 [R23+0x10080], R12 ;  /* 0x0100800c17007388 */ /* 0x0003e80000000c00 */
[----:B------:R1:W-:Y:S02]  /*a460*/  STS.128 [R40+0x10080], R8 ;  /* 0x0100800828007388 */ /* 0x0003e40000000c00 */
.L_x_127:
[----:B------:R-:W-:Y:S05]  /*a470*/  BSYNC B1 ;  /* 0x0000000000017941 */ /* 0x000fea0003800000 */
.L_x_126:
[----:B-1----:R-:W-:Y:S01]  /*a480*/  IADD3 R23, R19, 0x20, RZ ;  /* 0x0000002013177810 */ /* 0x002fe20007ffe0ff */
[----:B------:R-:W-:Y:S03]  /*a490*/  BSSY B1, `(.L_x_130) ;  /* 0x00000d2000017945 */ /* 0x000fe60003800000 */
[----:B------:R-:W-:-:S13]  /*a4a0*/  ISETP.GE.AND P0, PT, R23, UR4, PT ;  /* 0x0000000417007c0c */ /* 0x000fda000bf06270 */
[----:B------:R-:W-:Y:S05]  /*a4b0*/  @P0 BRA `(.L_x_131) ;  /* 0x00000cf000000947 */ /* 0x000fea0003800000 */
[----:B------:R-:W-:Y:S01]  /*a4c0*/  ISETP.GE.AND P0, PT, R150, c[0x0][0x27c], PT ;  /* 0x00009f0096007a0c */ /* 0x000fe20003f06270 */
[----:B------:R-:W-:-:S12]  /*a4d0*/  BSSY B0, `(.L_x_132) ;  /* 0x0000063000007945 */ /* 0x000fd80003800000 */
[----:B------:R-:W-:Y:S05]  /*a4e0*/  @P0 BRA `(.L_x_133) ;  /* 0x0000061000000947 */ /* 0x000fea0003800000 */
[----:B------:R-:W-:Y:S01]  /*a4f0*/  IMAD.MOV.U32 R9, RZ, RZ, c[0x0][0x27c] ;  /* 0x00009f00ff097624 */ /* 0x000fe200078e00ff */
[----:B------:R-:W-:Y:S01]  /*a500*/  SHF.R.S32.HI R8, RZ, 0x1f, R23 ;  /* 0x0000001fff087819 */ /* 0x000fe20000011417 */
[----:B------:R-:W-:Y:S01]  /*a510*/  IMAD.SHL.U32 R15, R23, 0x40, RZ ;  /* 0x00000040170f7824 */ /* 0x000fe200078e00ff */
[----:B------:R-:W-:Y:S01]  /*a520*/  SHF.L.U32 R58, R36, 0x10, RZ ;  /* 0x00000010243a7819 */ /* 0x000fe200000006ff */
[----:B------:R-:W-:Y:S01]  /*a530*/  IMAD.U32 R48, R33, 0x10000, RZ ;  /* 0x0001000021307824 */ /* 0x000fe200078e00ff */
[----:B------:R-:W-:Y:S01]  /*a540*/  LEA.HI R12, R9, R2, RZ, 0x1d ;  /* 0x00000002090c7211 */ /* 0x000fe200078fe8ff */
[----:B------:R-:W-:Y:S01]  /*a550*/  IMAD.U32 R50, R37, 0x10000, RZ ;  /* 0x0001000025327824 */ /* 0x000fe200078e00ff */
[----:B------:R-:W-:Y:S01]  /*a560*/  LEA.HI R8, R8, R23, RZ, 0x3 ;  /* 0x0000001708087211 */ /* 0x000fe200078f18ff */
[----:B------:R-:W-:Y:S01]  /*a570*/  IMAD.U32 R56, R35, 0x10000, RZ ;  /* 0x0001000023387824 */ /* 0x000fe200078e00ff */
[----:B------:R-:W-:Y:S01]  /*a580*/  SHF.R.S32.HI R9, RZ, 0x1f, R12 ;  /* 0x0000001fff097819 */ /* 0x000fe2000001140c */
[----:B------:R-:W-:Y:S01]  /*a590*/  IMAD.SHL.U32 R10, R12, 0x8, RZ ;  /* 0x000000080c0a7824 */ /* 0x000fe200078e00ff */
[----:B------:R-:W-:-:S02]  /*a5a0*/  LOP3.LUT R15, R15, 0x1c0, RZ, 0xc0, !PT ;  /* 0x000001c00f0f7812 */ /* 0x000fc400078ec0ff */
[----:B------:R-:W-:Y:S02]  /*a5b0*/  LEA.HI R9, R9, R12, RZ, 0x3 ;  /* 0x0000000c09097211 */ /* 0x000fe400078f18ff */
[----:B------:R-:W-:Y:S02]  /*a5c0*/  SHF.L.U32 R8, R8, 0x6, RZ ;  /* 0x0000000608087819 */ /* 0x000fe400000006ff */
[----:B------:R-:W-:Y:S01]  /*a5d0*/  LOP3.LUT R13, R15, 0x38, R150, 0xf8, !PT ;  /* 0x000000380f0d7812 */ /* 0x000fe200078ef896 */
[----:B------:R-:W-:Y:S01]  /*a5e0*/  IMAD.SHL.U32 R9, R9, 0x400, RZ ;  /* 0x0000040009097824 */ /* 0x000fe200078e00ff */
[----:B------:R-:W-:Y:S02]  /*a5f0*/  SHF.R.U32.HI R11, RZ, 0x3, R15 ;  /* 0x00000003ff0b7819 */ /* 0x000fe4000001160f */
[----:B------:R-:W-:Y:S02]  /*a600*/  LOP3.LUT R8, R8, 0xfffffe00, RZ, 0xc0, !PT ;  /* 0xfffffe0008087812 */ /* 0x000fe400078ec0ff */
[----:B------:R-:W-:-:S02]  /*a610*/  LOP3.LUT R10, R15, 0x38, R10, 0xf8, !PT ;  /* 0x000000380f0a7812 */ /* 0x000fc400078ef80a */
[----:B------:R-:W-:Y:S02]  /*a620*/  LOP3.LUT R13, R8, R13, R11, 0xf6, !PT ;  /* 0x0000000d080d7212 */ /* 0x000fe400078ef60b */
[----:B------:R-:W-:Y:S02]  /*a630*/  LOP3.LUT R11, R10, R11, RZ, 0x3c, !PT ;  /* 0x0000000b0a0b7212 */ /* 0x000fe400078e3cff */
[----:B------:R-:W-:Y:S02]  /*a640*/  LOP3.LUT R9, R9, 0x7fffe000, RZ, 0xc0, !PT ;  /* 0x7fffe00009097812 */ /* 0x000fe400078ec0ff */
[----:B------:R-:W-:Y:S02]  /*a650*/  SHF.L.U32 R41, R13, 0x1, RZ ;  /* 0x000000010d297819 */ /* 0x000fe400000006ff */
[----:B------:R-:W-:-:S03]  /*a660*/  IADD3 R40, R11, R9, R8 ;  /* 0x000000090b287210 */ /* 0x000fc60007ffe008 */
[----:B------:R-:W1:Y:S02]  /*a670*/  LDS.128 R12, [R41+0x10080] ;  /* 0x01008000290c7984 */ /* 0x000e640000000c00 */
[----:B------:R-:W-:-:S05]  /*a680*/  IMAD.SHL.U32 R40, R40, 0x2, RZ ;  /* 0x0000000228287824 */ /* 0x000fca00078e00ff */
[----:B------:R-:W2:Y:S01]  /*a690*/  LDS.128 R8, [R40+0x10080] ;  /* 0x0100800028087984 */ /* 0x000ea20000000c00 */
[----:B-1----:R-:W-:Y:S01]  /*a6a0*/  IMAD.U32 R47, R14, 0x10000, RZ ;  /* 0x000100000e2f7824 */ /* 0x002fe200078e00ff */
[C---:B------:R-:W-:Y:S01]  /*a6b0*/  LOP3.LUT R42, R12.reuse, 0xffff0000, RZ, 0xc0, !PT ;  /* 0xffff00000c2a7812 */ /* 0x040fe200078ec0ff */
[----:B------:R-:W-:Y:S01]  /*a6c0*/  IMAD.U32 R43, R12, 0x10000, RZ ;  /* 0x000100000c2b7824 */ /* 0x000fe200078e00ff */
[C---:B------:R-:W-:Y:S02]  /*a6d0*/  SHF.L.U32 R44, R13.reuse, 0x10, RZ ;  /* 0x000000100d2c7819 */ /* 0x040fe400000006ff */
[----:B------:R-:W-:Y:S02]  /*a6e0*/  LOP3.LUT R12, R13, 0xffff0000, RZ, 0xc0, !PT ;  /* 0xffff00000d0c7812 */ /* 0x000fe400078ec0ff */
[C---:B--2---:R-:W-:Y:S02]  /*a6f0*/  SHF.L.U32 R53, R10.reuse, 0x10, RZ ;  /* 0x000000100a357819 */ /* 0x044fe400000006ff */
[----:B------:R-:W-:-:S02]  /*a700*/  LOP3.LUT R49, R10, 0xffff0000, RZ, 0xc0, !PT ;  /* 0xffff00000a317812 */ /* 0x000fc400078ec0ff */
[----:B------:R-:W-:Y:S01]  /*a710*/  LOP3.LUT R45, R14, 0xffff0000, RZ, 0xc0, !PT ;  /* 0xffff00000e2d7812 */ /* 0x000fe200078ec0ff */
[-C--:B------:R-:W-:Y:S01]  /*a720*/  FMUL.FTZ R51, R48, R53.reuse ;  /* 0x0000003530337220 */ /* 0x080fe20000410000 */
[----:B------:R-:W-:Y:S01]  /*a730*/  LOP3.LUT R10, R33, 0xffff0000, RZ, 0xc0, !PT ;  /* 0xffff0000210a7812 */ /* 0x000fe200078ec0ff */
[C---:B------:R-:W-:Y:S01]  /*a740*/  FMUL.FTZ R53, R50.reuse, R53 ;  /* 0x0000003532357220 */ /* 0x040fe20000410000 */
[C---:B------:R-:W-:Y:S01]  /*a750*/  SHF.L.U32 R13, R15.reuse, 0x10, RZ ;  /* 0x000000100f0d7819 */ /* 0x040fe200000006ff */
[-C--:B------:R-:W-:Y:S01]  /*a760*/  FFMA.FTZ R51, R50, R47.reuse, -R51 ;  /* 0x0000002f32337223 */ /* 0x080fe20000010833 */
[----:B------:R-:W-:Y:S01]  /*a770*/  LOP3.LUT R14, R15, 0xffff0000, RZ, 0xc0, !PT ;  /* 0xffff00000f0e7812 */ /* 0x000fe200078ec0ff */
[C---:B------:R-:W-:Y:S01]  /*a780*/  IMAD.U32 R15, R8.reuse, 0x10000, RZ ;  /* 0x00010000080f7824 */ /* 0x040fe200078e00ff */
[----:B------:R-:W-:Y:S01]  /*a790*/  LOP3.LUT R46, R8, 0xffff0000, RZ, 0xc0, !PT ;  /* 0xffff0000082e7812 */ /* 0x000fe200078ec0ff */
[----:B------:R-:W-:Y:S01]  /*a7a0*/  FFMA.FTZ R47, R48, R47, R53 ;  /* 0x0000002f302f7223 */ /* 0x000fe20000010035 */
[----:B------:R-:W-:-:S02]  /*a7b0*/  SHF.L.U32 R8, R9, 0x10, RZ ;  /* 0x0000001009087819 */ /* 0x000fc400000006ff */
[----:B------:R-:W-:Y:S02]  /*a7c0*/  LOP3.LUT R54, R9, 0xffff0000, RZ, 0xc0, !PT ;  /* 0xffff000009367812 */ /* 0x000fe400078ec0ff */
[----:B------:R-:W-:Y:S02]  /*a7d0*/  LOP3.LUT R50, R37, 0xffff0000, RZ, 0xc0, !PT ;  /* 0xffff000025327812 */ /* 0x000fe400078ec0ff */
[C---:B------:R-:W-:Y:S02]  /*a7e0*/  SHF.L.U32 R9, R11.reuse, 0x10, RZ ;  /* 0x000000100b097819 */ /* 0x040fe400000006ff */
[----:B------:R-:W-:Y:S01]  /*a7f0*/  LOP3.LUT R52, R11, 0xffff0000, RZ, 0xc0, !PT ;  /* 0xffff00000b347812 */ /* 0x000fe200078ec0ff */
[-C--:B------:R-:W-:Y:S01]  /*a800*/  FMUL.FTZ R11, R10, R49.reuse ;  /* 0x000000310a0b7220 */ /* 0x080fe20000410000 */
[----:B------:R-:W-:Y:S01]  /*a810*/  SHF.L.U32 R48, R39, 0x10, RZ ;  /* 0x0000001027307819 */ /* 0x000fe200000006ff */
[C---:B------:R-:W-:Y:S01]  /*a820*/  FMUL.FTZ R49, R50.reuse, R49 ;  /* 0x0000003132317220 */ /* 0x040fe20000410000 */
[----:B------:R-:W-:Y:S01]  /*a830*/  LOP3.LUT R53, R35, 0xffff0000, RZ, 0xc0, !PT ;  /* 0xffff000023357812 */ /* 0x000fe200078ec0ff */
[----:B------:R-:W-:-:S02]  /*a840*/  FFMA.FTZ R50, R50, R45, -R11 ;  /* 0x0000002d32327223 */ /* 0x000fc4000001080b */
[-C--:B------:R-:W-:Y:S02]  /*a850*/  FMUL.FTZ R11, R56, R15.reuse ;  /* 0x0000000f380b7220 */ /* 0x080fe40000410000 */
[----:B------:R-:W-:Y:S02]  /*a860*/  FMUL.FTZ R15, R48, R15 ;  /* 0x0000000f300f7220 */ /* 0x000fe40000410000 */
[----:B------:R-:W-:Y:S01]  /*a870*/  FFMA.FTZ R10, R10, R45, R49 ;  /* 0x0000002d0a0a7223 */ /* 0x000fe20000010031 */
[----:B------:R-:W-:Y:S01]  /*a880*/  LOP3.LUT R45, R39, 0xffff0000, RZ, 0xc0, !PT ;  /* 0xffff0000272d7812 */ /* 0x000fe200078ec0ff */
[-C--:B------:R-:W-:Y:S01]  /*a890*/  FFMA.FTZ R48, R48, R43.reuse, -R11 ;  /* 0x0000002b30307223 */ /* 0x080fe2000001080b */
[----:B------:R-:W-:Y:S01]  /*a8a0*/  SHF.L.U32 R11, R34, 0x10, RZ ;  /* 0x00000010220b7819 */ /* 0x000fe200000006ff */
[----:B------:R-:W-:Y:S01]  /*a8b0*/  FFMA.FTZ R43, R56, R43, R15 ;  /* 0x0000002b382b7223 */ /* 0x000fe2000001000f */
[----:B------:R-:W-:Y:S01]  /*a8c0*/  F2FP.BF16.PACK_AB R10, R10, R47 ;  /* 0x0000002f0a0a723e */ /* 0x000fe200000010ff */
[----:B------:R-:W-:-:S02]  /*a8d0*/  FMUL.FTZ R49, R53, R46 ;  /* 0x0000002e35317220 */ /* 0x000fc40000410000 */
[----:B------:R-:W-:Y:S02]  /*a8e0*/  IMAD.U32 R15, R38, 0x10000, RZ ;  /* 0x00010000260f7824 */ /* 0x000fe400078e00ff */
[C---:B------:R-:W-:Y:S02]  /*a8f0*/  FMUL.FTZ R55, R45.reuse, R46 ;  /* 0x0000002e2d377220 */ /* 0x040fe40000410000 */
[----:B------:R-:W-:Y:S02]  /*a900*/  FFMA.FTZ R45, R45, R42, -R49 ;  /* 0x0000002a2d2d7223 */ /* 0x000fe40000010831 */
[-C--:B------:R-:W-:Y:S02]  /*a910*/  FMUL.FTZ R46, R11, R8.reuse ;  /* 0x000000080b2e7220 */ /* 0x080fe40000410000 */
[----:B------:R-:W-:Y:S02]  /*a920*/  FMUL.FTZ R49, R15, R8 ;  /* 0x000000080f317220 */ /* 0x000fe40000410000 */
[----:B------:R-:W-:-:S02]  /*a930*/  IMAD.U32 R56, R32, 0x10000, RZ ;  /* 0x0001000020387824 */ /* 0x000fc400078e00ff */
[----:B------:R-:W-:Y:S01]  /*a940*/  FFMA.FTZ R46, R15, R44, -R46 ;  /* 0x0000002c0f2e7223 */ /* 0x000fe2000001082e */
[----:B------:R-:W-:Y:S01]  /*a950*/  LOP3.LUT R15, R36, 0xffff0000, RZ, 0xc0, !PT ;  /* 0xffff0000240f7812 */ /* 0x000fe200078ec0ff */
[----:B------:R-:W-:Y:S01]  /*a960*/  FFMA.FTZ R8, R53, R42, R55 ;  /* 0x0000002a35087223 */ /* 0x000fe20000010037 */
[----:B------:R-:W-:Y:S01]  /*a970*/  LOP3.LUT R55, R38, 0xffff0000, RZ, 0xc0, !PT ;  /* 0xffff000026377812 */ /* 0x000fe200078ec0ff */
[----:B------:R-:W-:Y:S01]  /*a980*/  FFMA.FTZ R44, R11, R44, R49 ;  /* 0x0000002c0b2c7223 */ /* 0x000fe20000010031 */
[----:B------:R-:W-:Y:S01]  /*a990*/  LOP3.LUT R49, R32, 0xffff0000, RZ, 0xc0, !PT ;  /* 0xffff000020317812 */ /* 0x000fe200078ec0ff */
[----:B------:R-:W-:Y:S01]  /*a9a0*/  FMUL.FTZ R42, R56, R9 ;  /* 0x00000009382a7220 */ /* 0x000fe20000410000 */
[----:B------:R-:W-:Y:S01]  /*a9b0*/  F2FP.BF16.PACK_AB R8, R8, R43 ;  /* 0x0000002b0808723e */ /* 0x000fe200000010ff */
[----:B------:R-:W-:Y:S01]  /*a9c0*/  FMUL.FTZ R11, R58, R9 ;  /* 0x000000093a0b7220 */ /* 0x000fe20000410000 */
[----:B------:R-:W-:Y:S01]  /*a9d0*/  LOP3.LUT R9, R34, 0xffff0000, RZ, 0xc0, !PT ;  /* 0xffff000022097812 */ /* 0x000fe200078ec0ff */
[----:B------:R-:W-:-:S02]  /*a9e0*/  FFMA.FTZ R42, R58, R13, -R42 ;  /* 0x0000000d3a2a7223 */ /* 0x000fc4000001082a */
[----:B------:R-:W-:Y:S02]  /*a9f0*/  FFMA.FTZ R11, R56, R13, R11 ;  /* 0x0000000d380b7223 */ /* 0x000fe4000001000b */
[----:B------:R-:W-:Y:S02]  /*aa00*/  FMUL.FTZ R13, R9, R54 ;  /* 0x00000036090d7220 */ /* 0x000fe40000410000 */
[----:B------:R-:W-:Y:S02]  /*aa10*/  FMUL.FTZ R53, R49, R52 ;  /* 0x0000003431357220 */ /* 0x000fe40000410000 */
[----:B------:R-:W-:Y:S02]  /*aa20*/  FMUL.FTZ R54, R55, R54 ;  /* 0x0000003637367220 */ /* 0x000fe40000410000 */
        /* <DEDUP_REMOVED lines=13> */
.L_x_133:
[----:B------:R-:W-:Y:S05]  /*ab00*/  BSYNC B0 ;  /* 0x0000000000007941 */ /* 0x000fea0003800000 */
.L_x_132:
[----:B------:R-:W-:-:S13]  /*ab10*/  ISETP.GE.AND P0, PT, R17, c[0x0][0x27c], PT ;  /* 0x00009f0011007a0c */ /* 0x000fda0003f06270 */
[----:B------:R-:W-:Y:S05]  /*ab20*/  @P0 BRA `(.L_x_131) ;  /* 0x0000068000000947 */ /* 0x000fea0003800000 */
[----:B-1----:R-:W-:Y:S01]  /*ab30*/  SHF.R.S32.HI R12, RZ, 0x1f, R17 ;  /* 0x0000001fff0c7819 */ /* 0x002fe20000011411 */
[----:B------:R-:W-:Y:S01]  /*ab40*/  IMAD.MOV.U32 R13, RZ, RZ, c[0x0][0x27c] ;  /* 0x00009f00ff0d7624 */ /* 0x000fe200078e00ff */
[----:B------:R-:W-:Y:S01]  /*ab50*/  SHF.R.S32.HI R10, RZ, 0x1f, R23 ;  /* 0x0000001fff0a7819 */ /* 0x000fe20000011417 */
[----:B------:R-:W-:Y:S01]  /*ab60*/  IMAD.SHL.U32 R14, R23, 0x40, RZ ;  /* 0x00000040170e7824 */ /* 0x000fe200078e00ff */
[----:B------:R-:W-:Y:S01]  /*ab70*/  LEA.HI R15, R12, R17, RZ, 0x3 ;  /* 0x000000110c0f7211 */ /* 0x000fe200078f18ff */
[----:B------:R-:W-:Y:S01]  /*ab80*/  IMAD.U32 R51, R27, 0x10000, RZ ;  /* 0x000100001b337824 */ /* 0x000fe200078e00ff */
[----:B------:R-:W-:Y:S01]  /*ab90*/  LEA.HI R9, R10, R23, RZ, 0x3 ;  /* 0x000000170a097211 */ /* 0x000fe200078f18ff */
[----:B------:R-:W-:Y:S01]  /*aba0*/  IMAD.U32 R49, R31, 0x10000, RZ ;  /* 0x000100001f317824 */ /* 0x000fe200078e00ff */
[----:B------:R-:W-:Y:S02]  /*abb0*/  SHF.R.S32.HI R8, RZ, 0x3, R15 ;  /* 0x00000003ff087819 */ /* 0x000fe4000001140f */
[----:B------:R-:W-:Y:S01]  /*abc0*/  LOP3.LUT R14, R14, 0x1c0, RZ, 0xc0, !PT ;  /* 0x000001c00e0e7812 */ /* 0x000fe200078ec0ff */
[----:B------:R-:W-:Y:S01]  /*abd0*/  IMAD.SHL.U32 R9, R9, 0x40, RZ ;  /* 0x0000004009097824 */ /* 0x000fe200078e00ff */
[----:B------:R-:W-:-:S02]  /*abe0*/  LEA.HI R13, R13, R8, RZ, 0x1d ;  /* 0x000000080d0d7211 */ /* 0x000fc400078fe8ff */
[----:B------:R-:W-:Y:S02]  /*abf0*/  LEA.HI R12, R12, R17, RZ, 0x6 ;  /* 0x000000110c0c7211 */ /* 0x000fe400078f30ff */
[----:B------:R-:W-:Y:S01]  /*ac00*/  SHF.R.S32.HI R10, RZ, 0x1f, R13 ;  /* 0x0000001fff0a7819 */ /* 0x000fe2000001140d */
[----:B------:R-:W-:Y:S01]  /*ac10*/  IMAD.SHL.U32 R11, R13, 0x8, RZ ;  /* 0x000000080d0b7824 */ /* 0x000fe200078e00ff */
[----:B------:R-:W-:Y:S02]  /*ac20*/  LOP3.LUT R15, R14, 0x38, R15, 0xf8, !PT ;  /* 0x000000380e0f7812 */ /* 0x000fe400078ef80f */
[----:B------:R-:W-:Y:S02]  /*ac30*/  LEA.HI R10, R10, R13, RZ, 0x3 ;  /* 0x0000000d0a0a7211 */ /* 0x000fe400078f18ff */
[----:B------:R-:W-:Y:S02]  /*ac40*/  SHF.R.U32.HI R8, RZ, 0x3, R14 ;  /* 0x00000003ff087819 */ /* 0x000fe4000001160e */
[----:B------:R-:W-:Y:S01]  /*ac50*/  LOP3.LUT R11, R14, 0x38, R11, 0xf8, !PT ;  /* 0x000000380e0b7812 */ /* 0x000fe200078ef80b */
[----:B------:R-:W-:Y:S01]  /*ac60*/  IMAD.SHL.U32 R10, R10, 0x400, RZ ;  /* 0x000004000a0a7824 */ /* 0x000fe200078e00ff */
[----:B------:R-:W-:-:S02]  /*ac70*/  SHF.L.U32 R12, R12, 0x7, RZ ;  /* 0x000000070c0c7819 */ /* 0x000fc400000006ff */
[-C--:B------:R-:W-:Y:S02]  /*ac80*/  LOP3.LUT R15, R15, R8.reuse, RZ, 0x3c, !PT ;  /* 0x000000080f0f7212 */ /* 0x080fe400078e3cff */
[----:B------:R-:W-:Y:S02]  /*ac90*/  LOP3.LUT R9, R9, 0xfffffe00, RZ, 0xc0, !PT ;  /* 0xfffffe0009097812 */ /* 0x000fe400078ec0ff */
[----:B------:R-:W-:Y:S02]  /*aca0*/  LOP3.LUT R8, R11, R8, RZ, 0x3c, !PT ;  /* 0x000000080b087212 */ /* 0x000fe400078e3cff */
[----:B------:R-:W-:Y:S02]  /*acb0*/  LOP3.LUT R10, R10, 0x7fffe000, RZ, 0xc0, !PT ;  /* 0x7fffe0000a0a7812 */ /* 0x000fe400078ec0ff */
[----:B------:R-:W-:Y:S02]  /*acc0*/  LOP3.LUT R12, R12, 0x7fffe000, RZ, 0xc0, !PT ;  /* 0x7fffe0000c0c7812 */ /* 0x000fe400078ec0ff */
[----:B------:R-:W-:-:S02]  /*acd0*/  IADD3 R23, R8, R10, R9 ;  /* 0x0000000a08177210 */ /* 0x000fc40007ffe009 */
[----:B------:R-:W-:Y:S02]  /*ace0*/  IADD3 R12, R15, R12, R9 ;  /* 0x0000000c0f0c7210 */ /* 0x000fe40007ffe009 */
[----:B------:R-:W-:Y:S02]  /*acf0*/  SHF.L.U32 R23, R23, 0x1, RZ ;  /* 0x0000000117177819 */ /* 0x000fe400000006ff */
[----:B------:R-:W-:Y:S01]  /*ad00*/  LOP3.LUT R53, R31, 0xffff0000, RZ, 0xc0, !PT ;  /* 0xffff00001f357812 */ /* 0x000fe200078ec0ff */
[----:B------:R-:W-:Y:S02]  /*ad10*/  IMAD.SHL.U32 R40, R12, 0x2, RZ ;  /* 0x000000020c287824 */ /* 0x000fe400078e00ff */
[----:B------:R-:W1:Y:S04]  /*ad20*/  LDS.128 R8, [R23+0x10080] ;  /* 0x0100800017087984 */ /* 0x000e680000000c00 */
[----:B------:R-:W2:Y:S01]  /*ad30*/  LDS.128 R12, [R40+0x10080] ;  /* 0x01008000280c7984 */ /* 0x000ea20000000c00 */
[C---:B-1----:R-:W-:Y:S01]  /*ad40*/  IMAD.U32 R50, R8.reuse, 0x10000, RZ ;  /* 0x0001000008327824 */ /* 0x042fe200078e00ff */
[C---:B------:R-:W-:Y:S01]  /*ad50*/  LOP3.LUT R55, R11.reuse, 0xffff0000, RZ, 0xc0, !PT ;  /* 0xffff00000b377812 */ /* 0x040fe200078ec0ff */
[----:B------:R-:W-:Y:S01]  /*ad60*/  IMAD.U32 R43, R11, 0x10000, RZ ;  /* 0x000100000b2b7824 */ /* 0x000fe200078e00ff */
[----:B------:R-:W-:Y:S01]  /*ad70*/  LOP3.LUT R45, R8, 0xffff0000, RZ, 0xc0, !PT ;  /* 0xffff0000082d7812 */ /* 0x000fe200078ec0ff */
[C---:B--2---:R-:W-:Y:S01]  /*ad80*/  IMAD.U32 R42, R12.reuse, 0x10000, RZ ;  /* 0x000100000c2a7824 */ /* 0x044fe200078e00ff */
[----:B------:R-:W-:Y:S01]  /*ad90*/  LOP3.LUT R11, R27, 0xffff0000, RZ, 0xc0, !PT ;  /* 0xffff00001b0b7812 */ /* 0x000fe200078ec0ff */
[-C--:B------:R-:W-:Y:S01]  /*ada0*/  FMUL.FTZ R54, R51, R50.reuse ;  /* 0x0000003233367220 */ /* 0x080fe20000410000 */
[----:B------:R-:W-:Y:S01]  /*adb0*/  LOP3.LUT R46, R12, 0xffff0000, RZ, 0xc0, !PT ;  /* 0xffff00000c2e7812 */ /* 0x000fe200078ec0ff */
[----:B------:R-:W-:Y:S01]  /*adc0*/  FMUL.FTZ R50, R49, R50 ;  /* 0x0000003231327220 */ /* 0x000fe20000410000 */
[----:B------:R-:W-:Y:S01]  /*add0*/  SHF.L.U32 R8, R9, 0x10, RZ ;  /* 0x0000001009087819 */ /* 0x000fe200000006ff */
[-C--:B------:R-:W-:Y:S01]  /*ade0*/  FFMA.FTZ R54, R49, R42.reuse, -R54 ;  /* 0x0000002a31367223 */ /* 0x080fe20000010836 */
[----:B------:R-:W-:Y:S01]  /*adf0*/  LOP3.LUT R44, R9, 0xffff0000, RZ, 0xc0, !PT ;  /* 0xffff0000092c7812 */ /* 0x000fe200078ec0ff */
[----:B------:R-:W-:Y:S01]  /*ae00*/  FFMA.FTZ R42, R51, R42, R50 ;  /* 0x0000002a332a7223 */ /* 0x000fe20000010032 */
[C---:B------:R-:W-:Y:S01]  /*ae10*/  SHF.L.U32 R9, R10.reuse, 0x10, RZ ;  /* 0x000000100a097819 */ /* 0x040fe200000006ff */
[-C--:B------:R-:W-:Y:S01]  /*ae20*/  FMUL.FTZ R49, R11, R45.reuse ;  /* 0x0000002d0b317220 */ /* 0x080fe20000410000 */
[----:B------:R-:W-:Y:S01]  /*ae30*/  LOP3.LUT R48, R10, 0xffff0000, RZ, 0xc0, !PT ;  /* 0xffff00000a307812 */ /* 0x000fe200078ec0ff */
[----:B------:R-:W-:Y:S01]  /*ae40*/  IMAD.U32 R10, R25, 0x10000, RZ ;  /* 0x00010000190a7824 */ /* 0x000fe200078e00ff */
[----:B------:R-:W-:Y:S01]  /*ae50*/  SHF.L.U32 R50, R29, 0x10, RZ ;  /* 0x000000101d327819 */ /* 0x000fe200000006ff */
[C---:B------:R-:W-:Y:S01]  /*ae60*/  FMUL.FTZ R52, R53.reuse, R45 ;  /* 0x0000002d35347220 */ /* 0x040fe20000410000 */
[----:B------:R-:W-:Y:S01]  /*ae70*/  SHF.L.U32 R47, R14, 0x10, RZ ;  /* 0x000000100e2f7819 */ /* 0x000fe200000006ff */
[-C--:B------:R-:W-:Y:S01]  /*ae80*/  FFMA.FTZ R53, R53, R46.reuse, -R49 ;  /* 0x0000002e35357223 */ /* 0x080fe20000010831 */
[----:B------:R-:W-:Y:S01]  /*ae90*/  LOP3.LUT R45, R25, 0xffff0000, RZ, 0xc0, !PT ;  /* 0xffff0000192d7812 */ /* 0x000fe200078ec0ff */
[-C--:B------:R-:W-:Y:S01]  /*aea0*/  FMUL.FTZ R51, R10, R9.reuse ;  /* 0x000000090a337220 */ /* 0x080fe20000410000 */
[----:B------:R-:W-:Y:S01]  /*aeb0*/  LOP3.LUT R14, R14, 0xffff0000, RZ, 0xc0, !PT ;  /* 0xffff00000e0e7812 */ /* 0x000fe200078ec0ff */
[C---:B------:R-:W-:Y:S01]  /*aec0*/  FMUL.FTZ R49, R50.reuse, R9 ;  /* 0x0000000932317220 */ /* 0x040fe20000410000 */
[----:B------:R-:W-:Y:S01]  /*aed0*/  LOP3.LUT R41, R13, 0xffff0000, RZ, 0xc0, !PT ;  /* 0xffff00000d297812 */ /* 0x000fe200078ec0ff */
[----:B------:R-:W-:Y:S01]  /*aee0*/  FFMA.FTZ R9, R11, R46, R52 ;  /* 0x0000002e0b097223 */ /* 0x000fe20000010034 */
[----:B------:R-:W-:Y:S01]  /*aef0*/  LOP3.LUT R11, R29, 0xffff0000, RZ, 0xc0, !PT ;  /* 0xffff00001d0b7812 */ /* 0x000fe200078ec0ff */
[----:B------:R-:W-:-:S02]  /*af00*/  FFMA.FTZ R46, R50, R47, -R51 ;  /* 0x0000002f322e7223 */ /* 0x000fc40000010833 */
[----:B------:R-:W-:Y:S02]  /*af10*/  FFMA.FTZ R10, R10, R47, R49 ;  /* 0x0000002f0a0a7223 */ /* 0x000fe40000010031 */
[----:B------:R-:W-:Y:S02]  /*af20*/  IMAD.U32 R47, R26, 0x10000, RZ ;  /* 0x000100001a2f7824 */ /* 0x000fe400078e00ff */
[----:B------:R-:W-:Y:S02]  /*af30*/  IMAD.U32 R49, R30, 0x10000, RZ ;  /* 0x000100001e317824 */ /* 0x000fe400078e00ff */
[-C--:B------:R-:W-:Y:S02]  /*af40*/  FMUL.FTZ R50, R45, R48.reuse ;  /* 0x000000302d327220 */ /* 0x080fe40000410000 */
[----:B------:R-:W-:Y:S01]  /*af50*/  FMUL.FTZ R51, R11, R48 ;  /* 0x000000300b337220 */ /* 0x000fe20000410000 */
[----:B------:R-:W-:Y:S01]  /*af60*/  SHF.L.U32 R48, R24, 0x10, RZ ;  /* 0x0000001018307819 */ /* 0x000fe200000006ff */
[----:B------:R-:W-:-:S02]  /*af70*/  FMUL.FTZ R52, R47, R8 ;  /* 0x000000082f347220 */ /* 0x000fc40000410000 */
[----:B------:R-:W-:Y:S02]  /*af80*/  IMAD.U32 R12, R13, 0x10000, RZ ;  /* 0x000100000d0c7824 */ /* 0x000fe400078e00ff */
[----:B------:R-:W-:Y:S02]  /*af90*/  FMUL.FTZ R8, R49, R8 ;  /* 0x0000000831087220 */ /* 0x000fe40000410000 */
[-C--:B------:R-:W-:Y:S02]  /*afa0*/  FFMA.FTZ R11, R11, R14.reuse, -R50 ;  /* 0x0000000e0b0b7223 */ /* 0x080fe40000010832 */
[----:B------:R-:W-:Y:S02]  /*afb0*/  IMAD.U32 R50, R28, 0x10000, RZ ;  /* 0x000100001c327824 */ /* 0x000fe400078e00ff */
[----:B------:R-:W-:Y:S01]  /*afc0*/  FFMA.FTZ R51, R45, R14, R51 ;  /* 0x0000000e2d337223 */ /* 0x000fe20000010033 */
[----:B------:R-:W-:Y:S01]  /*afd0*/  LOP3.LUT R45, R30, 0xffff0000, RZ, 0xc0, !PT ;  /* 0xffff00001e2d7812 */ /* 0x000fe200078ec0ff */
[C---:B------:R-:W-:Y:S01]  /*afe0*/  IMAD.U32 R13, R15.reuse, 0x10000, RZ ;  /* 0x000100000f0d7824 */ /* 0x040fe200078e00ff */
[----:B------:R-:W-:Y:S01]  /*aff0*/  LOP3.LUT R15, R15, 0xffff0000, RZ, 0xc0, !PT ;  /* 0xffff00000f0f7812 */ /* 0x000fe200078ec0ff */
[----:B------:R-:W-:Y:S01]  /*b000*/  FMUL.FTZ R14, R48, R43 ;  /* 0x0000002b300e7220 */ /* 0x000fe20000410000 */
[----:B------:R-:W-:Y:S01]  /*b010*/  F2FP.BF16.PACK_AB R10, R51, R10 ;  /* 0x0000000a330a723e */ /* 0x000fe200000010ff */
[----:B------:R-:W-:-:S02]  /*b020*/  FFMA.FTZ R52, R49, R12, -R52 ;  /* 0x0000000c31347223 */ /* 0x000fc40000010834 */
[----:B------:R-:W-:Y:S01]  /*b030*/  FFMA.FTZ R47, R47, R12, R8 ;  /* 0x0000000c2f2f7223 */ /* 0x000fe20000010008 */
[----:B------:R-:W-:Y:S01]  /*b040*/  LOP3.LUT R12, R26, 0xffff0000, RZ, 0xc0, !PT ;  /* 0xffff00001a0c7812 */ /* 0x000fe200078ec0ff */
[----:B------:R-:W-:Y:S01]  /*b050*/  FMUL.FTZ R43, R50, R43 ;  /* 0x0000002b322b7220 */ /* 0x000fe20000410000 */
[----:B------:R-:W-:Y:S01]  /*b060*/  LOP3.LUT R8, R24, 0xffff0000, RZ, 0xc0, !PT ;  /* 0xffff000018087812 */ /* 0x000fe200078ec0ff */
[-C--:B------:R-:W-:Y:S01]  /*b070*/  FFMA.FTZ R50, R50, R13.reuse, -R14 ;  /* 0x0000000d32327223 */ /* 0x080fe2000001080e */
[----:B------:R-:W-:Y:S01]  /*b080*/  LOP3.LUT R14, R28, 0xffff0000, RZ, 0xc0, !PT ;  /* 0xffff00001c0e7812 */ /* 0x000fe200078ec0ff */
[-C--:B------:R-:W-:Y:S02]  /*b090*/  FMUL.FTZ R56, R12, R44.reuse ;  /* 0x0000002c0c387220 */ /* 0x080fe40000410000 */
[----:B------:R-:W-:Y:S02]  /*b0a0*/  FFMA.FTZ R48, R48, R13, R43 ;  /* 0x0000000d30307223 */ /* 0x000fe4000001002b */
[----:B------:R-:W-:-:S02]  /*b0b0*/  FMUL.FTZ R44, R45, R44 ;  /* 0x0000002c2d2c7220 */ /* 0x000fc40000410000 */
[-C--:B------:R-:W-:Y:S02]  /*b0c0*/  FMUL.FTZ R43, R8, R55.reuse ;  /* 0x00000037082b7220 */ /* 0x080fe40000410000 */
[----:B------:R-:W-:Y:S02]  /*b0d0*/  FMUL.FTZ R55, R14, R55 ;  /* 0x000000370e377220 */ /* 0x000fe40000410000 */
[-C--:B------:R-:W-:Y:S02]  /*b0e0*/  FFMA.FTZ R13, R45, R41.reuse, -R56 ;  /* 0x000000292d0d7223 */ /* 0x080fe40000010838 */
[----:B------:R-:W-:Y:S01]  /*b0f0*/  FFMA.FTZ R44, R12, R41, R44 ;  /* 0x000000290c2c7223 */ /* 0x000fe2000001002c */
[----:B------:R-:W-:Y:S01]  /*b100*/  F2FP.BF16.PACK_AB R12, R53, R54 ;  /* 0x00000036350c723e */ /* 0x000fe200000010ff */
[-C--:B------:R-:W-:Y:S01]  /*b110*/  FFMA.FTZ R41, R14, R15.reuse, -R43 ;  /* 0x0000000f0e297223 */ /* 0x080fe2000001082b */
        /* <DEDUP_REMOVED lines=9> */
.L_x_131:
[----:B------:R-:W-:Y:S05]  /*b1b0*/  BSYNC B1 ;  /* 0x0000000000017941 */ /* 0x000fea0003800000 */
.L_x_130:
        /* <DEDUP_REMOVED lines=104> */
.L_x_137:
[----:B------:R-:W-:Y:S05]  /*b840*/  BSYNC B0 ;  /* 0x0000000000007941 */ /* 0x000fea0003800000 */
.L_x_136:
        /* <DEDUP_REMOVED lines=106> */
.L_x_135:
[----:B------:R-:W-:Y:S05]  /*bef0*/  BSYNC B1 ;  /* 0x0000000000017941 */ /* 0x000fea0003800000 */
.L_x_134:
[----:B-1----:R-:W-:-:S04]  /*bf00*/  IADD3 R23, R19, 0x60, RZ ;  /* 0x0000006013177810 */ /* 0x002fc80007ffe0ff */
[----:B------:R-:W-:-:S13]  /*bf10*/  ISETP.GE.AND P0, PT, R23, UR4, PT ;  /* 0x0000000417007c0c */ /* 0x000fda000bf06270 */
[----:B------:R-:W-:Y:S05]  /*bf20*/  @P0 BRA `(.L_x_117) ;  /* 0x00000cf000000947 */ /* 0x000fea0003800000 */
[----:B------:R-:W-:Y:S01]  /*bf30*/  ISETP.GE.AND P0, PT, R150, c[0x0][0x27c], PT ;  /* 0x00009f0096007a0c */ /* 0x000fe20003f06270 */
[----:B------:R-:W-:-:S12]  /*bf40*/  BSSY B0, `(.L_x_138) ;  /* 0x0000063000007945 */ /* 0x000fd80003800000 */
[----:B------:R-:W-:Y:S05]  /*bf50*/  @P0 BRA `(.L_x_139) ;  /* 0x0000061000000947 */ /* 0x000fea0003800000 */
[----:B------:R-:W-:Y:S01]  /*bf60*/  IMAD.MOV.U32 R9, RZ, RZ, c[0x0][0x27c] ;  /* 0x00009f00ff097624 */ /* 0x000fe200078e00ff */
[----:B------:R-:W-:Y:S01]  /*bf70*/  SHF.R.S32.HI R8, RZ, 0x1f, R23 ;  /* 0x0000001fff087819 */ /* 0x000fe20000011417 */
[----:B------:R-:W-:-:S03]  /*bf80*/  IMAD.SHL.U32 R15, R23, 0x40, RZ ;  /* 0x00000040170f7824 */ /* 0x000fc600078e00ff */
[----:B------:R-:W-:Y:S02]  /*bf90*/  LEA.HI R12, R9, R2, RZ, 0x1d ;  /* 0x00000002090c7211 */ /* 0x000fe400078fe8ff */
[----:B------:R-:W-:Y:S02]  /*bfa0*/  LEA.HI R8, R8, R23, RZ, 0x3 ;  /* 0x0000001708087211 */ /* 0x000fe400078f18ff */
[----:B------:R-:W-:Y:S01]  /*bfb0*/  SHF.R.S32.HI R9, RZ, 0x1f, R12 ;  /* 0x0000001fff097819 */ /* 0x000fe2000001140c */
[----:B------:R-:W-:Y:S01]  /*bfc0*/  IMAD.SHL.U32 R10, R12, 0x8, RZ ;  /* 0x000000080c0a7824 */ /* 0x000fe200078e00ff */
[----:B------:R-:W-:Y:S02]  /*bfd0*/  LOP3.LUT R15, R15, 0x1c0, RZ, 0xc0, !PT ;  /* 0x000001c00f0f7812 */ /* 0x000fe400078ec0ff */
[----:B------:R-:W-:Y:S02]  /*bfe0*/  LEA.HI R9, R9, R12, RZ, 0x3 ;  /* 0x0000000c09097211 */ /* 0x000fe400078f18ff */
[----:B------:R-:W-:-:S02]  /*bff0*/  SHF.L.U32 R8, R8, 0x6, RZ ;  /* 0x0000000608087819 */ /* 0x000fc400000006ff */
[----:B------:R-:W-:Y:S01]  /*c000*/  LOP3.LUT R13, R15, 0x38, R150, 0xf8, !PT ;  /* 0x000000380f0d7812 */ /* 0x000fe200078ef896 */
[----:B------:R-:W-:Y:S01]  /*c010*/  IMAD.SHL.U32 R9, R9, 0x400, RZ ;  /* 0x0000040009097824 */ /* 0x000fe200078e00ff */
[----:B------:R-:W-:Y:S02]  /*c020*/  SHF.R.U32.HI R11, RZ, 0x3, R15 ;  /* 0x00000003ff0b7819 */ /* 0x000fe4000001160f */
[----:B------:R-:W-:Y:S02]  /*c030*/  LOP3.LUT R8, R8, 0xfffffe00, RZ, 0xc0, !PT ;  /* 0xfffffe0008087812 */ /* 0x000fe400078ec0ff */
[----:B------:R-:W-:Y:S02]  /*c040*/  LOP3.LUT R10, R15, 0x38, R10, 0xf8, !PT ;  /* 0x000000380f0a7812 */ /* 0x000fe400078ef80a */
[----:B------:R-:W-:Y:S02]  /*c050*/  LOP3.LUT R13, R8, R13, R11, 0xf6, !PT ;  /* 0x0000000d080d7212 */ /* 0x000fe400078ef60b */
[----:B------:R-:W-:-:S02]  /*c060*/  LOP3.LUT R11, R10, R11, RZ, 0x3c, !PT ;  /* 0x0000000b0a0b7212 */ /* 0x000fc400078e3cff */
[----:B------:R-:W-:Y:S02]  /*c070*/  LOP3.LUT R9, R9, 0x7fffe000, RZ, 0xc0, !PT ;  /* 0x7fffe00009097812 */ /* 0x000fe400078ec0ff */
[----:B------:R-:W-:Y:S02]  /*c080*/  SHF.L.U32 R41, R13, 0x1, RZ ;  /* 0x000000010d297819 */ /* 0x000fe400000006ff */
[----:B------:R-:W-:-:S03]  /*c090*/  IADD3 R40, R11, R9, R8 ;  /* 0x000000090b287210 */ /* 0x000fc60007ffe008 */
[----:B------:R-:W1:Y:S02]  /*c0a0*/  LDS.128 R12, [R41+0x10080] ;  /* 0x01008000290c7984 */ /* 0x000e640000000c00 */
[----:B------:R-:W-:-:S05]  /*c0b0*/  IMAD.SHL.U32 R40, R40, 0x2, RZ ;  /* 0x0000000228287824 */ /* 0x000fca00078e00ff */
[----:B------:R-:W2:Y:S01]  /*c0c0*/  LDS.128 R8, [R40+0x10080] ;  /* 0x0100800028087984 */ /* 0x000ea20000000c00 */
[C---:B-1----:R-:W-:Y:S01]  /*c0d0*/  IMAD.U32 R43, R12.reuse, 0x10000, RZ ;  /* 0x000100000c2b7824 */ /* 0x042fe200078e00ff */
[----:B------:R-:W-:Y:S01]  /*c0e0*/  LOP3.LUT R42, R12, 0xffff0000, RZ, 0xc0, !PT ;  /* 0xffff00000c2a7812 */ /* 0x000fe200078ec0ff */
[----:B------:R-:W-:Y:S01]  /*c0f0*/  IMAD.U32 R44, R14, 0x10000, RZ ;  /* 0x000100000e2c7824 */ /* 0x000fe200078e00ff */
[C---:B------:R-:W-:Y:S02]  /*c100*/  SHF.L.U32 R12, R13.reuse, 0x10, RZ ;  /* 0x000000100d0c7819 */ /* 0x040fe400000006ff */
[----:B------:R-:W-:Y:S02]  /*c110*/  LOP3.LUT R45, R13, 0xffff0000, RZ, 0xc0, !PT ;  /* 0xffff00000d2d7812 */ /* 0x000fe400078ec0ff */
[C---:B------:R-:W-:Y:S01]  /*c120*/  SHF.L.U32 R13, R15.reuse, 0x10, RZ ;  /* 0x000000100f0d7819 */ /* 0x040fe200000006ff */
[----:B--2---:R-:W-:Y:S01]  /*c130*/  IMAD.U32 R48, R8, 0x10000, RZ ;  /* 0x0001000008307824 */ /* 0x004fe200078e00ff */
[----:B------:R-:W-:Y:S01]  /*c140*/  LOP3.LUT R49, R15, 0xffff0000, RZ, 0xc0, !PT ;  /* 0xffff00000f317812 */ /* 0x000fe200078ec0ff */
[----:B------:R-:W-:Y:S01]  /*c150*/  IMAD.U32 R15, R33, 0x10000, RZ ;  /* 0x00010000210f7824 */ /* 0x000fe200078e00ff */
[----:B------:R-:W-:-:S02]  /*c160*/  SHF.L.U32 R46, R10, 0x10, RZ ;  /* 0x000000100a2e7819 */ /* 0x000fc400000006ff */
[----:B------:R-:W-:Y:S02]  /*c170*/  LOP3.LUT R47, R8, 0xffff0000, RZ, 0xc0, !PT ;  /* 0xffff0000082f7812 */ /* 0x000fe400078ec0ff */
[C---:B------:R-:W-:Y:S02]  /*c180*/  SHF.L.U32 R8, R9.reuse, 0x10, RZ ;  /* 0x0000001009087819 */ /* 0x040fe400000006ff */
[----:B------:R-:W-:Y:S01]  /*c190*/  LOP3.LUT R52, R9, 0xffff0000, RZ, 0xc0, !PT ;  /* 0xffff000009347812 */ /* 0x000fe200078ec0ff */
[----:B------:R-:W-:Y:S01]  /*c1a0*/  IMAD.U32 R9, R37, 0x10000, RZ ;  /* 0x0001000025097824 */ /* 0x000fe200078e00ff */
[----:B------:R-:W-:Y:S01]  /*c1b0*/  LOP3.LUT R51, R10, 0xffff0000, RZ, 0xc0, !PT ;  /* 0xffff00000a337812 */ /* 0x000fe200078ec0ff */
[-C--:B------:R-:W-:Y:S01]  /*c1c0*/  FMUL.FTZ R10, R15, R46.reuse ;  /* 0x0000002e0f0a7220 */ /* 0x080fe20000410000 */
[----:B------:R-:W-:Y:S01]  /*c1d0*/  LOP3.LUT R33, R33, 0xffff0000, RZ, 0xc0, !PT ;  /* 0xffff000021217812 */ /* 0x000fe200078ec0ff */
[----:B------:R-:W-:Y:S01]  /*c1e0*/  FMUL.FTZ R46, R9, R46 ;  /* 0x0000002e092e7220 */ /* 0x000fe20000410000 */
[----:B------:R-:W-:Y:S01]  /*c1f0*/  LOP3.LUT R37, R37, 0xffff0000, RZ, 0xc0, !PT ;  /* 0xffff000025257812 */ /* 0x000fe200078ec0ff */
[-C--:B------:R-:W-:Y:S01]  /*c200*/  FFMA.FTZ R10, R9, R44.reuse, -R10 ;  /* 0x0000002c090a7223 */ /* 0x080fe2000001080a */
[----:B------:R-:W-:Y:S01]  /*c210*/  LOP3.LUT R14, R14, 0xffff0000, RZ, 0xc0, !PT ;  /* 0xffff00000e0e7812 */ /* 0x000fe200078ec0ff */
[----:B------:R-:W-:Y:S01]  /*c220*/  FFMA.FTZ R46, R15, R44, R46 ;  /* 0x0000002c0f2e7223 */ /* 0x000fe2000001002e */
[----:B------:R-:W-:Y:S01]  /*c230*/  SHF.L.U32 R15, R39, 0x10, RZ ;  /* 0x00000010270f7819 */ /* 0x000fe200000006ff */
[C---:B------:R-:W-:Y:S01]  /*c240*/  IMAD.U32 R9, R35.reuse, 0x10000, RZ ;  /* 0x0001000023097824 */ /* 0x040fe200078e00ff */
[----:B------:R-:W-:Y:S01]  /*c250*/  LOP3.LUT R35, R35, 0xffff0000, RZ, 0xc0, !PT ;  /* 0xffff000023237812 */ /* 0x000fe200078ec0ff */
[-C--:B------:R-:W-:Y:S01]  /*c260*/  FMUL.FTZ R53, R33, R51.reuse ;  /* 0x0000003321357220 */ /* 0x080fe20000410000 */
[----:B------:R-:W-:Y:S01]  /*c270*/  LOP3.LUT R39, R39, 0xffff0000, RZ, 0xc0, !PT ;  /* 0xffff000027277812 */ /* 0x000fe200078ec0ff */
[-C--:B------:R-:W-:Y:S01]  /*c280*/  FMUL.FTZ R44, R9, R48.reuse ;  /* 0x00000030092c7220 */ /* 0x080fe20000410000 */
[----:B------:R-:W-:Y:S01]  /*c290*/  SHF.L.U32 R50, R11, 0x10, RZ ;  /* 0x000000100b327819 */ /* 0x000fe200000006ff */
[----:B------:R-:W-:Y:S01]  /*c2a0*/  FMUL.FTZ R51, R37, R51 ;  /* 0x0000003325337220 */ /* 0x000fe20000410000 */
[----:B------:R-:W-:Y:S01]  /*c2b0*/  LOP3.LUT R11, R11, 0xffff0000, RZ, 0xc0, !PT ;  /* 0xffff00000b0b7812 */ /* 0x000fe200078ec0ff */
[----:B------:R-:W-:-:S02]  /*c2c0*/  FMUL.FTZ R48, R15, R48 ;  /* 0x000000300f307220 */ /* 0x000fc40000410000 */
[-C--:B------:R-:W-:Y:S02]  /*c2d0*/  FFMA.FTZ R53, R37, R14.reuse, -R53 ;  /* 0x0000000e25357223 */ /* 0x080fe40000010835 */
[----:B------:R-:W-:Y:S01]  /*c2e0*/  FFMA.FTZ R51, R33, R14, R51 ;  /* 0x0000000e21337223 */ /* 0x000fe20000010033 */
[----:B------:R-:W-:Y:S01]  /*c2f0*/  SHF.L.U32 R33, R36, 0x10, RZ ;  /* 0x0000001024217819 */ /* 0x000fe200000006ff */
[----:B------:R-:W-:Y:S01]  /*c300*/  FFMA.FTZ R48, R9, R43, R48 ;  /* 0x0000002b09307223 */ /* 0x000fe20000010030 */
[C---:B------:R-:W-:Y:S01]  /*c310*/  SHF.L.U32 R9, R34.reuse, 0x10, RZ ;  /* 0x0000001022097819 */ /* 0x040fe200000006ff */
[----:B------:R-:W-:Y:S01]  /*c320*/  FMUL.FTZ R14, R35, R47 ;  /* 0x0000002f230e7220 */ /* 0x000fe20000410000 */
[----:B------:R-:W-:Y:S01]  /*c330*/  LOP3.LUT R34, R34, 0xffff0000, RZ, 0xc0, !PT ;  /* 0xffff000022227812 */ /* 0x000fe200078ec0ff */
[----:B------:R-:W-:Y:S01]  /*c340*/  FFMA.FTZ R44, R15, R43, -R44 ;  /* 0x0000002b0f2c7223 */ /* 0x000fe2000001082c */
[----:B------:R-:W-:Y:S01]  /*c350*/  LOP3.LUT R36, R36, 0xffff0000, RZ, 0xc0, !PT ;  /* 0xffff000024247812 */ /* 0x000fe200078ec0ff */
[C---:B------:R-:W-:Y:S01]  /*c360*/  IMAD.U32 R15, R38.reuse, 0x10000, RZ ;  /* 0x00010000260f7824 */ /* 0x040fe200078e00ff */
[----:B------:R-:W-:Y:S01]  /*c370*/  LOP3.LUT R38, R38, 0xffff0000, RZ, 0xc0, !PT ;  /* 0xffff000026267812 */ /* 0x000fe200078ec0ff */
[----:B------:R-:W-:-:S02]  /*c380*/  FMUL.FTZ R47, R39, R47 ;  /* 0x0000002f272f7220 */ /* 0x000fc40000410000 */
[----:B------:R-:W-:Y:S02]  /*c390*/  FFMA.FTZ R39, R39, R42, -R14 ;  /* 0x0000002a27277223 */ /* 0x000fe4000001080e */
[C---:B------:R-:W-:Y:S01]  /*c3a0*/  IMAD.U32 R14, R32.reuse, 0x10000, RZ ;  /* 0x00010000200e7824 */ /* 0x040fe200078e00ff */
[----:B------:R-:W-:Y:S01]  /*c3b0*/  LOP3.LUT R32, R32, 0xffff0000, RZ, 0xc0, !PT ;  /* 0xffff000020207812 */ /* 0x000fe200078ec0ff */
[-C--:B------:R-:W-:Y:S02]  /*c3c0*/  FMUL.FTZ R37, R9, R8.reuse ;  /* 0x0000000809257220 */ /* 0x080fe40000410000 */
[----:B------:R-:W-:Y:S02]  /*c3d0*/  FMUL.FTZ R8, R15, R8 ;  /* 0x000000080f087220 */ /* 0x000fe40000410000 */
[----:B------:R-:W-:Y:S02]  /*c3e0*/  FFMA.FTZ R47, R35, R42, R47 ;  /* 0x0000002a232f7223 */ /* 0x000fe4000001002f */
[----:B------:R-:W-:-:S02]  /*c3f0*/  FFMA.FTZ R37, R15, R12, -R37 ;  /* 0x0000000c0f257223 */ /* 0x000fc40000010825 */
[----:B------:R-:W-:Y:S02]  /*c400*/  FFMA.FTZ R9, R9, R12, R8 ;  /* 0x0000000c09097223 */ /* 0x000fe40000010008 */
[----:B------:R-:W-:Y:S02]  /*c410*/  FMUL.FTZ R42, R14, R50 ;  /* 0x000000320e2a7220 */ /* 0x000fe40000410000 */
[----:B------:R-:W-:Y:S02]  /*c420*/  FMUL.FTZ R12, R34, R52 ;  /* 0x00000034220c7220 */ /* 0x000fe40000410000 */
[----:B------:R-:W-:Y:S02]  /*c430*/  FMUL.FTZ R8, R32, R11 ;  /* 0x0000000b20087220 */ /* 0x000fe40000410000 */
[----:B------:R-:W-:Y:S02]  /*c440*/  FMUL.FTZ R50, R33, R50 ;  /* 0x0000003221327220 */ /* 0x000fe40000410000 */
[----:B------:R-:W-:-:S02]  /*c450*/  FMUL.FTZ R52, R38, R52 ;  /* 0x0000003426347220 */ /* 0x000fc40000410000 */
[----:B------:R-:W-:Y:S02]  /*c460*/  FMUL.FTZ R11, R36, R11 ;  /* 0x0000000b240b7220 */ /* 0x000fe40000410000 */
[----:B------:R-:W-:Y:S02]  /*c470*/  FFMA.FTZ R15, R33, R13, -R42 ;  /* 0x0000000d210f7223 */ /* 0x000fe4000001082a */
[----:B------:R-:W-:Y:S01]  /*c480*/  FFMA.FTZ R38, R38, R45, -R12 ;  /* 0x0000002d26267223 */ /* 0x000fe2000001080c */
[----:B------:R-:W-:Y:S01]  /*c490*/  F2FP.BF16.PACK_AB R12, R39, R44 ;  /* 0x0000002c270c723e */ /* 0x000fe200000010ff */
[----:B------:R-:W-:Y:S01]  /*c4a0*/  FFMA.FTZ R36, R36, R49, -R8 ;  /* 0x0000003124247223 */ /* 0x000fe20000010808 */
[----:B------:R-:W-:Y:S01]  /*c4b0*/  F2FP.BF16.PACK_AB R8, R47, R48 ;  /* 0x000000302f08723e */ /* 0x000fe200000010ff */
[----:B------:R-:W-:Y:S01]  /*c4c0*/  FFMA.FTZ R50, R14, R13, R50 ;  /* 0x0000000d0e327223 */ /* 0x000fe20000010032 */
[----:B------:R-:W-:Y:S01]  /*c4d0*/  F2FP.BF16.PACK_AB R14, R53, R10 ;  /* 0x0000000a350e723e */ /* 0x000fe200000010ff */
[----:B------:R-:W-:Y:S01]  /*c4e0*/  FFMA.FTZ R34, R34, R45, R52 ;  /* 0x0000002d22227223 */ /* 0x000fe20000010034 */
[----:B------:R-:W-:Y:S01]  /*c4f0*/  F2FP.BF16.PACK_AB R13, R38, R37 ;  /* 0x00000025260d723e */ /* 0x000fe200000010ff */
[----:B------:R-:W-:Y:S01]  /*c500*/  FFMA.FTZ R11, R32, R49, R11 ;  /* 0x00000031200b7223 */ /* 0x000fe2000001000b */
[----:B------:R-:W-:-:S02]  /*c510*/  F2FP.BF16.PACK_AB R15, R36, R15 ;  /* 0x0000000f240f723e */ /* 0x000fc400000010ff */
[----:B------:R-:W-:Y:S02]  /*c520*/  F2FP.BF16.PACK_AB R10, R51, R46 ;  /* 0x0000002e330a723e */ /* 0x000fe400000010ff */
[----:B------:R-:W-:Y:S01]  /*c530*/  F2FP.BF16.PACK_AB R9, R34, R9 ;  /* 0x000000092209723e */ /* 0x000fe200000010ff */
[----:B------:R1:W-:Y:S01]  /*c540*/  STS.128 [R41+0x10080], R12 ;  /* 0x0100800c29007388 */ /* 0x0003e20000000c00 */
[----:B------:R-:W-:-:S05]  /*c550*/  F2FP.BF16.PACK_AB R11, R11, R50 ;  /* 0x000000320b0b723e */ /* 0x000fca00000010ff */
[----:B------:R1:W-:Y:S02]  /*c560*/  STS.128 [R40+0x10080], R8 ;  /* 0x0100800828007388 */ /* 0x0003e40000000c00 */
.L_x_139:
[----:B------:R-:W-:Y:S05]  /*c570*/  BSYNC B0 ;  /* 0x0000000000007941 */ /* 0x000fea0003800000 */
.L_x_138:
        /* <DEDUP_REMOVED lines=8> */
[----:B------:R-:W-:Y:S02]  /*c600*/  LEA.HI R9, R10, R23, RZ, 0x3 ;  /* 0x000000170a097211 */ /* 0x000fe400078f18ff */
[----:B------:R-:W-:Y:S02]  /*c610*/  SHF.R.S32.HI R8, RZ, 0x3, R15 ;  /* 0x00000003ff087819 */ /* 0x000fe4000001140f */
[----:B------:R-:W-:Y:S01]  /*c620*/  LEA.HI R12, R12, R17, RZ, 0x6 ;  /* 0x000000110c0c7211 */ /* 0x000fe200078f30ff */
[----:B------:R-:W-:Y:S01]  /*c630*/  IMAD.SHL.U32 R9, R9, 0x40, RZ ;  /* 0x0000004009097824 */ /* 0x000fe200078e00ff */
[----:B------:R-:W-:-:S02]  /*c640*/  LEA.HI R13, R13, R8, RZ, 0x1d ;  /* 0x000000080d0d7211 */ /* 0x000fc400078fe8ff */
[----:B------:R-:W-:Y:S02]  /*c650*/  LOP3.LUT R14, R14, 0x1c0, RZ, 0xc0, !PT ;  /* 0x000001c00e0e7812 */ /* 0x000fe400078ec0ff */
[----:B------:R-:W-:Y:S01]  /*c660*/  SHF.R.S32.HI R10, RZ, 0x1f, R13 ;  /* 0x0000001fff0a7819 */ /* 0x000fe2000001140d */
[----:B------:R-:W-:Y:S01]  /*c670*/  IMAD.SHL.U32 R11, R13, 0x8, RZ ;  /* 0x000000080d0b7824 */ /* 0x000fe200078e00ff */
[----:B------:R-:W-:Y:S02]  /*c680*/  SHF.L.U32 R12, R12, 0x7, RZ ;  /* 0x000000070c0c7819 */ /* 0x000fe400000006ff */
[----:B------:R-:W-:Y:S02]  /*c690*/  LEA.HI R10, R10, R13, RZ, 0x3 ;  /* 0x0000000d0a0a7211 */ /* 0x000fe400078f18ff */
[----:B------:R-:W-:Y:S02]  /*c6a0*/  LOP3.LUT R15, R14, 0x38, R15, 0xf8, !PT ;  /* 0x000000380e0f7812 */ /* 0x000fe400078ef80f */
[----:B------:R-:W-:Y:S01]  /*c6b0*/  SHF.R.U32.HI R8, RZ, 0x3, R14 ;  /* 0x00000003ff087819 */ /* 0x000fe2000001160e */
[----:B------:R-:W-:Y:S01]  /*c6c0*/  IMAD.SHL.U32 R10, R10, 0x400, RZ ;  /* 0x000004000a0a7824 */ /* 0x000fe200078e00ff */
[----:B------:R-:W-:-:S02]  /*c6d0*/  LOP3.LUT R9, R9, 0xfffffe00, RZ, 0xc0, !PT ;  /* 0xfffffe0009097812 */ /* 0x000fc400078ec0ff */
[----:B------:R-:W-:Y:S02]  /*c6e0*/  LOP3.LUT R12, R12, 0x7fffe000, RZ, 0xc0, !PT ;  /* 0x7fffe0000c0c7812 */ /* 0x000fe400078ec0ff */
[----:B------:R-:W-:Y:S02]  /*c6f0*/  LOP3.LUT R15, R15, R8, RZ, 0x3c, !PT ;  /* 0x000000080f0f7212 */ /* 0x000fe400078e3cff */
[----:B------:R-:W-:Y:S02]  /*c700*/  LOP3.LUT R11, R14, 0x38, R11, 0xf8, !PT ;  /* 0x000000380e0b7812 */ /* 0x000fe400078ef80b */
[----:B------:R-:W-:Y:S02]  /*c710*/  IADD3 R12, R15, R12, R9 ;  /* 0x0000000c0f0c7210 */ /* 0x000fe40007ffe009 */
[----:B------:R-:W-:Y:S02]  /*c720*/  LOP3.LUT R8, R11, R8, RZ, 0x3c, !PT ;  /* 0x000000080b087212 */ /* 0x000fe400078e3cff */
[----:B------:R-:W-:Y:S01]  /*c730*/  LOP3.LUT R10, R10, 0x7fffe000, RZ, 0xc0, !PT ;  /* 0x7fffe0000a0a7812 */ /* 0x000fe200078ec0ff */
[----:B------:R-:W-:Y:S01]  /*c740*/  IMAD.SHL.U32 R32, R12, 0x2, RZ ;  /* 0x000000020c207824 */ /* 0x000fe200078e00ff */
[----:B------:R-:W-:-:S02]  /*c750*/  LOP3.LUT R44, R27, 0xffff0000, RZ, 0xc0, !PT ;  /* 0xffff00001b2c7812 */ /* 0x000fc400078ec0ff */
[----:B------:R-:W-:Y:S02]  /*c760*/  IADD3 R23, R8, R10, R9 ;  /* 0x0000000a08177210 */ /* 0x000fe40007ffe009 */
[----:B------:R-:W1:Y:S01]  /*c770*/  LDS.128 R12, [R32+0x10080] ;  /* 0x01008000200c7984 */ /* 0x000e620000000c00 */
[----:B------:R-:W-:Y:S02]  /*c780*/  LOP3.LUT R46, R31, 0xffff0000, RZ, 0xc0, !PT ;  /* 0xffff00001f2e7812 */ /* 0x000fe400078ec0ff */
[----:B------:R-:W-:-:S05]  /*c790*/  SHF.L.U32 R23, R23, 0x1, RZ ;  /* 0x0000000117177819 */ /* 0x000fca00000006ff */
[----:B------:R-:W2:Y:S01]  /*c7a0*/  LDS.128 R8, [R23+0x10080] ;  /* 0x0100800017087984 */ /* 0x000ea20000000c00 */
[C---:B-1----:R-:W-:Y:S01]  /*c7b0*/  IMAD.U32 R34, R12.reuse, 0x10000, RZ ;  /* 0x000100000c227824 */ /* 0x042fe200078e00ff */
[----:B------:R-:W-:Y:S01]  /*c7c0*/  LOP3.LUT R33, R12, 0xffff0000, RZ, 0xc0, !PT ;  /* 0xffff00000c217812 */ /* 0x000fe200078ec0ff */
[C---:B------:R-:W-:Y:S01]  /*c7d0*/  IMAD.U32 R12, R13.reuse, 0x10000, RZ ;  /* 0x000100000d0c7824 */ /* 0x040fe200078e00ff */
[----:B------:R-:W-:Y:S01]  /*c7e0*/  LOP3.LUT R36, R13, 0xffff0000, RZ, 0xc0, !PT ;  /* 0xffff00000d247812 */ /* 0x000fe200078ec0ff */
[C---:B------:R-:W-:Y:S01]  /*c7f0*/  IMAD.U32 R13, R15.reuse, 0x10000, RZ ;  /* 0x000100000f0d7824 */ /* 0x040fe200078e00ff */
[----:B------:R-:W-:Y:S02]  /*c800*/  LOP3.LUT R38, R15, 0xffff0000, RZ, 0xc0, !PT ;  /* 0xffff00000f267812 */ /* 0x000fe400078ec0ff */
[----:B------:R-:W-:Y:S01]  /*c810*/  SHF.L.U32 R35, R14, 0x10, RZ ;  /* 0x000000100e237819 */ /* 0x000fe200000006ff */
[C---:B--2---:R-:W-:Y:S01]  /*c820*/  IMAD.U32 R37, R8.reuse, 0x10000, RZ ;  /* 0x0001000008257824 */ /* 0x044fe200078e00ff */
[----:B------:R-:W-:Y:S01]  /*c830*/  LOP3.LUT R15, R8, 0xffff0000, RZ, 0xc0, !PT ;  /* 0xffff0000080f7812 */ /* 0x000fe200078ec0ff */
[----:B------:R-:W-:Y:S01]  /*c840*/  IMAD.U32 R40, R11, 0x10000, RZ ;  /* 0x000100000b287824 */ /* 0x000fe200078e00ff */
[----:B------:R-:W-:-:S02]  /*c850*/  SHF.L.U32 R8, R9, 0x10, RZ ;  /* 0x0000001009087819 */ /* 0x000fc400000006ff */
[----:B------:R-:W-:Y:S01]  /*c860*/  LOP3.LUT R43, R9, 0xffff0000, RZ, 0xc0, !PT ;  /* 0xffff0000092b7812 */ /* 0x000fe200078ec0ff */
[----:B------:R-:W-:Y:S01]  /*c870*/  IMAD.U32 R9, R27, 0x10000, RZ ;  /* 0x000100001b097824 */ /* 0x000fe200078e00ff */
[C---:B------:R-:W-:Y:S01]  /*c880*/  SHF.L.U32 R42, R10.reuse, 0x10, RZ ;  /* 0x000000100a2a7819 */ /* 0x040fe200000006ff */
[----:B------:R-:W-:Y:S01]  /*c890*/  IMAD.U32 R27, R25, 0x10000, RZ ;  /* 0x00010000191b7824 */ /* 0x000fe200078e00ff */
[----:B------:R-:W-:Y:S01]  /*c8a0*/  LOP3.LUT R41, R10, 0xffff0000, RZ, 0xc0, !PT ;  /* 0xffff00000a297812 */ /* 0x000fe200078ec0ff */
[-C--:B------:R-:W-:Y:S01]  /*c8b0*/  FMUL.FTZ R10, R9, R37.reuse ;  /* 0x00000025090a7220 */ /* 0x080fe20000410000 */
[----:B------:R-:W-:Y:S01]  /*c8c0*/  LOP3.LUT R25, R25, 0xffff0000, RZ, 0xc0, !PT ;  /* 0xffff000019197812 */ /* 0x000fe200078ec0ff */
[C---:B------:R-:W-:Y:S01]  /*c8d0*/  FMUL.FTZ R37, R39.reuse, R37 ;  /* 0x0000002527257220 */ /* 0x040fe20000410000 */
[----:B------:R-:W-:Y:S01]  /*c8e0*/  LOP3.LUT R14, R14, 0xffff0000, RZ, 0xc0, !PT ;  /* 0xffff00000e0e7812 */ /* 0x000fe200078ec0ff */
[-C--:B------:R-:W-:Y:S01]  /*c8f0*/  FFMA.FTZ R10, R39, R34.reuse, -R10 ;  /* 0x00000022270a7223 */ /* 0x080fe2000001080a */
[----:B------:R-:W-:Y:S01]  /*c900*/  LOP3.LUT R11, R11, 0xffff0000, RZ, 0xc0, !PT ;  /* 0xffff00000b0b7812 */ /* 0x000fe200078ec0ff */
[----:B------:R-:W-:Y:S01]  /*c910*/  FFMA.FTZ R37, R9, R34, R37 ;  /* 0x0000002209257223 */ /* 0x000fe20000010025 */
[----:B------:R-:W-:Y:S01]  /*c920*/  SHF.L.U32 R9, R29, 0x10, RZ ;  /* 0x000000101d097819 */ /* 0x000fe200000006ff */
[----:B------:R-:W-:Y:S01]  /*c930*/  FMUL.FTZ R34, R27, R42 ;  /* 0x0000002a1b227220 */ /* 0x000fe20000410000 */
[----:B------:R-:W-:Y:S01]  /*c940*/  LOP3.LUT R29, R29, 0xffff0000, RZ, 0xc0, !PT ;  /* 0xffff00001d1d7812 */ /* 0x000fe200078ec0ff */
[----:B------:R-:W-:-:S02]  /*c950*/  FMUL.FTZ R31, R44, R15 ;  /* 0x0000000f2c1f7220 */ /* 0x000fc40000410000 */
[----:B------:R-:W-:Y:S02]  /*c960*/  FMUL.FTZ R42, R9, R42 ;  /* 0x0000002a092a7220 */ /* 0x000fe40000410000 */
[----:B------:R-:W-:Y:S02]  /*c970*/  FMUL.FTZ R15, R46, R15 ;  /* 0x0000000f2e0f7220 */ /* 0x000fe40000410000 */
[----:B------:R-:W-:Y:S02]  /*c980*/  FFMA.FTZ R42, R27, R35, R42 ;  /* 0x000000231b2a7223 */ /* 0x000fe4000001002a */
[-C--:B------:R-:W-:Y:S02]  /*c990*/  FMUL.FTZ R27, R25, R41.reuse ;  /* 0x00000029191b7220 */ /* 0x080fe40000410000 */
[C---:B------:R-:W-:Y:S02]  /*c9a0*/  FMUL.FTZ R41, R29.reuse, R41 ;  /* 0x000000291d297220 */ /* 0x040fe40000410000 */
[----:B------:R-:W-:Y:S01]  /*c9b0*/  FFMA.FTZ R29, R29, R14, -R27 ;  /* 0x0000000e1d1d7223 */ /* 0x000fe2000001081b */
[C---:B------:R-:W-:Y:S01]  /*c9c0*/  SHF.L.U32 R27, R24.reuse, 0x10, RZ ;  /* 0x00000010181b7819 */ /* 0x040fe200000006ff */
[----:B------:R-:W-:Y:S01]  /*c9d0*/  FFMA.FTZ R34, R9, R35, -R34 ;  /* 0x0000002309227223 */ /* 0x000fe20000010822 */
[----:B------:R-:W-:Y:S01]  /*c9e0*/  LOP3.LUT R24, R24, 0xffff0000, RZ, 0xc0, !PT ;  /* 0xffff000018187812 */ /* 0x000fe200078ec0ff */
[----:B------:R-:W-:-:S02]  /*c9f0*/  FFMA.FTZ R31, R46, R33, -R31 ;  /* 0x000000212e1f7223 */ /* 0x000fc4000001081f */
[----:B------:R-:W-:Y:S02]  /*ca00*/  FFMA.FTZ R44, R44, R33, R15 ;  /* 0x000000212c2c7223 */ /* 0x000fe4000001000f */
[C---:B------:R-:W-:Y:S01]  /*ca10*/  IMAD.U32 R9, R26.reuse, 0x10000, RZ ;  /* 0x000100001a097824 */ /* 0x040fe200078e00ff */
[----:B------:R-:W-:Y:S01]  /*ca20*/  LOP3.LUT R26, R26, 0xffff0000, RZ, 0xc0, !PT ;  /* 0xffff00001a1a7812 */ /* 0x000fe200078ec0ff */
[C---:B------:R-:W-:Y:S01]  /*ca30*/  IMAD.U32 R33, R28.reuse, 0x10000, RZ ;  /* 0x000100001c217824 */ /* 0x040fe200078e00ff */
[----:B------:R-:W-:Y:S01]  /*ca40*/  LOP3.LUT R28, R28, 0xffff0000, RZ, 0xc0, !PT ;  /* 0xffff00001c1c7812 */ /* 0x000fe200078ec0ff */
[----:B------:R-:W-:Y:S02]  /*ca50*/  FFMA.FTZ R41, R25, R14, R41 ;  /* 0x0000000e19297223 */ /* 0x000fe40000010029 */
[C---:B------:R-:W-:Y:S01]  /*ca60*/  IMAD.U32 R15, R30.reuse, 0x10000, RZ ;  /* 0x000100001e0f7824 */ /* 0x040fe200078e00ff */
[----:B------:R-:W-:Y:S01]  /*ca70*/  LOP3.LUT R30, R30, 0xffff0000, RZ, 0xc0, !PT ;  /* 0xffff00001e1e7812 */ /* 0x000fe200078ec0ff */
[----:B------:R-:W-:-:S02]  /*ca80*/  FMUL.FTZ R35, R9, R8 ;  /* 0x0000000809237220 */ /* 0x000fc40000410000 */
[-C--:B------:R-:W-:Y:S02]  /*ca90*/  FMUL.FTZ R14, R27, R40.reuse ;  /* 0x000000281b0e7220 */ /* 0x080fe40000410000 */
[----:B------:R-:W-:Y:S02]  /*caa0*/  FMUL.FTZ R40, R33, R40 ;  /* 0x0000002821287220 */ /* 0x000fe40000410000 */
[C---:B------:R-:W-:Y:S02]  /*cab0*/  FMUL.FTZ R8, R15.reuse, R8 ;  /* 0x000000080f087220 */ /* 0x040fe40000410000 */
[----:B------:R-:W-:Y:S02]  /*cac0*/  FFMA.FTZ R35, R15, R12, -R35 ;  /* 0x0000000c0f237223 */ /* 0x000fe40000010823 */
[-C--:B------:R-:W-:Y:S01]  /*cad0*/  FFMA.FTZ R15, R33, R13.reuse, -R14 ;  /* 0x0000000d210f7223 */ /* 0x080fe2000001080e */
[----:B------:R-:W-:Y:S01]  /*cae0*/  F2FP.BF16.PACK_AB R14, R29, R34 ;  /* 0x000000221d0e723e */ /* 0x000fe200000010ff */
[----:B------:R-:W-:-:S02]  /*caf0*/  FFMA.FTZ R40, R27, R13, R40 ;  /* 0x0000000d1b287223 */ /* 0x000fc40000010028 */
[----:B------:R-:W-:Y:S02]  /*cb00*/  FMUL.FTZ R25, R26, R43 ;  /* 0x0000002b1a197220 */ /* 0x000fe40000410000 */
[----:B------:R-:W-:Y:S02]  /*cb10*/  FMUL.FTZ R13, R24, R11 ;  /* 0x0000000b180d7220 */ /* 0x000fe40000410000 */
[----:B------:R-:W-:Y:S02]  /*cb20*/  FMUL.FTZ R43, R30, R43 ;  /* 0x0000002b1e2b7220 */ /* 0x000fe40000410000 */
[----:B------:R-:W-:Y:S02]  /*cb30*/  FMUL.FTZ R11, R28, R11 ;  /* 0x0000000b1c0b7220 */ /* 0x000fe40000410000 */
[----:B------:R-:W-:Y:S02]  /*cb40*/  FFMA.FTZ R30, R30, R36, -R25 ;  /* 0x000000241e1e7223 */ /* 0x000fe40000010819 */
[----:B------:R-:W-:-:S02]  /*cb50*/  FFMA.FTZ R28, R28, R38, -R13 ;  /* 0x000000261c1c7223 */ /* 0x000fc4000001080d */
[----:B------:R-:W-:Y:S01]  /*cb60*/  FFMA.FTZ R9, R9, R12, R8 ;  /* 0x0000000c09097223 */ /* 0x000fe20000010008 */
[----:B------:R-:W-:Y:S01]  /*cb70*/  F2FP.BF16.PACK_AB R12, R31, R10 ;  /* 0x0000000a1f0c723e */ /* 0x000fe200000010ff */
[----:B------:R-:W-:Y:S01]  /*cb80*/  FFMA.FTZ R26, R26, R36, R43 ;  /* 0x000000241a1a7223 */ /* 0x000fe2000001002b */
[----:B------:R-:W-:Y:S01]  /*cb90*/  F2FP.BF16.PACK_AB R13, R30, R35 ;  /* 0x000000231e0d723e */ /* 0x000fe200000010ff */
[----:B------:R-:W-:Y:S01]  /*cba0*/  FFMA.FTZ R11, R24, R38, R11 ;  /* 0x00000026180b7223 */ /* 0x000fe2000001000b */
[----:B------:R-:W-:Y:S02]  /*cbb0*/  F2FP.BF16.PACK_AB R15, R28, R15 ;  /* 0x0000000f1c0f723e */ /* 0x000fe400000010ff */
[----:B------:R-:W-:Y:S02]  /*cbc0*/  F2FP.BF16.PACK_AB R10, R41, R42 ;  /* 0x0000002a290a723e */ /* 0x000fe400000010ff */
[----:B------:R-:W-:Y:S01]  /*cbd0*/  F2FP.BF16.PACK_AB R8, R44, R37 ;  /* 0x000000252c08723e */ /* 0x000fe200000010ff */
[----:B------:R1:W-:Y:S01]  /*cbe0*/  STS.128 [R32+0x10080], R12 ;  /* 0x0100800c20007388 */ /* 0x0003e20000000c00 */
[----:B------:R-:W-:-:S02]  /*cbf0*/  F2FP.BF16.PACK_AB R9, R26, R9 ;  /* 0x000000091a09723e */ /* 0x000fc400000010ff */
[----:B------:R-:W-:-:S05]  /*cc00*/  F2FP.BF16.PACK_AB R11, R11, R40 ;  /* 0x000000280b0b723e */ /* 0x000fca00000010ff */
[----:B------:R1:W-:Y:S02]  /*cc10*/  STS.128 [R23+0x10080], R8 ;  /* 0x0100800817007388 */ /* 0x0003e40000000c00 */
.L_x_117:
[----:B------:R-:W-:Y:S05]  /*cc20*/  BSYNC B2 ;  /* 0x0000000000027941 */ /* 0x000fea0003800000 */
.L_x_89:
[C---:B-1----:R-:W-:Y:S01]  /*cc30*/  IMAD.SHL.U32 R15, R2.reuse, 0x40, RZ ;  /* 0x00000040020f7824 */ /* 0x042fe200078e00ff */
[----:B------:R-:W-:Y:S01]  /*cc40*/  SHF.R.S32.HI R9, RZ, 0x4, R22 ;  /* 0x00000004ff097819 */ /* 0x000fe20000011416 */
[----:B------:R-:W-:Y:S01]  /*cc50*/  IMAD.SHL.U32 R8, R19, 0x8, RZ ;  /* 0x0000000813087824 */ /* 0x000fe200078e00ff */
[----:B------:R-:W-:Y:S01]  /*cc60*/  LOP3.LUT P0, RZ, R2, 0x2, RZ, 0xc0, !PT ;  /* 0x0000000202ff7812 */ /* 0x000fe2000780c0ff */
[----:B------:R-:W-:Y:S01]  /*cc70*/  IMAD R13, R21, c[0x0][0x208], RZ ;  /* 0x00008200150d7a24 */ /* 0x000fe200078e02ff */
[----:B------:R-:W-:Y:S01]  /*cc80*/  LOP3.LUT R15, R15, 0x1c0, RZ, 0xc0, !PT ;  /* 0x000001c00f0f7812 */ /* 0x000fe200078ec0ff */
[----:B------:R-:W-:Y:S01]  /*cc90*/  IMAD.WIDE.U32 R10, R218, c[0x0][0x208], RZ ;  /* 0x00008200da0a7a25 */ /* 0x000fe200078e00ff */
[----:B------:R-:W-:Y:S01]  /*cca0*/  LEA.HI R12, R22, R9, RZ, 0x1 ;  /* 0x00000009160c7211 */ /* 0x000fe200078f08ff */
[----:B------:R-:W-:-:S04]  /*ccb0*/  DEPBAR.LE SB0, 0x0 ;  /* 0x000080000000791a */ /* 0x000fc80000000000 */
[----:B------:R-:W-:Y:S01]  /*ccc0*/  LOP3.LUT R8, R15, 0x8, R8, 0xf8, !PT ;  /* 0x000000080f087812 */ /* 0x000fe200078ef808 */
[----:B------:R-:W-:Y:S01]  /*ccd0*/  IMAD R13, R218, c[0x0][0x20c], R13 ;  /* 0x00008300da0d7a24 */ /* 0x000fe200078e020d */
[----:B------:R-:W-:Y:S01]  /*cce0*/  SHF.R.U32.HI R15, RZ, 0x3, R15 ;  /* 0x00000003ff0f7819 */ /* 0x000fe2000001160f */
[----:B------:R-:W-:Y:S01]  /*ccf0*/  IMAD.SHL.U32 R7, R7, 0x40, RZ ;  /* 0x0000004007077824 */ /* 0x000fe200078e00ff */
[----:B------:R-:W-:Y:S01]  /*cd00*/  LOP3.LUT R12, R12, 0xfffffffe, RZ, 0xc0, !PT ;  /* 0xfffffffe0c0c7812 */ /* 0x000fe200078ec0ff */
[----:B------:R-:W-:Y:S01]  /*cd10*/  IMAD.IADD R11, R11, 0x1, R13 ;  /* 0x000000010b0b7824 */ /* 0x000fe200078e020d */
[----:B------:R-:W-:Y:S01]  /*cd20*/  LOP3.LUT R15, R8, R15, RZ, 0x3c, !PT ;  /* 0x0000000f080f7212 */ /* 0x000fe200078e3cff */
[----:B------:R-:W-:Y:S01]  /*cd30*/  IMAD R8, R20, c[0x0][0x218], RZ ;  /* 0x0000860014087a24 */ /* 0x000fe200078e02ff */
[----:B------:R-:W-:Y:S01]  /*cd40*/  LOP3.LUT R7, R7, 0x1c0, RZ, 0xc0, !PT ;  /* 0x000001c007077812 */ /* 0x000fe200078ec0ff */
[----:B------:R-:W-:Y:S01]  /*cd50*/  IMAD.IADD R12, R9, 0x1, -R12 ;  /* 0x00000001090c7824 */ /* 0x000fe200078e0a0c */
[----:B------:R-:W-:Y:S01]  /*cd60*/  LEA.HI R3, R3, R66, RZ, 0x5 ;  /* 0x0000004203037211 */ /* 0x000fe200078f28ff */
[----:B------:R-:W-:Y:S01]  /*cd70*/  IMAD.WIDE.U32 R10, R217, c[0x0][0x218], R10 ;  /* 0x00008600d90a7a25 */ /* 0x000fe200078e000a */
[----:B------:R-:W-:Y:S01]  /*cd80*/  SHF.R.S32.HI R149, RZ, 0x1f, R16 ;  /* 0x0000001fff957819 */ /* 0x000fe20000011410 */
[----:B------:R-:W-:Y:S01]  /*cd90*/  UISETP.GE.AND UP0, UPT, UR11, 0x21, UPT ;  /* 0x000000210b00788c */ /* 0x000fe2000bf06270 */
[----:B------:R-:W-:Y:S01]  /*cda0*/  SHF.R.S32.HI R221, RZ, 0x1f, R150 ;  /* 0x0000001fffdd7819 */ /* 0x000fe20000011496 */
[----:B------:R-:W-:Y:S01]  /*cdb0*/  IMAD R213, R12, 0x200, R15 ;  /* 0x000002000cd57824 */ /* 0x000fe200078e020f */
[----:B------:R-:W-:Y:S01]  /*cdc0*/  LEA.HI R149, R149, R16, RZ, 0x3 ;  /* 0x0000001095957211 */ /* 0x000fe200078f18ff */
[----:B------:R-:W-:-:S02]  /*cdd0*/  IMAD R8, R217, c[0x0][0x21c], R8 ;  /* 0x00008700d9087a24 */ /* 0x000fc400078e0208 */
[----:B------:R-:W-:Y:S01]  /*cde0*/  IMAD.SHL.U32 R213, R213, 0x2, RZ ;  /* 0x00000002d5d57824 */ /* 0x000fe200078e00ff */
[----:B------:R-:W-:Y:S01]  /*cdf0*/  BAR.SYNC.DEFER_BLOCKING 0x0 ;  /* 0x0000000000007b1d */ /* 0x000fe20000010000 */
[----:B------:R-:W-:Y:S01]  /*ce00*/  IMAD.SHL.U32 R12, R12, 0x8, RZ ;  /* 0x000000080c0c7824 */ /* 0x000fe200078e00ff */
[----:B------:R-:W-:Y:S01]  /*ce10*/  LOP3.LUT R149, R149, 0xfffffff8, RZ, 0xc0, !PT ;  /* 0xfffffff895957812 */ /* 0x000fe200078ec0ff */
[----:B------:R-:W-:Y:S01]  /*ce20*/  IMAD.SHL.U32 R219, R18, 0x2, RZ ;  /* 0x0000000212db7824 */ /* 0x000fe200078e00ff */
[C---:B------:R-:W-:Y:S02]  /*ce30*/  IADD3 R9, R213.reuse, 0xc080, RZ ;  /* 0x0000c080d5097810 */ /* 0x040fe40007ffe0ff */
[----:B------:R-:W-:Y:S02]  /*ce40*/  IADD3 R212, R213, 0xc0a0, RZ ;  /* 0x0000c0a0d5d47810 */ /* 0x000fe40007ffe0ff */
[----:B------:R-:W-:Y:S02]  /*ce50*/  @P0 IADD3 R212, R9, -0x20, RZ ;  /* 0xffffffe009d40810 */ /* 0x000fe40007ffe0ff */
[----:B------:R-:W-:-:S02]  /*ce60*/  IADD3 R9, P0, R10, UR26, RZ ;  /* 0x0000001a0a097c10 */ /* 0x000fc4000ff1e0ff */
[----:B------:R-:W-:Y:S02]  /*ce70*/  LOP3.LUT R12, R7, 0x8, R12, 0xf8, !PT ;  /* 0x00000008070c7812 */ /* 0x000fe400078ef80c */
[----:B------:R-:W-:Y:S01]  /*ce80*/  IADD3.X R8, R11, UR5, R8, P0, !PT ;  /* 0x000000050b087c10 */ /* 0x000fe200087fe408 */
[----:B------:R-:W-:Y:S01]  /*ce90*/  IMAD.SHL.U32 R11, R4, 0x40, RZ ;  /* 0x00000040040b7824 */ /* 0x000fe200078e00ff */
[C---:B------:R-:W-:Y:S02]  /*cea0*/  LEA R10, P0, R9.reuse, c[0x0][0x1f8], 0x1 ;  /* 0x00007e00090a7a11 */ /* 0x040fe400078008ff */
[----:B------:R-:W-:Y:S02]  /*ceb0*/  SHF.R.U32.HI R7, RZ, 0x3, R7 ;  /* 0x00000003ff077819 */ /* 0x000fe40000011607 */
[----:B------:R-:W-:Y:S02]  /*cec0*/  LEA.HI.X R9, R9, c[0x0][0x1fc], R8, 0x1, P0 ;  /* 0x00007f0009097a11 */ /* 0x000fe400000f0c08 */
[----:B------:R-:W-:Y:S01]  /*ced0*/  LOP3.LUT P0, RZ, R2, 0x4, RZ, 0xc0, !PT ;  /* 0x0000000402ff7812 */ /* 0x000fe2000780c0ff */
[----:B------:R-:W-:Y:S01]  /*cee0*/  IMAD.SHL.U32 R2, R3, 0x20, RZ ;  /* 0x0000002003027824 */ /* 0x000fe200078e00ff */
[----:B------:R-:W-:Y:S01]  /*cef0*/  LOP3.LUT R4, R12, R7, RZ, 0x3c, !PT ;  /* 0x000000070c047212 */ /* 0x000fe200078e3cff */
[----:B------:R1:W-:Y:S01]  /*cf00*/  SHFL.IDX PT, R8, R10, RZ, 0x181f ;  /* 0x00181fff0a087589 */ /* 0x0003e200000e0000 */
[----:B------:R-:W-:Y:S01]  /*cf10*/  LOP3.LUT R7, R11, 0xfffffe00, RZ, 0xc0, !PT ;  /* 0xfffffe000b077812 */ /* 0x000fe200078ec0ff */
[----:B------:R-:W-:Y:S01]  /*cf20*/  IMAD.MOV.U32 R12, RZ, RZ, 0x40 ;  /* 0x00000040ff0c7424 */ /* 0x000fe200078e00ff */
[----:B------:R-:W-:Y:S01]  /*cf30*/  LOP3.LUT R214, R2, 0x7ffffc00, RZ, 0xc0, !PT ;  /* 0x7ffffc0002d67812 */ /* 0x000fe200078ec0ff */
[----:B------:R-:W2:Y:S01]  /*cf40*/  SHFL.IDX PT, R9, R9, RZ, 0x181f ;  /* 0x00181fff09097589 */ /* 0x000ea200000e0000 */
[----:B------:R-:W-:-:S02]  /*cf50*/  SHF.R.S32.HI R11, RZ, 0x1f, R6 ;  /* 0x0000001fff0b7819 */ /* 0x000fc40000011406 */
[-C--:B------:R-:W-:Y:S01]  /*cf60*/  IADD3 R214, R4, R7.reuse, R214 ;  /* 0x0000000704d67210 */ /* 0x080fe20007ffe0d6 */
[----:B------:R-:W-:Y:S01]  /*cf70*/  LDSM.16.M88.4 R28, [R213+0xc080] ;  /* 0x00c08000d51c783b */ /* 0x000fe20000000200 */
[----:B------:R-:W-:Y:S02]  /*cf80*/  SEL R2, R12, 0xffffffc0, !P0 ;  /* 0xffffffc00c027807 */ /* 0x000fe40004000000 */
[----:B------:R-:W-:Y:S01]  /*cf90*/  ISETP.LT.AND P0, PT, R19, UR8, PT ;  /* 0x0000000813007c0c */ /* 0x000fe2000bf01270 */
[----:B------:R-:W-:Y:S01]  /*cfa0*/  IMAD.SHL.U32 R214, R214, 0x2, RZ ;  /* 0x00000002d6d67824 */ /* 0x000fe200078e00ff */
[----:B------:R-:W-:Y:S01]  /*cfb0*/  LDSM.16.M88.4 R44, [R213+0xc880] ;  /* 0x00c88000d52c783b */ /* 0x000fe20000000200 */
[----:B------:R-:W-:Y:S01]  /*cfc0*/  LEA.HI R220, R11, R6, RZ, 0x3 ;  /* 0x000000060bdc7211 */ /* 0x000fe200078f18ff */
[----:B------:R-:W-:Y:S01]  /*cfd0*/  IMAD.IADD R208, R213, 0x1, R2 ;  /* 0x00000001d5d07824 */ /* 0x000fe200078e0202 */
[----:B------:R-:W-:Y:S01]  /*cfe0*/  ISETP.GE.OR P6, PT, R150, c[0x0][0x1d4], !P0 ;  /* 0x0000750096007a0c */ /* 0x000fe200047c6670 */
[----:B------:R-:W3:Y:S01]  /*cff0*/  LDSM.16.M88.4 R24, [R214+0x10080] ;  /* 0x01008000d618783b */ /* 0x000ee20000000200 */
[--C-:B------:R-:W-:Y:S01]  /*d000*/  IMAD R210, R0, 0x2, R214.reuse ;  /* 0x0000000200d27824 */ /* 0x100fe200078e02d6 */
[----:B------:R-:W-:Y:S01]  /*d010*/  LOP3.LUT R220, R220, 0xfffffff8, RZ, 0xc0, !PT ;  /* 0xfffffff8dcdc7812 */ /* 0x000fe200078ec0ff */
[C---:B------:R-:W-:Y:S01]  /*d020*/  IMAD R209, R5.reuse, 0x2, R214 ;  /* 0x0000000205d17824 */ /* 0x040fe200078e02d6 */
[----:B------:R-:W-:Y:S01]  /*d030*/  LDSM.16.M88.4 R20, [R212] ;  /* 0x00000000d414783b */ /* 0x000fe20000000200 */
[----:B------:R-:W-:Y:S01]  /*d040*/  IMAD R207, R5, 0x2, R210 ;  /* 0x0000000205cf7824 */ /* 0x000fe200078e02d2 */
[----:B-1----:R-:W-:Y:S01]  /*d050*/  SHF.R.S32.HI R10, RZ, 0x1f, R17 ;  /* 0x0000001fff0a7819 */ /* 0x002fe20000011411 */
[----:B------:R-:W-:Y:S01]  /*d060*/  IMAD.IADD R202, R2, 0x1, R212 ;  /* 0x0000000102ca7824 */ /* 0x000fe200078e02d4 */
[----:B------:R-:W-:Y:S01]  /*d070*/  LDSM.16.M88.4 R48, [R212+0x800] ;  /* 0x00080000d430783b */ /* 0x000fe20000000200 */
[----:B------:R-:W-:Y:S01]  /*d080*/  LOP3.LUT R211, R4, R7, RZ, 0xfc, !PT ;  /* 0x0000000704d37212 */ /* 0x000fe200078efcff */
[----:B--2---:R-:W-:-:S02]  /*d090*/  IMAD.WIDE R34, R150, 0x2, R8 ;  /* 0x0000000296227825 */ /* 0x004fc400078e0208 */
[----:B------:R-:W1:Y:S01]  /*d0a0*/  LDSM.16.M88.4 R12, [R210+0x10080] ;  /* 0x01008000d20c783b */ /* 0x000e620000000200 */
[----:B------:R-:W-:Y:S01]  /*d0b0*/  LEA.HI R151, R10, R17, RZ, 0x3 ;  /* 0x000000110a977211 */ /* 0x000fe200078f18ff */
[--C-:B------:R-:W-:Y:S02]  /*d0c0*/  IMAD.WIDE R32, R149, 0x2, R8.reuse ;  /* 0x0000000295207825 */ /* 0x100fe400078e0208 */
[----:B------:R-:W-:Y:S01]  /*d0d0*/  @!PT LDS RZ, [RZ] ;  /* 0x00000000fffff984 */ /* 0x000fe20000000800 */
[----:B------:R-:W-:Y:S01]  /*d0e0*/  @!PT LDS RZ, [RZ] ;  /* 0x00000000fffff984 */ /* 0x000fe20000000800 */
[----:B------:R-:W-:Y:S01]  /*d0f0*/  @!PT LDS RZ, [RZ] ;  /* 0x00000000fffff984 */ /* 0x000fe20000000800 */
[----:B------:R2:W-:Y:S01]  /*d100*/  LDGSTS.E.BYPASS.LTC128B.128 [R219+0x8080], [R34.64], !P6 ;  /* 0x0808000022db7fae */ /* 0x0005e2000f101d56 */
[----:B------:R-:W-:Y:S02]  /*d110*/  ISETP.GE.OR P6, PT, R17, c[0x0][0x1d4], !P0 ;  /* 0x0000750011007a0c */ /* 0x000fe400047c6670 */
[----:B------:R-:W-:Y:S01]  /*d120*/  LOP3.LUT R151, R151, 0xfffffff8, RZ, 0xc0, !PT ;  /* 0xfffffff897977812 */ /* 0x000fe200078ec0ff */
[----:B------:R-:W-:Y:S01]  /*d130*/  IMAD.WIDE R56, R220, 0x2, R8 ;  /* 0x00000002dc387825 */ /* 0x000fe200078e0208 */
[----:B------:R-:W-:Y:S02]  /*d140*/  SHF.R.S32.HI R2, RZ, 0x1f, R149 ;  /* 0x0000001fff027819 */ /* 0x000fe40000011495 */
[----:B------:R-:W-:Y:S01]  /*d150*/  SHF.R.S32.HI R224, RZ, 0x1f, R151 ;  /* 0x0000001fffe07819 */ /* 0x000fe20000011497 */
[----:B------:R-:W-:Y:S01]  /*d160*/  IMAD.WIDE R18, R151, 0x2, R8 ;  /* 0x0000000297127825 */ /* 0x000fe200078e0208 */
[----:B------:R-:W-:-:S02]  /*d170*/  SHF.R.S32.HI R7, RZ, 0x1f, R220 ;  /* 0x0000001fff077819 */ /* 0x000fc400000114dc */
[C---:B------:R-:W-:Y:S02]  /*d180*/  IADD3 R203, R212.reuse, 0x800, RZ ;  /* 0x00000800d4cb7810 */ /* 0x040fe40007ffe0ff */
[----:B------:R-:W-:Y:S01]  /*d190*/  IADD3 R201, R212, 0x1000, RZ ;  /* 0x00001000d4c97810 */ /* 0x000fe20007ffe0ff */
[----:B------:R4:W-:Y:S01]  /*d1a0*/  LDGSTS.E.BYPASS.LTC128B.128 [R219+0x9080], [R18.64], !P6 ;  /* 0x0908000012db7fae */ /* 0x0009e2000f101d56 */
[----:B------:R-:W-:Y:S02]  /*d1b0*/  ISETP.GE.OR P6, PT, R16, c[0x0][0x1d4], !P0 ;  /* 0x0000750010007a0c */ /* 0x000fe400047c6670 */
[----:B------:R-:W-:Y:S02]  /*d1c0*/  ISETP.GE.OR P0, PT, R6, c[0x0][0x1d4], !P0 ;  /* 0x0000750006007a0c */ /* 0x000fe40004706670 */
[C---:B------:R-:W-:Y:S02]  /*d1d0*/  IADD3 R200, R212.reuse, 0x1800, RZ ;  /* 0x00001800d4c87810 */ /* 0x040fe40007ffe0ff */
[----:B------:R-:W-:-:S02]  /*d1e0*/  IADD3 R199, R212, 0x2000, RZ ;  /* 0x00002000d4c77810 */ /* 0x000fc40007ffe0ff */
[C---:B------:R-:W-:Y:S01]  /*d1f0*/  IADD3 R198, R212.reuse, 0x2800, RZ ;  /* 0x00002800d4c67810 */ /* 0x040fe20007ffe0ff */
[----:B---3--:R-:W-:Y:S01]  /*d200*/  HMMA.16816.F32.BF16 R40, R24, R44, RZ ;  /* 0x0000002c1828723c */ /* 0x008fe200000418ff */
[C---:B------:R-:W-:Y:S02]  /*d210*/  IADD3 R197, R212.reuse, 0x3000, RZ ;  /* 0x00003000d4c57810 */ /* 0x040fe40007ffe0ff */
[----:B------:R-:W-:Y:S01]  /*d220*/  IADD3 R196, R212, 0x3800, RZ ;  /* 0x00003800d4c47810 */ /* 0x000fe20007ffe0ff */
[----:B------:R2:W-:Y:S04]  /*d230*/  LDGSTS.E.BYPASS.LTC128B.128 [R219+0xa080], [R32.64], !P6 ;  /* 0x0a08000020db7fae */ /* 0x0005e8000f101d56 */
[----:B------:R3:W-:Y:S01]  /*d240*/  LDGSTS.E.BYPASS.LTC128B.128 [R219+0xb080], [R56.64], !P0 ;  /* 0x0b08000038db7fae */ /* 0x0007e2000c101d56 */
[----:B------:R-:W-:-:S03]  /*d250*/  PLOP3.LUT P0, PT, PT, PT, UP0, 0x40, 0x0 ;  /* 0x000000000000781c */ /* 0x000fc60003f0e808 */
[----:B------:R-:W-:Y:S04]  /*d260*/  LDSM.16.M88.4 R52, [R209+0x10080] ;  /* 0x01008000d134783b */ /* 0x000fe80000000200 */
[----:B------:R-:W5:Y:S01]  /*d270*/  LDSM.16.M88.4 R8, [R208+0xc080] ;  /* 0x00c08000d008783b */ /* 0x000f620000000200 */
[C---:B----4-:R-:W-:Y:S03]  /*d280*/  HMMA.16816.F32.BF16 R16, R24.reuse, R28, RZ ;  /* 0x0000001c1810723c */ /* 0x050fe600000418ff */
[----:B------:R-:W4:Y:S04]  /*d290*/  LDSM.16.M88.4 R68, [R208+0xc880] ;  /* 0x00c88000d044783b */ /* 0x000f280000000200 */
[----:B------:R-:W-:Y:S01]  /*d2a0*/  LDSM.16.M88.4 R36, [R207+0x10080] ;  /* 0x01008000cf24783b */ /* 0x000fe20000000200 */
[C---:B------:R-:W-:Y:S03]  /*d2b0*/  HMMA.16816.F32.BF16 R28, R24.reuse, R30, RZ ;  /* 0x0000001e181c723c */ /* 0x040fe600000418ff */
[----:B------:R-:W-:Y:S04]  /*d2c0*/  LDSM.16.M88.4 R60, [R213+0xd080] ;  /* 0x00d08000d53c783b */ /* 0x000fe80000000200 */
[----:B--2---:R-:W2:Y:S01]  /*d2d0*/  LDSM.16.M88.4 R32, [R202] ;  /* 0x00000000ca20783b */ /* 0x004ea20000000200 */
[----:B------:R-:W-:Y:S03]  /*d2e0*/  HMMA.16816.F32.BF16 R24, R24, R46, RZ ;  /* 0x0000002e1818723c */ /* 0x000fe600000418ff */
[----:B---3--:R-:W3:Y:S04]  /*d2f0*/  LDSM.16.M88.4 R56, [R202+0x800] ;  /* 0x00080000ca38783b */ /* 0x008ee80000000200 */
[----:B------:R-:W-:Y:S01]  /*d300*/  LDSM.16.M88.4 R44, [R212+0x1000] ;  /* 0x00100000d42c783b */ /* 0x000fe20000000200 */
[C---:B-1----:R-:W-:Y:S03]  /*d310*/  HMMA.16816.F32.BF16 R16, R12.reuse, R20, R16 ;  /* 0x000000140c10723c */ /* 0x042fe60000041810 */
[----:B------:R-:W0:Y:S05]  /*d320*/  LDGDEPBAR ;  /* 0x00000000000079af */ /* 0x000e2a0000000000 */
[C---:B------:R-:W-:Y:S01]  /*d330*/  HMMA.16816.F32.BF16 R28, R12.reuse, R22, R28 ;  /* 0x000000160c1c723c */ /* 0x040fe2000004181c */
[----:B------:R-:W1:Y:S07]  /*d340*/  LDSM.16.M88.4 R20, [R214+0x14080] ;  /* 0x01408000d614783b */ /* 0x000e6e0000000200 */
[C---:B------:R-:W-:Y:S08]  /*d350*/  HMMA.16816.F32.BF16 R40, R12.reuse, R48, R40 ;  /* 0x000000300c28723c */ /* 0x040ff00000041828 */
[----:B------:R-:W-:Y:S01]  /*d360*/  HMMA.16816.F32.BF16 R12, R12, R50, R24 ;  /* 0x000000320c0c723c */ /* 0x000fe20000041818 */
[----:B------:R-:W1:Y:S04]  /*d370*/  LDSM.16.M88.4 R48, [R213+0xd880] ;  /* 0x00d88000d530783b */ /* 0x000e680000000200 */
[----:B------:R-:W-:Y:S03]  /*d380*/  LDSM.16.M88.4 R24, [R209+0x14080] ;  /* 0x01408000d118783b */ /* 0x000fe60000000200 */
[C---:B-----5:R-:W-:Y:S08]  /*d390*/  HMMA.16816.F32.BF16 R16, R52.reuse, R8, R16 ;  /* 0x000000083410723c */ /* 0x060ff00000041810 */
[C---:B------:R-:W-:Y:S01]  /*d3a0*/  HMMA.16816.F32.BF16 R28, R52.reuse, R10, R28 ;  /* 0x0000000a341c723c */ /* 0x040fe2000004181c */
[----:B------:R-:W5:Y:S07]  /*d3b0*/  LDSM.16.M88.4 R8, [R210+0x14080] ;  /* 0x01408000d208783b */ /* 0x000f6e0000000200 */
[C---:B----4-:R-:W-:Y:S08]  /*d3c0*/  HMMA.16816.F32.BF16 R40, R52.reuse, R68, R40 ;  /* 0x000000443428723c */ /* 0x050ff00000041828 */
[----:B------:R-:W-:Y:S01]  /*d3d0*/  HMMA.16816.F32.BF16 R52, R52, R70, R12 ;  /* 0x000000463434723c */ /* 0x000fe2000004180c */
[----:B------:R-:W4:Y:S04]  /*d3e0*/  LDSM.16.M88.4 R68, [R212+0x1800] ;  /* 0x00180000d444783b */ /* 0x000f280000000200 */
[----:B------:R-:W-:Y:S03]  /*d3f0*/  LDSM.16.M88.4 R12, [R207+0x14080] ;  /* 0x01408000cf0c783b */ /* 0x000fe60000000200 */
[C---:B--2---:R-:W-:Y:S08]  /*d400*/  HMMA.16816.F32.BF16 R16, R36.reuse, R32, R16 ;  /* 0x000000202410723c */ /* 0x044ff00000041810 */
[C---:B------:R-:W-:Y:S01]  /*d410*/  HMMA.16816.F32.BF16 R28, R36.reuse, R34, R28 ;  /* 0x00000022241c723c */ /* 0x040fe2000004181c */
[----:B------:R-:W2:Y:S07]  /*d420*/  LDSM.16.M88.4 R32, [R208+0xd080] ;  /* 0x00d08000d020783b */ /* 0x000eae0000000200 */
[C---:B---3--:R-:W-:Y:S08]  /*d430*/  HMMA.16816.F32.BF16 R40, R36.reuse, R56, R40 ;  /* 0x000000382428723c */ /* 0x048ff00000041828 */
[----:B------:R-:W-:Y:S01]  /*d440*/  HMMA.16816.F32.BF16 R52, R36, R58, R52 ;  /* 0x0000003a2434723c */ /* 0x000fe20000041834 */
[----:B------:R-:W3:Y:S04]  /*d450*/  LDSM.16.M88.4 R56, [R208+0xd880] ;  /* 0x00d88000d038783b */ /* 0x000ee80000000200 */
[----:B------:R-:W-:Y:S03]  /*d460*/  LDSM.16.M88.4 R36, [R214+0x18080] ;  /* 0x01808000d624783b */ /* 0x000fe60000000200 */
[C---:B-1----:R-:W-:Y:S08]  /*d470*/  HMMA.16816.F32.BF16 R16, R20.reuse, R60, R16 ;  /* 0x0000003c1410723c */ /* 0x042ff00000041810 */
        /* <DEDUP_REMOVED lines=18> */
[----:B------:R-:W-:Y:S04]  /*d5a0*/  LDSM.16.M88.4 R56, [R207+0x18080] ;  /* 0x01808000cf38783b */ /* 0x000fe80000000200 */
[----:B------:R-:W-:Y:S03]  /*d5b0*/  LDSM.16.M88.4 R24, [R202+0x2000] ;  /* 0x00200000ca18783b */ /* 0x000fe60000000200 */
[C---:B-1----:R-:W-:Y:S08]  /*d5c0*/  HMMA.16816.F32.BF16 R16, R12.reuse, R60, R16 ;  /* 0x0000003c0c10723c */ /* 0x042ff00000041810 */
[C---:B------:R-:W-:Y:S01]  /*d5d0*/  HMMA.16816.F32.BF16 R28, R12.reuse, R62, R28 ;  /* 0x0000003e0c1c723c */ /* 0x040fe2000004181c */
[----:B------:R-:W-:Y:S07]  /*d5e0*/  LDSM.16.M88.4 R60, [R208+0xe080] ;  /* 0x00e08000d03c783b */ /* 0x000fee0000000200 */
[C---:B------:R-:W-:Y:S08]  /*d5f0*/  HMMA.16816.F32.BF16 R40, R12.reuse, R48, R40 ;  /* 0x000000300c28723c */ /* 0x040ff00000041828 */
[----:B------:R-:W-:Y:S01]  /*d600*/  HMMA.16816.F32.BF16 R52, R12, R50, R52 ;  /* 0x000000320c34723c */ /* 0x000fe20000041834 */
[----:B------:R-:W-:Y:S04]  /*d610*/  LDSM.16.M88.4 R48, [R214+0x1c080] ;  /* 0x01c08000d630783b */ /* 0x000fe80000000200 */
[----:B------:R-:W-:Y:S03]  /*d620*/  LDSM.16.M88.4 R12, [R213+0xf080] ;  /* 0x00f08000d50c783b */ /* 0x000fe60000000200 */
[C---:B-----5:R-:W-:Y:S08]  /*d630*/  HMMA.16816.F32.BF16 R16, R36.reuse, R44, R16 ;  /* 0x0000002c2410723c */ /* 0x060ff00000041810 */
[C---:B------:R-:W-:Y:S01]  /*d640*/  HMMA.16816.F32.BF16 R28, R36.reuse, R46, R28 ;  /* 0x0000002e241c723c */ /* 0x040fe2000004181c */
[----:B------:R-:W1:Y:S07]  /*d650*/  LDSM.16.M88.4 R44, [R212+0x2800] ;  /* 0x00280000d42c783b */ /* 0x000e6e0000000200 */
[C---:B----4-:R-:W-:Y:S08]  /*d660*/  HMMA.16816.F32.BF16 R40, R36.reuse, R68, R40 ;  /* 0x000000442428723c */ /* 0x050ff00000041828 */
[----:B------:R-:W-:Y:S01]  /*d670*/  HMMA.16816.F32.BF16 R52, R36, R70, R52 ;  /* 0x000000462434723c */ /* 0x000fe20000041834 */
[----:B------:R-:W-:Y:S04]  /*d680*/  LDSM.16.M88.4 R68, [R202+0x2800] ;  /* 0x00280000ca44783b */ /* 0x000fe80000000200 */
[----:B------:R-:W-:Y:S03]  /*d690*/  LDSM.16.M88.4 R36, [R210+0x1c080] ;  /* 0x01c08000d224783b */ /* 0x000fe60000000200 */
[C---:B--2---:R-:W-:Y:S08]  /*d6a0*/  HMMA.16816.F32.BF16 R16, R20.reuse, R32, R16 ;  /* 0x000000201410723c */ /* 0x044ff00000041810 */
[C---:B------:R-:W-:Y:S01]  /*d6b0*/  HMMA.16816.F32.BF16 R28, R20.reuse, R34, R28 ;  /* 0x00000022141c723c */ /* 0x040fe2000004181c */
[----:B------:R-:W2:Y:S07]  /*d6c0*/  LDSM.16.M88.4 R32, [R208+0xe880] ;  /* 0x00e88000d020783b */ /* 0x000eae0000000200 */
[C---:B-1----:R-:W-:Y:S08]  /*d6d0*/  HMMA.16816.F32.BF16 R40, R20.reuse, R44, R40 ;  /* 0x0000002c1428723c */ /* 0x042ff00000041828 */
[----:B------:R-:W-:Y:S01]  /*d6e0*/  HMMA.16816.F32.BF16 R52, R20, R46, R52 ;  /* 0x0000002e1434723c */ /* 0x000fe20000041834 */
[----:B------:R-:W1:Y:S04]  /*d6f0*/  LDSM.16.M88.4 R44, [R213+0xf880] ;  /* 0x00f88000d52c783b */ /* 0x000e680000000200 */
[----:B------:R-:W-:Y:S03]  /*d700*/  LDSM.16.M88.4 R20, [R208+0xf080] ;  /* 0x00f08000d014783b */ /* 0x000fe60000000200 */
[C---:B------:R-:W-:Y:S08]  /*d710*/  HMMA.16816.F32.BF16 R16, R8.reuse, R60, R16 ;  /* 0x0000003c0810723c */ /* 0x040ff00000041810 */
[C---:B------:R-:W-:Y:S01]  /*d720*/  HMMA.16816.F32.BF16 R28, R8.reuse, R62, R28 ;  /* 0x0000003e081c723c */ /* 0x040fe2000004181c */
[----:B------:R-:W3:Y:S07]  /*d730*/  LDSM.16.M88.4 R60, [R212+0x3000] ;  /* 0x00300000d43c783b */ /* 0x000eee0000000200 */
[C---:B--2---:R-:W-:Y:S08]  /*d740*/  HMMA.16816.F32.BF16 R40, R8.reuse, R32, R40 ;  /* 0x000000200828723c */ /* 0x044ff00000041828 */
[----:B------:R-:W-:Y:S01]  /*d750*/  HMMA.16816.F32.BF16 R52, R8, R34, R52 ;  /* 0x000000220834723c */ /* 0x000fe20000041834 */
[----:B------:R-:W2:Y:S04]  /*d760*/  LDSM.16.M88.4 R32, [R212+0x3800] ;  /* 0x00380000d420783b */ /* 0x000ea80000000200 */
[----:B------:R-:W-:Y:S03]  /*d770*/  LDSM.16.M88.4 R8, [R202+0x3000] ;  /* 0x00300000ca08783b */ /* 0x000fe60000000200 */
[C---:B------:R-:W-:Y:S08]  /*d780*/  HMMA.16816.F32.BF16 R16, R56.reuse, R24, R16 ;  /* 0x000000183810723c */ /* 0x040ff00000041810 */
[C---:B------:R-:W-:Y:S01]  /*d790*/  HMMA.16816.F32.BF16 R28, R56.reuse, R26, R28 ;  /* 0x0000001a381c723c */ /* 0x040fe2000004181c */
[----:B------:R-:W4:Y:S07]  /*d7a0*/  LDSM.16.M88.4 R24, [R209+0x1c080] ;  /* 0x01c08000d118783b */ /* 0x000f2e0000000200 */
[C---:B------:R-:W-:Y:S08]  /*d7b0*/  HMMA.16816.F32.BF16 R40, R56.reuse, R68, R40 ;  /* 0x000000443828723c */ /* 0x040ff00000041828 */
[----:B------:R-:W-:Y:S01]  /*d7c0*/  HMMA.16816.F32.BF16 R52, R56, R70, R52 ;  /* 0x000000463834723c */ /* 0x000fe20000041834 */
[----:B------:R-:W5:Y:S07]  /*d7d0*/  LDSM.16.M88.4 R56, [R208+0xf880] ;  /* 0x00f88000d038783b */ /* 0x000f6e0000000200 */
[C---:B------:R-:W-:Y:S08]  /*d7e0*/  HMMA.16816.F32.BF16 R16, R48.reuse, R12, R16 ;  /* 0x0000000c3010723c */ /* 0x040ff00000041810 */
[C---:B------:R-:W-:Y:S01]  /*d7f0*/  HMMA.16816.F32.BF16 R28, R48.reuse, R14, R28 ;  /* 0x0000000e301c723c */ /* 0x040fe2000004181c */
[----:B------:R-:W4:Y:S07]  /*d800*/  LDSM.16.M88.4 R12, [R207+0x1c080] ;  /* 0x01c08000cf0c783b */ /* 0x000f2e0000000200 */
[C---:B-1----:R-:W-:Y:S08]  /*d810*/  HMMA.16816.F32.BF16 R40, R48.reuse, R44, R40 ;  /* 0x0000002c3028723c */ /* 0x042ff00000041828 */
[----:B------:R-:W-:Y:S08]  /*d820*/  HMMA.16816.F32.BF16 R52, R48, R46, R52 ;  /* 0x0000002e3034723c */ /* 0x000ff00000041834 */
[C---:B---3--:R-:W-:Y:S08]  /*d830*/  HMMA.16816.F32.BF16 R16, R36.reuse, R60, R16 ;  /* 0x0000003c2410723c */ /* 0x048ff00000041810 */
[C---:B------:R-:W-:Y:S08]  /*d840*/  HMMA.16816.F32.BF16 R28, R36.reuse, R62, R28 ;  /* 0x0000003e241c723c */ /* 0x040ff0000004181c */
[C---:B--2---:R-:W-:Y:S08]  /*d850*/  HMMA.16816.F32.BF16 R40, R36.reuse, R32, R40 ;  /* 0x000000202428723c */ /* 0x044ff00000041828 */
[----:B------:R-:W-:Y:S08]  /*d860*/  HMMA.16816.F32.BF16 R52, R36, R34, R52 ;  /* 0x000000222434723c */ /* 0x000ff00000041834 */
[C---:B----4-:R-:W-:Y:S08]  /*d870*/  HMMA.16816.F32.BF16 R16, R24.reuse, R20, R16 ;  /* 0x000000141810723c */ /* 0x050ff00000041810 */
[----:B------:R-:W-:Y:S01]  /*d880*/  HMMA.16816.F32.BF16 R28, R24, R22, R28 ;  /* 0x00000016181c723c */ /* 0x000fe2000004181c */
[----:B------:R-:W1:Y:S01]  /*d890*/  LDSM.16.M88.4 R20, [R202+0x3800] ;  /* 0x00380000ca14783b */ /* 0x000e620000000200 */
[----:B------:R-:W-:-:S06]  /*d8a0*/  DEPBAR.LE SB0, 0x0 ;  /* 0x000080000000791a */ /* 0x000fcc0000000000 */
[C---:B-----5:R-:W-:Y:S08]  /*d8b0*/  HMMA.16816.F32.BF16 R40, R24.reuse, R56, R40 ;  /* 0x000000381828723c */ /* 0x060ff00000041828 */
[----:B------:R-:W-:Y:S08]  /*d8c0*/  HMMA.16816.F32.BF16 R52, R24, R58, R52 ;  /* 0x0000003a1834723c */ /* 0x000ff00000041834 */
[C---:B------:R-:W-:Y:S08]  /*d8d0*/  HMMA.16816.F32.BF16 R16, R12.reuse, R8, R16 ;  /* 0x000000080c10723c */ /* 0x040ff00000041810 */
[C---:B------:R-:W-:Y:S08]  /*d8e0*/  HMMA.16816.F32.BF16 R28, R12.reuse, R10, R28 ;  /* 0x0000000a0c1c723c */ /* 0x040ff0000004181c */
[C---:B-1----:R-:W-:Y:S08]  /*d8f0*/  HMMA.16816.F32.BF16 R40, R12.reuse, R20, R40 ;  /* 0x000000140c28723c */ /* 0x042ff00000041828 */
[----:B------:R-:W-:Y:S01]  /*d900*/  FMUL.FTZ R6, R16, c[0x0][0x320] ;  /* 0x0000c80010067a20 */ /* 0x000fe20000410000 */
[----:B------:R-:W-:Y:S01]  /*d910*/  HMMA.16816.F32.BF16 R52, R12, R22, R52 ;  /* 0x000000160c34723c */ /* 0x000fe20000041834 */
[----:B------:R-:W-:-:S02]  /*d920*/  FMUL.FTZ R8, R17, c[0x0][0x320] ;  /* 0x0000c80011087a20 */ /* 0x000fc40000410000 */
[----:B------:R-:W-:Y:S02]  /*d930*/  FMUL.FTZ R9, R18, c[0x0][0x320] ;  /* 0x0000c80012097a20 */ /* 0x000fe40000410000 */
[----:B------:R-:W-:Y:S01]  /*d940*/  FMUL.FTZ R10, R19, c[0x0][0x320] ;  /* 0x0000c800130a7a20 */ /* 0x000fe20000410000 */
[----:B------:R-:W1:Y:S01]  /*d950*/  MUFU.TANH R6, R6 ;  /* 0x0000000600067308 */ /* 0x000e620000002400 */
[----:B------:R-:W-:Y:S02]  /*d960*/  FMUL.FTZ R16, R28, c[0x0][0x320] ;  /* 0x0000c8001c107a20 */ /* 0x000fe40000410000 */
[----:B------:R-:W-:Y:S02]  /*d970*/  FMUL.FTZ R11, R29, c[0x0][0x320] ;  /* 0x0000c8001d0b7a20 */ /* 0x000fe40000410000 */
[----:B------:R-:W-:Y:S02]  /*d980*/  FMUL.FTZ R18, R30, c[0x0][0x320] ;  /* 0x0000c8001e127a20 */ /* 0x000fe40000410000 */
[----:B------:R-:W-:Y:S01]  /*d990*/  FMUL.FTZ R17, R31, c[0x0][0x320] ;  /* 0x0000c8001f117a20 */ /* 0x000fe20000410000 */
[----:B------:R-:W2:Y:S01]  /*d9a0*/  MUFU.TANH R8, R8 ;  /* 0x0000000800087308 */ /* 0x000ea20000002400 */
[----:B------:R-:W-:-:S02]  /*d9b0*/  FMUL.FTZ R15, R40, c[0x0][0x320] ;  /* 0x0000c800280f7a20 */ /* 0x000fc40000410000 */
[----:B------:R-:W-:Y:S02]  /*d9c0*/  FMUL.FTZ R13, R41, c[0x0][0x320] ;  /* 0x0000c800290d7a20 */ /* 0x000fe40000410000 */
[----:B------:R-:W-:Y:S02]  /*d9d0*/  FMUL.FTZ R12, R42, c[0x0][0x320] ;  /* 0x0000c8002a0c7a20 */ /* 0x000fe40000410000 */
[----:B------:R-:W-:Y:S01]  /*d9e0*/  FMUL.FTZ R21, R43, c[0x0][0x320] ;  /* 0x0000c8002b157a20 */ /* 0x000fe20000410000 */
[----:B------:R-:W3:Y:S02]  /*d9f0*/  MUFU.TANH R9, R9 ;  /* 0x0000000900097308 */ /* 0x000ee40000002400 */
[----:B------:R-:W-:Y:S02]  /*da00*/  FMUL.FTZ R20, R52, c[0x0][0x320] ;  /* 0x0000c80034147a20 */ /* 0x000fe40000410000 */
[----:B------:R-:W-:Y:S02]  /*da10*/  FMUL.FTZ R14, R53, c[0x0][0x320] ;  /* 0x0000c800350e7a20 */ /* 0x000fe40000410000 */
[----:B------:R-:W-:-:S02]  /*da20*/  FMUL.FTZ R23, R54, c[0x0][0x320] ;  /* 0x0000c80036177a20 */ /* 0x000fc40000410000 */
[----:B------:R-:W-:Y:S01]  /*da30*/  FMUL.FTZ R22, R55, c[0x0][0x320] ;  /* 0x0000c80037167a20 */ /* 0x000fe20000410000 */
[----:B------:R-:W4:Y:S08]  /*da40*/  MUFU.TANH R10, R10 ;  /* 0x0000000a000a7308 */ /* 0x000f300000002400 */
[----:B------:R-:W1:Y:S08]  /*da50*/  MUFU.TANH R16, R16 ;  /* 0x0000001000107308 */ /* 0x000e700000002400 */
        /* <DEDUP_REMOVED lines=10> */
[----:B------:R-:W1:Y:S01]  /*db00*/  MUFU.TANH R22, R22 ;  /* 0x0000001600167308 */ /* 0x000e620000002400 */
[----:B------:R-:W-:Y:S06]  /*db10*/  BAR.SYNC.DEFER_BLOCKING 0x0 ;  /* 0x0000000000007b1d */ /* 0x000fec0000010000 */
[----:B------:R-:W-:Y:S05]  /*db20*/  @P0 BRA `(.L_x_140) ;  /* 0x000002b000000947 */ /* 0x000fea0003800000 */
[----:B--234-:R-:W-:Y:S01]  /*db30*/  IMAD.U32 R19, RZ, RZ, UR9 ;  /* 0x00000009ff137e24 */ /* 0x01cfe2000f8e00ff */
[----:B------:R-:W-:Y:S01]  /*db40*/  ISETP.NE.AND P6, PT, R215, 0x1, PT ;  /* 0x00000001d700780c */ /* 0x000fe20003fc5270 */
[----:B------:R-:W-:-:S03]  /*db50*/  IMAD.MOV.U32 R217, RZ, RZ, RZ ;  /* 0x000000ffffd97224 */ /* 0x000fc600078e00ff */
[----:B------:R-:W-:-:S04]  /*db60*/  IADD3 R19, R216, UR15, R19 ;  /* 0x0000000fd8137c10 */ /* 0x000fc8000fffe013 */
[----:B------:R-:W-:-:S05]  /*db70*/  IADD3 R218, R19, -0x40, RZ ;  /* 0xffffffc013da7810 */ /* 0x000fca0007ffe0ff */
[----:B------:R-:W-:-:S04]  /*db80*/  @P6 IMAD.HI.U32 R19, R218, c[0x0][0x2bc], RZ ;  /* 0x0000af00da136a27 */ /* 0x000fc800078e00ff */
[----:B------:R-:W-:Y:S01]  /*db90*/  IMAD.MOV.U32 R4, RZ, RZ, R218 ;  /* 0x000000ffff047224 */ /* 0x000fe200078e00da */
[----:B------:R-:W-:-:S04]  /*dba0*/  @P6 SHF.R.U32.HI R4, RZ, c[0x0][0x2c0], R19 ;  /* 0x0000b000ff046a19 */ /* 0x000fc80000011613 */
[----:B------:R-:W-:-:S04]  /*dbb0*/  @!P1 IADD3 R26, P0, R4, UR16, RZ ;  /* 0x00000010041a9c10 */ /* 0x000fc8000ff1e0ff */
[----:B------:R-:W-:Y:S02]  /*dbc0*/  @!P1 LEA.HI.X.SX32 R19, R4, UR7, 0x1, P0 ;  /* 0x0000000704139c11 */ /* 0x000fe400080f0eff */
[----:B------:R-:W-:-:S04]  /*dbd0*/  @!P1 LEA R24, P0, R26, c[0x0][0x2a0], 0x2 ;  /* 0x0000a8001a189a11 */ /* 0x000fc800078010ff */
[----:B------:R-:W-:-:S05]  /*dbe0*/  @!P1 LEA.HI.X R25, R26, c[0x0][0x2a4], R19, 0x2, P0 ;  /* 0x0000a9001a199a11 */ /* 0x000fca00000f1413 */
[----:B------:R-:W2:Y:S01]  /*dbf0*/  @!P1 LDG.E R217, [R24.64] ;  /* 0x0000001618d99981 */ /* 0x000ea2000c1e1900 */
[----:B------:R-:W-:-:S04]  /*dc00*/  IMAD.MOV R19, RZ, RZ, -R4 ;  /* 0x000000ffff137224 */ /* 0x000fc800078e0a04 */
[----:B------:R-:W-:-:S04]  /*dc10*/  IMAD R218, R19, c[0x0][0x2b8], R218 ;  /* 0x0000ae0013da7a24 */ /* 0x000fc800078e02da */
[----:B------:R-:W-:Y:S01]  /*dc20*/  IMAD.WIDE.U32 R26, R218, c[0x0][0x1e0], RZ ;  /* 0x00007800da1a7a25 */ /* 0x000fe200078e00ff */
[----:B------:R-:W-:-:S05]  /*dc30*/  SHF.R.S32.HI R19, RZ, 0x1f, R218 ;  /* 0x0000001fff137819 */ /* 0x000fca00000114da */
[----:B------:R-:W-:-:S04]  /*dc40*/  IMAD R19, R19, c[0x0][0x1e0], RZ ;  /* 0x0000780013137a24 */ /* 0x000fc800078e02ff */
[----:B------:R-:W-:-:S04]  /*dc50*/  IMAD R19, R218, c[0x0][0x1e4], R19 ;  /* 0x00007900da137a24 */ /* 0x000fc800078e0213 */
[----:B------:R-:W-:Y:S01]  /*dc60*/  IMAD.IADD R27, R27, 0x1, R19 ;  /* 0x000000011b1b7824 */ /* 0x000fe200078e0213 */
[----:B--2---:R-:W-:-:S03]  /*dc70*/  SHF.R.S32.HI R4, RZ, 0x1f, R217 ;  /* 0x0000001fff047819 */ /* 0x004fc600000114d9 */
[----:B------:R-:W-:-:S04]  /*dc80*/  IMAD.WIDE.U32 R24, R217, c[0x0][0x1f0], R26 ;  /* 0x00007c00d9187a25 */ /* 0x000fc800078e001a */
[----:B------:R-:W-:Y:S01]  /*dc90*/  IMAD R4, R4, c[0x0][0x1f0], RZ ;  /* 0x00007c0004047a24 */ /* 0x000fe200078e02ff */
[----:B------:R-:W-:-:S03]  /*dca0*/  IADD3 R19, P0, R24, UR24, RZ ;  /* 0x0000001818137c10 */ /* 0x000fc6000ff1e0ff */
[----:B------:R-:W-:-:S05]  /*dcb0*/  IMAD R4, R217, c[0x0][0x1f4], R4 ;  /* 0x00007d00d9047a24 */ /* 0x000fca00078e0204 */
[----:B------:R-:W-:Y:S02]  /*dcc0*/  IADD3.X R24, R25, UR6, R4, P0, !PT ;  /* 0x0000000619187c10 */ /* 0x000fe400087fe404 */
[----:B------:R-:W-:-:S04]  /*dcd0*/  LEA R4, P0, R19, c[0x0][0x1c8], 0x1 ;  /* 0x0000720013047a11 */ /* 0x000fc800078008ff */
[----:B------:R-:W-:Y:S02]  /*dce0*/  LEA.HI.X R19, R19, c[0x0][0x1cc], R24, 0x1, P0 ;  /* 0x0000730013137a11 */ /* 0x000fe400000f0c18 */
[----:B------:R-:W2:Y:S04]  /*dcf0*/  SHFL.IDX PT, R4, R4, RZ, 0x181f ;  /* 0x00181fff04047589 */ /* 0x000ea800000e0000 */
[----:B------:R-:W3:Y:S01]  /*dd00*/  SHFL.IDX PT, R19, R19, RZ, 0x181f ;  /* 0x00181fff13137589 */ /* 0x000ee200000e0000 */
[----:B--2---:R-:W-:-:S04]  /*dd10*/  LEA R28, P0, R150, R4, 0x1 ;  /* 0x00000004961c7211 */ /* 0x004fc800078008ff */
[----:B---3--:R-:W-:Y:S02]  /*dd20*/  LEA.HI.X R29, R150, R19, R221, 0x1, P0 ;  /* 0x00000013961d7211 */ /* 0x008fe400000f0cdd */
[----:B------:R-:W-:-:S03]  /*dd30*/  LEA R26, P0, R151, R4, 0x1 ;  /* 0x00000004971a7211 */ /* 0x000fc600078008ff */
[----:B------:R-:W-:Y:S01]  /*dd40*/  @!PT LDS RZ, [RZ] ;  /* 0x00000000fffff984 */ /* 0x000fe20000000800 */
[----:B------:R2:W-:Y:S01]  /*dd50*/  LDGSTS.E.BYPASS.LTC128B.128 [R219+0xc080], [R28.64], !P4 ;  /* 0x0c0800001cdb7fae */ /* 0x0005e2000e101d56 */
[----:B------:R-:W-:Y:S02]  /*dd60*/  LEA.HI.X R27, R151, R19, R224, 0x1, P0 ;  /* 0x00000013971b7211 */ /* 0x000fe400000f0ce0 */
[----:B------:R-:W-:-:S03]  /*dd70*/  LEA R24, P0, R149, R4, 0x1 ;  /* 0x0000000495187211 */ /* 0x000fc600078008ff */
[----:B------:R2:W-:Y:S01]  /*dd80*/  LDGSTS.E.BYPASS.LTC128B.128 [R219+0xd080], [R26.64], !P5 ;  /* 0x0d0800001adb7fae */ /* 0x0005e2000e901d56 */
[----:B------:R-:W-:Y:S02]  /*dd90*/  LEA.HI.X R25, R149, R19, R2, 0x1, P0 ;  /* 0x0000001395197211 */ /* 0x000fe400000f0c02 */
[----:B------:R-:W-:-:S03]  /*dda0*/  LEA R30, P0, R220, R4, 0x1 ;  /* 0x00000004dc1e7211 */ /* 0x000fc600078008ff */
[----:B------:R2:W-:Y:S01]  /*ddb0*/  LDGSTS.E.BYPASS.LTC128B.128 [R219+0xe080], [R24.64], !P3 ;  /* 0x0e08000018db7fae */ /* 0x0005e2000d901d56 */
[----:B------:R-:W-:-:S05]  /*ddc0*/  LEA.HI.X R31, R220, R19, R7, 0x1, P0 ;  /* 0x00000013dc1f7211 */ /* 0x000fca00000f0c07 */
[----:B------:R2:W-:Y:S04]  /*ddd0*/  LDGSTS.E.BYPASS.LTC128B.128 [R219+0xf080], [R30.64], !P2 ;  /* 0x0f0800001edb7fae */ /* 0x0005e8000d101d56 */
.L_x_140:
[----:B--234-:R-:W-:Y:S01]  /*dde0*/  LOP3.LUT R3, R3, 0xffffffe0, RZ, 0xc0, !PT ;  /* 0xffffffe003037812 */ /* 0x01cfe200078ec0ff */
[----:B------:R-:W-:Y:S01]  /*ddf0*/  IMAD.U32 R25, RZ, RZ, UR8 ;  /* 0x00000008ff197e24 */ /* 0x000fe2000f8e00ff */
[----:B------:R-:W0:Y:S01]  /*de00*/  LDGDEPBAR ;  /* 0x00000000000079af */ /* 0x000e220000000000 */
[----:B------:R-:W-:Y:S02]  /*de10*/  IMAD.SHL.U32 R211, R211, 0x2, RZ ;  /* 0x00000002d3d37824 */ /* 0x000fe400078e00ff */
[----:B------:R-:W-:Y:S02]  /*de20*/  IMAD.IADD R66, R66, 0x1, -R3 ;  /* 0x0000000142427824 */ /* 0x000fe400078e0a03 */
[--C-:B------:R-:W-:Y:S01]  /*de30*/  IMAD R206, R0, 0x2, R211.reuse ;  /* 0x0000000200ce7824 */ /* 0x100fe200078e02d3 */
[----:B------:R-:W-:Y:S01]  /*de40*/  LDSM.16.MT88.4 R140, [R211+0x8080] ;  /* 0x00808000d38c783b */ /* 0x000fe20000004200 */
[C---:B------:R-:W-:Y:S01]  /*de50*/  IMAD R205, R5.reuse, 0x2, R211 ;  /* 0x0000000205cd7824 */ /* 0x040fe200078e02d3 */
[----:B------:R-:W-:Y:S01]  /*de60*/  SHF.R.S32.HI R3, RZ, 0x1f, R66 ;  /* 0x0000001fff037819 */ /* 0x000fe20000011442 */
[----:B------:R-:W-:Y:S01]  /*de70*/  IMAD R204, R5, 0x2, R206 ;  /* 0x0000000205cc7824 */ /* 0x000fe200078e02ce */
[----:B------:R-:W-:Y:S02]  /*de80*/  LDSM.16.MT88.4 R132, [R206+0x8080] ;  /* 0x00808000ce84783b */ /* 0x000fe40000004200 */
[----:B------:R-:W-:-:S02]  /*de90*/  LEA.HI R3, R3, R66, RZ, 0x2 ;  /* 0x0000004203037211 */ /* 0x000fc400078f10ff */
[----:B------:R-:W-:Y:S02]  /*dea0*/  LDSM.16.MT88.4 R32, [R204+0x8080] ;  /* 0x00808000cc20783b */ /* 0x000fe40000004200 */
[----:B------:R-:W-:Y:S02]  /*deb0*/  LOP3.LUT R3, R3, 0x7ffffffc, RZ, 0xc0, !PT ;  /* 0x7ffffffc03037812 */ /* 0x000fe400078ec0ff */
[----:B------:R-:W-:Y:S03]  /*dec0*/  LDSM.16.MT88.4 R40, [R211+0x9080] ;  /* 0x00908000d328783b */ /* 0x000fe60000004200 */
[----:B------:R-:W-:Y:S01]  /*ded0*/  IMAD.IADD R66, R66, 0x1, -R3 ;  /* 0x0000000142427824 */ /* 0x000fe200078e0a03 */
[----:B------:R-:W-:Y:S03]  /*dee0*/  LDSM.16.MT88.4 R48, [R206+0x9080] ;  /* 0x00908000ce30783b */ /* 0x000fe60000004200 */
[----:B------:R-:W-:Y:S01]  /*def0*/  IMAD R25, R66, -0x2, R25 ;  /* 0xfffffffe42197824 */ /* 0x000fe200078e0219 */
[----:B------:R-:W-:Y:S04]  /*df00*/  LDSM.16.MT88.4 R56, [R205+0x9080] ;  /* 0x00908000cd38783b */ /* 0x000fe80000004200 */
[----:B------:R-:W-:Y:S01]  /*df10*/  ISETP.GT.AND P0, PT, R25, RZ, PT ;  /* 0x000000ff1900720c */ /* 0x000fe20003f04270 */
[----:B------:R-:W-:Y:S03]  /*df20*/  LDSM.16.MT88.4 R72, [R211+0xa080] ;  /* 0x00a08000d348783b */ /* 0x000fe60000004200 */
[----:B------:R-:W-:Y:S01]  /*df30*/  FSEL R19, R9, -INF , P0 ;  /* 0xff80000009137808 */ /* 0x000fe20000000000 */
[----:B------:R-:W-:Y:S01]  /*df40*/  LDSM.16.MT88.4 R64, [R204+0x9080] ;  /* 0x00908000cc40783b */ /* 0x000fe20000004200 */
[----:B-1----:R-:W-:-:S02]  /*df50*/  FSEL R3, R6, -INF , P0 ;  /* 0xff80000006037808 */ /* 0x002fc40000000000 */
[C---:B------:R-:W-:Y:S01]  /*df60*/  ISETP.GT.AND P0, PT, R25.reuse, 0x1, PT ;  /* 0x000000011900780c */ /* 0x040fe20003f04270 */
[----:B------:R-:W-:Y:S03]  /*df70*/  LDSM.16.MT88.4 R80, [R206+0xa080] ;  /* 0x00a08000ce50783b */ /* 0x000fe60000004200 */
[----:B------:R-:W-:Y:S01]  /*df80*/  FSEL R228, R10, -INF , P0 ;  /* 0xff8000000ae47808 */ /* 0x000fe20000000000 */
[----:B------:R-:W-:Y:S01]  /*df90*/  LDSM.16.MT88.4 R88, [R205+0xa080] ;  /* 0x00a08000cd58783b */ /* 0x000fe20000004200 */
[----:B------:R-:W-:Y:S02]  /*dfa0*/  FSEL R24, R8, -INF , P0 ;  /* 0xff80000008187808 */ /* 0x000fe40000000000 */
[----:B------:R-:W-:Y:S01]  /*dfb0*/  ISETP.GT.AND P0, PT, R25, 0x8, PT ;  /* 0x000000081900780c */ /* 0x000fe20003f04270 */
[----:B------:R-:W-:Y:S01]  /*dfc0*/  LDSM.16.MT88.4 R96, [R204+0xa080] ;  /* 0x00a08000cc60783b */ /* 0x000fe20000004200 */
[----:B------:R-:W-:-:S02]  /*dfd0*/  FMNMX.FTZ R8, R3, R24, !PT ;  /* 0x0000001803087209 */ /* 0x000fc40007810000 */
[----:B------:R-:W-:Y:S01]  /*dfe0*/  FSEL R6, R18, -INF , P0 ;  /* 0xff80000012067808 */ /* 0x000fe20000000000 */
[----:B------:R-:W-:Y:S01]  /*dff0*/  LDSM.16.MT88.4 R104, [R211+0xb080] ;  /* 0x00b08000d368783b */ /* 0x000fe20000004200 */
[----:B------:R-:W-:Y:S02]  /*e000*/  FSEL R9, R16, -INF , P0 ;  /* 0xff80000010097808 */ /* 0x000fe40000000000 */
[----:B------:R-:W-:Y:S01]  /*e010*/  ISETP.GT.AND P0, PT, R25, 0x9, PT ;  /* 0x000000091900780c */ /* 0x000fe20003f04270 */
[----:B------:R-:W-:Y:S01]  /*e020*/  LDSM.16.MT88.4 R112, [R206+0xb080] ;  /* 0x00b08000ce70783b */ /* 0x000fe20000004200 */
[----:B------:R-:W-:Y:S02]  /*e030*/  FMNMX.FTZ R8, R9, R8, !PT ;  /* 0x0000000809087209 */ /* 0x000fe40007810000 */
[----:B------:R-:W-:Y:S01]  /*e040*/  FSEL R4, R17, -INF , P0 ;  /* 0xff80000011047808 */ /* 0x000fe20000000000 */
[----:B------:R-:W-:Y:S01]  /*e050*/  LDSM.16.MT88.4 R120, [R205+0xb080] ;  /* 0x00b08000cd78783b */ /* 0x000fe20000004200 */
[----:B------:R-:W-:-:S02]  /*e060*/  FSEL R17, R11, -INF , P0 ;  /* 0xff8000000b117808 */ /* 0x000fc40000000000 */
[----:B------:R-:W-:Y:S01]  /*e070*/  ISETP.GT.AND P0, PT, R25, 0x10, PT ;  /* 0x000000101900780c */ /* 0x000fe20003f04270 */
[----:B------:R-:W-:Y:S01]  /*e080*/  LDSM.16.MT88.4 R192, [R205+0x8880] ;  /* 0x00888000cdc0783b */ /* 0x000fe20000004200 */
[----:B------:R-:W-:Y:S02]  /*e090*/  FMNMX.FTZ R8, R17, R8, !PT ;  /* 0x0000000811087209 */ /* 0x000fe40007810000 */
        /* <DEDUP_REMOVED lines=20> */
[----:B------:R-:W-:Y:S02]  /*e1e0*/  FMNMX.FTZ R14, R7, R8, !PT ;  /* 0x00000008070e7209 */ /* 0x000fe40007810000 */
[----:B------:R-:W-:Y:S01]  /*e1f0*/  FMNMX.FTZ R21, R6, R21, !PT ;  /* 0x0000001506157209 */ /* 0x000fe20007810000 */
[----:B------:R-:W-:Y:S01]  /*e200*/  LDSM.16.MT88.4 R160, [R205+0xa880] ;  /* 0x00a88000cda0783b */ /* 0x000fe20000004200 */
[----:B------:R-:W-:-:S02]  /*e210*/  FMNMX.FTZ R14, R11, R14, !PT ;  /* 0x0000000e0b0e7209 */ /* 0x000fc40007810000 */
[----:B------:R-:W-:Y:S01]  /*e220*/  FMNMX.FTZ R21, R4, R21, !PT ;  /* 0x0000001504157209 */ /* 0x000fe20007810000 */
[----:B------:R-:W-:Y:S01]  /*e230*/  LDSM.16.MT88.4 R156, [R204+0xa880] ;  /* 0x00a88000cc9c783b */ /* 0x000fe20000004200 */
[----:B------:R-:W-:Y:S02]  /*e240*/  FSEL R8, R22, -INF , P0 ;  /* 0xff80000016087808 */ /* 0x000fe40000000000 */
[----:B------:R-:W-:Y:S01]  /*e250*/  FMNMX.FTZ R21, R12, R21, !PT ;  /* 0x000000150c157209 */ /* 0x000fe20007810000 */
[----:B------:R-:W1:Y:S03]  /*e260*/  SHFL.BFLY PT, R23, R14, 0x2, 0x1f ;  /* 0x0c401f000e177f89 */ /* 0x000e6600000e0000 */
[----:B------:R-:W-:Y:S01]  /*e270*/  FMNMX.FTZ R21, R16, R21, !PT ;  /* 0x0000001510157209 */ /* 0x000fe20007810000 */
[----:B------:R-:W-:Y:S03]  /*e280*/  LDSM.16.MT88.4 R152, [R211+0xb880] ;  /* 0x00b88000d398783b */ /* 0x000fe60000004200 */
[----:B------:R-:W-:-:S04]  /*e290*/  FMNMX.FTZ R21, R10, R21, !PT ;  /* 0x000000150a157209 */ /* 0x000fc80007810000 */
[----:B------:R-:W-:-:S05]  /*e2a0*/  FMNMX.FTZ R20, R8, R21, !PT ;  /* 0x0000001508147209 */ /* 0x000fca0007810000 */
[----:B------:R-:W2:Y:S01]  /*e2b0*/  SHFL.BFLY PT, R21, R20, 0x2, 0x1f ;  /* 0x0c401f0014157f89 */ /* 0x000ea200000e0000 */
[----:B-1----:R-:W-:-:S05]  /*e2c0*/  FMNMX.FTZ R23, R14, R23, !PT ;  /* 0x000000170e177209 */ /* 0x002fca0007810000 */
[----:B------:R-:W1:Y:S01]  /*e2d0*/  SHFL.BFLY PT, R148, R23, 0x1, 0x1f ;  /* 0x0c201f0017947f89 */ /* 0x000e6200000e0000 */
[----:B--2---:R-:W-:-:S05]  /*e2e0*/  FMNMX.FTZ R21, R20, R21, !PT ;  /* 0x0000001514157209 */ /* 0x004fca0007810000 */
[----:B------:R-:W2:Y:S01]  /*e2f0*/  SHFL.BFLY PT, R18, R21, 0x1, 0x1f ;  /* 0x0c201f0015127f89 */ /* 0x000ea200000e0000 */
[----:B-1----:R-:W-:-:S04]  /*e300*/  FMNMX.FTZ R148, R23, R148, !PT ;  /* 0x0000009417947209 */ /* 0x002fc80007810000 */
[C---:B------:R-:W-:Y:S01]  /*e310*/  FSETP.NEU.FTZ.AND P0, PT, R148.reuse, -INF , PT ;  /* 0xff8000009400780b */ /* 0x040fe20003f1d000 */
[----:B------:R-:W-:-:S05]  /*e320*/  FMUL.FTZ R14, R148, c[0x0][0x2d0] ;  /* 0x0000b400940e7a20 */ /* 0x000fca0000410000 */
[----:B------:R-:W-:-:S05]  /*e330*/  FSEL R14, R14, RZ, P0 ;  /* 0x000000ff0e0e7208 */ /* 0x000fca0000000000 */
[--C-:B------:R-:W-:Y:S01]  /*e340*/  FFMA.FTZ R226, R3, c[0x0][0x2d0], -R14.reuse ;  /* 0x0000b40003e27a23 */ /* 0x100fe2000001080e */
[----:B--2---:R-:W-:Y:S01]  /*e350*/  FMNMX.FTZ R3, R18, R21, !PT ;  /* 0x0000001512037209 */ /* 0x004fe20007810000 */
[--C-:B------:R-:W-:Y:S02]  /*e360*/  FFMA.FTZ R223, R9, c[0x0][0x2d0], -R14.reuse ;  /* 0x0000b40009df7a23 */ /* 0x100fe4000001080e */
[--C-:B------:R-:W-:Y:S01]  /*e370*/  FFMA.FTZ R225, R24, c[0x0][0x2d0], -R14.reuse ;  /* 0x0000b40018e17a23 */ /* 0x100fe2000001080e */
[C---:B------:R-:W-:Y:S01]  /*e380*/  FSETP.NEU.FTZ.AND P0, PT, R3.reuse, -INF , PT ;  /* 0xff8000000300780b */ /* 0x040fe20003f1d000 */
[----:B------:R-:W-:Y:S01]  /*e390*/  FMUL.FTZ R9, R3, c[0x0][0x2d0] ;  /* 0x0000b40003097a20 */ /* 0x000fe20000410000 */
[----:B------:R-:W1:Y:S01]  /*e3a0*/  LDSM.16.MT88.4 R24, [R205+0x8080] ;  /* 0x00808000cd18783b */ /* 0x000e620000004200 */
[--C-:B------:R-:W-:Y:S01]  /*e3b0*/  FFMA.FTZ R222, R17, c[0x0][0x2d0], -R14.reuse ;  /* 0x0000b40011de7a23 */ /* 0x100fe2000001080e */
[----:B------:R-:W-:Y:S01]  /*e3c0*/  MUFU.EX2 R226, R226 ;  /* 0x000000e200e27308 */ /* 0x000fe20000000800 */
[--C-:B------:R-:W-:Y:S01]  /*e3d0*/  FFMA.FTZ R232, R7, c[0x0][0x2d0], -R14.reuse ;  /* 0x0000b40007e87a23 */ /* 0x100fe2000001080e */
[----:B------:R-:W-:Y:S01]  /*e3e0*/  FSEL R9, R9, RZ, P0 ;  /* 0x000000ff09097208 */ /* 0x000fe20000000000 */
[--C-:B------:R-:W-:Y:S01]  /*e3f0*/  FFMA.FTZ R230, R15, c[0x0][0x2d0], -R14.reuse ;  /* 0x0000b4000fe67a23 */ /* 0x100fe2000001080e */
[----:B------:R-:W-:Y:S01]  /*e400*/  PLOP3.LUT P0, PT, PT, PT, UP0, 0x40, 0x0 ;  /* 0x000000000000781c */ /* 0x000fe20003f0e808 */
[----:B------:R-:W-:-:S02]  /*e410*/  FFMA.FTZ R231, R13, c[0x0][0x2d0], -R14 ;  /* 0x0000b4000de77a23 */ /* 0x000fc4000001080e */
[--C-:B------:R-:W-:Y:S01]  /*e420*/  FFMA.FTZ R227, R19, c[0x0][0x2d0], -R9.reuse ;  /* 0x0000b40013e37a23 */ /* 0x100fe20000010809 */
[----:B------:R-:W2:Y:S01]  /*e430*/  MUFU.EX2 R225, R225 ;  /* 0x000000e100e17308 */ /* 0x000ea20000000800 */
[--C-:B------:R-:W-:Y:S02]  /*e440*/  FFMA.FTZ R228, R228, c[0x0][0x2d0], -R9.reuse ;  /* 0x0000b400e4e47a23 */ /* 0x100fe40000010809 */
[--C-:B------:R-:W-:Y:S02]  /*e450*/  FFMA.FTZ R229, R6, c[0x0][0x2d0], -R9.reuse ;  /* 0x0000b40006e57a23 */ /* 0x100fe40000010809 */
[----:B------:R-:W-:Y:S02]  /*e460*/  FFMA.FTZ R0, R4, c[0x0][0x2d0], -R9 ;  /* 0x0000b40004007a23 */ /* 0x000fe40000010809 */
[----:B------:R-:W3:Y:S01]  /*e470*/  LDSM.16.MT88.4 R4, [R204+0xb080] ;  /* 0x00b08000cc04783b */ /* 0x000ee20000004200 */
[----:B------:R-:W-:Y:S01]  /*e480*/  MUFU.EX2 R223, R223 ;  /* 0x000000df00df7308 */ /* 0x000fe20000000800 */
[----:B------:R-:W-:-:S02]  /*e490*/  FFMA.FTZ R233, R11, c[0x0][0x2d0], -R14 ;  /* 0x0000b4000be97a23 */ /* 0x000fc4000001080e */
[--C-:B------:R-:W-:Y:S02]  /*e4a0*/  FFMA.FTZ R234, R12, c[0x0][0x2d0], -R9.reuse ;  /* 0x0000b4000cea7a23 */ /* 0x100fe40000010809 */
[--C-:B------:R-:W-:Y:S01]  /*e4b0*/  FFMA.FTZ R235, R16, c[0x0][0x2d0], -R9.reuse ;  /* 0x0000b40010eb7a23 */ /* 0x100fe20000010809 */
[----:B------:R-:W4:Y:S01]  /*e4c0*/  LDSM.16.MT88.4 R12, [R211+0x8880] ;  /* 0x00888000d30c783b */ /* 0x000f220000004200 */
[--C-:B------:R-:W-:Y:S01]  /*e4d0*/  FFMA.FTZ R236, R10, c[0x0][0x2d0], -R9.reuse ;  /* 0x0000b4000aec7a23 */ /* 0x100fe20000010809 */
[----:B------:R-:W5:Y:S01]  /*e4e0*/  MUFU.EX2 R222, R222 ;  /* 0x000000de00de7308 */ /* 0x000f620000000800 */
[----:B------:R-:W-:Y:S01]  /*e4f0*/  FFMA.FTZ R237, R8, c[0x0][0x2d0], -R9 ;  /* 0x0000b40008ed7a23 */ /* 0x000fe20000010809 */
[----:B--2---:R-:W-:Y:S01]  /*e500*/  F2FP.BF16.PACK_AB R128, R225, R226 ;  /* 0x000000e2e180723e */ /* 0x004fe200000010ff */
[----:B------:R-:W2:Y:S01]  /*e510*/  LDSM.16.MT88.4 R8, [R206+0x8880] ;  /* 0x00888000ce08783b */ /* 0x000ea20000004200 */
[----:B------:R-:W-:-:S03]  /*e520*/  FADD.FTZ R226, R226, R225 ;  /* 0x000000e1e2e27221 */ /* 0x000fc60000010000 */
[----:B------:R-:W1:Y:S01]  /*e530*/  LDSM.16.MT88.4 R16, [R206+0xb880] ;  /* 0x00b88000ce10783b */ /* 0x000e620000004200 */
[----:B------:R-:W-:Y:S08]  /*e540*/  MUFU.EX2 R227, R227 ;  /* 0x000000e300e37308 */ /* 0x000ff00000000800 */
[----:B------:R-:W3:Y:S01]  /*e550*/  MUFU.EX2 R228, R228 ;  /* 0x000000e400e47308 */ /* 0x000ee20000000800 */
[----:B-----5:R-:W-:Y:S01]  /*e560*/  F2FP.BF16.PACK_AB R130, R222, R223 ;  /* 0x000000dfde82723e */ /* 0x020fe200000010ff */
[----:B------:R-:W-:-:S04]  /*e570*/  FADD.FTZ R223, R223, R226 ;  /* 0x000000e2dfdf7221 */ /* 0x000fc80000010000 */
[----:B------:R-:W-:Y:S02]  /*e580*/  FADD.FTZ R223, R222, R223 ;  /* 0x000000dfdedf7221 */ /* 0x000fe40000010000 */
[----:B------:R-:W-:Y:S08]  /*e590*/  MUFU.EX2 R229, R229 ;  /* 0x000000e500e57308 */ /* 0x000ff00000000800 */
[----:B------:R-:W5:Y:S01]  /*e5a0*/  MUFU.EX2 R0, R0 ;  /* 0x0000000000007308 */ /* 0x000f620000000800 */
[----:B---3--:R-:W-:Y:S01]  /*e5b0*/  F2FP.BF16.PACK_AB R129, R228, R227 ;  /* 0x000000e3e481723e */ /* 0x008fe200000010ff */
[----:B------:R-:W-:-:S06]  /*e5c0*/  FADD.FTZ R228, R227, R228 ;  /* 0x000000e4e3e47221 */ /* 0x000fcc0000010000 */
[----:B------:R-:W-:Y:S01]  /*e5d0*/  MUFU.EX2 R230, R230 ;  /* 0x000000e600e67308 */ /* 0x000fe20000000800 */
[----:B-----5:R-:W-:-:S07]  /*e5e0*/  F2FP.BF16.PACK_AB R131, R0, R229 ;  /* 0x000000e50083723e */ /* 0x020fce00000010ff */
[----:B------:R-:W3:Y:S01]  /*e5f0*/  MUFU.EX2 R231, R231 ;  /* 0x000000e700e77308 */ /* 0x000ee20000000800 */
[----:B------:R-:W-:-:S04]  /*e600*/  FADD.FTZ R229, R229, R228 ;  /* 0x000000e4e5e57221 */ /* 0x000fc80000010000 */
[----:B------:R-:W-:Y:S01]  /*e610*/  FADD.FTZ R229, R0, R229 ;  /* 0x000000e500e57221 */ /* 0x000fe20000010000 */
[C---:B------:R-:W-:Y:S02]  /*e620*/  HMMA.16816.F32.BF16 R144, R128.reuse, R140, RZ ;  /* 0x0000008c8090723c */ /* 0x040fe400000418ff */
[----:B------:R-:W-:Y:S06]  /*e630*/  MUFU.EX2 R232, R232 ;  /* 0x000000e800e87308 */ /* 0x000fec0000000800 */
[C---:B------:R-:W-:Y:S02]  /*e640*/  HMMA.16816.F32.BF16 R136, R128.reuse, R132, RZ ;  /* 0x000000848088723c */ /* 0x040fe400000418ff */
[----:B------:R-:W-:Y:S06]  /*e650*/  MUFU.EX2 R233, R233 ;  /* 0x000000e900e97308 */ /* 0x000fec0000000800 */
[C---:B------:R-:W-:Y:S02]  /*e660*/  HMMA.16816.F32.BF16 R140, R128.reuse, R142, RZ ;  /* 0x0000008e808c723c */ /* 0x040fe400000418ff */
[----:B------:R-:W-:Y:S06]  /*e670*/  MUFU.EX2 R234, R234 ;  /* 0x000000ea00ea7308 */ /* 0x000fec0000000800 */
[C---:B------:R-:W-:Y:S02]  /*e680*/  HMMA.16816.F32.BF16 R132, R128.reuse, R134, RZ ;  /* 0x000000868084723c */ /* 0x040fe400000418ff */
[----:B------:R-:W5:Y:S06]  /*e690*/  MUFU.EX2 R235, R235 ;  /* 0x000000eb00eb7308 */ /* 0x000f6c0000000800 */
[C---:B-1----:R-:W-:Y:S02]  /*e6a0*/  HMMA.16816.F32.BF16 R20, R128.reuse, R24, RZ ;  /* 0x000000188014723c */ /* 0x042fe400000418ff */
[----:B------:R-:W-:Y:S06]  /*e6b0*/  MUFU.EX2 R236, R236 ;  /* 0x000000ec00ec7308 */ /* 0x000fec0000000800 */
[C---:B------:R-:W-:Y:S02]  /*e6c0*/  HMMA.16816.F32.BF16 R28, R128.reuse, R32, RZ ;  /* 0x00000020801c723c */ /* 0x040fe400000418ff */
[----:B------:R-:W1:Y:S06]  /*e6d0*/  MUFU.EX2 R237, R237 ;  /* 0x000000ed00ed7308 */ /* 0x000e6c0000000800 */
[C---:B------:R-:W-:Y:S08]  /*e6e0*/  HMMA.16816.F32.BF16 R36, R128.reuse, R40, RZ ;  /* 0x000000288024723c */ /* 0x040ff000000418ff */
        /* <DEDUP_REMOVED lines=23> */
[C---:B------:R-:W-:Y:S07]  /*e860*/  HMMA.16816.F32.BF16 R124, R128.reuse, R4, RZ ;  /* 0x00000004807c723c */ /* 0x040fee00000418ff */
[----:B---3--:R-:W-:Y:S01]  /*e870*/  F2FP.BF16.PACK_AB R4, R231, R230 ;  /* 0x000000e6e704723e */ /* 0x008fe200000010ff */
[----:B------:R-:W-:Y:S01]  /*e880*/  HMMA.16816.F32.BF16 R128, R128, R6, RZ ;  /* 0x000000068080723c */ /* 0x000fe200000418ff */
[----:B-----5:R-:W-:Y:S01]  /*e890*/  F2FP.BF16.PACK_AB R5, R235, R234 ;  /* 0x000000eaeb05723e */ /* 0x020fe200000010ff */
[----:B------:R-:W-:-:S02]  /*e8a0*/  FADD.FTZ R230, R230, R223 ;  /* 0x000000dfe6e67221 */ /* 0x000fc40000010000 */
[----:B------:R-:W-:Y:S02]  /*e8b0*/  FADD.FTZ R234, R234, R229 ;  /* 0x000000e5eaea7221 */ /* 0x000fe40000010000 */
[----:B------:R-:W-:Y:S01]  /*e8c0*/  FADD.FTZ R231, R231, R230 ;  /* 0x000000e6e7e77221 */ /* 0x000fe20000010000 */
[----:B------:R-:W-:Y:S01]  /*e8d0*/  F2FP.BF16.PACK_AB R6, R233, R232 ;  /* 0x000000e8e906723e */ /* 0x000fe200000010ff */
[----:B------:R-:W-:Y:S01]  /*e8e0*/  FADD.FTZ R235, R235, R234 ;  /* 0x000000eaebeb7221 */ /* 0x000fe20000010000 */
[----:B-1----:R-:W-:Y:S01]  /*e8f0*/  F2FP.BF16.PACK_AB R7, R237, R236 ;  /* 0x000000eced07723e */ /* 0x002fe200000010ff */
[----:B------:R-:W-:Y:S02]  /*e900*/  FADD.FTZ R232, R232, R231 ;  /* 0x000000e7e8e87221 */ /* 0x000fe40000010000 */
[----:B------:R-:W-:Y:S02]  /*e910*/  FADD.FTZ R236, R236, R235 ;  /* 0x000000ebecec7221 */ /* 0x000fe40000010000 */
[----:B------:R-:W-:-:S02]  /*e920*/  FADD.FTZ R231, R233, R232 ;  /* 0x000000e8e9e77221 */ /* 0x000fc40000010000 */
[----:B----4-:R-:W-:Y:S01]  /*e930*/  HMMA.16816.F32.BF16 R144, R4, R12, R144 ;  /* 0x0000000c0490723c */ /* 0x010fe20000041890 */
[----:B------:R-:W-:-:S07]  /*e940*/  FADD.FTZ R229, R237, R236 ;  /* 0x000000ecede57221 */ /* 0x000fce0000010000 */
[C---:B------:R-:W-:Y:S01]  /*e950*/  HMMA.16816.F32.BF16 R140, R4.reuse, R14, R140 ;  /* 0x0000000e048c723c */ /* 0x040fe2000004188c */
[----:B------:R-:W1:Y:S07]  /*e960*/  LDSM.16.MT88.4 R12, [R205+0xb880] ;  /* 0x00b88000cd0c783b */ /* 0x000e6e0000004200 */
[C---:B--2---:R-:W-:Y:S08]  /*e970*/  HMMA.16816.F32.BF16 R136, R4.reuse, R8, R136 ;  /* 0x000000080488723c */ /* 0x044ff00000041888 */
[C---:B------:R-:W-:Y:S01]  /*e980*/  HMMA.16816.F32.BF16 R132, R4.reuse, R10, R132 ;  /* 0x0000000a0484723c */ /* 0x040fe20000041884 */
[----:B------:R-:W2:Y:S07]  /*e990*/  LDSM.16.MT88.4 R8, [R204+0xb880] ;  /* 0x00b88000cc08783b */ /* 0x000eae0000004200 */
[C---:B------:R-:W-:Y:S08]  /*e9a0*/  HMMA.16816.F32.BF16 R20, R4.reuse, R192, R20 ;  /* 0x000000c00414723c */ /* 0x040ff00000041814 */
        /* <DEDUP_REMOVED lines=23> */
[C---:B-1----:R-:W-:Y:S08]  /*eb20*/  HMMA.16816.F32.BF16 R116, R4.reuse, R12, R116 ;  /* 0x0000000c0474723c */ /* 0x042ff00000041874 */
[C---:B------:R-:W-:Y:S08]  /*eb30*/  HMMA.16816.F32.BF16 R120, R4.reuse, R14, R120 ;  /* 0x0000000e0478723c */ /* 0x040ff00000041878 */
[C---:B--2---:R-:W-:Y:S08]  /*eb40*/  HMMA.16816.F32.BF16 R124, R4.reuse, R8, R124 ;  /* 0x00000008047c723c */ /* 0x044ff0000004187c */
[----:B------:R-:W-:Y:S01]  /*eb50*/  HMMA.16816.F32.BF16 R128, R4, R10, R128 ;  /* 0x0000000a0480723c */ /* 0x000fe20000041880 */
[----:B------:R-:W-:Y:S07]  /*eb60*/  @P0 BRA `(.L_x_141) ;  /* 0x0000231000000947 */ /* 0x000fee0003800000 */
[C---:B------:R-:W-:Y:S01]  /*eb70*/  SHF.L.U64.HI R222, R150.reuse, 0x1, R221 ;  /* 0x0000000196de7819 */ /* 0x040fe200000102dd */
[----:B------:R-:W-:Y:S01]  /*eb80*/  IMAD.SHL.U32 R223, R150, 0x2, RZ ;  /* 0x0000000296df7824 */ /* 0x000fe200078e00ff */
[----:B------:R-:W-:Y:S01]  /*eb90*/  SHF.L.U64.HI R226, R149, 0x1, R2 ;  /* 0x0000000195e27819 */ /* 0x000fe20000010202 */
[----:B------:R-:W-:Y:S01]  /*eba0*/  IMAD.SHL.U32 R225, R151, 0x2, RZ ;  /* 0x0000000297e17824 */ /* 0x000fe200078e00ff */
[----:B------:R-:W-:Y:S01]  /*ebb0*/  SHF.L.U32 R227, R149, 0x1, RZ ;  /* 0x0000000195e37819 */ /* 0x000fe200000006ff */
[----:B------:R-:W-:Y:S01]  /*ebc0*/  IMAD.MOV.U32 R0, RZ, RZ, R3 ;  /* 0x000000ffff007224 */ /* 0x000fe200078e0003 */
[----:B------:R-:W-:Y:S01]  /*ebd0*/  SHF.L.U64.HI R224, R151, 0x1, R224 ;  /* 0x0000000197e07819 */ /* 0x000fe200000102e0 */
[----:B------:R-:W-:Y:S01]  /*ebe0*/  ULDC UR8, c[0x0][0x210] ;  /* 0x0000840000087ab9 */ /* 0x000fe20000000800 */
[----:B------:R-:W-:Y:S01]  /*ebf0*/  MOV R149, R148 ;  /* 0x0000009400957202 */ /* 0x000fe20000000f00 */
[----:B------:R-:W-:Y:S01]  /*ec00*/  ULDC UR4, c[0x0][0x1e8] ;  /* 0x00007a0000047ab9 */ /* 0x000fe20000000800 */
[----:B------:R-:W-:Y:S01]  /*ec10*/  SHF.R.S32.HI R221, RZ, 0x1f, R220 ;  /* 0x0000001fffdd7819 */ /* 0x000fe200000114dc */
[----:B------:R-:W-:-:S02]  /*ec20*/  ULEA.HI.SX32 UR10, UR10, 0xfffffffe, 0x1b ;  /* 0xfffffffe0a0a7891 */ /* 0x000fc4000f8fda3f */
[----:B------:R-:W-:Y:S02]  /*ec30*/  UIMAD UR8, UR13, UR8, URZ ;  /* 0x000000080d0872a4 */ /* 0x000fe4000f8e023f */
[----:B------:R-:W-:Y:S02]  /*ec40*/  UIMAD UR4, UR13, UR4, URZ ;  /* 0x000000040d0472a4 */ /* 0x000fe4000f8e023f */
[----:B------:R-:W-:Y:S01]  /*ec50*/  ULDC.64 UR18, c[0x0][0x118] ;  /* 0x0000460000127ab9 */ /* 0x000fe20000000a00 */
[----:B------:R-:W-:Y:S05]  /*ec60*/  BRA `(.L_x_142) ;  /* 0x000002c000007947 */ /* 0x000fea0003800000 */
.L_x_144:
[----:B------:R-:W-:Y:S01]  /*ec70*/  IMAD.MOV.U32 R217, RZ, RZ, RZ ;  /* 0x000000ffffd97224 */ /* 0x000fe200078e00ff */
[----:B------:R-:W-:Y:S01]  /*ec80*/  ISETP.NE.AND P6, PT, R215, 0x1, PT ;  /* 0x00000001d700780c */ /* 0x000fe20003fc5270 */
[----:B------:R-:W-:Y:S06]  /*ec90*/  ULEA UR9, UR10, UR15, 0x5 ;  /* 0x0000000f0a097291 */ /* 0x000fec000f8e283f */
[----:B------:R-:W-:Y:S05]  /*eca0*/  IMAD.U32 R3, RZ, RZ, UR9 ;  /* 0x00000009ff037e24 */ /* 0x000fea000f8e00ff */
[----:B------:R-:W-:Y:S05]  /*ecb0*/  IADD3 R218, R3, -0x20, R216 ;  /* 0xffffffe003da7810 */ /* 0x000fea0007ffe0d8 */
[----:B------:R-:W-:Y:S04]  /*ecc0*/  @P6 IMAD.HI.U32 R3, R218, c[0x0][0x2bc], RZ ;  /* 0x0000af00da036a27 */ /* 0x000fe800078e00ff */
[----:B------:R-:W-:Y:S01]  /*ecd0*/  IMAD.MOV.U32 R2, RZ, RZ, R218 ;  /* 0x000000ffff027224 */ /* 0x000fe200078e00da */
[----:B------:R-:W-:Y:S04]  /*ece0*/  @P6 SHF.R.U32.HI R2, RZ, c[0x0][0x2c0], R3 ;  /* 0x0000b000ff026a19 */ /* 0x000fe80000011603 */
[C---:B------:R-:W-:Y:S04]  /*ecf0*/  @!P1 IADD3 R6, P0, R2.reuse, UR16, RZ ;  /* 0x0000001002069c10 */ /* 0x040fe8000ff1e0ff */
[----:B------:R-:W-:Y:S02]  /*ed00*/  @!P1 LEA.HI.X.SX32 R3, R2, UR7, 0x1, P0 ;  /* 0x0000000702039c11 */ /* 0x000fe400080f0eff */
[C---:B------:R-:W-:Y:S04]  /*ed10*/  @!P1 LEA R4, P0, R6.reuse, c[0x0][0x2a0], 0x2 ;  /* 0x0000a80006049a11 */ /* 0x040fe800078010ff */
[----:B------:R-:W-:Y:S01]  /*ed20*/  @!P1 LEA.HI.X R5, R6, c[0x0][0x2a4], R3, 0x2, P0 ;  /* 0x0000a90006059a11 */ /* 0x000fe200000f1403 */
[----:B------:R-:W-:Y:S04]  /*ed30*/  IMAD.MOV R3, RZ, RZ, -R2 ;  /* 0x000000ffff037224 */ /* 0x000fe800078e0a02 */
[----:B------:R1:W2:Y:S01]  /*ed40*/  @!P1 LDG.E R217, [R4.64] ;  /* 0x0000001204d99981 */ /* 0x0002a2000c1e1900 */
[----:B------:R-:W-:Y:S05]  /*ed50*/  IMAD R218, R3, c[0x0][0x2b8], R218 ;  /* 0x0000ae0003da7a24 */ /* 0x000fea00078e02da */
[----:B------:R-:W-:Y:S05]  /*ed60*/  SHF.R.S32.HI R3, RZ, 0x1f, R218 ;  /* 0x0000001fff037819 */ /* 0x000fea00000114da */
[----:B------:R-:W-:Y:S04]  /*ed70*/  IMAD R3, R3, c[0x0][0x1e0], RZ ;  /* 0x0000780003037a24 */ /* 0x000fe800078e02ff */
[C---:B------:R-:W-:Y:S02]  /*ed80*/  IMAD R3, R218.reuse, c[0x0][0x1e4], R3 ;  /* 0x00007900da037a24 */ /* 0x040fe400078e0203 */
[----:B-1----:R-:W-:Y:S04]  /*ed90*/  IMAD.WIDE.U32 R4, R218, c[0x0][0x1e0], RZ ;  /* 0x00007800da047a25 */ /* 0x002fe800078e00ff */
[----:B------:R-:W-:Y:S01]  /*eda0*/  IMAD.IADD R5, R5, 0x1, R3 ;  /* 0x0000000105057824 */ /* 0x000fe200078e0203 */
[----:B--2---:R-:W-:Y:S03]  /*edb0*/  SHF.R.S32.HI R2, RZ, 0x1f, R217 ;  /* 0x0000001fff027819 */ /* 0x004fe600000114d9 */
[C---:B------:R-:W-:Y:S04]  /*edc0*/  IMAD.WIDE.U32 R4, R217.reuse, c[0x0][0x1f0], R4 ;  /* 0x00007c00d9047a25 */ /* 0x040fe800078e0004 */
[----:B------:R-:W-:Y:S01]  /*edd0*/  IMAD R2, R2, c[0x0][0x1f0], RZ ;  /* 0x00007c0002027a24 */ /* 0x000fe200078e02ff */
[----:B------:R-:W-:Y:S03]  /*ede0*/  IADD3 R3, P0, R4, UR4, RZ ;  /* 0x0000000404037c10 */ /* 0x000fe6000ff1e0ff */
[----:B------:R-:W-:Y:S05]  /*edf0*/  IMAD R2, R217, c[0x0][0x1f4], R2 ;  /* 0x00007d00d9027a24 */ /* 0x000fea00078e0202 */
[----:B------:R-:W-:Y:S02]  /*ee00*/  IADD3.X R2, R5, UR6, R2, P0, !PT ;  /* 0x0000000605027c10 */ /* 0x000fe400087fe402 */
[C---:B------:R-:W-:Y:S04]  /*ee10*/  LEA R11, P0, R3.reuse, c[0x0][0x1c8], 0x1 ;  /* 0x00007200030b7a11 */ /* 0x040fe800078008ff */
[----:B------:R-:W-:Y:S02]  /*ee20*/  LEA.HI.X R10, R3, c[0x0][0x1cc], R2, 0x1, P0 ;  /* 0x00007300030a7a11 */ /* 0x000fe400000f0c02 */
[----:B------:R-:W1:Y:S04]  /*ee30*/  SHFL.IDX PT, R2, R11, RZ, 0x181f ;  /* 0x00181fff0b027589 */ /* 0x000e6800000e0000 */
[----:B------:R-:W2:Y:S01]  /*ee40*/  SHFL.IDX PT, R3, R10, RZ, 0x181f ;  /* 0x00181fff0a037589 */ /* 0x000ea200000e0000 */
[C---:B-1----:R-:W-:Y:S05]  /*ee50*/  IADD3 R8, P0, R2.reuse, R223, RZ ;  /* 0x000000df02087210 */ /* 0x042fea0007f1e0ff */
[C---:B--2---:R-:W-:Y:S01]  /*ee60*/  IMAD.X R9, R3.reuse, 0x1, R222, P0 ;  /* 0x0000000103097824 */ /* 0x044fe200000e06de */
[C---:B------:R-:W-:Y:S04]  /*ee70*/  IADD3 R6, P0, R2.reuse, R225, RZ ;  /* 0x000000e102067210 */ /* 0x040fe80007f1e0ff */
[----:B------:R-:W-:Y:S01]  /*ee80*/  @!PT LDS RZ, [RZ] ;  /* 0x00000000fffff984 */ /* 0x000fe20000000800 */
[----:B------:R1:W-:Y:S01]  /*ee90*/  LDGSTS.E.BYPASS.LTC128B.128 [R219+0xc080], [R8.64], !P4 ;  /* 0x0c08000008db7fae */ /* 0x0003e2000e101d52 */
[C---:B------:R-:W-:Y:S01]  /*eea0*/  IMAD.X R7, R3.reuse, 0x1, R224, P0 ;  /* 0x0000000103077824 */ /* 0x040fe200000e06e0 */
[----:B------:R-:W-:Y:S04]  /*eeb0*/  IADD3 R4, P0, R2, R227, RZ ;  /* 0x000000e302047210 */ /* 0x000fe80007f1e0ff */
[----:B------:R1:W-:Y:S01]  /*eec0*/  LDGSTS.E.BYPASS.LTC128B.128 [R219+0xd080], [R6.64], !P5 ;  /* 0x0d08000006db7fae */ /* 0x0003e2000e901d52 */
[----:B------:R-:W-:Y:S01]  /*eed0*/  IMAD.X R5, R3, 0x1, R226, P0 ;  /* 0x0000000103057824 */ /* 0x000fe200000e06e2 */
[C---:B------:R-:W-:Y:S04]  /*eee0*/  LEA R2, P0, R220.reuse, R2, 0x1 ;  /* 0x00000002dc027211 */ /* 0x040fe800078008ff */
[----:B------:R1:W-:Y:S01]  /*eef0*/  LDGSTS.E.BYPASS.LTC128B.128 [R219+0xe080], [R4.64], !P3 ;  /* 0x0e08000004db7fae */ /* 0x0003e2000d901d52 */
[----:B------:R-:W-:Y:S05]  /*ef00*/  LEA.HI.X R3, R220, R3, R221, 0x1, P0 ;  /* 0x00000003dc037211 */ /* 0x000fea00000f0cdd */
[----:B------:R1:W-:Y:S01]  /*ef10*/  LDGSTS.E.BYPASS.LTC128B.128 [R219+0xf080], [R2.64], !P2 ;  /* 0x0f08000002db7fae */ /* 0x0003e2000d101d52 */
[----:B------:R-:W-:-:S05]  /*ef20*/  BRA `(.L_x_143) ;  /* 0x00000b7000007947 */ /* 0x000fca0003800000 */
.L_x_142:
[----:B------:R-:W-:Y:S04]  /*ef30*/  DEPBAR.LE SB0, 0x0 ;  /* 0x000080000000791a */ /* 0x000fe80000000000 */
[----:B------:R-:W-:Y:S01]  /*ef40*/  BAR.SYNC.DEFER_BLOCKING 0x0 ;  /* 0x0000000000007b1d */ /* 0x000fe20000010000 */
[----:B------:R-:W-:Y:S01]  /*ef50*/  SHF.R.S32.HI R3, RZ, 0x1f, R218 ;  /* 0x0000001fff037819 */ /* 0x000fe200000114da */
[----:B------:R-:W-:Y:S01]  /*ef60*/  IMAD.WIDE.U32 R150, R218, c[0x0][0x208], RZ ;  /* 0x00008200da967a25 */ /* 0x000fe200078e00ff */
[----:B------:R-:W-:Y:S01]  /*ef70*/  SHF.R.S32.HI R2, RZ, 0x1f, R217 ;  /* 0x0000001fff027819 */ /* 0x000fe200000114d9 */
[----:B------:R-:W-:Y:S02]  /*ef80*/  UISETP.GE.AND UP0, UPT, UR10, 0x1, UPT ;  /* 0x000000010a00788c */ /* 0x000fe4000bf06270 */
[----:B------:R-:W-:Y:S02]  /*ef90*/  IMAD R3, R3, c[0x0][0x208], RZ ;  /* 0x0000820003037a24 */ /* 0x000fe400078e02ff */
[----:B------:R-:W-:Y:S02]  /*efa0*/  IMAD R2, R2, c[0x0][0x218], RZ ;  /* 0x0000860002027a24 */ /* 0x000fe400078e02ff */
[----:B------:R-:W-:Y:S02]  /*efb0*/  IMAD R3, R218, c[0x0][0x20c], R3 ;  /* 0x00008300da037a24 */ /* 0x000fe400078e0203 */
[----:B------:R-:W-:Y:S03]  /*efc0*/  IMAD R2, R217, c[0x0][0x21c], R2 ;  /* 0x00008700d9027a24 */ /* 0x000fe600078e0202 */
[----:B------:R-:W-:Y:S05]  /*efd0*/  IADD3 R151, R151, R3, RZ ;  /* 0x0000000397977210 */ /* 0x000fea0007ffe0ff */
[----:B------:R-:W-:Y:S01]  /*efe0*/  IMAD.WIDE.U32 R150, R217, c[0x0][0x218], R150 ;  /* 0x00008600d9967a25 */ /* 0x000fe200078e0096 */
[----:B------:R-:W-:Y:S04]  /*eff0*/  LDSM.16.M88.4 R152, [R214+0x10080] ;  /* 0x01008000d698783b */ /* 0x000fe80000000200 */
[----:B------:R-:W-:Y:S01]  /*f000*/  IADD3 R3, P0, R150, UR8, RZ ;  /* 0x0000000896037c10 */ /* 0x000fe2000ff1e0ff */
[----:B------:R-:W1:Y:S03]  /*f010*/  LDSM.16.M88.4 R156, [R213+0xc080] ;  /* 0x00c08000d59c783b */ /* 0x000e660000000200 */
[----:B------:R-:W-:Y:S02]  /*f020*/  IADD3.X R2, R151, UR5, R2, P0, !PT ;  /* 0x0000000597027c10 */ /* 0x000fe400087fe402 */
[C---:B------:R-:W-:Y:S01]  /*f030*/  LEA R188, P0, R3.reuse, c[0x0][0x1f8], 0x1 ;  /* 0x00007e0003bc7a11 */ /* 0x040fe200078008ff */
[----:B------:R-:W-:Y:S03]  /*f040*/  LDSM.16.M88.4 R160, [R213+0xc880] ;  /* 0x00c88000d5a0783b */ /* 0x000fe60000000200 */
[----:B------:R-:W-:Y:S02]  /*f050*/  LEA.HI.X R148, R3, c[0x0][0x1fc], R2, 0x1, P0 ;  /* 0x00007f0003947a11 */ /* 0x000fe400000f0c02 */
[----:B------:R-:W2:Y:S05]  /*f060*/  SHFL.IDX PT, R2, R188, RZ, 0x181f ;  /* 0x00181fffbc027589 */ /* 0x000eaa00000e0000 */
[----:B------:R-:W3:Y:S05]  /*f070*/  SHFL.IDX PT, R3, R148, RZ, 0x181f ;  /* 0x00181fff94037589 */ /* 0x000eea00000e0000 */
[----:B------:R-:W-:Y:S05]  /*f080*/  LDSM.16.M88.4 R164, [R210+0x10080] ;  /* 0x01008000d2a4783b */ /* 0x000fea0000000200 */
[----:B------:R-:W4:Y:S05]  /*f090*/  LDSM.16.M88.4 R168, [R212] ;  /* 0x00000000d4a8783b */ /* 0x000f2a0000000200 */
[----:B------:R-:W5:Y:S01]  /*f0a0*/  LDSM.16.M88.4 R172, [R203] ;  /* 0x00000000cbac783b */ /* 0x000f620000000200 */
[C---:B-1----:R-:W-:Y:S03]  /*f0b0*/  HMMA.16816.F32.BF16 R4, R152.reuse, R156, RZ ;  /* 0x0000009c9804723c */ /* 0x042fe600000418ff */
[C---:B--2---:R-:W-:Y:S04]  /*f0c0*/  IADD3 R186, P0, R2.reuse, R223, RZ ;  /* 0x000000df02ba7210 */ /* 0x044fe80007f1e0ff */
[C---:B---3--:R-:W-:Y:S01]  /*f0d0*/  IADD3.X R187, R3.reuse, R222, RZ, P0, !PT ;  /* 0x000000de03bb7210 */ /* 0x048fe200007fe4ff */
[C---:B------:R-:W-:Y:S01]  /*f0e0*/  HMMA.16816.F32.BF16 R8, R152.reuse, R158, RZ ;  /* 0x0000009e9808723c */ /* 0x040fe200000418ff */
[C---:B------:R-:W-:Y:S03]  /*f0f0*/  IADD3 R184, P0, R2.reuse, R225, RZ ;  /* 0x000000e102b87210 */ /* 0x040fe60007f1e0ff */
[----:B------:R-:W-:Y:S01]  /*f100*/  @!PT LDS RZ, [RZ] ;  /* 0x00000000fffff984 */ /* 0x000fe20000000800 */
[----:B------:R-:W-:Y:S01]  /*f110*/  @!PT LDS RZ, [RZ] ;  /* 0x00000000fffff984 */ /* 0x000fe20000000800 */
[----:B------:R-:W-:Y:S01]  /*f120*/  @!PT LDS RZ, [RZ] ;  /* 0x00000000fffff984 */ /* 0x000fe20000000800 */
[----:B------:R1:W-:Y:S01]  /*f130*/  LDGSTS.E.BYPASS.LTC128B.128 [R219+0x8080], [R186.64], !P4 ;  /* 0x08080000badb7fae */ /* 0x0003e2000e101d52 */
[C---:B------:R-:W-:Y:S02]  /*f140*/  IADD3.X R185, R3.reuse, R224, RZ, P0, !PT ;  /* 0x000000e003b97210 */ /* 0x040fe400007fe4ff */
[----:B------:R-:W-:Y:S01]  /*f150*/  IADD3 R150, P0, R2, R227, RZ ;  /* 0x000000e302967210 */ /* 0x000fe20007f1e0ff */
[C---:B------:R-:W-:Y:S02]  /*f160*/  HMMA.16816.F32.BF16 R12, R152.reuse, R160, RZ ;  /* 0x000000a0980c723c */ /* 0x040fe400000418ff */
[----:B------:R2:W-:Y:S02]  /*f170*/  LDGSTS.E.BYPASS.LTC128B.128 [R219+0x9080], [R184.64], !P5 ;  /* 0x09080000b8db7fae */ /* 0x0005e4000e901d52 */
[----:B------:R-:W-:Y:S02]  /*f180*/  IADD3.X R151, R3, R226, RZ, P0, !PT ;  /* 0x000000e203977210 */ /* 0x000fe400007fe4ff */
[C---:B------:R-:W-:Y:S02]  /*f190*/  LEA R2, P0, R220.reuse, R2, 0x1 ;  /* 0x00000002dc027211 */ /* 0x040fe400078008ff */
[----:B------:R-:W-:Y:S01]  /*f1a0*/  HMMA.16816.F32.BF16 R16, R152, R162, RZ ;  /* 0x000000a29810723c */ /* 0x000fe200000418ff */
[----:B------:R3:W-:Y:S03]  /*f1b0*/  LDGSTS.E.BYPASS.LTC128B.128 [R219+0xa080], [R150.64], !P3 ;  /* 0x0a08000096db7fae */ /* 0x0007e6000d901d52 */
[----:B------:R-:W-:Y:S02]  /*f1c0*/  LEA.HI.X R3, R220, R3, R221, 0x1, P0 ;  /* 0x00000003dc037211 */ /* 0x000fe400000f0cdd */
[----:B------:R-:W-:Y:S02]  /*f1d0*/  PLOP3.LUT P0, PT, PT, PT, UP0, 0x80, 0x0 ;  /* 0x000000000000781c */ /* 0x000fe40003f0f008 */
[C---:B----4-:R-:W-:Y:S01]  /*f1e0*/  HMMA.16816.F32.BF16 R4, R164.reuse, R168, R4 ;  /* 0x000000a8a404723c */ /* 0x050fe20000041804 */
[----:B------:R4:W-:Y:S05]  /*f1f0*/  LDGSTS.E.BYPASS.LTC128B.128 [R219+0xb080], [R2.64], !P2 ;  /* 0x0b08000002db7fae */ /* 0x0009ea000d101d52 */
[----:B------:R-:W-:Y:S02]  /*f200*/  LDSM.16.M88.4 R176, [R209+0x10080] ;  /* 0x01008000d1b0783b */ /* 0x000fe40000000200 */
[C---:B------:R-:W-:Y:S03]  /*f210*/  HMMA.16816.F32.BF16 R8, R164.reuse, R170, R8 ;  /* 0x000000aaa408723c */ /* 0x040fe60000041808 */
[----:B------:R-:W1:Y:S05]  /*f220*/  LDSM.16.M88.4 R180, [R208+0xc080] ;  /* 0x00c08000d0b4783b */ /* 0x000e6a0000000200 */
[C---:B-----5:R-:W-:Y:S01]  /*f230*/  HMMA.16816.F32.BF16 R12, R164.reuse, R172, R12 ;  /* 0x000000aca40c723c */ /* 0x060fe2000004180c */
[----:B------:R-:W5:Y:S05]  /*f240*/  LDSM.16.M88.4 R152, [R208+0xc880] ;  /* 0x00c88000d098783b */ /* 0x000f6a0000000200 */
[----:B------:R-:W0:Y:S02]  /*f250*/  LDGDEPBAR ;  /* 0x00000000000079af */ /* 0x000e240000000000 */
[----:B------:R-:W-:Y:S03]  /*f260*/  HMMA.16816.F32.BF16 R16, R164, R174, R16 ;  /* 0x000000aea410723c */ /* 0x000fe60000041810 */
[----:B------:R-:W-:Y:S05]  /*f270*/  LDSM.16.M88.4 R156, [R207+0x10080] ;  /* 0x01008000cf9c783b */ /* 0x000fea0000000200 */
[----:B------:R-:W2:Y:S05]  /*f280*/  LDSM.16.M88.4 R160, [R202] ;  /* 0x00000000caa0783b */ /* 0x000eaa0000000200 */
[----:B------:R-:W2:Y:S05]  /*f290*/  LDSM.16.M88.4 R164, [R202+0x800] ;  /* 0x00080000caa4783b */ /* 0x000eaa0000000200 */
[----:B------:R-:W-:Y:S05]  /*f2a0*/  LDSM.16.M88.4 R168, [R214+0x14080] ;  /* 0x01408000d6a8783b */ /* 0x000fea0000000200 */
[----:B------:R-:W3:Y:S01]  /*f2b0*/  LDSM.16.M88.4 R172, [R213+0xd080] ;  /* 0x00d08000d5ac783b */ /* 0x000ee20000000200 */
[C---:B-1----:R-:W-:Y:S08]  /*f2c0*/  HMMA.16816.F32.BF16 R4, R176.reuse, R180, R4 ;  /* 0x000000b4b004723c */ /* 0x042ff00000041804 */
[C---:B------:R-:W-:Y:S01]  /*f2d0*/  HMMA.16816.F32.BF16 R8, R176.reuse, R182, R8 ;  /* 0x000000b6b008723c */ /* 0x040fe20000041808 */
[----:B------:R-:W-:Y:S07]  /*f2e0*/  LDSM.16.M88.4 R180, [R201] ;  /* 0x00000000c9b4783b */ /* 0x000fee0000000200 */
[C---:B-----5:R-:W-:Y:S08]  /*f2f0*/  HMMA.16816.F32.BF16 R12, R176.reuse, R152, R12 ;  /* 0x00000098b00c723c */ /* 0x060ff0000004180c */
[----:B------:R-:W-:Y:S01]  /*f300*/  HMMA.16816.F32.BF16 R16, R176, R154, R16 ;  /* 0x0000009ab010723c */ /* 0x000fe20000041810 */
[----:B------:R-:W1:Y:S05]  /*f310*/  LDSM.16.M88.4 R152, [R213+0xd880] ;  /* 0x00d88000d598783b */ /* 0x000e6a0000000200 */
[----:B------:R-:W5:Y:S02]  /*f320*/  LDSM.16.M88.4 R176, [R210+0x14080] ;  /* 0x01408000d2b0783b */ /* 0x000f640000000200 */
[C---:B--2---:R-:W-:Y:S08]  /*f330*/  HMMA.16816.F32.BF16 R4, R156.reuse, R160, R4 ;  /* 0x000000a09c04723c */ /* 0x044ff00000041804 */
[C---:B------:R-:W-:Y:S01]  /*f340*/  HMMA.16816.F32.BF16 R8, R156.reuse, R162, R8 ;  /* 0x000000a29c08723c */ /* 0x040fe20000041808 */
[----:B------:R-:W-:Y:S07]  /*f350*/  LDSM.16.M88.4 R160, [R209+0x14080] ;  /* 0x01408000d1a0783b */ /* 0x000fee0000000200 */
[C---:B------:R-:W-:Y:S08]  /*f360*/  HMMA.16816.F32.BF16 R12, R156.reuse, R164, R12 ;  /* 0x000000a49c0c723c */ /* 0x040ff0000004180c */
[----:B------:R-:W-:Y:S01]  /*f370*/  HMMA.16816.F32.BF16 R16, R156, R166, R16 ;  /* 0x000000a69c10723c */ /* 0x000fe20000041810 */
[----:B------:R-:W2:Y:S05]  /*f380*/  LDSM.16.M88.4 R156, [R200] ;  /* 0x00000000c89c783b */ /* 0x000eaa0000000200 */
[----:B------:R-:W2:Y:S02]  /*f390*/  LDSM.16.M88.4 R164, [R208+0xd080] ;  /* 0x00d08000d0a4783b */ /* 0x000ea40000000200 */
[C---:B---3--:R-:W-:Y:S08]  /*f3a0*/  HMMA.16816.F32.BF16 R4, R168.reuse, R172, R4 ;  /* 0x000000aca804723c */ /* 0x048ff00000041804 */
[C---:B------:R-:W-:Y:S01]  /*f3b0*/  HMMA.16816.F32.BF16 R8, R168.reuse, R174, R8 ;  /* 0x000000aea808723c */ /* 0x040fe20000041808 */
[----:B------:R-:W-:Y:S07]  /*f3c0*/  LDSM.16.M88.4 R172, [R202+0x1000] ;  /* 0x00100000caac783b */ /* 0x000fee0000000200 */
[C---:B-1----:R-:W-:Y:S08]  /*f3d0*/  HMMA.16816.F32.BF16 R12, R168.reuse, R152, R12 ;  /* 0x00000098a80c723c */ /* 0x042ff0000004180c */
[----:B------:R-:W-:Y:S01]  /*f3e0*/  HMMA.16816.F32.BF16 R16, R168, R154, R16 ;  /* 0x0000009aa810723c */ /* 0x000fe20000041810 */
[----:B------:R-:W1:Y:S05]  /*f3f0*/  LDSM.16.M88.4 R152, [R208+0xd880] ;  /* 0x00d88000d098783b */ /* 0x000e6a0000000200 */
[----:B------:R-:W3:Y:S02]  /*f400*/  LDSM.16.M88.4 R168, [R207+0x14080] ;  /* 0x01408000cfa8783b */ /* 0x000ee40000000200 */
[C---:B-----5:R-:W-:Y:S08]  /*f410*/  HMMA.16816.F32.BF16 R4, R176.reuse, R180, R4 ;  /* 0x000000b4b004723c */ /* 0x060ff00000041804 */
[C---:B------:R-:W-:Y:S01]  /*f420*/  HMMA.16816.F32.BF16 R8, R176.reuse, R182, R8 ;  /* 0x000000b6b008723c */ /* 0x040fe20000041808 */
[----:B------:R-:W-:Y:S07]  /*f430*/  LDSM.16.M88.4 R180, [R213+0xe080] ;  /* 0x00e08000d5b4783b */ /* 0x000fee0000000200 */
[C---:B--2---:R-:W-:Y:S08]  /*f440*/  HMMA.16816.F32.BF16 R12, R176.reuse, R156, R12 ;  /* 0x0000009cb00c723c */ /* 0x044ff0000004180c */
[----:B------:R-:W-:Y:S01]  /*f450*/  HMMA.16816.F32.BF16 R16, R176, R158, R16 ;  /* 0x0000009eb010723c */ /* 0x000fe20000041810 */
[----:B------:R-:W2:Y:S05]  /*f460*/  LDSM.16.M88.4 R156, [R202+0x1800] ;  /* 0x00180000ca9c783b */ /* 0x000eaa0000000200 */
[----:B------:R-:W5:Y:S02]  /*f470*/  LDSM.16.M88.4 R176, [R214+0x18080] ;  /* 0x01808000d6b0783b */ /* 0x000f640000000200 */
[C---:B------:R-:W-:Y:S08]  /*f480*/  HMMA.16816.F32.BF16 R4, R160.reuse, R164, R4 ;  /* 0x000000a4a004723c */ /* 0x040ff00000041804 */
[C---:B------:R-:W-:Y:S01]  /*f490*/  HMMA.16816.F32.BF16 R8, R160.reuse, R166, R8 ;  /* 0x000000a6a008723c */ /* 0x040fe20000041808 */
[----:B------:R-:W-:Y:S07]  /*f4a0*/  LDSM.16.M88.4 R164, [R199] ;  /* 0x00000000c7a4783b */ /* 0x000fee0000000200 */
[C---:B-1----:R-:W-:Y:S08]  /*f4b0*/  HMMA.16816.F32.BF16 R12, R160.reuse, R152, R12 ;  /* 0x00000098a00c723c */ /* 0x042ff0000004180c */
[----:B------:R-:W-:Y:S01]  /*f4c0*/  HMMA.16816.F32.BF16 R16, R160, R154, R16 ;  /* 0x0000009aa010723c */ /* 0x000fe20000041810 */
[----:B------:R-:W1:Y:S05]  /*f4d0*/  LDSM.16.M88.4 R152, [R213+0xe880] ;  /* 0x00e88000d598783b */ /* 0x000e6a0000000200 */
[----:B------:R-:W1:Y:S02]  /*f4e0*/  LDSM.16.M88.4 R160, [R210+0x18080] ;  /* 0x01808000d2a0783b */ /* 0x000e640000000200 */
[C---:B---3--:R-:W-:Y:S08]  /*f4f0*/  HMMA.16816.F32.BF16 R4, R168.reuse, R172, R4 ;  /* 0x000000aca804723c */ /* 0x048ff00000041804 */
[C---:B------:R-:W-:Y:S01]  /*f500*/  HMMA.16816.F32.BF16 R8, R168.reuse, R174, R8 ;  /* 0x000000aea808723c */ /* 0x040fe20000041808 */
[----:B------:R-:W-:Y:S07]  /*f510*/  LDSM.16.M88.4 R172, [R208+0xe080] ;  /* 0x00e08000d0ac783b */ /* 0x000fee0000000200 */
[C---:B--2---:R-:W-:Y:S08]  /*f520*/  HMMA.16816.F32.BF16 R12, R168.reuse, R156, R12 ;  /* 0x0000009ca80c723c */ /* 0x044ff0000004180c */
[----:B------:R-:W-:Y:S01]  /*f530*/  HMMA.16816.F32.BF16 R16, R168, R158, R16 ;  /* 0x0000009ea810723c */ /* 0x000fe20000041810 */
[----:B------:R-:W2:Y:S05]  /*f540*/  LDSM.16.M88.4 R156, [R198] ;  /* 0x00000000c69c783b */ /* 0x000eaa0000000200 */
[----:B------:R-:W3:Y:S02]  /*f550*/  LDSM.16.M88.4 R168, [R209+0x18080] ;  /* 0x01808000d1a8783b */ /* 0x000ee40000000200 */
[C---:B-----5:R-:W-:Y:S08]  /*f560*/  HMMA.16816.F32.BF16 R4, R176.reuse, R180, R4 ;  /* 0x000000b4b004723c */ /* 0x060ff00000041804 */
[C---:B------:R-:W-:Y:S01]  /*f570*/  HMMA.16816.F32.BF16 R8, R176.reuse, R182, R8 ;  /* 0x000000b6b008723c */ /* 0x040fe20000041808 */
[----:B------:R-:W-:Y:S07]  /*f580*/  LDSM.16.M88.4 R180, [R202+0x2000] ;  /* 0x00200000cab4783b */ /* 0x000fee0000000200 */
[C---:B-1----:R-:W-:Y:S08]  /*f590*/  HMMA.16816.F32.BF16 R12, R176.reuse, R152, R12 ;  /* 0x00000098b00c723c */ /* 0x042ff0000004180c */
[----:B------:R-:W-:Y:S01]  /*f5a0*/  HMMA.16816.F32.BF16 R16, R176, R154, R16 ;  /* 0x0000009ab010723c */ /* 0x000fe20000041810 */
[----:B------:R-:W1:Y:S05]  /*f5b0*/  LDSM.16.M88.4 R152, [R208+0xe880] ;  /* 0x00e88000d098783b */ /* 0x000e6a0000000200 */
[----:B------:R-:W5:Y:S02]  /*f5c0*/  LDSM.16.M88.4 R176, [R207+0x18080] ;  /* 0x01808000cfb0783b */ /* 0x000f640000000200 */
[C---:B------:R-:W-:Y:S08]  /*f5d0*/  HMMA.16816.F32.BF16 R4, R160.reuse, R164, R4 ;  /* 0x000000a4a004723c */ /* 0x040ff00000041804 */
[C---:B------:R-:W-:Y:S01]  /*f5e0*/  HMMA.16816.F32.BF16 R8, R160.reuse, R166, R8 ;  /* 0x000000a6a008723c */ /* 0x040fe20000041808 */
[----:B------:R-:W-:Y:S07]  /*f5f0*/  LDSM.16.M88.4 R164, [R213+0xf080] ;  /* 0x00f08000d5a4783b */ /* 0x000fee0000000200 */
[C---:B--2---:R-:W-:Y:S08]  /*f600*/  HMMA.16816.F32.BF16 R12, R160.reuse, R156, R12 ;  /* 0x0000009ca00c723c */ /* 0x044ff0000004180c */
[----:B------:R-:W-:Y:S01]  /*f610*/  HMMA.16816.F32.BF16 R16, R160, R158, R16 ;  /* 0x0000009ea010723c */ /* 0x000fe20000041810 */
[----:B------:R-:W2:Y:S05]  /*f620*/  LDSM.16.M88.4 R156, [R202+0x2800] ;  /* 0x00280000ca9c783b */ /* 0x000eaa0000000200 */
[----:B------:R-:W2:Y:S02]  /*f630*/  LDSM.16.M88.4 R160, [R214+0x1c080] ;  /* 0x01c08000d6a0783b */ /* 0x000ea40000000200 */
[C---:B---3--:R-:W-:Y:S08]  /*f640*/  HMMA.16816.F32.BF16 R4, R168.reuse, R172, R4 ;  /* 0x000000aca804723c */ /* 0x048ff00000041804 */
[C---:B------:R-:W-:Y:S01]  /*f650*/  HMMA.16816.F32.BF16 R8, R168.reuse, R174, R8 ;  /* 0x000000aea808723c */ /* 0x040fe20000041808 */
[----:B------:R-:W-:Y:S07]  /*f660*/  LDSM.16.M88.4 R172, [R197] ;  /* 0x00000000c5ac783b */ /* 0x000fee0000000200 */
        /* <DEDUP_REMOVED lines=9> */
[----:B------:R-:W2:Y:S05]  /*f700*/  LDSM.16.M88.4 R156, [R196] ;  /* 0x00000000c49c783b */ /* 0x000eaa0000000200 */
[----:B------:R-:W5:Y:S02]  /*f710*/  LDSM.16.M88.4 R176, [R209+0x1c080] ;  /* 0x01c08000d1b0783b */ /* 0x000f640000000200 */
[C---:B------:R-:W-:Y:S08]  /*f720*/  HMMA.16816.F32.BF16 R4, R160.reuse, R164, R4 ;  /* 0x000000a4a004723c */ /* 0x040ff00000041804 */
[C---:B------:R-:W-:Y:S01]  /*f730*/  HMMA.16816.F32.BF16 R8, R160.reuse, R166, R8 ;  /* 0x000000a6a008723c */ /* 0x040fe20000041808 */
[----:B------:R-:W-:Y:S07]  /*f740*/  LDSM.16.M88.4 R164, [R202+0x3000] ;  /* 0x00300000caa4783b */ /* 0x000fee0000000200 */
[C---:B-1----:R-:W-:Y:S08]  /*f750*/  HMMA.16816.F32.BF16 R12, R160.reuse, R152, R12 ;  /* 0x00000098a00c723c */ /* 0x042ff0000004180c */
[----:B------:R-:W-:Y:S01]  /*f760*/  HMMA.16816.F32.BF16 R16, R160, R154, R16 ;  /* 0x0000009aa010723c */ /* 0x000fe20000041810 */
[----:B------:R-:W1:Y:S05]  /*f770*/  LDSM.16.M88.4 R152, [R208+0xf880] ;  /* 0x00f88000d098783b */ /* 0x000e6a0000000200 */
[----:B------:R-:W1:Y:S02]  /*f780*/  LDSM.16.M88.4 R160, [R207+0x1c080] ;  /* 0x01c08000cfa0783b */ /* 0x000e640000000200 */
[C---:B---3--:R-:W-:Y:S08]  /*f790*/  HMMA.16816.F32.BF16 R4, R168.reuse, R172, R4 ;  /* 0x000000aca804723c */ /* 0x048ff00000041804 */
[C---:B------:R-:W-:Y:S08]  /*f7a0*/  HMMA.16816.F32.BF16 R8, R168.reuse, R174, R8 ;  /* 0x000000aea808723c */ /* 0x040ff00000041808 */
[C---:B--2---:R-:W-:Y:S08]  /*f7b0*/  HMMA.16816.F32.BF16 R12, R168.reuse, R156, R12 ;  /* 0x0000009ca80c723c */ /* 0x044ff0000004180c */
[----:B------:R-:W-:Y:S08]  /*f7c0*/  HMMA.16816.F32.BF16 R16, R168, R158, R16 ;  /* 0x0000009ea810723c */ /* 0x000ff00000041810 */
[C---:B-----5:R-:W-:Y:S08]  /*f7d0*/  HMMA.16816.F32.BF16 R4, R176.reuse, R180, R4 ;  /* 0x000000b4b004723c */ /* 0x060ff00000041804 */
[C---:B------:R-:W-:Y:S08]  /*f7e0*/  HMMA.16816.F32.BF16 R8, R176.reuse, R182, R8 ;  /* 0x000000b6b008723c */ /* 0x040ff00000041808 */
[C---:B-1----:R-:W-:Y:S08]  /*f7f0*/  HMMA.16816.F32.BF16 R12, R176.reuse, R152, R12 ;  /* 0x00000098b00c723c */ /* 0x042ff0000004180c */
[----:B------:R-:W-:Y:S01]  /*f800*/  HMMA.16816.F32.BF16 R16, R176, R154, R16 ;  /* 0x0000009ab010723c */ /* 0x000fe20000041810 */
[----:B------:R-:W1:Y:S01]  /*f810*/  LDSM.16.M88.4 R152, [R202+0x3800] ;  /* 0x00380000ca98783b */ /* 0x000e620000000200 */
[----:B------:R-:W-:Y:S04]  /*f820*/  DEPBAR.LE SB0, 0x0 ;  /* 0x000080000000791a */ /* 0x000fe80000000000 */
[----:B------:R-:W-:Y:S02]  /*f830*/  BAR.SYNC.DEFER_BLOCKING 0x0 ;  /* 0x0000000000007b1d */ /* 0x000fe40000010000 */
[C---:B------:R-:W-:Y:S08]  /*f840*/  HMMA.16816.F32.BF16 R4, R160.reuse, R164, R4 ;  /* 0x000000a4a004723c */ /* 0x040ff00000041804 */
[C---:B------:R-:W-:Y:S11]  /*f850*/  HMMA.16816.F32.BF16 R8, R160.reuse, R166, R8 ;  /* 0x000000a6a008723c */ /* 0x040ff60000041808 */
[----:B------:R-:W-:Y:S05]  /*f860*/  @!UPT UIADD3 URZ, URZ, URZ, URZ ;  /* 0x0000003f3f3ff290 */ /* 0x000fea000fffe03f */
[----:B------:R-:W-:Y:S02]  /*f870*/  FMUL.FTZ R190, R4, c[0x0][0x320] ;  /* 0x0000c80004be7a20 */ /* 0x000fe40000410000 */
[----:B------:R-:W-:Y:S02]  /*f880*/  FMUL.FTZ R192, R5, c[0x0][0x320] ;  /* 0x0000c80005c07a20 */ /* 0x000fe40000410000 */
[----:B------:R-:W-:Y:S02]  /*f890*/  FMUL.FTZ R193, R6, c[0x0][0x320] ;  /* 0x0000c80006c17a20 */ /* 0x000fe40000410000 */
[----:B------:R-:W2:Y:S01]  /*f8a0*/  MUFU.TANH R190, R190 ;  /* 0x000000be00be7308 */ /* 0x000ea20000002400 */
[----:B------:R-:W-:Y:S01]  /*f8b0*/  FMUL.FTZ R191, R7, c[0x0][0x320] ;  /* 0x0000c80007bf7a20 */ /* 0x000fe20000410000 */
[C---:B-1----:R-:W-:Y:S03]  /*f8c0*/  HMMA.16816.F32.BF16 R12, R160.reuse, R152, R12 ;  /* 0x00000098a00c723c */ /* 0x042fe6000004180c */
[----:B------:R-:W-:Y:S02]  /*f8d0*/  FMUL.FTZ R228, R8, c[0x0][0x320] ;  /* 0x0000c80008e47a20 */ /* 0x000fe40000410000 */
[----:B------:R-:W-:Y:S03]  /*f8e0*/  FMUL.FTZ R194, R9, c[0x0][0x320] ;  /* 0x0000c80009c27a20 */ /* 0x000fe60000410000 */
[----:B------:R-:W1:Y:S01]  /*f8f0*/  MUFU.TANH R192, R192 ;  /* 0x000000c000c07308 */ /* 0x000e620000002400 */
[----:B------:R-:W-:Y:S03]  /*f900*/  HMMA.16816.F32.BF16 R16, R160, R154, R16 ;  /* 0x0000009aa010723c */ /* 0x000fe60000041810 */
[----:B------:R-:W-:Y:S02]  /*f910*/  FMUL.FTZ R233, R10, c[0x0][0x320] ;  /* 0x0000c8000ae97a20 */ /* 0x000fe40000410000 */
[----:B------:R-:W-:Y:S04]  /*f920*/  FMUL.FTZ R195, R11, c[0x0][0x320] ;  /* 0x0000c8000bc37a20 */ /* 0x000fe80000410000 */
[----:B------:R-:W3:Y:S06]  /*f930*/  MUFU.TANH R193, R193 ;  /* 0x000000c100c17308 */ /* 0x000eec0000002400 */
[----:B------:R-:W-:Y:S02]  /*f940*/  FMUL.FTZ R188, R12, c[0x0][0x320] ;  /* 0x0000c8000cbc7a20 */ /* 0x000fe40000410000 */
[----:B------:R-:W-:Y:S02]  /*f950*/  FMUL.FTZ R186, R13, c[0x0][0x320] ;  /* 0x0000c8000dba7a20 */ /* 0x000fe40000410000 */
[----:B------:R-:W1:Y:S01]  /*f960*/  MUFU.TANH R191, R191 ;  /* 0x000000bf00bf7308 */ /* 0x000e620000002400 */
[----:B------:R-:W-:Y:S02]  /*f970*/  FMUL.FTZ R189, R14, c[0x0][0x320] ;  /* 0x0000c8000ebd7a20 */ /* 0x000fe40000410000 */
[----:B------:R-:W-:Y:S02]  /*f980*/  FMUL.FTZ R187, R15, c[0x0][0x320] ;  /* 0x0000c8000fbb7a20 */ /* 0x000fe40000410000 */
[----:B------:R-:W-:Y:S02]  /*f990*/  FMUL.FTZ R185, R16, c[0x0][0x320] ;  /* 0x0000c80010b97a20 */ /* 0x000fe40000410000 */
[----:B------:R-:W-:Y:S02]  /*f9a0*/  FMUL.FTZ R184, R17, c[0x0][0x320] ;  /* 0x0000c80011b87a20 */ /* 0x000fe40000410000 */
[----:B------:R-:W-:Y:S01]  /*f9b0*/  FMUL.FTZ R151, R18, c[0x0][0x320] ;  /* 0x0000c80012977a20 */ /* 0x000fe20000410000 */
[----:B------:R-:W1:Y:S01]  /*f9c0*/  MUFU.TANH R228, R228 ;  /* 0x000000e400e47308 */ /* 0x000e620000002400 */
[----:B------:R-:W-:Y:S09]  /*f9d0*/  FMUL.FTZ R19, R19, c[0x0][0x320] ;  /* 0x0000c80013137a20 */ /* 0x000ff20000410000 */
        /* <DEDUP_REMOVED lines=12> */
.L_x_143:
[----:B-1----:R-:W-:Y:S01]  /*faa0*/  FMNMX.FTZ R3, R190, R149, !PT ;  /* 0x00000095be037209 */ /* 0x002fe20007810000 */
[----:B------:R-:W-:Y:S01]  /*fab0*/  LDSM.16.MT88.4 R12, [R211+0x8080] ;  /* 0x00808000d30c783b */ /* 0x000fe20000004200 */
[----:B------:R-:W-:Y:S02]  /*fac0*/  FMNMX.FTZ R2, R193, R0, !PT ;  /* 0x00000000c1027209 */ /* 0x000fe40007810000 */
[----:B------:R-:W-:Y:S02]  /*fad0*/  FMNMX.FTZ R3, R192, R3, !PT ;  /* 0x00000003c0037209 */ /* 0x000fe40007810000 */
[----:B------:R-:W-:Y:S02]  /*fae0*/  FMNMX.FTZ R2, R191, R2, !PT ;  /* 0x00000002bf027209 */ /* 0x000fe40007810000 */
[----:B------:R-:W-:Y:S01]  /*faf0*/  FMNMX.FTZ R3, R228, R3, !PT ;  /* 0x00000003e4037209 */ /* 0x000fe20007810000 */
        /* <DEDUP_REMOVED lines=11> */
[----:B------:R-:W-:Y:S01]  /*fbb0*/  ISETP.LT.AND P0, PT, RZ, UR10, PT ;  /* 0x0000000aff007c0c */ /* 0x000fe2000bf01270 */
[----:B------:R-:W-:Y:S01]  /*fbc0*/  UIADD3 UR10, UR10, -0x1, URZ ;  /* 0xffffffff0a0a7890 */ /* 0x000fe2000fffe03f */
[----:B------:R-:W-:Y:S02]  /*fbd0*/  FMNMX.FTZ R5, R184, R3, !PT ;  /* 0x00000003b8057209 */ /* 0x000fe40007810000 */
[----:B------:R-:W-:Y:S03]  /*fbe0*/  FMNMX.FTZ R3, R151, R2, !PT ;  /* 0x0000000297037209 */ /* 0x000fe60007810000 */
[----:B------:R-:W1:Y:S01]  /*fbf0*/  SHFL.BFLY PT, R6, R5, 0x2, 0x1f ;  /* 0x0c401f0005067f89 */ /* 0x000e6200000e0000 */
[----:B------:R-:W-:Y:S07]  /*fc00*/  FMNMX.FTZ R7, R150, R3, !PT ;  /* 0x0000000396077209 */ /* 0x000fee0007810000 */
[----:B------:R-:W2:Y:S08]  /*fc10*/  SHFL.BFLY PT, R2, R7, 0x2, 0x1f ;  /* 0x0c401f0007027f89 */ /* 0x000eb000000e0000 */
[----:B------:R-:W-:Y:S08]  /*fc20*/  LDSM.16.MT88.4 R168, [R206+0x9880] ;  /* 0x00988000cea8783b */ /* 0x000ff00000004200 */
[----:B------:R-:W-:Y:S08]  /*fc30*/  LDSM.16.MT88.4 R172, [R204+0x9880] ;  /* 0x00988000ccac783b */ /* 0x000ff00000004200 */
[----:B------:R-:W-:Y:S08]  /*fc40*/  LDSM.16.MT88.4 R176, [R211+0xa880] ;  /* 0x00a88000d3b0783b */ /* 0x000ff00000004200 */
[----:B------:R-:W-:Y:S08]  /*fc50*/  LDSM.16.MT88.4 R180, [R206+0xa880] ;  /* 0x00a88000ceb4783b */ /* 0x000ff00000004200 */
[----:B------:R-:W0:Y:S01]  /*fc60*/  LDGDEPBAR ;  /* 0x00000000000079af */ /* 0x000e220000000000 */
[----:B-1----:R-:W-:Y:S02]  /*fc70*/  FMNMX.FTZ R9, R5, R6, !PT ;  /* 0x0000000605097209 */ /* 0x002fe40007810000 */
[----:B--2---:R-:W-:Y:S05]  /*fc80*/  FMNMX.FTZ R4, R7, R2, !PT ;  /* 0x0000000207047209 */ /* 0x004fea0007810000 */
[----:B------:R-:W1:Y:S08]  /*fc90*/  SHFL.BFLY PT, R148, R9, 0x1, 0x1f ;  /* 0x0c201f0009947f89 */ /* 0x000e7000000e0000 */
[----:B------:R-:W2:Y:S01]  /*fca0*/  SHFL.BFLY PT, R3, R4, 0x1, 0x1f ;  /* 0x0c201f0004037f89 */ /* 0x000ea200000e0000 */
[----:B-1----:R-:W-:Y:S05]  /*fcb0*/  FMNMX.FTZ R148, R9, R148, !PT ;  /* 0x0000009409947209 */ /* 0x002fea0007810000 */
[C---:B------:R-:W-:Y:S02]  /*fcc0*/  FMUL.FTZ R161, R148.reuse, c[0x0][0x2d0] ;  /* 0x0000b40094a17a20 */ /* 0x040fe40000410000 */
[----:B------:R-:W-:Y:S01]  /*fcd0*/  FADD.FTZ R2, -R148, R149 ;  /* 0x0000009594027221 */ /* 0x000fe20000010100 */
[----:B--2---:R-:W-:Y:S01]  /*fce0*/  FMNMX.FTZ R3, R3, R4, !PT ;  /* 0x0000000403037209 */ /* 0x004fe20007810000 */
[--C-:B------:R-:W-:Y:S01]  /*fcf0*/  FFMA.FTZ R239, R190, c[0x0][0x2d0], -R161.reuse ;  /* 0x0000b400beef7a23 */ /* 0x100fe200000108a1 */
[----:B------:R-:W-:Y:S01]  /*fd00*/  MOV R149, R148 ;  /* 0x0000009400957202 */ /* 0x000fe20000000f00 */
[--C-:B------:R-:W-:Y:S02]  /*fd10*/  FFMA.FTZ R234, R192, c[0x0][0x2d0], -R161.reuse ;  /* 0x0000b400c0ea7a23 */ /* 0x100fe400000108a1 */
[C---:B------:R-:W-:Y:S02]  /*fd20*/  FMUL.FTZ R160, R3.reuse, c[0x0][0x2d0] ;  /* 0x0000b40003a07a20 */ /* 0x040fe40000410000 */
[----:B------:R-:W-:Y:S01]  /*fd30*/  FADD.FTZ R5, -R3, R0 ;  /* 0x0000000003057221 */ /* 0x000fe20000010100 */
[----:B------:R-:W-:Y:S01]  /*fd40*/  MUFU.EX2 R239, R239 ;  /* 0x000000ef00ef7308 */ /* 0x000fe20000000800 */
[--C-:B------:R-:W-:Y:S02]  /*fd50*/  FFMA.FTZ R232, R194, c[0x0][0x2d0], -R161.reuse ;  /* 0x0000b400c2e87a23 */ /* 0x100fe400000108a1 */
[--C-:B------:R-:W-:Y:S02]  /*fd60*/  FFMA.FTZ R235, R193, c[0x0][0x2d0], -R160.reuse ;  /* 0x0000b400c1eb7a23 */ /* 0x100fe400000108a0 */
[--C-:B------:R-:W-:Y:S02]  /*fd70*/  FFMA.FTZ R230, R191, c[0x0][0x2d0], -R160.reuse ;  /* 0x0000b400bfe67a23 */ /* 0x100fe400000108a0 */
[--C-:B------:R-:W-:Y:S02]  /*fd80*/  FFMA.FTZ R237, R228, c[0x0][0x2d0], -R161.reuse ;  /* 0x0000b400e4ed7a23 */ /* 0x100fe400000108a1 */
[--C-:B------:R-:W-:Y:S01]  /*fd90*/  FFMA.FTZ R228, R195, c[0x0][0x2d0], -R160.reuse ;  /* 0x0000b400c3e47a23 */ /* 0x100fe200000108a0 */
[----:B------:R-:W-:Y:S01]  /*fda0*/  MUFU.EX2 R234, R234 ;  /* 0x000000ea00ea7308 */ /* 0x000fe20000000800 */
[--C-:B------:R-:W-:Y:S01]  /*fdb0*/  FFMA.FTZ R233, R233, c[0x0][0x2d0], -R160.reuse ;  /* 0x0000b400e9e97a23 */ /* 0x100fe200000108a0 */
[----:B------:R-:W-:Y:S01]  /*fdc0*/  LDSM.16.MT88.4 R192, [R206+0xb880] ;  /* 0x00b88000cec0783b */ /* 0x000fe20000004200 */
[----:B------:R-:W-:Y:S02]  /*fdd0*/  FMUL.FTZ R0, R5, c[0x0][0x2d0] ;  /* 0x0000b40005007a20 */ /* 0x000fe40000410000 */
[----:B------:R-:W-:Y:S02]  /*fde0*/  FMUL.FTZ R6, R2, c[0x0][0x2d0] ;  /* 0x0000b40002067a20 */ /* 0x000fe40000410000 */
[--C-:B------:R-:W-:Y:S02]  /*fdf0*/  FFMA.FTZ R236, R188, c[0x0][0x2d0], -R161.reuse ;  /* 0x0000b400bcec7a23 */ /* 0x100fe400000108a1 */
[--C-:B------:R-:W-:Y:S01]  /*fe00*/  FFMA.FTZ R241, R186, c[0x0][0x2d0], -R161.reuse ;  /* 0x0000b400baf17a23 */ /* 0x100fe200000108a1 */
[----:B------:R-:W1:Y:S01]  /*fe10*/  MUFU.EX2 R2, R6 ;  /* 0x0000000600027308 */ /* 0x000e620000000800 */
[--C-:B------:R-:W-:Y:S02]  /*fe20*/  FFMA.FTZ R238, R189, c[0x0][0x2d0], -R160.reuse ;  /* 0x0000b400bdee7a23 */ /* 0x100fe400000108a0 */
[----:B------:R-:W-:Y:S01]  /*fe30*/  LDSM.16.MT88.4 R188, [R211+0xb880] ;  /* 0x00b88000d3bc783b */ /* 0x000fe20000004200 */
[--C-:B------:R-:W-:Y:S02]  /*fe40*/  FFMA.FTZ R243, R187, c[0x0][0x2d0], -R160.reuse ;  /* 0x0000b400bbf37a23 */ /* 0x100fe400000108a0 */
[--C-:B------:R-:W-:Y:S02]  /*fe50*/  FFMA.FTZ R240, R185, c[0x0][0x2d0], -R161.reuse ;  /* 0x0000b400b9f07a23 */ /* 0x100fe400000108a1 */
[----:B------:R-:W-:Y:S02]  /*fe60*/  FFMA.FTZ R161, R184, c[0x0][0x2d0], -R161 ;  /* 0x0000b400b8a17a23 */ /* 0x000fe400000108a1 */
[----:B------:R-:W2:Y:S01]  /*fe70*/  MUFU.EX2 R0, R0 ;  /* 0x0000000000007308 */ /* 0x000ea20000000800 */
[----:B------:R-:W-:Y:S01]  /*fe80*/  LDSM.16.MT88.4 R184, [R204+0xa880] ;  /* 0x00a88000ccb8783b */ /* 0x000fe20000004200 */
[--C-:B------:R-:W-:Y:S02]  /*fe90*/  FFMA.FTZ R151, R151, c[0x0][0x2d0], -R160.reuse ;  /* 0x0000b40097977a23 */ /* 0x100fe400000108a0 */
[----:B------:R-:W-:Y:S06]  /*fea0*/  FFMA.FTZ R160, R150, c[0x0][0x2d0], -R160 ;  /* 0x0000b40096a07a23 */ /* 0x000fec00000108a0 */
[----:B------:R-:W-:Y:S01]  /*feb0*/  MUFU.EX2 R237, R237 ;  /* 0x000000ed00ed7308 */ /* 0x000fe20000000800 */
[----:B-1----:R-:W-:Y:S01]  /*fec0*/  FMUL.FTZ R4, R2, R144 ;  /* 0x0000009002047220 */ /* 0x002fe20000410000 */
[----:B------:R-:W-:Y:S01]  /*fed0*/  F2FP.BF16.PACK_AB R144, R234, R239 ;  /* 0x000000efea90723e */ /* 0x000fe200000010ff */
[C---:B------:R-:W-:Y:S02]  /*fee0*/  FMUL.FTZ R5, R2.reuse, R145 ;  /* 0x0000009102057220 */ /* 0x040fe40000410000 */
[C---:B------:R-:W-:Y:S05]  /*fef0*/  FMUL.FTZ R8, R2.reuse, R140 ;  /* 0x0000008c02087220 */ /* 0x040fea0000410000 */
[----:B------:R-:W1:Y:S01]  /*ff00*/  MUFU.EX2 R232, R232 ;  /* 0x000000e800e87308 */ /* 0x000e620000000800 */
[C---:B------:R-:W-:Y:S02]  /*ff10*/  FMUL.FTZ R9, R2.reuse, R141 ;  /* 0x0000008d02097220 */ /* 0x040fe40000410000 */
[----:B------:R-:W-:Y:S02]  /*ff20*/  FMUL.FTZ R16, R2, R132 ;  /* 0x0000008402107220 */ /* 0x000fe40000410000 */
[C---:B--2---:R-:W-:Y:S02]  /*ff30*/  FMUL.FTZ R6, R0.reuse, R146 ;  /* 0x0000009200067220 */ /* 0x044fe40000410000 */
[C---:B------:R-:W-:Y:S02]  /*ff40*/  FMUL.FTZ R7, R0.reuse, R147 ;  /* 0x0000009300077220 */ /* 0x040fe40000410000 */
[C---:B------:R-:W-:Y:S01]  /*ff50*/  FMUL.FTZ R10, R0.reuse, R142 ;  /* 0x0000008e000a7220 */ /* 0x040fe20000410000 */
[----:B------:R-:W-:Y:S01]  /*ff60*/  MUFU.EX2 R235, R235 ;  /* 0x000000eb00eb7308 */ /* 0x000fe20000000800 */
[----:B------:R-:W-:Y:S02]  /*ff70*/  FMUL.FTZ R11, R0, R143 ;  /* 0x0000008f000b7220 */ /* 0x000fe40000410000 */
[----:B------:R-:W-:Y:S01]  /*ff80*/  LDSM.16.MT88.4 R140, [R206+0x9080] ;  /* 0x00908000ce8c783b */ /* 0x000fe20000004200 */
[----:B------:R-:W-:Y:S02]  /*ff90*/  FMUL.FTZ R17, R2, R133 ;  /* 0x0000008502117220 */ /* 0x000fe40000410000 */
[C---:B------:R-:W-:Y:S02]  /*ffa0*/  FMUL.FTZ R18, R0.reuse, R134 ;  /* 0x0000008600127220 */ /* 0x040fe40000410000 */
[----:B------:R-:W-:Y:S02]  /*ffb0*/  FMUL.FTZ R19, R0, R135 ;  /* 0x0000008700137220 */ /* 0x000fe40000410000 */
[----:B------:R-:W2:Y:S01]  /*ffc0*/  MUFU.EX2 R230, R230 ;  /* 0x000000e600e67308 */ /* 0x000ea20000000800 */
[----:B------:R-:W-:Y:S01]  /*ffd0*/  LDSM.16.MT88.4 R132, [R211+0x9080] ;  /* 0x00908000d384783b */ /* 0x000fe20000004200 */
[----:B------:R-:W-:Y:S01]  /*ffe0*/  FMUL.FTZ R20, R2, R20 ;  /* 0x0000001402147220 */ /* 0x000fe20000410000 */
[----:B-1----:R-:W-:Y:S01]  /*fff0*/  F2FP.BF16.PACK_AB R146, R232, R237 ;  /* 0x000000ede892723e */ /* 0x002fe200000010ff */
[----:B------:R-:W-:Y:S02]  /*10000*/  FMUL.FTZ R21, R2, R21 ;  /* 0x0000001502157220 */ /* 0x000fe40000410000 */
[C---:B------:R-:W-:Y:S02]  /*10010*/  FMUL.FTZ R22, R0.reuse, R22 ;  /* 0x0000001600167220 */ /* 0x040fe40000410000 */
[----:B------:R-:W-:Y:S02]  /*10020*/  FMUL.FTZ R23, R0, R23 ;  /* 0x0000001700177220 */ /* 0x000fe40000410000 */
[----:B------:R-:W-:Y:S01]  /*10030*/  MUFU.EX2 R233, R233 ;  /* 0x000000e900e97308 */ /* 0x000fe20000000800 */
[C---:B------:R-:W-:Y:S02]  /*10040*/  FMUL.FTZ R24, R2.reuse, R24 ;  /* 0x0000001802187220 */ /* 0x040fe40000410000 */
[----:B------:R-:W-:Y:S02]  /*10050*/  FMUL.FTZ R25, R2, R25 ;  /* 0x0000001902197220 */ /* 0x000fe40000410000 */
[C---:B------:R-:W-:Y:S02]  /*10060*/  FMUL.FTZ R26, R0.reuse, R26 ;  /* 0x0000001a001a7220 */ /* 0x040fe40000410000 */
[----:B------:R-:W-:Y:S02]  /*10070*/  FMUL.FTZ R27, R0, R27 ;  /* 0x0000001b001b7220 */ /* 0x000fe40000410000 */
[C---:B------:R-:W-:Y:S01]  /*10080*/  FMUL.FTZ R28, R2.reuse, R28 ;  /* 0x0000001c021c7220 */ /* 0x040fe20000410000 */
[----:B------:R-:W1:Y:S01]  /*10090*/  MUFU.EX2 R228, R228 ;  /* 0x000000e400e47308 */ /* 0x000e620000000800 */
[----:B------:R-:W-:Y:S02]  /*100a0*/  FMUL.FTZ R29, R2, R29 ;  /* 0x0000001d021d7220 */ /* 0x000fe40000410000 */
[----:B------:R-:W-:Y:S01]  /*100b0*/  FMUL.FTZ R30, R0, R30 ;  /* 0x0000001e001e7220 */ /* 0x000fe20000410000 */
[----:B--2---:R-:W-:Y:S01]  /*100c0*/  F2FP.BF16.PACK_AB R145, R230, R235 ;  /* 0x000000ebe691723e */ /* 0x004fe200000010ff */
[----:B------:R-:W-:Y:S02]  /*100d0*/  FMUL.FTZ R31, R0, R31 ;  /* 0x0000001f001f7220 */ /* 0x000fe40000410000 */
[C---:B------:R-:W-:Y:S02]  /*100e0*/  FMUL.FTZ R32, R2.reuse, R32 ;  /* 0x0000002002207220 */ /* 0x040fe40000410000 */
[----:B------:R-:W-:Y:S01]  /*100f0*/  FMUL.FTZ R33, R2, R33 ;  /* 0x0000002102217220 */ /* 0x000fe20000410000 */
[----:B------:R-:W-:Y:S01]  /*10100*/  MUFU.EX2 R245, R161 ;  /* 0x000000a100f57308 */ /* 0x000fe20000000800 */
[C---:B------:R-:W-:Y:S02]  /*10110*/  FMUL.FTZ R34, R0.reuse, R34 ;  /* 0x0000002200227220 */ /* 0x040fe40000410000 */
[----:B------:R-:W-:Y:S02]  /*10120*/  FMUL.FTZ R35, R0, R35 ;  /* 0x0000002300237220 */ /* 0x000fe40000410000 */
[C---:B------:R-:W-:Y:S02]  /*10130*/  FMUL.FTZ R36, R2.reuse, R36 ;  /* 0x0000002402247220 */ /* 0x040fe40000410000 */
[----:B------:R-:W-:Y:S02]  /*10140*/  FMUL.FTZ R37, R2, R37 ;  /* 0x0000002502257220 */ /* 0x000fe40000410000 */
[C---:B------:R-:W-:Y:S01]  /*10150*/  FMUL.FTZ R38, R0.reuse, R38 ;  /* 0x0000002600267220 */ /* 0x040fe20000410000 */
[----:B------:R2:W-:Y:S01]  /*10160*/  MUFU.EX2 R150, R160 ;  /* 0x000000a000967308 */ /* 0x0005e20000000800 */
[----:B------:R-:W-:Y:S02]  /*10170*/  FMUL.FTZ R39, R0, R39 ;  /* 0x0000002700277220 */ /* 0x000fe40000410000 */
[----:B------:R-:W-:Y:S01]  /*10180*/  FMUL.FTZ R40, R2, R40 ;  /* 0x0000002802287220 */ /* 0x000fe20000410000 */
[----:B-1----:R-:W-:Y:S01]  /*10190*/  F2FP.BF16.PACK_AB R147, R228, R233 ;  /* 0x000000e9e493723e */ /* 0x002fe200000010ff */
[----:B------:R-:W-:Y:S02]  /*101a0*/  FMUL.FTZ R41, R2, R41 ;  /* 0x0000002902297220 */ /* 0x000fe40000410000 */
[C---:B------:R-:W-:Y:S02]  /*101b0*/  FMUL.FTZ R42, R0.reuse, R42 ;  /* 0x0000002a002a7220 */ /* 0x040fe40000410000 */
[----:B------:R-:W-:Y:S01]  /*101c0*/  FMUL.FTZ R43, R0, R43 ;  /* 0x0000002b002b7220 */ /* 0x000fe20000410000 */
[----:B------:R-:W-:Y:S01]  /*101d0*/  MUFU.EX2 R236, R236 ;  /* 0x000000ec00ec7308 */ /* 0x000fe20000000800 */
[C---:B------:R-:W-:Y:S05]  /*101e0*/  HMMA.16816.F32.BF16 R4, R144.reuse, R12, R4 ;  /* 0x0000000c9004723c */ /* 0x040fea0000041804 */
[C---:B------:R-:W-:Y:S02]  /*101f0*/  FMUL.FTZ R44, R2.reuse, R44 ;  /* 0x0000002c022c7220 */ /* 0x040fe40000410000 */
[C---:B------:R-:W-:Y:S01]  /*10200*/  FMUL.FTZ R12, R2.reuse, R136 ;  /* 0x00000088020c7220 */ /* 0x040fe20000410000 */
[C---:B------:R-:W-:Y:S01]  /*10210*/  HMMA.16816.F32.BF16 R8, R144.reuse, R14, R8 ;  /* 0x0000000e9008723c */ /* 0x040fe20000041808 */
[----:B------:R-:W1:Y:S03]  /*10220*/  MUFU.EX2 R241, R241 ;  /* 0x000000f100f17308 */ /* 0x000e660000000800 */
[C---:B------:R-:W-:Y:S01]  /*10230*/  FMUL.FTZ R13, R2.reuse, R137 ;  /* 0x00000089020d7220 */ /* 0x040fe20000410000 */
[----:B--2---:R-:W-:Y:S01]  /*10240*/  LDSM.16.MT88.4 R160, [R205+0x8880] ;  /* 0x00888000cda0783b */ /* 0x004fe20000004200 */
[----:B------:R-:W-:Y:S02]  /*10250*/  FMUL.FTZ R45, R2, R45 ;  /* 0x0000002d022d7220 */ /* 0x000fe40000410000 */
[C---:B------:R-:W-:Y:S03]  /*10260*/  FMUL.FTZ R14, R0.reuse, R138 ;  /* 0x0000008a000e7220 */ /* 0x040fe60000410000 */
[----:B------:R-:W-:Y:S01]  /*10270*/  MUFU.EX2 R238, R238 ;  /* 0x000000ee00ee7308 */ /* 0x000fe20000000800 */
[C---:B------:R-:W-:Y:S02]  /*10280*/  FMUL.FTZ R15, R0.reuse, R139 ;  /* 0x0000008b000f7220 */ /* 0x040fe40000410000 */
[----:B------:R-:W2:Y:S01]  /*10290*/  LDSM.16.MT88.4 R136, [R204+0x8080] ;  /* 0x00808000cc88783b */ /* 0x000ea20000004200 */
[C---:B------:R-:W-:Y:S02]  /*102a0*/  FMUL.FTZ R46, R0.reuse, R46 ;  /* 0x0000002e002e7220 */ /* 0x040fe40000410000 */
[----:B------:R-:W-:Y:S02]  /*102b0*/  FMUL.FTZ R47, R0, R47 ;  /* 0x0000002f002f7220 */ /* 0x000fe40000410000 */
[C---:B------:R-:W-:Y:S02]  /*102c0*/  HMMA.16816.F32.BF16 R12, R144.reuse, R152, R12 ;  /* 0x00000098900c723c */ /* 0x040fe4000004180c */
[----:B------:R-:W3:Y:S01]  /*102d0*/  MUFU.EX2 R243, R243 ;  /* 0x000000f300f37308 */ /* 0x000ee20000000800 */
[C---:B------:R-:W-:Y:S02]  /*102e0*/  FMUL.FTZ R48, R2.reuse, R48 ;  /* 0x0000003002307220 */ /* 0x040fe40000410000 */
[----:B------:R-:W-:Y:S02]  /*102f0*/  FMUL.FTZ R49, R2, R49 ;  /* 0x0000003102317220 */ /* 0x000fe40000410000 */
[C---:B------:R-:W-:Y:S01]  /*10300*/  FMUL.FTZ R50, R0.reuse, R50 ;  /* 0x0000003200327220 */ /* 0x040fe20000410000 */
[C---:B------:R-:W-:Y:S04]  /*10310*/  HMMA.16816.F32.BF16 R16, R144.reuse, R154, R16 ;  /* 0x0000009a9010723c */ /* 0x040fe80000041810 */
[----:B------:R-:W-:Y:S01]  /*10320*/  FMUL.FTZ R51, R0, R51 ;  /* 0x0000003300337220 */ /* 0x000fe20000410000 */
[----:B-1----:R-:W-:Y:S01]  /*10330*/  F2FP.BF16.PACK_AB R152, R241, R236 ;  /* 0x000000ecf198723e */ /* 0x002fe200000010ff */
[C---:B------:R-:W-:Y:S01]  /*10340*/  FMUL.FTZ R52, R2.reuse, R52 ;  /* 0x0000003402347220 */ /* 0x040fe20000410000 */
[----:B------:R-:W1:Y:S01]  /*10350*/  MUFU.EX2 R240, R240 ;  /* 0x000000f000f07308 */ /* 0x000e620000000800 */
[C---:B------:R-:W-:Y:S04]  /*10360*/  HMMA.16816.F32.BF16 R20, R144.reuse, R156, R20 ;  /* 0x0000009c9014723c */ /* 0x040fe80000041814 */
[----:B------:R-:W-:Y:S02]  /*10370*/  FMUL.FTZ R53, R2, R53 ;  /* 0x0000003502357220 */ /* 0x000fe40000410000 */
[C---:B------:R-:W-:Y:S02]  /*10380*/  FMUL.FTZ R54, R0.reuse, R54 ;  /* 0x0000003600367220 */ /* 0x040fe40000410000 */
[C---:B------:R-:W-:Y:S01]  /*10390*/  HMMA.16816.F32.BF16 R24, R144.reuse, R158, R24 ;  /* 0x0000009e9018723c */ /* 0x040fe20000041818 */
[----:B------:R-:W-:Y:S01]  /*103a0*/  LDSM.16.MT88.4 R156, [R206+0x8880] ;  /* 0x00888000ce9c783b */ /* 0x000fe20000004200 */
[----:B------:R-:W4:Y:S02]  /*103b0*/  MUFU.EX2 R151, R151 ;  /* 0x0000009700977308 */ /* 0x000f240000000800 */
[----:B------:R-:W-:Y:S01]  /*103c0*/  FMUL.FTZ R55, R0, R55 ;  /* 0x0000003700377220 */ /* 0x000fe20000410000 */
[----:B---3--:R-:W-:Y:S01]  /*103d0*/  F2FP.BF16.PACK_AB R153, R243, R238 ;  /* 0x000000eef399723e */ /* 0x008fe200000010ff */
[C---:B------:R-:W-:Y:S02]  /*103e0*/  FMUL.FTZ R56, R2.reuse, R56 ;  /* 0x0000003802387220 */ /* 0x040fe40000410000 */
[----:B------:R-:W-:Y:S01]  /*103f0*/  FMUL.FTZ R57, R2, R57 ;  /* 0x0000003902397220 */ /* 0x000fe20000410000 */
[C---:B--2---:R-:W-:Y:S03]  /*10400*/  HMMA.16816.F32.BF16 R28, R144.reuse, R136, R28 ;  /* 0x00000088901c723c */ /* 0x044fe6000004181c */
[C---:B------:R-:W-:Y:S01]  /*10410*/  FMUL.FTZ R58, R0.reuse, R58 ;  /* 0x0000003a003a7220 */ /* 0x040fe20000410000 */
[----:B-1----:R-:W-:Y:S01]  /*10420*/  F2FP.BF16.PACK_AB R154, R245, R240 ;  /* 0x000000f0f59a723e */ /* 0x002fe200000010ff */
[----:B------:R-:W-:Y:S02]  /*10430*/  FMUL.FTZ R59, R0, R59 ;  /* 0x0000003b003b7220 */ /* 0x000fe40000410000 */
[C---:B------:R-:W-:Y:S01]  /*10440*/  FMUL.FTZ R60, R2.reuse, R60 ;  /* 0x0000003c023c7220 */ /* 0x040fe20000410000 */
[C---:B------:R-:W-:Y:S01]  /*10450*/  HMMA.16816.F32.BF16 R32, R144.reuse, R138, R32 ;  /* 0x0000008a9020723c */ /* 0x040fe20000041820 */
[----:B------:R-:W1:Y:S03]  /*10460*/  LDSM.16.MT88.4 R136, [R205+0x9080] ;  /* 0x00908000cd88783b */ /* 0x000e660000004200 */
[----:B------:R-:W-:Y:S02]  /*10470*/  FMUL.FTZ R61, R2, R61 ;  /* 0x0000003d023d7220 */ /* 0x000fe40000410000 */
[----:B------:R-:W-:Y:S01]  /*10480*/  FMUL.FTZ R62, R0, R62 ;  /* 0x0000003e003e7220 */ /* 0x000fe20000410000 */
[----:B----4-:R-:W-:Y:S01]  /*10490*/  F2FP.BF16.PACK_AB R155, R150, R151 ;  /* 0x00000097969b723e */ /* 0x010fe200000010ff */
[C---:B------:R-:W-:Y:S04]  /*104a0*/  HMMA.16816.F32.BF16 R36, R144.reuse, R132, R36 ;  /* 0x000000849024723c */ /* 0x040fe80000041824 */
[----:B------:R-:W-:Y:S02]  /*104b0*/  FMUL.FTZ R63, R0, R63 ;  /* 0x0000003f003f7220 */ /* 0x000fe40000410000 */
[C---:B------:R-:W-:Y:S02]  /*104c0*/  FMUL.FTZ R64, R2.reuse, R64 ;  /* 0x0000004002407220 */ /* 0x040fe40000410000 */
[C---:B------:R-:W-:Y:S01]  /*104d0*/  HMMA.16816.F32.BF16 R40, R144.reuse, R134, R40 ;  /* 0x000000869028723c */ /* 0x040fe20000041828 */
[----:B------:R-:W2:Y:S03]  /*104e0*/  LDSM.16.MT88.4 R132, [R204+0x9080] ;  /* 0x00908000cc84783b */ /* 0x000ea60000004200 */
[----:B------:R-:W-:Y:S02]  /*104f0*/  FMUL.FTZ R65, R2, R65 ;  /* 0x0000004102417220 */ /* 0x000fe40000410000 */
[C---:B------:R-:W-:Y:S02]  /*10500*/  FMUL.FTZ R66, R0.reuse, R66 ;  /* 0x0000004200427220 */ /* 0x040fe40000410000 */
[C---:B------:R-:W-:Y:S04]  /*10510*/  HMMA.16816.F32.BF16 R44, R144.reuse, R140, R44 ;  /* 0x0000008c902c723c */ /* 0x040fe8000004182c */
[----:B------:R-:W-:Y:S02]  /*10520*/  FMUL.FTZ R67, R0, R67 ;  /* 0x0000004300437220 */ /* 0x000fe40000410000 */
[C---:B------:R-:W-:Y:S02]  /*10530*/  FMUL.FTZ R68, R2.reuse, R68 ;  /* 0x0000004402447220 */ /* 0x040fe40000410000 */
[C---:B------:R-:W-:Y:S01]  /*10540*/  HMMA.16816.F32.BF16 R48, R144.reuse, R142, R48 ;  /* 0x0000008e9030723c */ /* 0x040fe20000041830 */
[----:B------:R-:W3:Y:S03]  /*10550*/  LDSM.16.MT88.4 R140, [R211+0xa080] ;  /* 0x00a08000d38c783b */ /* 0x000ee60000004200 */
[----:B------:R-:W-:Y:S02]  /*10560*/  FMUL.FTZ R69, R2, R69 ;  /* 0x0000004502457220 */ /* 0x000fe40000410000 */
[C---:B------:R-:W-:Y:S02]  /*10570*/  FMUL.FTZ R70, R0.reuse, R70 ;  /* 0x0000004600467220 */ /* 0x040fe40000410000 */
[----:B------:R-:W-:Y:S01]  /*10580*/  FMUL.FTZ R71, R0, R71 ;  /* 0x0000004700477220 */ /* 0x000fe20000410000 */
[C---:B-1----:R-:W-:Y:S03]  /*10590*/  HMMA.16816.F32.BF16 R52, R144.reuse, R136, R52 ;  /* 0x000000889034723c */ /* 0x042fe60000041834 */
[C---:B------:R-:W-:Y:S02]  /*105a0*/  FMUL.FTZ R72, R2.reuse, R72 ;  /* 0x0000004802487220 */ /* 0x040fe40000410000 */
[----:B------:R-:W-:Y:S02]  /*105b0*/  FMUL.FTZ R73, R2, R73 ;  /* 0x0000004902497220 */ /* 0x000fe40000410000 */
[C---:B------:R-:W-:Y:S01]  /*105c0*/  FMUL.FTZ R74, R0.reuse, R74 ;  /* 0x0000004a004a7220 */ /* 0x040fe20000410000 */
[C---:B------:R-:W-:Y:S01]  /*105d0*/  HMMA.16816.F32.BF16 R56, R144.reuse, R138, R56 ;  /* 0x0000008a9038723c */ /* 0x040fe20000041838 */
[----:B------:R-:W1:Y:S03]  /*105e0*/  LDSM.16.MT88.4 R136, [R206+0xa080] ;  /* 0x00a08000ce88783b */ /* 0x000e660000004200 */
[----:B------:R-:W-:Y:S02]  /*105f0*/  FMUL.FTZ R75, R0, R75 ;  /* 0x0000004b004b7220 */ /* 0x000fe40000410000 */
[C---:B------:R-:W-:Y:S02]  /*10600*/  FMUL.FTZ R76, R2.reuse, R76 ;  /* 0x0000004c024c7220 */ /* 0x040fe40000410000 */
[C---:B--2---:R-:W-:Y:S04]  /*10610*/  HMMA.16816.F32.BF16 R60, R144.reuse, R132, R60 ;  /* 0x00000084903c723c */ /* 0x044fe8000004183c */
[----:B------:R-:W-:Y:S02]  /*10620*/  FMUL.FTZ R77, R2, R77 ;  /* 0x0000004d024d7220 */ /* 0x000fe40000410000 */
[C---:B------:R-:W-:Y:S02]  /*10630*/  FMUL.FTZ R78, R0.reuse, R78 ;  /* 0x0000004e004e7220 */ /* 0x040fe40000410000 */
[C---:B------:R-:W-:Y:S01]  /*10640*/  HMMA.16816.F32.BF16 R64, R144.reuse, R134, R64 ;  /* 0x000000869040723c */ /* 0x040fe20000041840 */
[----:B------:R-:W2:Y:S03]  /*10650*/  LDSM.16.MT88.4 R132, [R205+0xa080] ;  /* 0x00a08000cd84783b */ /* 0x000ea60000004200 */
[----:B------:R-:W-:Y:S02]  /*10660*/  FMUL.FTZ R79, R0, R79 ;  /* 0x0000004f004f7220 */ /* 0x000fe40000410000 */
[C---:B------:R-:W-:Y:S02]  /*10670*/  FMUL.FTZ R80, R2.reuse, R80 ;  /* 0x0000005002507220 */ /* 0x040fe40000410000 */
[C---:B---3--:R-:W-:Y:S04]  /*10680*/  HMMA.16816.F32.BF16 R68, R144.reuse, R140, R68 ;  /* 0x0000008c9044723c */ /* 0x048fe80000041844 */
        /* <DEDUP_REMOVED lines=18> */
[----:B------:R-:W-:Y:S03]  /*107b0*/  FMUL.FTZ R93, R2, R93 ;  /* 0x0000005d025d7220 */ /* 0x000fe60000410000 */
[C---:B------:R-:W-:Y:S01]  /*107c0*/  HMMA.16816.F32.BF16 R88, R144.reuse, R134, R88 ;  /* 0x000000869058723c */ /* 0x040fe20000041858 */
[----:B------:R-:W2:Y:S02]  /*107d0*/  LDSM.16.MT88.4 R132, [R206+0xb080] ;  /* 0x00b08000ce84783b */ /* 0x000ea40000004200 */
[C---:B------:R-:W-:Y:S02]  /*107e0*/  FMUL.FTZ R94, R0.reuse, R94 ;  /* 0x0000005e005e7220 */ /* 0x040fe40000410000 */
[----:B------:R-:W-:Y:S02]  /*107f0*/  FMUL.FTZ R95, R0, R95 ;  /* 0x0000005f005f7220 */ /* 0x000fe40000410000 */
[C---:B------:R-:W-:Y:S02]  /*10800*/  FMUL.FTZ R96, R2.reuse, R96 ;  /* 0x0000006002607220 */ /* 0x040fe40000410000 */
[----:B------:R-:W-:Y:S03]  /*10810*/  FMUL.FTZ R97, R2, R97 ;  /* 0x0000006102617220 */ /* 0x000fe60000410000 */
[C---:B---3--:R-:W-:Y:S03]  /*10820*/  HMMA.16816.F32.BF16 R92, R144.reuse, R140, R92 ;  /* 0x0000008c905c723c */ /* 0x048fe6000004185c */
[C---:B------:R-:W-:Y:S02]  /*10830*/  FMUL.FTZ R98, R0.reuse, R98 ;  /* 0x0000006200627220 */ /* 0x040fe40000410000 */
[----:B------:R-:W-:Y:S02]  /*10840*/  FMUL.FTZ R99, R0, R99 ;  /* 0x0000006300637220 */ /* 0x000fe40000410000 */
[C---:B------:R-:W-:Y:S02]  /*10850*/  FMUL.FTZ R100, R2.reuse, R100 ;  /* 0x0000006402647220 */ /* 0x040fe40000410000 */
[----:B------:R-:W-:Y:S03]  /*10860*/  FMUL.FTZ R101, R2, R101 ;  /* 0x0000006502657220 */ /* 0x000fe60000410000 */
[C---:B------:R-:W-:Y:S01]  /*10870*/  HMMA.16816.F32.BF16 R96, R144.reuse, R142, R96 ;  /* 0x0000008e9060723c */ /* 0x040fe20000041860 */
[----:B------:R-:W3:Y:S02]  /*10880*/  LDSM.16.MT88.4 R140, [R205+0xb080] ;  /* 0x00b08000cd8c783b */ /* 0x000ee40000004200 */
[C---:B------:R-:W-:Y:S02]  /*10890*/  FMUL.FTZ R102, R0.reuse, R102 ;  /* 0x0000006600667220 */ /* 0x040fe40000410000 */
[----:B------:R-:W-:Y:S02]  /*108a0*/  FMUL.FTZ R103, R0, R103 ;  /* 0x0000006700677220 */ /* 0x000fe40000410000 */
[C---:B------:R-:W-:Y:S02]  /*108b0*/  FMUL.FTZ R104, R2.reuse, R104 ;  /* 0x0000006802687220 */ /* 0x040fe40000410000 */
[----:B------:R-:W-:Y:S03]  /*108c0*/  FMUL.FTZ R105, R2, R105 ;  /* 0x0000006902697220 */ /* 0x000fe60000410000 */
[C---:B-1----:R-:W-:Y:S03]  /*108d0*/  HMMA.16816.F32.BF16 R100, R144.reuse, R136, R100 ;  /* 0x000000889064723c */ /* 0x042fe60000041864 */
[C---:B------:R-:W-:Y:S02]  /*108e0*/  FMUL.FTZ R106, R0.reuse, R106 ;  /* 0x0000006a006a7220 */ /* 0x040fe40000410000 */
[----:B------:R-:W-:Y:S02]  /*108f0*/  FMUL.FTZ R107, R0, R107 ;  /* 0x0000006b006b7220 */ /* 0x000fe40000410000 */
[C---:B------:R-:W-:Y:S02]  /*10900*/  FMUL.FTZ R108, R2.reuse, R108 ;  /* 0x0000006c026c7220 */ /* 0x040fe40000410000 */
[----:B------:R-:W-:Y:S03]  /*10910*/  FMUL.FTZ R109, R2, R109 ;  /* 0x0000006d026d7220 */ /* 0x000fe60000410000 */
[C---:B------:R-:W-:Y:S01]  /*10920*/  HMMA.16816.F32.BF16 R104, R144.reuse, R138, R104 ;  /* 0x0000008a9068723c */ /* 0x040fe20000041868 */
[----:B------:R-:W1:Y:S02]  /*10930*/  LDSM.16.MT88.4 R136, [R204+0xb080] ;  /* 0x00b08000cc88783b */ /* 0x000e640000004200 */
[C---:B------:R-:W-:Y:S02]  /*10940*/  FMUL.FTZ R110, R0.reuse, R110 ;  /* 0x0000006e006e7220 */ /* 0x040fe40000410000 */
[----:B------:R-:W-:Y:S02]  /*10950*/  FMUL.FTZ R111, R0, R111 ;  /* 0x0000006f006f7220 */ /* 0x000fe40000410000 */
[C---:B------:R-:W-:Y:S02]  /*10960*/  FMUL.FTZ R112, R2.reuse, R112 ;  /* 0x0000007002707220 */ /* 0x040fe40000410000 */
[----:B------:R-:W-:Y:S03]  /*10970*/  FMUL.FTZ R113, R2, R113 ;  /* 0x0000007102717220 */ /* 0x000fe60000410000 */
[C---:B--2---:R-:W-:Y:S03]  /*10980*/  HMMA.16816.F32.BF16 R108, R144.reuse, R132, R108 ;  /* 0x00000084906c723c */ /* 0x044fe6000004186c */
[C---:B------:R-:W-:Y:S02]  /*10990*/  FMUL.FTZ R114, R0.reuse, R114 ;  /* 0x0000007200727220 */ /* 0x040fe40000410000 */
        /* <DEDUP_REMOVED lines=14> */
[C---:B------:R-:W-:Y:S03]  /*10a80*/  HMMA.16816.F32.BF16 R120, R144.reuse, R142, R120 ;  /* 0x0000008e9078723c */ /* 0x040fe60000041878 */
[C---:B------:R-:W-:Y:S02]  /*10a90*/  FMUL.FTZ R126, R0.reuse, R126 ;  /* 0x0000007e007e7220 */ /* 0x040fe40000410000 */
[----:B------:R-:W-:Y:S02]  /*10aa0*/  FMUL.FTZ R127, R0, R127 ;  /* 0x0000007f007f7220 */ /* 0x000fe40000410000 */
[C---:B------:R-:W-:Y:S02]  /*10ab0*/  FMUL.FTZ R128, R2.reuse, R128 ;  /* 0x0000008002807220 */ /* 0x040fe40000410000 */
[----:B------:R-:W-:Y:S03]  /*10ac0*/  FMUL.FTZ R129, R2, R129 ;  /* 0x0000008102817220 */ /* 0x000fe60000410000 */
[C---:B-1----:R-:W-:Y:S03]  /*10ad0*/  HMMA.16816.F32.BF16 R124, R144.reuse, R136, R124 ;  /* 0x00000088907c723c */ /* 0x042fe6000004187c */
[C---:B------:R-:W-:Y:S02]  /*10ae0*/  FMUL.FTZ R130, R0.reuse, R130 ;  /* 0x0000008200827220 */ /* 0x040fe40000410000 */
[----:B------:R-:W-:Y:S02]  /*10af0*/  FMUL.FTZ R131, R0, R131 ;  /* 0x0000008300837220 */ /* 0x000fe40000410000 */
[----:B------:R-:W-:Y:S02]  /*10b00*/  FFMA.FTZ R239, R2, R231, R239 ;  /* 0x000000e702ef7223 */ /* 0x000fe400000100ef */
[----:B------:R-:W-:Y:S03]  /*10b10*/  FFMA.FTZ R235, R0, R229, R235 ;  /* 0x000000e500eb7223 */ /* 0x000fe600000100eb */
[----:B------:R-:W-:Y:S03]  /*10b20*/  HMMA.16816.F32.BF16 R128, R144, R138, R128 ;  /* 0x0000008a9080723c */ /* 0x000fe60000041880 */
[----:B------:R-:W-:Y:S01]  /*10b30*/  MOV R0, R3 ;  /* 0x0000000300007202 */ /* 0x000fe20000000f00 */
[----:B------:R-:W-:Y:S02]  /*10b40*/  FADD.FTZ R234, R234, R239 ;  /* 0x000000efeaea7221 */ /* 0x000fe40000010000 */
[----:B------:R-:W-:Y:S02]  /*10b50*/  FADD.FTZ R230, R230, R235 ;  /* 0x000000ebe6e67221 */ /* 0x000fe40000010000 */
[C---:B--2---:R-:W-:Y:S01]  /*10b60*/  HMMA.16816.F32.BF16 R144, R152.reuse, R132, R4 ;  /* 0x000000849890723c */ /* 0x044fe20000041804 */
[----:B------:R-:W1:Y:S07]  /*10b70*/  LDSM.16.MT88.4 R4, [R204+0x8880] ;  /* 0x00888000cc04783b */ /* 0x000e6e0000004200 */
[C---:B------:R-:W-:Y:S01]  /*10b80*/  HMMA.16816.F32.BF16 R140, R152.reuse, R134, R8 ;  /* 0x00000086988c723c */ /* 0x040fe20000041808 */
[----:B------:R-:W2:Y:S07]  /*10b90*/  LDSM.16.MT88.4 R8, [R205+0x9880] ;  /* 0x00988000cd08783b */ /* 0x000eae0000004200 */
[C---:B------:R-:W-:Y:S01]  /*10ba0*/  HMMA.16816.F32.BF16 R136, R152.reuse, R156, R12 ;  /* 0x0000009c9888723c */ /* 0x040fe2000004180c */
[----:B------:R-:W3:Y:S07]  /*10bb0*/  LDSM.16.MT88.4 R12, [R205+0xa880] ;  /* 0x00a88000cd0c783b */ /* 0x000eee0000004200 */
[C---:B------:R-:W-:Y:S01]  /*10bc0*/  HMMA.16816.F32.BF16 R132, R152.reuse, R158, R16 ;  /* 0x0000009e9884723c */ /* 0x040fe20000041810 */
[----:B------:R-:W4:Y:S07]  /*10bd0*/  LDSM.16.MT88.4 R16, [R205+0xb880] ;  /* 0x00b88000cd10783b */ /* 0x000f2e0000004200 */
[C---:B------:R-:W-:Y:S01]  /*10be0*/  HMMA.16816.F32.BF16 R20, R152.reuse, R160, R20 ;  /* 0x000000a09814723c */ /* 0x040fe20000041814 */
[----:B------:R-:W5:Y:S07]  /*10bf0*/  LDSM.16.MT88.4 R156, [R204+0xb880] ;  /* 0x00b88000cc9c783b */ /* 0x000f6e0000004200 */
[C---:B------:R-:W-:Y:S08]  /*10c00*/  HMMA.16816.F32.BF16 R24, R152.reuse, R162, R24 ;  /* 0x000000a29818723c */ /* 0x040ff00000041818 */
[C---:B-1----:R-:W-:Y:S07]  /*10c10*/  HMMA.16816.F32.BF16 R28, R152.reuse, R4, R28 ;  /* 0x00000004981c723c */ /* 0x042fee000004181c */
[----:B------:R-:W-:Y:S01]  /*10c20*/  FADD.FTZ R5, R237, R234 ;  /* 0x000000eaed057221 */ /* 0x000fe20000010000 */
[C---:B------:R-:W-:Y:S04]  /*10c30*/  HMMA.16816.F32.BF16 R32, R152.reuse, R6, R32 ;  /* 0x000000069820723c */ /* 0x040fe80000041820 */
[----:B------:R-:W-:Y:S03]  /*10c40*/  FADD.FTZ R5, R232, R5 ;  /* 0x00000005e8057221 */ /* 0x000fe60000010000 */
[----:B------:R-:W-:Y:S01]  /*10c50*/  FADD.FTZ R7, R233, R230 ;  /* 0x000000e6e9077221 */ /* 0x000fe20000010000 */
[C---:B------:R-:W-:Y:S04]  /*10c60*/  HMMA.16816.F32.BF16 R36, R152.reuse, R164, R36 ;  /* 0x000000a49824723c */ /* 0x040fe80000041824 */
[----:B------:R-:W-:Y:S02]  /*10c70*/  FADD.FTZ R7, R228, R7 ;  /* 0x00000007e4077221 */ /* 0x000fe40000010000 */
[----:B------:R-:W-:Y:S02]  /*10c80*/  FADD.FTZ R236, R236, R5 ;  /* 0x00000005ecec7221 */ /* 0x000fe40000010000 */
        /* <DEDUP_REMOVED lines=9> */
[C---:B--2---:R-:W-:Y:S04]  /*10d20*/  HMMA.16816.F32.BF16 R52, R152.reuse, R8, R52 ;  /* 0x000000089834723c */ /* 0x044fe80000041834 */
[----:B------:R-:W-:Y:S04]  /*10d30*/  FADD.FTZ R229, R150, R151 ;  /* 0x0000009796e57221 */ /* 0x000fe80000010000 */
[C---:B------:R-:W-:Y:S08]  /*10d40*/  HMMA.16816.F32.BF16 R56, R152.reuse, R10, R56 ;  /* 0x0000000a9838723c */ /* 0x040ff00000041838 */
[C---:B------:R-:W-:Y:S08]  /*10d50*/  HMMA.16816.F32.BF16 R60, R152.reuse, R172, R60 ;  /* 0x000000ac983c723c */ /* 0x040ff0000004183c */
[C---:B------:R-:W-:Y:S08]  /*10d60*/  HMMA.16816.F32.BF16 R64, R152.reuse, R174, R64 ;  /* 0x000000ae9840723c */ /* 0x040ff00000041840 */
[C---:B------:R-:W-:Y:S08]  /*10d70*/  HMMA.16816.F32.BF16 R68, R152.reuse, R176, R68 ;  /* 0x000000b09844723c */ /* 0x040ff00000041844 */
[C---:B------:R-:W-:Y:S08]  /*10d80*/  HMMA.16816.F32.BF16 R72, R152.reuse, R178, R72 ;  /* 0x000000b29848723c */ /* 0x040ff00000041848 */
[C---:B------:R-:W-:Y:S08]  /*10d90*/  HMMA.16816.F32.BF16 R76, R152.reuse, R180, R76 ;  /* 0x000000b4984c723c */ /* 0x040ff0000004184c */
[C---:B------:R-:W-:Y:S08]  /*10da0*/  HMMA.16816.F32.BF16 R80, R152.reuse, R182, R80 ;  /* 0x000000b69850723c */ /* 0x040ff00000041850 */
[C---:B---3--:R-:W-:Y:S08]  /*10db0*/  HMMA.16816.F32.BF16 R84, R152.reuse, R12, R84 ;  /* 0x0000000c9854723c */ /* 0x048ff00000041854 */
[C---:B------:R-:W-:Y:S08]  /*10dc0*/  HMMA.16816.F32.BF16 R88, R152.reuse, R14, R88 ;  /* 0x0000000e9858723c */ /* 0x040ff00000041858 */
[C---:B------:R-:W-:Y:S08]  /*10dd0*/  HMMA.16816.F32.BF16 R92, R152.reuse, R184, R92 ;  /* 0x000000b8985c723c */ /* 0x040ff0000004185c */
[C---:B------:R-:W-:Y:S08]  /*10de0*/  HMMA.16816.F32.BF16 R96, R152.reuse, R186, R96 ;  /* 0x000000ba9860723c */ /* 0x040ff00000041860 */
[C---:B------:R-:W-:Y:S08]  /*10df0*/  HMMA.16816.F32.BF16 R100, R152.reuse, R188, R100 ;  /* 0x000000bc9864723c */ /* 0x040ff00000041864 */
[C---:B------:R-:W-:Y:S08]  /*10e00*/  HMMA.16816.F32.BF16 R104, R152.reuse, R190, R104 ;  /* 0x000000be9868723c */ /* 0x040ff00000041868 */
[C---:B------:R-:W-:Y:S08]  /*10e10*/  HMMA.16816.F32.BF16 R108, R152.reuse, R192, R108 ;  /* 0x000000c0986c723c */ /* 0x040ff0000004186c */
[C---:B------:R-:W-:Y:S08]  /*10e20*/  HMMA.16816.F32.BF16 R112, R152.reuse, R194, R112 ;  /* 0x000000c29870723c */ /* 0x040ff00000041870 */
[C---:B----4-:R-:W-:Y:S08]  /*10e30*/  HMMA.16816.F32.BF16 R116, R152.reuse, R16, R116 ;  /* 0x000000109874723c */ /* 0x050ff00000041874 */
[C---:B------:R-:W-:Y:S08]  /*10e40*/  HMMA.16816.F32.BF16 R120, R152.reuse, R18, R120 ;  /* 0x000000129878723c */ /* 0x040ff00000041878 */
[C---:B-----5:R-:W-:Y:S08]  /*10e50*/  HMMA.16816.F32.BF16 R124, R152.reuse, R156, R124 ;  /* 0x0000009c987c723c */ /* 0x060ff0000004187c */
[----:B------:R-:W-:Y:S01]  /*10e60*/  HMMA.16816.F32.BF16 R128, R152, R158, R128 ;  /* 0x0000009e9880723c */ /* 0x000fe20000041880 */
[----:B------:R-:W-:-:S07]  /*10e70*/  @P0 BRA `(.L_x_142) ;  /* 0xffffe0b000000947 */ /* 0x000fce000383ffff */
.L_x_141:
[----:B------:R-:W1:Y:S01]  /*10e80*/  SHFL.BFLY PT, R6, R231, 0x2, 0x1f ;  /* 0x0c401f00e7067f89 */ /* 0x000e6200000e0000 */
[----:B------:R-:W-:-:S02]  /*10e90*/  MOV R4, RZ ;  /* 0x000000ff00047202 */ /* 0x000fc40000000f00 */
[----:B------:R-:W-:Y:S01]  /*10ea0*/  MOV R2, RZ ;  /* 0x000000ff00027202 */ /* 0x000fe20000000f00 */
[----:B------:R-:W2:Y:S01]  /*10eb0*/  SHFL.BFLY PT, R0, R229, 0x2, 0x1f ;  /* 0x0c401f00e5007f89 */ /* 0x000ea200000e0000 */
[----:B------:R-:W-:Y:S02]  /*10ec0*/  MOV R8, 0xff800000 ;  /* 0xff80000000087802 */ /* 0x000fe40000000f00 */
[----:B------:R-:W-:Y:S01]  /*10ed0*/  PLOP3.LUT P2, PT, PT, PT, PT, 0x8, 0x0 ;  /* 0x000000000000781c */ /* 0x000fe20003f4e170 */
[----:B-1----:R-:W-:Y:S02]  /*10ee0*/  FADD.FTZ R6, R6, R231 ;  /* 0x000000e706067221 */ /* 0x002fe40000010000 */
[----:B--2---:R-:W-:-:S03]  /*10ef0*/  FADD.FTZ R7, R0, R229 ;  /* 0x000000e500077221 */ /* 0x004fc60000010000 */
[----:B------:R-:W1:Y:S04]  /*10f00*/  SHFL.BFLY PT, R5, R6, 0x1, 0x1f ;  /* 0x0c201f0006057f89 */ /* 0x000e6800000e0000 */
[----:B------:R-:W2:Y:S01]  /*10f10*/  SHFL.BFLY PT, R0, R7, 0x1, 0x1f ;  /* 0x0c201f0007007f89 */ /* 0x000ea200000e0000 */
[----:B-1----:R-:W-:Y:S01]  /*10f20*/  FADD.FTZ R5, R6, R5 ;  /* 0x0000000506057221 */ /* 0x002fe20000010000 */
[----:B------:R-:W-:Y:S01]  /*10f30*/  MOV R6, 0xff800000 ;  /* 0xff80000000067802 */ /* 0x000fe20000000f00 */
[----:B--2---:R-:W-:-:S03]  /*10f40*/  FADD.FTZ R0, R0, R7 ;  /* 0x0000000700007221 */ /* 0x004fc60000010000 */
[----:B------:R-:W-:Y:S02]  /*10f50*/  FSETP.NE.FTZ.AND P1, PT, R5, RZ, PT ;  /* 0x000000ff0500720b */ /* 0x000fe40003f35000 */
[----:B------:R-:W-:-:S11]  /*10f60*/  FSETP.NE.FTZ.AND P0, PT, R0, RZ, PT ;  /* 0x000000ff0000720b */ /* 0x000fd60003f15000 */
[----:B------:R-:W1:Y:S01]  /*10f70*/  @P1 MUFU.RCP R4, R5 ;  /* 0x0000000500041308 */ /* 0x000e620000001000 */
[----:B------:R-:W-:Y:S02]  /*10f80*/  @P1 MOV R10, 0x3f317218 ;  /* 0x3f317218000a1802 */ /* 0x000fe40000000f00 */
[----:B------:R-:W-:-:S03]  /*10f90*/  @P0 MOV R9, 0x3f317218 ;  /* 0x3f31721800090802 */ /* 0x000fc60000000f00 */
[----:B------:R-:W-:Y:S02]  /*10fa0*/  @P1 FMUL.FTZ R10, R10, c[0x0][0x2d0] ;  /* 0x0000b4000a0a1a20 */ /* 0x000fe40000410000 */
[----:B------:R-:W-:Y:S01]  /*10fb0*/  @P0 MUFU.RCP R2, R0 ;  /* 0x0000000000020308 */ /* 0x000fe20000001000 */
[----:B------:R-:W-:-:S07]  /*10fc0*/  @P0 FMUL.FTZ R9, R9, c[0x0][0x2d0] ;  /* 0x0000b40009090a20 */ /* 0x000fce0000410000 */
[----:B------:R-:W2:Y:S01]  /*10fd0*/  @P1 MUFU.LG2 R5, R5 ;  /* 0x0000000500051308 */ /* 0x000ea20000000c00 */
[C---:B-1----:R-:W-:Y:S02]  /*10fe0*/  FMUL.FTZ R144, R4.reuse, R144 ;  /* 0x0000009004907220 */ /* 0x042fe40000410000 */
[C---:B------:R-:W-:Y:S02]  /*10ff0*/  FMUL.FTZ R145, R4.reuse, R145 ;  /* 0x0000009104917220 */ /* 0x040fe40000410000 */
[C---:B------:R-:W-:Y:S02]  /*11000*/  FMUL.FTZ R140, R4.reuse, R140 ;  /* 0x0000008c048c7220 */ /* 0x040fe40000410000 */
[C---:B------:R-:W-:Y:S01]  /*11010*/  FMUL.FTZ R141, R4.reuse, R141 ;  /* 0x0000008d048d7220 */ /* 0x040fe20000410000 */
[----:B------:R-:W1:Y:S01]  /*11020*/  @P0 MUFU.LG2 R0, R0 ;  /* 0x0000000000000308 */ /* 0x000e620000000c00 */
[C---:B------:R-:W-:Y:S02]  /*11030*/  FMUL.FTZ R136, R4.reuse, R136 ;  /* 0x0000008804887220 */ /* 0x040fe40000410000 */
[----:B------:R-:W-:-:S02]  /*11040*/  FMUL.FTZ R137, R4, R137 ;  /* 0x0000008904897220 */ /* 0x000fc40000410000 */
[C---:B------:R-:W-:Y:S02]  /*11050*/  FMUL.FTZ R132, R4.reuse, R132 ;  /* 0x0000008404847220 */ /* 0x040fe40000410000 */
[C---:B------:R-:W-:Y:S02]  /*11060*/  FMUL.FTZ R133, R4.reuse, R133 ;  /* 0x0000008504857220 */ /* 0x040fe40000410000 */
[----:B--2---:R-:W-:Y:S02]  /*11070*/  @P1 FMUL.FTZ R5, R5, 0.69314718246459960938 ;  /* 0x3f31721805051820 */ /* 0x004fe40000410000 */
[C---:B------:R-:W-:Y:S02]  /*11080*/  FMUL.FTZ R20, R4.reuse, R20 ;  /* 0x0000001404147220 */ /* 0x040fe40000410000 */
[C---:B------:R-:W-:Y:S02]  /*11090*/  FMUL.FTZ R21, R4.reuse, R21 ;  /* 0x0000001504157220 */ /* 0x040fe40000410000 */
[----:B------:R-:W-:-:S02]  /*110a0*/  FMUL.FTZ R24, R4, R24 ;  /* 0x0000001804187220 */ /* 0x000fc40000410000 */
[----:B-1----:R-:W-:Y:S02]  /*110b0*/  @P0 FMUL.FTZ R0, R0, 0.69314718246459960938 ;  /* 0x3f31721800000820 */ /* 0x002fe40000410000 */
        /* <DEDUP_REMOVED lines=116> */
[----:B------:R-:W-:Y:S02]  /*11800*/  FMUL.FTZ R131, R2, R131 ;  /* 0x0000008302837220 */ /* 0x000fe40000410000 */
[----:B------:R-:W-:Y:S02]  /*11810*/  @P1 FFMA.FTZ R6, R10, R148, R5 ;  /* 0x000000940a061223 */ /* 0x000fe40000010005 */
[----:B------:R-:W-:-:S02]  /*11820*/  @P0 FFMA.FTZ R8, R9, R3, R0 ;  /* 0x0000000309080223 */ /* 0x000fc40000010000 */
.L_x_81:
[----:B------:R-:W-:Y:S02]  /*11830*/  USHF.R.S32.HI UR8, URZ, 0x1f, UR13 ;  /* 0x0000001f3f087899 */ /* 0x000fe4000801140d */
[----:B------:R-:W-:Y:S01]  /*11840*/  ULDC.64 UR10, c[0x0][0x118] ;  /* 0x00004600000a7ab9 */ /* 0x000fe20000000a00 */
        /* <DEDUP_REMOVED lines=22> */
[----:B------:R-:W-:Y:S02]  /*119b0*/  LEA.HI R2, R3, R0, RZ, 0x2 ;  /* 0x0000000003027211 */ /* 0x000fe400078f10ff */
[----:B------:R-:W-:Y:S02]  /*119c0*/  F2FP.BF16.PACK_AB R28, R29, R28 ;  /* 0x0000001c1d1c723e */ /* 0x000fe400000010ff */
[----:B------:R-:W-:-:S02]  /*119d0*/  SHF.R.S32.HI R10, RZ, 0x2, R2 ;  /* 0x00000002ff0a7819 */ /* 0x000fc40000011402 */
[----:B------:R-:W-:Y:S02]  /*119e0*/  SHF.R.S32.HI R5, RZ, 0x1f, R2 ;  /* 0x0000001fff057819 */ /* 0x000fe40000011402 */
[----:B------:R-:W-:Y:S02]  /*119f0*/  LOP3.LUT R7, R2, 0xfffffffc, RZ, 0xc0, !PT ;  /* 0xfffffffc02077812 */ /* 0x000fe400078ec0ff */
[----:B------:R-:W-:Y:S02]  /*11a00*/  LEA.HI R5, R5, R10, RZ, 0x3 ;  /* 0x0000000a05057211 */ /* 0x000fe400078f18ff */
[----:B------:R-:W-:Y:S01]  /*11a10*/  F2FP.BF16.PACK_AB R30, R31, R30 ;  /* 0x0000001e1f1e723e */ /* 0x000fe200000010ff */
[----:B------:R-:W-:Y:S01]  /*11a20*/  IMAD.IADD R7, R0, 0x1, -R7 ;  /* 0x0000000100077824 */ /* 0x000fe200078e0a07 */
[----:B------:R-:W-:Y:S02]  /*11a30*/  LOP3.LUT R5, R5, 0xfffffff8, RZ, 0xc0, !PT ;  /* 0xfffffff805057812 */ /* 0x000fe400078ec0ff */
[----:B------:R-:W-:-:S02]  /*11a40*/  F2FP.BF16.PACK_AB R32, R33, R32 ;  /* 0x000000202120723e */ /* 0x000fc400000010ff */
[----:B------:R-:W-:Y:S01]  /*11a50*/  F2FP.BF16.PACK_AB R34, R35, R34 ;  /* 0x000000222322723e */ /* 0x000fe200000010ff */
[----:B------:R-:W-:Y:S01]  /*11a60*/  IMAD.IADD R10, R10, 0x1, -R5 ;  /* 0x000000010a0a7824 */ /* 0x000fe200078e0a05 */
[----:B------:R-:W-:Y:S02]  /*11a70*/  LEA.HI R5, R3, R0, RZ, 0x5 ;  /* 0x0000000003057211 */ /* 0x000fe400078f28ff */
[----:B------:R-:W-:Y:S01]  /*11a80*/  F2FP.BF16.PACK_AB R36, R37, R36 ;  /* 0x000000242524723e */ /* 0x000fe200000010ff */
[C---:B------:R-:W-:Y:S01]  /*11a90*/  IMAD.SHL.U32 R9, R10.reuse, 0x40, RZ ;  /* 0x000000400a097824 */ /* 0x040fe200078e00ff */
[----:B------:R-:W-:Y:S02]  /*11aa0*/  SHF.R.S32.HI R2, RZ, 0x5, R5 ;  /* 0x00000005ff027819 */ /* 0x000fe40000011405 */
[----:B------:R-:W-:Y:S02]  /*11ab0*/  LOP3.LUT R12, R10, 0x1, RZ, 0xc0, !PT ;  /* 0x000000010a0c7812 */ /* 0x000fe400078ec0ff */
        /* <DEDUP_REMOVED lines=13> */
[C---:B------:R-:W-:Y:S01]  /*11b90*/  IMAD.IADD R13, R11.reuse, 0x1, R10 ;  /* 0x000000010b0d7824 */ /* 0x040fe200078e020a */
[C---:B------:R-:W-:Y:S02]  /*11ba0*/  IADD3 R12, R11.reuse, 0x80, RZ ;  /* 0x000000800b0c7810 */ /* 0x040fe40007ffe0ff */
[----:B------:R-:W-:Y:S02]  /*11bb0*/  IADD3 R9, R11, 0x70, RZ ;  /* 0x000000700b097810 */ /* 0x000fe40007ffe0ff */
[----:B------:R-:W-:Y:S01]  /*11bc0*/  @P0 IADD3 R9, R12, 0x10, RZ ;  /* 0x000000100c090810 */ /* 0x000fe20007ffe0ff */
[----:B------:R-:W-:Y:S01]  /*11bd0*/  IMAD.MOV.U32 R12, RZ, RZ, 0x40 ;  /* 0x00000040ff0c7424 */ /* 0x000fe200078e00ff */
[----:B------:R-:W-:Y:S02]  /*11be0*/  F2FP.BF16.PACK_AB R44, R45, R44 ;  /* 0x0000002c2d2c723e */ /* 0x000fe400000010ff */
[----:B------:R-:W-:Y:S01]  /*11bf0*/  F2FP.BF16.PACK_AB R46, R47, R46 ;  /* 0x0000002e2f2e723e */ /* 0x000fe200000010ff */
[----:B------:R-:W-:Y:S01]  /*11c00*/  IMAD.IADD R15, R10, 0x1, R9 ;  /* 0x000000010a0f7824 */ /* 0x000fe200078e0209 */
[----:B------:R-:W-:Y:S01]  /*11c10*/  SEL R12, R12, 0xffffffc0, !P2 ;  /* 0xffffffc00c0c7807 */ /* 0x000fe20005000000 */
[----:B------:R-:W-:Y:S01]  /*11c20*/  IMAD.U32 R10, RZ, RZ, UR4 ;  /* 0x00000004ff0a7e24 */ /* 0x000fe2000f8e00ff */
[----:B------:R-:W-:-:S02]  /*11c30*/  F2FP.BF16.PACK_AB R48, R49, R48 ;  /* 0x000000303130723e */ /* 0x000fc400000010ff */
[----:B------:R-:W-:Y:S01]  /*11c40*/  F2FP.BF16.PACK_AB R50, R51, R50 ;  /* 0x000000323332723e */ /* 0x000fe200000010ff */
[--C-:B------:R-:W-:Y:S01]  /*11c50*/  IMAD.IADD R17, R11, 0x1, R12.reuse ;  /* 0x000000010b117824 */ /* 0x100fe200078e020c */
[----:B------:R-:W-:Y:S01]  /*11c60*/  F2FP.BF16.PACK_AB R52, R53, R52 ;  /* 0x000000343534723e */ /* 0x000fe200000010ff */
[C---:B------:R-:W-:Y:S01]  /*11c70*/  IMAD.IADD R19, R12.reuse, 0x1, R9 ;  /* 0x000000010c137824 */ /* 0x040fe200078e0209 */
[----:B------:R-:W-:Y:S01]  /*11c80*/  F2FP.BF16.PACK_AB R54, R55, R54 ;  /* 0x000000363736723e */ /* 0x000fe200000010ff */
[----:B------:R-:W-:Y:S01]  /*11c90*/  IMAD.IADD R21, R12, 0x1, R13 ;  /* 0x000000010c157824 */ /* 0x000fe200078e020d */
[----:B------:R-:W-:Y:S01]  /*11ca0*/  STS [R11+0x80], R144 ;  /* 0x000080900b007388 */ /* 0x000fe20000000800 */
[----:B------:R-:W-:Y:S01]  /*11cb0*/  IMAD.IADD R23, R15, 0x1, R12 ;  /* 0x000000010f177824 */ /* 0x000fe200078e020c */
[----:B------:R-:W-:Y:S02]  /*11cc0*/  F2FP.BF16.PACK_AB R56, R57, R56 ;  /* 0x000000383938723e */ /* 0x000fe400000010ff */
[----:B------:R-:W-:Y:S01]  /*11cd0*/  STS [R11+0x480], R146 ;  /* 0x000480920b007388 */ /* 0x000fe20000000800 */
[----:B------:R-:W-:-:S02]  /*11ce0*/  F2FP.BF16.PACK_AB R58, R59, R58 ;  /* 0x0000003a3b3a723e */ /* 0x000fc400000010ff */
[----:B------:R-:W-:Y:S01]  /*11cf0*/  F2FP.BF16.PACK_AB R60, R61, R60 ;  /* 0x0000003c3d3c723e */ /* 0x000fe200000010ff */
[----:B------:R-:W-:Y:S01]  /*11d00*/  STS [R9], R140 ;  /* 0x0000008c09007388 */ /* 0x000fe20000000800 */
[----:B------:R-:W-:Y:S02]  /*11d10*/  F2FP.BF16.PACK_AB R62, R63, R62 ;  /* 0x0000003e3f3e723e */ /* 0x000fe400000010ff */
[----:B------:R-:W-:Y:S01]  /*11d20*/  F2FP.BF16.PACK_AB R64, R65, R64 ;  /* 0x000000404140723e */ /* 0x000fe200000010ff */
[----:B------:R-:W-:Y:S01]  /*11d30*/  STS [R9+0x400], R142 ;  /* 0x0004008e09007388 */ /* 0x000fe20000000800 */
[----:B------:R-:W-:Y:S02]  /*11d40*/  F2FP.BF16.PACK_AB R68, R69, R68 ;  /* 0x000000444544723e */ /* 0x000fe400000010ff */
[----:B------:R-:W-:Y:S01]  /*11d50*/  F2FP.BF16.PACK_AB R70, R71, R70 ;  /* 0x000000464746723e */ /* 0x000fe200000010ff */
[----:B------:R-:W-:Y:S01]  /*11d60*/  STS [R13+0x80], R136 ;  /* 0x000080880d007388 */ /* 0x000fe20000000800 */
[----:B------:R-:W-:-:S02]  /*11d70*/  F2FP.BF16.PACK_AB R72, R73, R72 ;  /* 0x000000484948723e */ /* 0x000fc400000010ff */
[----:B------:R-:W-:Y:S01]  /*11d80*/  F2FP.BF16.PACK_AB R74, R75, R74 ;  /* 0x0000004a4b4a723e */ /* 0x000fe200000010ff */
[----:B------:R-:W-:Y:S01]  /*11d90*/  STS [R13+0x480], R138 ;  /* 0x0004808a0d007388 */ /* 0x000fe20000000800 */
[----:B------:R-:W-:Y:S02]  /*11da0*/  F2FP.BF16.PACK_AB R76, R77, R76 ;  /* 0x0000004c4d4c723e */ /* 0x000fe400000010ff */
[----:B------:R-:W-:Y:S01]  /*11db0*/  F2FP.BF16.PACK_AB R78, R79, R78 ;  /* 0x0000004e4f4e723e */ /* 0x000fe200000010ff */
[----:B------:R-:W-:Y:S01]  /*11dc0*/  STS [R15], R132 ;  /* 0x000000840f007388 */ /* 0x000fe20000000800 */
        /* <DEDUP_REMOVED lines=71> */
[----:B------:R3:W-:Y:S04]  /*12240*/  STS [R9+0xc400], R106 ;  /* 0x00c4006a09007388 */ /* 0x0007e80000000800 */
[----:B------:R-:W-:Y:S04]  /*12250*/  STS [R13+0xc080], R108 ;  /* 0x00c0806c0d007388 */ /* 0x000fe80000000800 */
[----:B------:R4:W-:Y:S04]  /*12260*/  STS [R13+0xc480], R110 ;  /* 0x00c4806e0d007388 */ /* 0x0009e80000000800 */
[----:B------:R2:W-:Y:S04]  /*12270*/  STS [R15+0xc000], R112 ;  /* 0x00c000700f007388 */ /* 0x0005e80000000800 */
[----:B------:R2:W-:Y:S01]  /*12280*/  STS [R15+0xc400], R114 ;  /* 0x00c400720f007388 */ /* 0x0005e20000000800 */
[----:B-1----:R-:W-:Y:S01]  /*12290*/  IMAD.U32 R11, RZ, RZ, UR5 ;  /* 0x00000005ff0b7e24 */ /* 0x002fe2000f8e00ff */
[----:B------:R-:W-:-:S02]  /*122a0*/  ULDC.64 UR4, c[0x0][0x508] ;  /* 0x0001420000047ab9 */ /* 0x000fc40000000a00 */
[----:B------:R2:W-:Y:S04]  /*122b0*/  STS [R17+0xc080], R116 ;  /* 0x00c0807411007388 */ /* 0x0005e80000000800 */
[----:B------:R2:W-:Y:S04]  /*122c0*/  STS [R17+0xc480], R118 ;  /* 0x00c4807611007388 */ /* 0x0005e80000000800 */
[----:B------:R2:W-:Y:S04]  /*122d0*/  STS [R19+0xc000], R120 ;  /* 0x00c0007813007388 */ /* 0x0005e80000000800 */
[----:B------:R2:W-:Y:S04]  /*122e0*/  STS [R19+0xc400], R122 ;  /* 0x00c4007a13007388 */ /* 0x0005e80000000800 */
[----:B------:R2:W-:Y:S04]  /*122f0*/  STS [R21+0xc080], R124 ;  /* 0x00c0807c15007388 */ /* 0x0005e80000000800 */
[----:B------:R2:W-:Y:S04]  /*12300*/  STS [R21+0xc480], R126 ;  /* 0x00c4807e15007388 */ /* 0x0005e80000000800 */
[----:B------:R2:W-:Y:S04]  /*12310*/  STS [R23+0xc000], R128 ;  /* 0x00c0008017007388 */ /* 0x0005e80000000800 */
[----:B------:R2:W-:Y:S04]  /*12320*/  STS [R23+0xc400], R130 ;  /* 0x00c4008217007388 */ /* 0x0005e80000000800 */
[----:B------:R-:W-:Y:S01]  /*12330*/  BAR.SYNC.DEFER_BLOCKING 0x1, 0x100 ;  /* 0x0044000000007b1d */ /* 0x000fe20000010000 */
[----:B------:R-:W-:-:S04]  /*12340*/  UISETP.NE.U32.AND UP0, UPT, URZ, UR4, UPT ;  /* 0x000000043f00728c */ /* 0x000fc8000bf05070 */
[----:B------:R-:W-:Y:S01]  /*12350*/  UISETP.NE.AND.EX UP0, UPT, URZ, UR5, UPT, UP0 ;  /* 0x000000053f00728c */ /* 0x000fe2000bf05300 */
[----:B---3--:R-:W3:Y:S02]  /*12360*/  @P0 LDG.E R9, [R10.64] ;  /* 0x0000000a0a090981 */ /* 0x008ee4000c1e1900 */
[----:B------:R-:W-:-:S03]  /*12370*/  ULDC.64 UR4, c[0x0][0x508] ;  /* 0x0001420000047ab9 */ /* 0x000fc60000000a00 */
[----:B------:R-:W-:-:S05]  /*12380*/  PLOP3.LUT P1, PT, PT, PT, UP0, 0x80, 0x0 ;  /* 0x000000000000781c */ /* 0x000fca0003f2f008 */
[----:B------:R-:W-:Y:S01]  /*12390*/  @UP0 UIMAD.WIDE UR4, UR20, UR6, UR4 ;  /* 0x00000006140402a5 */ /* 0x000fe2000f8e0204 */
[----:B------:R-:W-:-:S05]  /*123a0*/  IMAD.MOV.U32 R4, RZ, RZ, c[0x0][0x388] ;  /* 0x0000e200ff047624 */ /* 0x000fca00078e00ff */
[----:B------:R-:W-:Y:S02]  /*123b0*/  IMAD.U32 R12, RZ, RZ, UR4 ;  /* 0x00000004ff0c7e24 */ /* 0x000fe4000f8e00ff */
[----:B----4-:R-:W-:-:S05]  /*123c0*/  IMAD.U32 R13, RZ, RZ, UR5 ;  /* 0x00000005ff0d7e24 */ /* 0x010fca000f8e00ff */
[----:B------:R2:W5:Y:S01]  /*123d0*/  @P1 LDG.E R4, [R12.64] ;  /* 0x0000000a0c041981 */ /* 0x000562000c1e1900 */
[----:B------:R-:W-:Y:S02]  /*123e0*/  UMOV UR22, URZ ;  /* 0x0000003f00167c82 */ /* 0x000fe40008000000 */
[----:B------:R-:W-:Y:S01]  /*123f0*/  UMOV UR23, URZ ;  /* 0x0000003f00177c82 */ /* 0x000fe20008000000 */
[----:B---3--:R-:W1:Y:S02]  /*12400*/  @P0 R2UR UR5, R9 ;  /* 0x00000000090503c2 */ /* 0x008e6400000e0000 */
[----:B-1----:R-:W-:Y:S02]  /*12410*/  @UP1 USHF.R.S32.HI UR4, URZ, 0x1f, UR5 ;  /* 0x0000001f3f041899 */ /* 0x002fe40008011405 */
[----:B------:R-:W-:-:S05]  /*12420*/  @UP1 UMOV UR22, UR5 ;  /* 0x0000000500161c82 */ /* 0x000fca0008000000 */
[----:B------:R-:W-:Y:S01]  /*12430*/  @UP1 UMOV UR23, UR4 ;  /* 0x0000000400171c82 */ /* 0x000fe20008000000 */
[----:B------:R-:W-:Y:S05]  /*12440*/  @P1 BRA `(.L_x_146) ;  /* 0x0000004000001947 */ /* 0x000fea0003800000 */
[----:B--2---:R-:W-:Y:S05]  /*12450*/  @!P0 BRA `(.L_x_146) ;  /* 0x0000003000008947 */ /* 0x004fea0003800000 */
[----:B-----5:R-:W2:Y:S04]  /*12460*/  LDG.E R4, [R10.64] ;  /* 0x0000000a0a047981 */ /* 0x020ea8000c1e1900 */
[----:B------:R-:W2:Y:S02]  /*12470*/  LDG.E R9, [R10.64+0x4] ;  /* 0x0000040a0a097981 */ /* 0x000ea4000c1e1900 */
[----:B--2---:R-:W-:Y:S02]  /*12480*/  IADD3 R4, -R4, R9, RZ ;  /* 0x0000000904047210 */ /* 0x004fe40007ffe1ff */
.L_x_146:
[----:B--2---:R-:W-:Y:S01]  /*12490*/  SHF.R.S32.HI R11, RZ, 0x1f, R2 ;  /* 0x0000001fff0b7819 */ /* 0x004fe20000011402 */
[----:B------:R-:W1:Y:S01]  /*124a0*/  S2R R73, SR_CTAID.X ;  /* 0x0000000000497919 */ /* 0x000e620000002500 */
[----:B------:R-:W-:Y:S01]  /*124b0*/  LOP3.LUT R5, R5, 0xffffffe0, RZ, 0xc0, !PT ;  /* 0xffffffe005057812 */ /* 0x000fe200078ec0ff */
[----:B------:R-:W-:Y:S01]  /*124c0*/  IMAD.MOV.U32 R9, RZ, RZ, c[0x0][0x4e8] ;  /* 0x00013a00ff097624 */ /* 0x000fe200078e00ff */
[----:B------:R-:W-:Y:S01]  /*124d0*/  LEA.HI R11, R11, R2, RZ, 0x3 ;  /* 0x000000020b0b7211 */ /* 0x000fe200078f18ff */
[----:B------:R-:W-:Y:S01]  /*124e0*/  ULDC.64 UR6, c[0x0][0x490] ;  /* 0x0001240000067ab9 */ /* 0x000fe20000000a00 */
[-C--:B------:R-:W-:Y:S01]  /*124f0*/  LEA.HI R16, R3, R0.reuse, RZ, 0x3 ;  /* 0x0000000003107211 */ /* 0x080fe200078f18ff */
[----:B------:R-:W-:Y:S01]  /*12500*/  IMAD.IADD R5, R0, 0x1, -R5 ;  /* 0x0000000100057824 */ /* 0x000fe200078e0a05 */
[----:B------:R-:W-:Y:S01]  /*12510*/  LOP3.LUT R11, R11, 0xffffff8, RZ, 0xc0, !PT ;  /* 0x0ffffff80b0b7812 */ /* 0x000fe200078ec0ff */
[----:B------:R-:W-:Y:S01]  /*12520*/  USHF.R.S32.HI UR12, URZ, 0x1f, UR20 ;  /* 0x0000001f3f0c7899 */ /* 0x000fe20008011414 */
[----:B------:R-:W-:Y:S01]  /*12530*/  ISETP.NE.AND P1, PT, R9, 0x1, PT ;  /* 0x000000010900780c */ /* 0x000fe20003f25270 */
[----:B------:R-:W-:Y:S01]  /*12540*/  UIMAD UR9, UR8, UR6, URZ ;  /* 0x00000006080972a4 */ /* 0x000fe2000f8e023f */
[----:B------:R-:W-:Y:S01]  /*12550*/  LEA.HI R9, R7, R7, RZ, 0x1 ;  /* 0x0000000707097211 */ /* 0x000fe200078f08ff */
[----:B------:R-:W-:Y:S01]  /*12560*/  IMAD.IADD R11, R2, 0x1, -R11 ;  /* 0x00000001020b7824 */ /* 0x000fe200078e0a0b */
[----:B------:R-:W-:Y:S01]  /*12570*/  SHF.R.S32.HI R2, RZ, 0x1f, R5 ;  /* 0x0000001fff027819 */ /* 0x000fe20000011405 */
[----:B------:R-:W-:Y:S01]  /*12580*/  UMOV UR14, UR22 ;  /* 0x00000016000e7c82 */ /* 0x000fe20008000000 */
[----:B------:R-:W-:Y:S01]  /*12590*/  LOP3.LUT R10, R9, 0x1ffffffe, RZ, 0xc0, !PT ;  /* 0x1ffffffe090a7812 */ /* 0x000fe200078ec0ff */
[----:B------:R-:W-:Y:S01]  /*125a0*/  UMOV UR15, UR23 ;  /* 0x00000017000f7c82 */ /* 0x000fe20008000000 */
[----:B------:R-:W-:Y:S01]  /*125b0*/  LEA.HI R2, R2, R5, RZ, 0x2 ;  /* 0x0000000502027211 */ /* 0x000fe200078f10ff */
[----:B------:R-:W-:Y:S01]  /*125c0*/  USEL UR12, UR12, URZ, !UP1 ;  /* 0x0000003f0c0c7287 */ /* 0x000fe2000c800000 */
[----:B------:R-:W-:Y:S01]  /*125d0*/  LOP3.LUT P2, RZ, R5, 0x3, RZ, 0xc0, !PT ;  /* 0x0000000305ff7812 */ /* 0x000fe2000784c0ff */
[----:B------:R-:W-:Y:S01]  /*125e0*/  IMAD.IADD R7, R7, 0x1, -R10 ;  /* 0x0000000107077824 */ /* 0x000fe200078e0a0a */
[----:B------:R-:W-:Y:S01]  /*125f0*/  SHF.R.S32.HI R2, RZ, 0x2, R2 ;  /* 0x00000002ff027819 */ /* 0x000fe20000011402 */
[----:B------:R-:W-:Y:S01]  /*12600*/  UIMAD.WIDE.U32 UR14, UR13, UR6, UR14 ;  /* 0x000000060d0e72a5 */ /* 0x000fe2000f8e000e */
[----:B------:R-:W-:Y:S01]  /*12610*/  LEA.HI R3, R3, R0, RZ, 0x6 ;  /* 0x0000000003037211 */ /* 0x000fe200078f30ff */
[----:B------:R-:W-:Y:S01]  /*12620*/  UIMAD UR9, UR13, UR7, UR9 ;  /* 0x000000070d0972a4 */ /* 0x000fe2000f8e0209 */
[----:B------:R-:W-:Y:S01]  /*12630*/  BSSY B0, `(.L_x_147) ;  /* 0x0000083000007945 */ /* 0x000fe20003800000 */
[----:B------:R-:W-:Y:S01]  /*12640*/  IMAD R2, R11, 0x10, R2 ;  /* 0x000000100b027824 */ /* 0x000fe200078e0202 */
[----:B------:R-:W-:-:S02]  /*12650*/  ULDC.64 UR6, c[0x0][0x498] ;  /* 0x0001260000067ab9 */ /* 0x000fc40000000a00 */
[----:B------:R-:W-:Y:S01]  /*12660*/  USEL UR20, UR20, URZ, !UP1 ;  /* 0x0000003f14147287 */ /* 0x000fe2000c800000 */
[----:B------:R-:W-:Y:S01]  /*12670*/  IMAD R10, R7, 0x8, R2 ;  /* 0x00000008070a7824 */ /* 0x000fe200078e0202 */
[----:B------:R-:W-:Y:S02]  /*12680*/  UIMAD UR17, UR12, UR6, URZ ;  /* 0x000000060c1172a4 */ /* 0x000fe4000f8e023f */
[----:B------:R-:W-:Y:S02]  /*12690*/  UIADD3 UR15, UR15, UR9, URZ ;  /* 0x000000090f0f7290 */ /* 0x000fe4000fffe03f */
[----:B-1----:R-:W-:Y:S01]  /*126a0*/  LEA R7, R73, R10, 0x7 ;  /* 0x0000000a49077211 */ /* 0x002fe200078e38ff */
[----:B------:R-:W-:Y:S02]  /*126b0*/  UIMAD UR7, UR20, UR7, UR17 ;  /* 0x00000007140772a4 */ /* 0x000fe4000f8e0211 */
[----:B------:R-:W-:Y:S02]  /*126c0*/  UIMAD.WIDE.U32 UR14, UR20, UR6, UR14 ;  /* 0x00000006140e72a5 */ /* 0x000fe4000f8e000e */
[----:B------:R-:W-:Y:S01]  /*126d0*/  @P1 IMAD.HI.U32 R5, R7, c[0x0][0x4ec], RZ ;  /* 0x00013b0007051a27 */ /* 0x000fe200078e00ff */
[----:B------:R-:W-:-:S02]  /*126e0*/  ULDC.64 UR4, c[0x0][0x3a0] ;  /* 0x0000e80000047ab9 */ /* 0x000fc40000000a00 */
[----:B------:R-:W-:Y:S01]  /*126f0*/  UIMAD UR16, UR23, UR4, URZ ;  /* 0x00000004171072a4 */ /* 0x000fe2000f8e023f */
[----:B------:R-:W-:Y:S01]  /*12700*/  IMAD.MOV.U32 R12, RZ, RZ, R7 ;  /* 0x000000ffff0c7224 */ /* 0x000fe200078e0007 */
[----:B------:R-:W-:Y:S01]  /*12710*/  @P1 SHF.R.U32.HI R12, RZ, c[0x0][0x4f0], R5 ;  /* 0x00013c00ff0c1a19 */ /* 0x000fe20000011605 */
[----:B------:R-:W-:Y:S01]  /*12720*/  UIMAD.WIDE.U32 UR18, UR22, UR4, URZ ;  /* 0x00000004161272a5 */ /* 0x000fe2000f8e003f */
[----:B------:R-:W-:Y:S01]  /*12730*/  LOP3.LUT R5, R16, 0xfffffff8, RZ, 0xc0, !PT ;  /* 0xfffffff810057812 */ /* 0x000fe200078ec0ff */
[----:B------:R-:W-:Y:S01]  /*12740*/  UIMAD UR16, UR22, UR5, UR16 ;  /* 0x00000005161072a4 */ /* 0x000fe2000f8e0210 */
[----:B------:R-:W-:Y:S01]  /*12750*/  SHF.R.S32.HI R16, RZ, 0x3, R16 ;  /* 0x00000003ff107819 */ /* 0x000fe20000011410 */
[--C-:B------:R-:W-:Y:S01]  /*12760*/  IMAD.MOV R10, RZ, RZ, -R12.reuse ;  /* 0x000000ffff0a7224 */ /* 0x100fe200078e0a0c */
[----:B------:R-:W-:Y:S01]  /*12770*/  ULDC.64 UR4, c[0x0][0x3e8] ;  /* 0x0000fa0000047ab9 */ /* 0x000fe20000000a00 */
[----:B------:R-:W-:Y:S01]  /*12780*/  IMAD.IADD R5, R0, 0x1, -R5 ;  /* 0x0000000100057824 */ /* 0x000fe200078e0a05 */
[----:B------:R-:W-:Y:S01]  /*12790*/  UIMAD UR8, UR8, UR4, URZ ;  /* 0x00000004080872a4 */ /* 0x000fe2000f8e023f */
[----:B------:R-:W-:Y:S01]  /*127a0*/  IMAD R10, R10, c[0x0][0x4e8], R7 ;  /* 0x00013a000a0a7a24 */ /* 0x000fe200078e0207 */
[----:B------:R-:W-:Y:S01]  /*127b0*/  SHF.R.S32.HI R7, RZ, 0x1f, R12 ;  /* 0x0000001fff077819 */ /* 0x000fe2000001140c */
[----:B------:R-:W-:Y:S01]  /*127c0*/  IMAD.U32 R0, RZ, RZ, UR7 ;  /* 0x00000007ff007e24 */ /* 0x000fe2000f8e00ff */
[----:B------:R-:W-:Y:S01]  /*127d0*/  IADD3 R12, P0, R12, UR14, RZ ;  /* 0x0000000e0c0c7c10 */ /* 0x000fe2000ff1e0ff */
[----:B------:R-:W-:Y:S01]  /*127e0*/  IMAD.SHL.U32 R17, R16, 0x40, RZ ;  /* 0x0000004010117824 */ /* 0x000fe200078e00ff */
[----:B------:R-:W-:Y:S01]  /*127f0*/  SHF.R.S32.HI R15, RZ, 0x1f, R10 ;  /* 0x0000001fff0f7819 */ /* 0x000fe2000001140a */
[----:B------:R-:W-:Y:S01]  /*12800*/  UIADD3 UR19, UR19, UR16, URZ ;  /* 0x0000001013137290 */ /* 0x000fe2000fffe03f */
[----:B------:R-:W-:Y:S01]  /*12810*/  IADD3.X R13, R7, UR15, R0, P0, !PT ;  /* 0x0000000f070d7c10 */ /* 0x000fe200087fe400 */
[----:B------:R-:W-:Y:S01]  /*12820*/  UIMAD UR5, UR13, UR5, UR8 ;  /* 0x000000050d0572a4 */ /* 0x000fe2000f8e0208 */
[----:B------:R-:W-:Y:S01]  /*12830*/  LEA R0, R5, R16, 0x5 ;  /* 0x0000001005007211 */ /* 0x000fe200078e28ff */
[----:B------:R-:W-:Y:S01]  /*12840*/  IMAD R15, R15, c[0x0][0x488], RZ ;  /* 0x000122000f0f7a24 */ /* 0x000fe200078e02ff */
[----:B------:R-:W-:Y:S01]  /*12850*/  LOP3.LUT R17, R17, 0x1c0, RZ, 0xc0, !PT ;  /* 0x000001c011117812 */ /* 0x000fe200078ec0ff */
[----:B------:R-:W-:Y:S01]  /*12860*/  IMAD.WIDE.U32 R12, R10, c[0x0][0x488], R12 ;  /* 0x000122000a0c7a25 */ /* 0x000fe200078e000c */
[----:B------:R-:W-:-:S02]  /*12870*/  UIMAD.WIDE.U32 UR18, UR13, UR4, UR18 ;  /* 0x000000040d1272a5 */ /* 0x000fc4000f8e0012 */
[----:B------:R-:W-:Y:S01]  /*12880*/  ULDC.64 UR6, c[0x0][0x3f0] ;  /* 0x0000fc0000067ab9 */ /* 0x000fe20000000a00 */
[----:B------:R-:W-:Y:S01]  /*12890*/  IMAD R9, R73, 0x80, R0 ;  /* 0x0000008049097824 */ /* 0x000fe200078e0200 */
[----:B------:R-:W-:Y:S01]  /*128a0*/  UIMAD UR12, UR12, UR6, URZ ;  /* 0x000000060c0c72a4 */ /* 0x000fe2000f8e023f */
[----:B------:R-:W-:Y:S01]  /*128b0*/  IMAD.SHL.U32 R0, R5, 0x8, RZ ;  /* 0x0000000805007824 */ /* 0x000fe200078e00ff */
[----:B------:R-:W-:Y:S01]  /*128c0*/  SHF.R.U32.HI R5, RZ, 0x3, R17 ;  /* 0x00000003ff057819 */ /* 0x000fe20000011611 */
[----:B------:R-:W-:Y:S01]  /*128d0*/  IMAD R15, R10, c[0x0][0x48c], R15 ;  /* 0x000123000a0f7a24 */ /* 0x000fe200078e020f */
[----:B------:R-:W-:Y:S01]  /*128e0*/  UIADD3 UR19, UR19, UR5, URZ ;  /* 0x0000000513137290 */ /* 0x000fe2000fffe03f */
[----:B------:R-:W-:Y:S01]  /*128f0*/  @P1 IMAD.HI.U32 R11, R9, c[0x0][0x4ec], RZ ;  /* 0x00013b00090b1a27 */ /* 0x000fe200078e00ff */
[----:B------:R-:W-:Y:S01]  /*12900*/  LOP3.LUT R10, R17, 0x38, R0, 0xf8, !PT ;  /* 0x00000038110a7812 */ /* 0x000fe200078ef800 */
[----:B------:R-:W-:Y:S01]  /*12910*/  UIMAD UR7, UR20, UR7, UR12 ;  /* 0x00000007140772a4 */ /* 0x000fe2000f8e020c */
[----:B------:R-:W-:Y:S01]  /*12920*/  LEA R17, P0, R12, c[0x0][0x450], 0x2 ;  /* 0x000114000c117a11 */ /* 0x000fe200078010ff */
[----:B------:R-:W-:Y:S01]  /*12930*/  IMAD.IADD R14, R13, 0x1, R15 ;  /* 0x000000010d0e7824 */ /* 0x000fe200078e020f */
[----:B------:R-:W-:Y:S01]  /*12940*/  LOP3.LUT R5, R10, R5, RZ, 0x3c, !PT ;  /* 0x000000050a057212 */ /* 0x000fe200078e3cff */
[----:B------:R-:W-:Y:S01]  /*12950*/  IMAD.MOV.U32 R7, RZ, RZ, R9 ;  /* 0x000000ffff077224 */ /* 0x000fe200078e0009 */
[----:B------:R-:W-:Y:S01]  /*12960*/  @P1 SHF.R.U32.HI R7, RZ, c[0x0][0x4f0], R11 ;  /* 0x00013c00ff071a19 */ /* 0x000fe2000001160b */
[----:B------:R-:W-:Y:S01]  /*12970*/  UIMAD.WIDE.U32 UR18, UR20, UR6, UR18 ;  /* 0x00000006141272a5 */ /* 0x000fe2000f8e0012 */
[----:B------:R-:W-:Y:S01]  /*12980*/  LEA.HI.X R14, R12, c[0x0][0x454], R14, 0x2, P0 ;  /* 0x000115000c0e7a11 */ /* 0x000fe200000f140e */
[----:B------:R-:W-:Y:S01]  /*12990*/  SHFL.IDX PT, R10, R17, 0x1, 0x1c1f ;  /* 0x003c1f00110a7f89 */ /* 0x000fe200000e0000 */
[--C-:B------:R-:W-:Y:S01]  /*129a0*/  SHF.R.S32.HI R15, RZ, 0x1f, R7.reuse ;  /* 0x0000001fff0f7819 */ /* 0x100fe20000011407 */
[----:B------:R-:W-:Y:S01]  /*129b0*/  IMAD.MOV R18, RZ, RZ, -R7 ;  /* 0x000000ffff127224 */ /* 0x000fe200078e0a07 */
[----:B------:R-:W-:Y:S01]  /*129c0*/  UIADD3 UR7, UR19, UR7, URZ ;  /* 0x0000000713077290 */ /* 0x000fe2000fffe03f */
[----:B------:R-:W-:Y:S01]  /*129d0*/  SHFL.IDX PT, R12, R17, RZ, 0x1c1f ;  /* 0x001c1fff110c7589 */ /* 0x000fe200000e0000 */
[----:B------:R-:W-:Y:S01]  /*129e0*/  MOV R20, UR18 ;  /* 0x0000001200147c02 */ /* 0x000fe20008000f00 */
[----:B------:R-:W-:-:S02]  /*129f0*/  IMAD R18, R18, c[0x0][0x4e8], R9 ;  /* 0x00013a0012127a24 */ /* 0x000fc400078e0209 */
[----:B------:R-:W1:Y:S01]  /*12a00*/  SHFL.IDX PT, R13, R14, RZ, 0x1c1f ;  /* 0x001c1fff0e0d7589 */ /* 0x000e6200000e0000 */
[----:B------:R-:W-:Y:S02]  /*12a10*/  IMAD R9, R73, 0x80, R2 ;  /* 0x0000008049097824 */ /* 0x000fe400078e0202 */
[----:B-----5:R-:W-:Y:S01]  /*12a20*/  IMAD R2, R4, c[0x0][0x4e8], RZ ;  /* 0x00013a0004027a24 */ /* 0x020fe200078e02ff */
[----:B------:R2:W3:Y:S01]  /*12a30*/  SHFL.IDX PT, R11, R14, 0x1, 0x1c1f ;  /* 0x003c1f000e0b7f89 */ /* 0x0004e200000e0000 */
[----:B------:R-:W-:Y:S01]  /*12a40*/  IMAD R22, R15, c[0x0][0x3e0], RZ ;  /* 0x0000f8000f167a24 */ /* 0x000fe200078e02ff */
[C---:B------:R-:W-:Y:S01]  /*12a50*/  IADD3 R15, R9.reuse, 0x8, RZ ;  /* 0x00000008090f7810 */ /* 0x040fe20007ffe0ff */
[----:B------:R-:W-:Y:S01]  /*12a60*/  IMAD.U32 R21, RZ, RZ, UR19 ;  /* 0x00000013ff157e24 */ /* 0x000fe2000f8e00ff */
[-C--:B------:R-:W-:Y:S01]  /*12a70*/  ISETP.GE.OR P1, PT, R9, R2.reuse, P2 ;  /* 0x000000020900720c */ /* 0x080fe20001726670 */
[----:B------:R-:W-:Y:S01]  /*12a80*/  IMAD.U32 R21, RZ, RZ, UR7 ;  /* 0x00000007ff157e24 */ /* 0x000fe2000f8e00ff */
[----:B------:R-:W-:Y:S01]  /*12a90*/  ISETP.GE.OR P0, PT, R15, R2, P2 ;  /* 0x000000020f00720c */ /* 0x000fe20001706670 */
[C---:B------:R-:W-:Y:S01]  /*12aa0*/  IMAD R22, R7.reuse, c[0x0][0x3e4], R22 ;  /* 0x0000f90007167a24 */ /* 0x040fe200078e0216 */
[----:B------:R-:W-:Y:S01]  /*12ab0*/  SHF.R.S32.HI R4, RZ, 0x1f, R18 ;  /* 0x0000001fff047819 */ /* 0x000fe20000011412 */
[----:B------:R-:W-:-:S04]  /*12ac0*/  IMAD.WIDE.U32 R20, R7, c[0x0][0x3e0], R20 ;  /* 0x0000f80007147a25 */ /* 0x000fc800078e0014 */
[----:B------:R-:W-:Y:S01]  /*12ad0*/  IMAD R73, R73, 0x80, R16 ;  /* 0x0000008049497824 */ /* 0x000fe200078e0210 */
[----:B------:R-:W-:-:S05]  /*12ae0*/  IADD3 R21, R21, R22, RZ ;  /* 0x0000001615157210 */ /* 0x000fca0007ffe0ff */
[----:B------:R-:W-:Y:S01]  /*12af0*/  IMAD.WIDE.U32 R74, R18, c[0x0][0x3d8], R20 ;  /* 0x0000f600124a7a25 */ /* 0x000fe200078e0014 */
[----:B-1----:R1:W-:Y:S03]  /*12b00*/  @!P1 ST.E [R12.64], R6 ;  /* 0x000000060c009985 */ /* 0x0023e6000c10190a */
[----:B--2---:R-:W-:Y:S01]  /*12b10*/  IMAD.SHL.U32 R14, R3, 0x8, RZ ;  /* 0x00000008030e7824 */ /* 0x004fe200078e00ff */
[----:B---3--:R1:W-:Y:S01]  /*12b20*/  @!P0 ST.E [R10.64], R8 ;  /* 0x000000080a008985 */ /* 0x0083e2000c10190a */
[----:B------:R-:W-:-:S03]  /*12b30*/  IMAD R3, R4, c[0x0][0x3d8], RZ ;  /* 0x0000f60004037a24 */ /* 0x000fc600078e02ff */
[----:B------:R-:W-:Y:S01]  /*12b40*/  LOP3.LUT R5, R5, 0x7ffffe00, R14, 0xf8, !PT ;  /* 0x7ffffe0005057812 */ /* 0x000fe200078ef80e */
[----:B------:R-:W-:-:S04]  /*12b50*/  IMAD R3, R18, c[0x0][0x3dc], R3 ;  /* 0x0000f70012037a24 */ /* 0x000fc800078e0203 */
[----:B------:R-:W-:Y:S02]  /*12b60*/  IMAD.SHL.U32 R76, R5, 0x2, RZ ;  /* 0x00000002054c7824 */ /* 0x000fe400078e00ff */
[----:B------:R-:W-:Y:S01]  /*12b70*/  IMAD.IADD R3, R75, 0x1, R3 ;  /* 0x000000014b037824 */ /* 0x000fe200078e0203 */
[C---:B------:R-:W-:Y:S02]  /*12b80*/  LEA R75, P0, R74.reuse, c[0x0][0x380], 0x1 ;  /* 0x0000e0004a4b7a11 */ /* 0x040fe400078008ff */
[----:B------:R1:W2:Y:S02]  /*12b90*/  LDS.128 R60, [R76+0x1080] ;  /* 0x001080004c3c7984 */ /* 0x0002a40000000c00 */
[----:B------:R-:W-:Y:S02]  /*12ba0*/  LEA.HI.X R74, R74, c[0x0][0x384], R3, 0x1, P0 ;  /* 0x0000e1004a4a7a11 */ /* 0x000fe400000f0c03 */
[----:B------:R1:W3:Y:S01]  /*12bb0*/  LDS.128 R56, [R76+0x2080] ;  /* 0x002080004c387984 */ /* 0x0002e20000000c00 */
[----:B------:R-:W-:-:S03]  /*12bc0*/  ISETP.GE.AND P0, PT, R73, R2, PT ;  /* 0x000000024900720c */ /* 0x000fc60003f06270 */
        /* <DEDUP_REMOVED lines=22> */
[----:B------:R5:W1:Y:S01]  /*12d30*/  LDS.128 R16, [R76+0xc080] ;  /* 0x00c080004c107984 */ /* 0x000a620000000c00 */
[----:B------:R-:W-:-:S07]  /*12d40*/  ISETP.GE.AND P3, PT, R0, c[0x0][0x3c8], PT ;  /* 0x0000f20000007a0c */ /* 0x000fce0003f66270 */
[----:B------:R-:W-:Y:S02]  /*12d50*/  @!P2 SHF.R.S32.HI R71, RZ, 0x1f, R72 ;  /* 0x0000001fff47a819 */ /* 0x000fe40000011448 */
[----:B------:R-:W-:Y:S02]  /*12d60*/  @!P1 SHF.R.S32.HI R69, RZ, 0x1f, R70 ;  /* 0x0000001fff459819 */ /* 0x000fe40000011446 */
[----:B------:R-:W-:Y:S02]  /*12d70*/  @!P0 SHF.R.S32.HI R3, RZ, 0x1f, R68 ;  /* 0x0000001fff038819 */ /* 0x000fe40000011444 */
[----:B------:R-:W-:Y:S02]  /*12d80*/  @!P2 LEA.HI R71, R71, R72, RZ, 0x3 ;  /* 0x000000484747a211 */ /* 0x000fe400078f18ff */
[----:B------:R-:W-:Y:S02]  /*12d90*/  @!P1 LEA.HI R69, R69, R70, RZ, 0x3 ;  /* 0x0000004645459211 */ /* 0x000fe400078f18ff */
[----:B------:R-:W-:-:S02]  /*12da0*/  @!P0 LEA.HI R3, R3, R68, RZ, 0x3 ;  /* 0x0000004403038211 */ /* 0x000fc400078f18ff */
[----:B------:R-:W-:Y:S02]  /*12db0*/  @!P2 LOP3.LUT R71, R71, 0xfffffff8, RZ, 0xc0, !PT ;  /* 0xfffffff84747a812 */ /* 0x000fe400078ec0ff */
[----:B------:R-:W-:Y:S01]  /*12dc0*/  @!P1 LOP3.LUT R69, R69, 0xfffffff8, RZ, 0xc0, !PT ;  /* 0xfffffff845459812 */ /* 0x000fe200078ec0ff */
[----:B-1---5:R-:W-:Y:S01]  /*12dd0*/  @!P3 IMAD.WIDE R76, R0, 0x2, R78 ;  /* 0x00000002004cb825 */ /* 0x022fe200078e024e */
[----:B------:R-:W-:-:S03]  /*12de0*/  @!P0 LOP3.LUT R3, R3, 0xfffffff8, RZ, 0xc0, !PT ;  /* 0xfffffff803038812 */ /* 0x000fc600078ec0ff */
[--C-:B------:R-:W-:Y:S01]  /*12df0*/  @!P2 IMAD.WIDE R70, R71, 0x2, R78.reuse ;  /* 0x000000024746a825 */ /* 0x100fe200078e024e */
[----:B--2---:R1:W-:Y:S03]  /*12e00*/  @!P3 ST.E.128 [R76.64], R64 ;  /* 0x000000404c00b985 */ /* 0x0043e6000c101d0a */
[--C-:B------:R-:W-:Y:S01]  /*12e10*/  @!P1 IMAD.WIDE R68, R69, 0x2, R78.reuse ;  /* 0x0000000245449825 */ /* 0x100fe200078e024e */
[----:B---3--:R1:W-:Y:S03]  /*12e20*/  @!P2 ST.E.128 [R70.64], R48 ;  /* 0x000000304600a985 */ /* 0x0083e6000c101d0a */
[----:B------:R-:W-:Y:S01]  /*12e30*/  @!P0 IMAD.WIDE R78, R3, 0x2, R78 ;  /* 0x00000002034e8825 */ /* 0x000fe200078e024e */
[----:B----4-:R1:W-:Y:S04]  /*12e40*/  @!P1 ST.E.128 [R68.64], R32 ;  /* 0x0000002044009985 */ /* 0x0103e8000c101d0a */
[----:B------:R1:W-:Y:S02]  /*12e50*/  @!P0 ST.E.128 [R78.64], R16 ;  /* 0x000000104e008985 */ /* 0x0003e4000c101d0a */
.L_x_148:
[----:B--234-:R-:W-:Y:S05]  /*12e60*/  BSYNC B0 ;  /* 0x0000000000007941 */ /* 0x01cfea0003800000 */
.L_x_147:
[----:B------:R-:W-:Y:S01]  /*12e70*/  IADD3 R3, R73, 0x20, RZ ;  /* 0x0000002049037810 */ /* 0x000fe20007ffe0ff */
[----:B-1----:R1:W2:Y:S01]  /*12e80*/  SHFL.IDX PT, R35, R74, 0x1, 0x181f ;  /* 0x00381f004a237f89 */ /* 0x0022a200000e0000 */
        /* <DEDUP_REMOVED lines=28> */
.L_x_150:
[----:B------:R-:W-:Y:S05]  /*13050*/  BSYNC B0 ;  /* 0x0000000000007941 */ /* 0x000fea0003800000 */
.L_x_149:
[----:B------:R-:W-:Y:S01]  /*13060*/  IADD3 R3, R73, 0x40, RZ ;  /* 0x0000004049037810 */ /* 0x000fe20007ffe0ff */
[----:B--2---:R2:W4:Y:S01]  /*13070*/  SHFL.IDX PT, R19, R74, 0x2, 0x181f ;  /* 0x00581f004a137f89 */ /* 0x00452200000e0000 */
[----:B------:R-:W-:Y:S02]  /*13080*/  BSSY B0, `(.L_x_151) ;  /* 0x000001c000007945 */ /* 0x000fe40003800000 */
[----:B------:R-:W-:Y:S01]  /*13090*/  ISETP.GE.AND P0, PT, R3, R2, PT ;  /* 0x000000020300720c */ /* 0x000fe20003f06270 */
[----:B------:R2:W1:-:S12]  /*130a0*/  SHFL.IDX PT, R18, R75, 0x2, 0x181f ;  /* 0x00581f004b127f89 */ /* 0x00045800000e0000 */
        /* <DEDUP_REMOVED lines=25> */
.L_x_152:
[----:B------:R-:W-:Y:S05]  /*13240*/  BSYNC B0 ;  /* 0x0000000000007941 */ /* 0x000fea0003800000 */
.L_x_151:
[----:B------:R-:W-:Y:S01]  /*13250*/  IADD3 R73, R73, 0x60, RZ ;  /* 0x0000006049497810 */ /* 0x000fe20007ffe0ff */
[----:B-1----:R1:W2:Y:S03]  /*13260*/  SHFL.IDX PT, R11, R74, 0x3, 0x181f ;  /* 0x00781f004a0b7f89 */ /* 0x0022a600000e0000 */
[----:B------:R-:W-:Y:S01]  /*13270*/  ISETP.GE.AND P0, PT, R73, R2, PT ;  /* 0x000000024900720c */ /* 0x000fe20003f06270 */
[----:B------:R1:W4:-:S12]  /*13280*/  SHFL.IDX PT, R10, R75, 0x3, 0x181f ;  /* 0x00781f004b0a7f89 */ /* 0x00031800000e0000 */
[----:B------:R-:W-:Y:S05]  /*13290*/  @P0 EXIT ;  /* 0x000000000000094d */ /* 0x000fea0003800000 */
[C---:B------:R-:W-:Y:S02]  /*132a0*/  IADD3 R9, R0.reuse, 0x40, RZ ;  /* 0x0000004000097810 */ /* 0x040fe40007ffe0ff */
[C---:B------:R-:W-:Y:S02]  /*132b0*/  IADD3 R3, R0.reuse, 0x80, RZ ;  /* 0x0000008000037810 */ /* 0x040fe40007ffe0ff */
[----:B------:R-:W-:Y:S02]  /*132c0*/  ISETP.GE.AND P1, PT, R9, c[0x0][0x3c8], PT ;  /* 0x0000f20009007a0c */ /* 0x000fe40003f26270 */
[----:B------:R-:W-:Y:S02]  /*132d0*/  ISETP.GE.AND P0, PT, R3, c[0x0][0x3c8], PT ;  /* 0x0000f20003007a0c */ /* 0x000fe40003f06270 */
[C---:B------:R-:W-:Y:S02]  /*132e0*/  ISETP.GE.AND P2, PT, R0.reuse, c[0x0][0x3c8], PT ;  /* 0x0000f20000007a0c */ /* 0x040fe40003f46270 */
[----:B------:R-:W-:-:S07]  /*132f0*/  IADD3 R15, R0, 0xc0, RZ ;  /* 0x000000c0000f7810 */ /* 0x000fce0007ffe0ff */
[----:B------:R-:W-:Y:S02]  /*13300*/  @!P1 SHF.R.S32.HI R8, RZ, 0x1f, R9 ;  /* 0x0000001fff089819 */ /* 0x000fe40000011409 */
[----:B------:R-:W-:Y:S02]  /*13310*/  @!P0 SHF.R.S32.HI R2, RZ, 0x1f, R3 ;  /* 0x0000001fff028819 */ /* 0x000fe40000011403 */
[----:B------:R-:W-:Y:S01]  /*13320*/  @!P1 LEA.HI R8, R8, R9, RZ, 0x3 ;  /* 0x0000000908089211 */ /* 0x000fe200078f18ff */
[--C-:B--2-4-:R-:W-:Y:S01]  /*13330*/  @!P2 IMAD.WIDE R12, R0, 0x2, R10.reuse ;  /* 0x00000002000ca825 */ /* 0x114fe200078e020a */
[----:B------:R-:W-:Y:S02]  /*13340*/  @!P0 LEA.HI R2, R2, R3, RZ, 0x3 ;  /* 0x0000000302028211 */ /* 0x000fe400078f18ff */
[----:B------:R-:W-:Y:S02]  /*13350*/  @!P1 LOP3.LUT R8, R8, 0xfffffff8, RZ, 0xc0, !PT ;  /* 0xfffffff808089812 */ /* 0x000fe400078ec0ff */
[----:B------:R-:W-:Y:S01]  /*13360*/  @!P0 LOP3.LUT R2, R2, 0xfffffff8, RZ, 0xc0, !PT ;  /* 0xfffffff802028812 */ /* 0x000fe200078ec0ff */
[----:B------:R2:W-:Y:S02]  /*13370*/  @!P2 ST.E.128 [R12.64], R52 ;  /* 0x000000340c00a985 */ /* 0x0005e4000c101d0a */
[----:B------:R-:W-:-:S04]  /*13380*/  @!P1 IMAD.WIDE R8, R8, 0x2, R10 ;  /* 0x0000000208089825 */ /* 0x000fc800078e020a */
[----:B------:R-:W-:Y:S01]  /*13390*/  @!P0 IMAD.WIDE R2, R2, 0x2, R10 ;  /* 0x0000000202028825 */ /* 0x000fe200078e020a */
[----:B------:R2:W-:Y:S04]  /*133a0*/  @!P1 ST.E.128 [R8.64], R36 ;  /* 0x0000002408009985 */ /* 0x0005e8000c101d0a */
[----:B------:R2:W-:Y:S01]  /*133b0*/  @!P0 ST.E.128 [R2.64], R20 ;  /* 0x0000001402008985 */ /* 0x0005e2000c101d0a */
[----:B------:R-:W-:-:S13]  /*133c0*/  ISETP.GE.AND P0, PT, R15, c[0x0][0x3c8], PT ;  /* 0x0000f2000f007a0c */ /* 0x000fda0003f06270 */
[----:B------:R-:W-:Y:S05]  /*133d0*/  @P0 EXIT ;  /* 0x000000000000094d */ /* 0x000fea0003800000 */
[----:B------:R-:W-:-:S04]  /*133e0*/  SHF.R.S32.HI R0, RZ, 0x1f, R15 ;  /* 0x0000001fff007819 */ /* 0x000fc8000001140f */
[----:B------:R-:W-:-:S04]  /*133f0*/  LEA.HI R0, R0, R15, RZ, 0x3 ;  /* 0x0000000f00007211 */ /* 0x000fc800078f18ff */
[----:B--2---:R-:W-:-:S05]  /*13400*/  LOP3.LUT R3, R0, 0xfffffff8, RZ, 0xc0, !PT ;  /* 0xfffffff800037812 */ /* 0x004fca00078ec0ff */
[----:B------:R-:W-:-:S05]  /*13410*/  IMAD.WIDE R10, R3, 0x2, R10 ;  /* 0x00000002030a7825 */ /* 0x000fca00078e020a */
[----:B------:R-:W-:Y:S01]  /*13420*/  ST.E.128 [R10.64], R4 ;  /* 0x000000040a007985 */ /* 0x000fe2000c101d0a */
[----:B------:R-:W-:Y:S05]  /*13430*/  EXIT ;  /* 0x000000000000794d */ /* 0x000fea0003800000 */
.L_x_145:
        /* <DEDUP_REMOVED lines=10> */
[----:B------:R-:W3:Y:S01]  /*134e0*/  @P0 LDG.E R0, [R6.64] ;  /* 0x0000000a06000981 */ /* 0x000ee2000c1e1900 */
        /* <DEDUP_REMOVED lines=11> */
[----:B---3--:R-:W3:Y:S02]  /*135a0*/  @P0 R2UR UR5, R0 ;  /* 0x00000000000503c2 */ /* 0x008ee400000e0000 */
[----:B---3--:R-:W-:Y:S02]  /*135b0*/  @UP1 USHF.R.S32.HI UR4, URZ, 0x1f, UR5 ;  /* 0x0000001f3f041899 */ /* 0x008fe40008011405 */
[----:B------:R-:W-:-:S05]  /*135c0*/  @UP1 UMOV UR14, UR5 ;  /* 0x00000005000e1c82 */ /* 0x000fca0008000000 */
[----:B------:R-:W-:Y:S01]  /*135d0*/  @UP1 UMOV UR15, UR4 ;  /* 0x00000004000f1c82 */ /* 0x000fe20008000000 */
[----:B------:R-:W-:Y:S05]  /*135e0*/  @P1 BRA `(.L_x_153) ;  /* 0x0000004000001947 */ /* 0x000fea0003800000 */
[----:B-1----:R-:W-:Y:S05]  /*135f0*/  @!P0 BRA `(.L_x_153) ;  /* 0x0000003000008947 */ /* 0x002fea0003800000 */
[----:B-----5:R-:W3:Y:S04]  /*13600*/  LDG.E R5, [R6.64] ;  /* 0x0000000a06057981 */ /* 0x020ee8000c1e1900 */
[----:B------:R-:W3:Y:S02]  /*13610*/  LDG.E R0, [R6.64+0x4] ;  /* 0x0000040a06007981 */ /* 0x000ee4000c1e1900 */
[----:B---3--:R-:W-:Y:S02]  /*13620*/  IADD3 R5, -R5, R0, RZ ;  /* 0x0000000005057210 */ /* 0x008fe40007ffe1ff */
.L_x_153:
        /* <DEDUP_REMOVED lines=37> */
[----:B------:R-:W-:Y:S01]  /*13880*/  IMAD R0, R4, c[0x0][0x48c], R3 ;  /* 0x0001230004007a24 */ /* 0x000fe200078e0203 */
[----:B------:R-:W-:-:S04]  /*13890*/  LEA R2, P0, R6, c[0x0][0x450], 0x2 ;  /* 0x0001140006027a11 */ /* 0x000fc800078010ff */
[----:B------:R-:W-:Y:S01]  /*138a0*/  IADD3 R3, R7, R0, RZ ;  /* 0x0000000007037210 */ /* 0x000fe20007ffe0ff */
[----:B------:R-:W-:-:S03]  /*138b0*/  IMAD.MOV.U32 R7, RZ, RZ, -0x800000 ;  /* 0xff800000ff077424 */ /* 0x000fc600078e00ff */
[----:B------:R-:W-:-:S05]  /*138c0*/  LEA.HI.X R3, R6, c[0x0][0x454], R3, 0x2, P0 ;  /* 0x0001150006037a11 */ /* 0x000fca00000f1403 */
[----:B------:R1:W-:Y:S02]  /*138d0*/  STG.E [R2.64], R7 ;  /* 0x0000000702007986 */ /* 0x0003e4000c10190a */
.L_x_155:
[----:B------:R-:W-:Y:S05]  /*138e0*/  BSYNC B0 ;  /* 0x0000000000007941 */ /* 0x000fea0003800000 */
.L_x_154:
[----:B-1----:R-:W1:Y:S01]  /*138f0*/  S2R R3, SR_CTAID.X ;  /* 0x0000000000037919 */ /* 0x002e620000002500 */
[----:B------:R-:W-:Y:S01]  /*13900*/  SHF.R.S32.HI R4, RZ, 0x1f, R9 ;  /* 0x0000001fff047819 */ /* 0x000fe20000011409 */
        /* <DEDUP_REMOVED lines=15> */
[C---:B------:R-:W-:Y:S01]  /*13a00*/  LEA R2, R9.reuse, R4, 0x5 ;  /* 0x0000000409027211 */ /* 0x040fe200078e28ff */
[----:B------:R-:W-:Y:S01]  /*13a10*/  UIMAD.WIDE.U32 UR16, UR13, UR4, UR16 ;  /* 0x000000040d1072a5 */ /* 0x000fe2000f8e0010 */
[----:B------:R-:W-:Y:S01]  /*13a20*/  SHF.L.U32 R9, R9, 0x3, RZ ;  /* 0x0000000309097819 */ /* 0x000fe200000006ff */
[----:B------:R-:W-:Y:S02]  /*13a30*/  UIMAD UR7, UR13, UR5, UR7 ;  /* 0x000000050d0772a4 */ /* 0x000fe4000f8e0207 */
[C---:B-1----:R-:W-:Y:S01]  /*13a40*/  IMAD R2, R3.reuse, 0x80, R2 ;  /* 0x0000008003027824 */ /* 0x042fe200078e0202 */
[----:B------:R-:W-:Y:S01]  /*13a50*/  ULDC.64 UR4, c[0x0][0x3f0] ;  /* 0x0000fc0000047ab9 */ /* 0x000fe20000000a00 */
[----:B------:R-:W-:Y:S01]  /*13a60*/  IMAD R4, R3, 0x80, R4 ;  /* 0x0000008003047824 */ /* 0x000fe200078e0204 */
[----:B------:R-:W-:Y:S01]  /*13a70*/  UIMAD UR6, UR6, UR4, URZ ;  /* 0x00000004060672a4 */ /* 0x000fe2000f8e023f */
[----:B------:R-:W-:Y:S01]  /*13a80*/  @P0 IMAD.HI.U32 R0, R2, c[0x0][0x4ec], RZ ;  /* 0x00013b0002000a27 */ /* 0x000fe200078e00ff */
[----:B------:R-:W-:Y:S01]  /*13a90*/  UIADD3 UR17, UR7, UR17, URZ ;  /* 0x0000001107117290 */ /* 0x000fe2000fffe03f */
[----:B------:R-:W-:Y:S01]  /*13aa0*/  IADD3 R8, R9, 0x40, RZ ;  /* 0x0000004009087810 */ /* 0x000fe20007ffe0ff */
[----:B------:R-:W-:Y:S01]  /*13ab0*/  UIMAD UR5, UR20, UR5, UR6 ;  /* 0x00000005140572a4 */ /* 0x000fe2000f8e0206 */
[----:B------:R-:W-:Y:S01]  /*13ac0*/  IMAD.MOV.U32 R7, RZ, RZ, R2 ;  /* 0x000000ffff077224 */ /* 0x000fe200078e0002 */
[----:B------:R-:W-:Y:S01]  /*13ad0*/  @P0 SHF.R.U32.HI R7, RZ, c[0x0][0x4f0], R0 ;  /* 0x00013c00ff070a19 */ /* 0x000fe20000011600 */
[----:B------:R-:W-:-:S03]  /*13ae0*/  UIMAD.WIDE.U32 UR16, UR20, UR4, UR16 ;  /* 0x00000004141072a5 */ /* 0x000fc6000f8e0010 */
[----:B------:R-:W-:Y:S01]  /*13af0*/  IADD3 R11, -R7, RZ, RZ ;  /* 0x000000ff070b7210 */ /* 0x000fe20007ffe1ff */
[----:B------:R-:W-:Y:S01]  /*13b00*/  UIADD3 UR5, UR17, UR5, URZ ;  /* 0x0000000511057290 */ /* 0x000fe2000fffe03f */
[----:B------:R-:W-:Y:S01]  /*13b10*/  SHF.R.S32.HI R0, RZ, 0x1f, R7 ;  /* 0x0000001fff007819 */ /* 0x000fe20000011407 */
[----:B------:R-:W-:Y:S02]  /*13b20*/  IMAD.U32 R10, RZ, RZ, UR16 ;  /* 0x00000010ff0a7e24 */ /* 0x000fe4000f8e00ff */
[----:B------:R-:W-:Y:S02]  /*13b30*/  IMAD R6, R11, c[0x0][0x4e8], R2 ;  /* 0x00013a000b067a24 */ /* 0x000fe400078e0202 */
[----:B------:R-:W-:Y:S01]  /*13b40*/  IMAD.U32 R11, RZ, RZ, UR17 ;  /* 0x00000011ff0b7e24 */ /* 0x000fe2000f8e00ff */
[----:B------:R-:W-:Y:S01]  /*13b50*/  MOV R11, UR5 ;  /* 0x00000005000b7c02 */ /* 0x000fe20008000f00 */
[----:B------:R-:W-:Y:S01]  /*13b60*/  IMAD R0, R0, c[0x0][0x3e0], RZ ;  /* 0x0000f80000007a24 */ /* 0x000fe200078e02ff */
[----:B------:R-:W-:-:S03]  /*13b70*/  SHF.R.S32.HI R2, RZ, 0x1f, R6 ;  /* 0x0000001fff027819 */ /* 0x000fc60000011406 */
[C---:B------:R-:W-:Y:S02]  /*13b80*/  IMAD R0, R7.reuse, c[0x0][0x3e4], R0 ;  /* 0x0000f90007007a24 */ /* 0x040fe400078e0200 */
[----:B------:R-:W-:-:S04]  /*13b90*/  IMAD.WIDE.U32 R10, R7, c[0x0][0x3e0], R10 ;  /* 0x0000f800070a7a25 */ /* 0x000fc800078e000a */
[----:B------:R-:W-:Y:S02]  /*13ba0*/  IMAD R7, R2, c[0x0][0x3d8], RZ ;  /* 0x0000f60002077a24 */ /* 0x000fe400078e02ff */
[----:B------:R-:W-:Y:S02]  /*13bb0*/  IMAD.IADD R11, R11, 0x1, R0 ;  /* 0x000000010b0b7824 */ /* 0x000fe400078e0200 */
[C---:B------:R-:W-:Y:S02]  /*13bc0*/  IMAD R7, R6.reuse, c[0x0][0x3dc], R7 ;  /* 0x0000f70006077a24 */ /* 0x040fe400078e0207 */
[----:B------:R-:W-:Y:S01]  /*13bd0*/  IMAD.WIDE.U32 R10, R6, c[0x0][0x3d8], R10 ;  /* 0x0000f600060a7a25 */ /* 0x000fe200078e000a */
[----:B------:R-:W-:-:S04]  /*13be0*/  IADD3 R6, R9, 0xc0, RZ ;  /* 0x000000c009067810 */ /* 0x000fc80007ffe0ff */
[----:B------:R-:W-:Y:S02]  /*13bf0*/  IADD3 R7, R11, R7, RZ ;  /* 0x000000070b077210 */ /* 0x000fe40007ffe0ff */
[----:B------:R-:W-:-:S04]  /*13c00*/  LEA R11, P0, R10, c[0x0][0x380], 0x1 ;  /* 0x0000e0000a0b7a11 */ /* 0x000fc800078008ff */
[----:B------:R-:W-:Y:S01]  /*13c10*/  LEA.HI.X R10, R10, c[0x0][0x384], R7, 0x1, P0 ;  /* 0x0000e1000a0a7a11 */ /* 0x000fe200000f0c07 */
[----:B------:R1:W3:Y:S01]  /*13c20*/  SHFL.IDX PT, R12, R11, RZ, 0x181f ;  /* 0x00181fff0b0c7589 */ /* 0x0002e200000e0000 */
[----:B------:R-:W-:Y:S02]  /*13c30*/  ISETP.GE.AND P0, PT, R4, R5, PT ;  /* 0x000000050400720c */ /* 0x000fe40003f06270 */
[----:B------:R-:W-:Y:S01]  /*13c40*/  IADD3 R7, R9, 0x80, RZ ;  /* 0x0000008009077810 */ /* 0x000fe20007ffe0ff */
[----:B------:R1:W4:Y:S10]  /*13c50*/  SHFL.IDX PT, R13, R10, RZ, 0x181f ;  /* 0x00181fff0a0d7589 */ /* 0x00033400000e0000 */
[----:B------:R-:W-:Y:S05]  /*13c60*/  @P0 BRA `(.L_x_157) ;  /* 0x0000015000000947 */ /* 0x000fea0003800000 */
[----:B------:R-:W-:Y:S02]  /*13c70*/  ISETP.GE.AND P2, PT, R8, c[0x0][0x3c8], PT ;  /* 0x0000f20008007a0c */ /* 0x000fe40003f46270 */
[----:B------:R-:W-:-:S02]  /*13c80*/  ISETP.GE.AND P1, PT, R7, c[0x0][0x3c8], PT ;  /* 0x0000f20007007a0c */ /* 0x000fc40003f26270 */
[----:B------:R-:W-:Y:S02]  /*13c90*/  ISETP.GE.AND P0, PT, R6, c[0x0][0x3c8], PT ;  /* 0x0000f20006007a0c */ /* 0x000fe40003f06270 */
        /* <DEDUP_REMOVED lines=12> */
[----:B------:R3:W-:Y:S03]  /*13d60*/  @!P3 ST.E.128 [R14.64], RZ ;  /* 0x000000ff0e00b985 */ /* 0x0007e6000c101d0a */
[--C-:B------:R-:W-:Y:S01]  /*13d70*/  @!P1 IMAD.WIDE R2, R2, 0x2, R12.reuse ;  /* 0x0000000202029825 */ /* 0x100fe200078e020c */
[----:B------:R3:W-:Y:S03]  /*13d80*/  @!P2 ST.E.128 [R16.64], RZ ;  /* 0x000000ff1000a985 */ /* 0x0007e6000c101d0a */
[----:B------:R-:W-:Y:S01]  /*13d90*/  @!P0 IMAD.WIDE R12, R0, 0x2, R12 ;  /* 0x00000002000c8825 */ /* 0x000fe200078e020c */
[----:B------:R3:W-:Y:S04]  /*13da0*/  @!P1 ST.E.128 [R2.64], RZ ;  /* 0x000000ff02009985 */ /* 0x0007e8000c101d0a */
[----:B------:R3:W-:Y:S02]  /*13db0*/  @!P0 ST.E.128 [R12.64], RZ ;  /* 0x000000ff0c008985 */ /* 0x0007e4000c101d0a */
.L_x_157:
[----:B------:R-:W-:Y:S05]  /*13dc0*/  BSYNC B0 ;  /* 0x0000000000007941 */ /* 0x000fea0003800000 */
.L_x_156:
[----:B------:R-:W-:Y:S01]  /*13dd0*/  IADD3 R0, R4, 0x20, RZ ;  /* 0x0000002004007810 */ /* 0x000fe20007ffe0ff */
[----:B---34-:R3:W4:Y:S01]  /*13de0*/  SHFL.IDX PT, R13, R10, 0x1, 0x181f ;  /* 0x00381f000a0d7f89 */ /* 0x01872200000e0000 */
[----:B------:R-:W-:Y:S02]  /*13df0*/  BSSY B0, `(.L_x_158) ;  /* 0x0000019000007945 */ /* 0x000fe40003800000 */
[----:B------:R-:W-:Y:S01]  /*13e00*/  ISETP.GE.AND P0, PT, R0, R5, PT ;  /* 0x000000050000720c */ /* 0x000fe20003f06270 */
[----:B------:R3:W1:-:S12]  /*13e10*/  SHFL.IDX PT, R12, R11, 0x1, 0x181f ;  /* 0x00381f000b0c7f89 */ /* 0x00065800000e0000 */
        /* <DEDUP_REMOVED lines=11> */
[----:B-1--4-:R-:W-:Y:S01]  /*13ed0*/  @!P3 IMAD.WIDE R14, R9, 0x2, R12 ;  /* 0x00000002090eb825 */ /* 0x012fe200078e020c */
        /* <DEDUP_REMOVED lines=10> */
.L_x_159:
[----:B------:R-:W-:Y:S05]  /*13f80*/  BSYNC B0 ;  /* 0x0000000000007941 */ /* 0x000fea0003800000 */
.L_x_158:
[----:B------:R-:W-:Y:S01]  /*13f90*/  IADD3 R0, R4, 0x40, RZ ;  /* 0x0000004004007810 */ /* 0x000fe20007ffe0ff */
[----:B-1--4-:R1:W4:Y:S01]  /*13fa0*/  SHFL.IDX PT, R13, R10, 0x2, 0x181f ;  /* 0x00581f000a0d7f89 */ /* 0x01232200000e0000 */
[----:B------:R-:W-:Y:S02]  /*13fb0*/  BSSY B0, `(.L_x_160) ;  /* 0x0000019000007945 */ /* 0x000fe40003800000 */
[----:B------:R-:W-:Y:S01]  /*13fc0*/  ISETP.GE.AND P0, PT, R0, R5, PT ;  /* 0x000000050000720c */ /* 0x000fe20003f06270 */
[----:B------:R1:W3:-:S12]  /*13fd0*/  SHFL.IDX PT, R12, R11, 0x2, 0x181f ;  /* 0x00581f000b0c7f89 */ /* 0x0002d800000e0000 */
        /* <DEDUP_REMOVED lines=22> */
.L_x_161:
[----:B------:R-:W-:Y:S05]  /*14140*/  BSYNC B0 ;  /* 0x0000000000007941 */ /* 0x000fea0003800000 */
.L_x_160:
[----:B------:R-:W-:Y:S01]  /*14150*/  IADD3 R4, R4, 0x60, RZ ;  /* 0x0000006004047810 */ /* 0x000fe20007ffe0ff */
[----:B---3--:R3:W1:Y:S03]  /*14160*/  SHFL.IDX PT, R3, R10, 0x3, 0x181f ;  /* 0x00781f000a037f89 */ /* 0x00866600000e0000 */
[----:B------:R-:W-:Y:S01]  /*14170*/  ISETP.GE.AND P0, PT, R4, R5, PT ;  /* 0x000000050400720c */ /* 0x000fe20003f06270 */
[----:B------:R3:W4:-:S12]  /*14180*/  SHFL.IDX PT, R2, R11, 0x3, 0x181f ;  /* 0x00781f000b027f89 */ /* 0x00071800000e0000 */
[----:B------:R-:W-:Y:S05]  /*14190*/  @P0 EXIT ;  /* 0x000000000000094d */ /* 0x000fea0003800000 */
        /* <DEDUP_REMOVED lines=10> */
[----:B------:R1:W-:Y:S02]  /*14240*/  @!P2 ST.E.128 [R8.64], RZ ;  /* 0x000000ff0800a985 */ /* 0x0003e4000c101d0a */
[----:B------:R-:W-:-:S04]  /*14250*/  @!P1 IMAD.WIDE R4, R5, 0x2, R2 ;  /* 0x0000000205049825 */ /* 0x000fc800078e0202 */
[----:B---3--:R-:W-:Y:S01]  /*14260*/  @!P0 IMAD.WIDE R10, R7, 0x2, R2 ;  /* 0x00000002070a8825 */ /* 0x008fe200078e0202 */
[----:B------:R1:W-:Y:S04]  /*14270*/  @!P1 ST.E.128 [R4.64], RZ ;  /* 0x000000ff04009985 */ /* 0x0003e8000c101d0a */
[----:B------:R1:W-:Y:S01]  /*14280*/  @!P0 ST.E.128 [R10.64], RZ ;  /* 0x000000ff0a008985 */ /* 0x0003e2000c101d0a */
[----:B------:R-:W-:-:S13]  /*14290*/  ISETP.GE.AND P0, PT, R6, c[0x0][0x3c8], PT ;  /* 0x0000f20006007a0c */ /* 0x000fda0003f06270 */
[----:B------:R-:W-:Y:S05]  /*142a0*/  @P0 EXIT ;  /* 0x000000000000094d */ /* 0x000fea0003800000 */
[----:B-1----:R-:W-:-:S04]  /*142b0*/  SHF.R.S32.HI R5, RZ, 0x1f, R6 ;  /* 0x0000001fff057819 */ /* 0x002fc80000011406 */
[----:B------:R-:W-:-:S04]  /*142c0*/  LEA.HI R5, R5, R6, RZ, 0x3 ;  /* 0x0000000605057211 */ /* 0x000fc800078f18ff */
[----:B------:R-:W-:-:S05]  /*142d0*/  LOP3.LUT R5, R5, 0xfffffff8, RZ, 0xc0, !PT ;  /* 0xfffffff805057812 */ /* 0x000fca00078ec0ff */
[----:B------:R-:W-:-:S05]  /*142e0*/  IMAD.WIDE R2, R5, 0x2, R2 ;  /* 0x0000000205027825 */ /* 0x000fca00078e0202 */
[----:B------:R-:W-:Y:S01]  /*142f0*/  ST.E.128 [R2.64], RZ ;  /* 0x000000ff02007985 */ /* 0x000fe2000c101d0a */
[----:B------:R-:W-:Y:S05]  /*14300*/  EXIT ;  /* 0x000000000000794d */ /* 0x000fea0003800000 */
.L_x_162:
        /* <DEDUP_REMOVED lines=15> */
.L_x_1768:


//--------------------- .text._ZN7cutlass13device_kernelIN5flash19enable_sm80_to_sm89INS1_16FlashAttnFwdSm80INS1_25CollectiveMainloopFwdSm80ILi8ELi1ELb1EN4cute5tupleIJNS5_1CILi128EEENS7_ILi48EEENS7_ILi256EEEEEELi256ENS_10bfloat16_tEfNS_4arch4Sm80ELb0ELb1ELb1ELb0ELb1ELb0ELb1ELb0EEENS1_21CollectiveEpilogueFwdINS6_IJS8_SA_S9_EEENS6_IJNS7_ILi1EEESI_SI_EEESC_SE_Li256ELb0ELb1ELb0ELb0EEENS1_19SingleTileSchedulerILb0ELb0ELb1ELi128EEEEEEEEEvNT_6ParamsE --------------------------
	.section	.text._ZN7cutlass13device_kernelIN5flash19enable_sm80_to_sm89INS1_16FlashAttnFwdSm80INS1_25CollectiveMainloopFwdSm80ILi8ELi1ELb1EN4cute5tupleIJNS5_1CILi128EEENS7_ILi48EEENS7_ILi256EEEEEELi256ENS_10bfloat16_tEfNS_4arch4Sm80ELb0ELb1ELb1ELb0ELb1ELb0ELb1ELb0EEENS1_21CollectiveEpilogueFwdINS6_IJS8_SA_S9_EEENS6_IJNS7_ILi1EEESI_SI_EEESC_SE_Li256ELb0ELb1ELb0ELb0EEENS1_19SingleTileSchedulerILb0ELb0ELb1ELi128EEEEEEEEEvNT_6ParamsE,"ax",@progbits
	.sectioninfo	@"SHI_REGISTERS=255"
	.align	128
.text._ZN7cutlass13device_kernelIN5flash19enable_sm80_to_sm89INS1_16FlashAttnFwdSm80INS1_25CollectiveMainloopFwdSm80ILi8ELi1ELb1EN4cute5tupleIJNS5_1CILi128EEENS7_ILi48EEENS7_ILi256EEEEEELi256ENS_10bfloat16_tEfNS_4arch4Sm80ELb0ELb1ELb1ELb0ELb1ELb0ELb1ELb0EEENS1_21CollectiveEpilogueFwdINS6_IJS8_SA_S9_EEENS6_IJNS7_ILi1EEESI_SI_EEESC_SE_Li256ELb0ELb1ELb0ELb0EEENS1_19SingleTileSchedulerILb0ELb0ELb1ELi128EEEEEEEEEvNT_6ParamsE:
        .type           _ZN7cutlass13device_kernelIN5flash19enable_sm80_to_sm89INS1_16FlashAttnFwdSm80INS1_25CollectiveMainloopFwdSm80ILi8ELi1ELb1EN4cute5tupleIJNS5_1CILi128EEENS7_ILi48EEENS7_ILi256EEEEEELi256ENS_10bfloat16_tEfNS_4arch4Sm80ELb0ELb1ELb1ELb0ELb1ELb0ELb1ELb0EEENS1_21CollectiveEpilogueFwdINS6_IJS8_SA_S9_EEENS6_IJNS7_ILi1EEESI_SI_EEESC_SE_Li256ELb0ELb1ELb0ELb0EEENS1_19SingleTileSchedulerILb0ELb0ELb1ELi128EEEEEEEEEvNT_6ParamsE,@function
        .size           _ZN7cutlass13device_kernelIN5flash19enable_sm80_to_sm89INS1_16FlashAttnFwdSm80INS1_25CollectiveMainloopFwdSm80ILi8ELi1ELb1EN4cute5tupleIJNS5_1CILi128EEENS7_ILi48EEENS7_ILi256EEEEEELi256ENS_10bfloat16_tEfNS_4arch4Sm80ELb0ELb1ELb1ELb0ELb1ELb0ELb1ELb0EEENS1_21CollectiveEpilogueFwdINS6_IJS8_SA_S9_EEENS6_IJNS7_ILi1EEESI_SI_EEESC_SE_Li256ELb0ELb1ELb0ELb0EEENS1_19SingleTileSchedulerILb0ELb0ELb1ELi128EEEEEEEEEvNT_6ParamsE,(.L_x_1769 - _ZN7cutlass13device_kernelIN5flash19enable_sm80_to_sm89INS1_16FlashAttnFwdSm80INS1_25CollectiveMainloopFwdSm80ILi8ELi1ELb1EN4cute5tupleIJNS5_1CILi128EEENS7_ILi48EEENS7_ILi256EEEEEELi256ENS_10bfloat16_tEfNS_4arch4Sm80ELb0ELb1ELb1ELb0ELb1ELb0ELb1ELb0EEENS1_21CollectiveEpilogueFwdINS6_IJS8_SA_S9_EEENS6_IJNS7_ILi1EEESI_SI_EEESC_SE_Li256ELb0ELb1ELb0ELb0EEENS1_19SingleTileSchedulerILb0ELb0ELb1ELi128EEEEEEEEEvNT_6ParamsE)
        .other          _ZN7cutlass13device_kernelIN5flash19enable_sm80_to_sm89INS1_16FlashAttnFwdSm80INS1_25CollectiveMainloopFwdSm80ILi8ELi1ELb1EN4cute5tupleIJNS5_1CILi128EEENS7_ILi48EEENS7_ILi256EEEEEELi256ENS_10bfloat16_tEfNS_4arch4Sm80ELb0ELb1ELb1ELb0ELb1ELb0ELb1ELb0EEENS1_21CollectiveEpilogueFwdINS6_IJS8_SA_S9_EEENS6_IJNS7_ILi1EEESI_SI_EEESC_SE_Li256ELb0ELb1ELb0ELb0EEENS1_19SingleTileSchedulerILb0ELb0ELb1ELi128EEEEEEEEEvNT_6ParamsE,@"STO_CUDA_ENTRY STV_DEFAULT"
_ZN7cutlass13device_kernelIN5flash19enable_sm80_to_sm89INS1_16FlashAttnFwdSm80INS1_25CollectiveMainloopFwdSm80ILi8ELi1ELb1EN4cute5tupleIJNS5_1CILi128EEENS7_ILi48EEENS7_ILi256EEEEEELi256ENS_10bfloat16_tEfNS_4arch4Sm80ELb0ELb1ELb1ELb0ELb1ELb0ELb1ELb0EEENS1_21CollectiveEpilogueFwdINS6_IJS8_SA_S9_EEENS6_IJNS7_ILi1EEESI_SI_EEESC_SE_Li256ELb0ELb1ELb0ELb0EEENS1_19SingleTileSchedulerILb0ELb0ELb1ELi128EEEEEEEEEvNT_6ParamsE:
        /* <DEDUP_REMOVED lines=9> */
[----:B------:R-:W-:-:S04]  /*0090*/  ULDC.64 UR18, c[0x0][0x118] ;  /* 0x0000460000127ab9 */ /* 0x000fc80000000a00 */
[----:B------:R-:W-:-:S05]  /*00a0*/  PLOP3.LUT P0, PT, PT, PT, UP0, 0x80, 0x0 ;  /* 0x000000000000781c */ /* 0x000fca0003f0f008 */
[----:B------:R-:W-:Y:S02]  /*00b0*/  @UP0 UMOV UR4, 0x4 ;  /* 0x0000000400040882 */ /* 0x000fe40000000000 */
[----:B------:R-:W-:-:S06]  /*00c0*/  @UP0 UIMAD.WIDE UR4, UR15, UR4, UR6 ;  /* 0x000000040f0402a5 */ /* 0x000fcc000f8e0206 */
[----:B------:R-:W-:Y:S02]  /*00d0*/  IMAD.U32 R2, RZ, RZ, UR4 ;  /* 0x00000004ff027e24 */ /* 0x000fe4000f8e00ff */
[----:B------:R-:W-:Y:S01]  /*00e0*/  IMAD.U32 R3, RZ, RZ, UR5 ;  /* 0x00000005ff037e24 */ /* 0x000fe2000f8e00ff */
[----:B------:R-:W1:Y:S01]  /*00f0*/  S2UR UR27, SR_CTAID.X ;  /* 0x00000000001b79c3 */ /* 0x000e620000002500 */
[----:B------:R-:W-:Y:S02]  /*0100*/  ULDC UR8, c[0x0][0x2c4] ;  /* 0x0000b10000087ab9 */ /* 0x000fe40000000800 */
[----:B------:R-:W-:Y:S01]  /*0110*/  ULDC.64 UR4, c[0x0][0x2c8] ;  /* 0x0000b20000047ab9 */ /* 0x000fe20000000a00 */
[----:B------:R-:W2:Y:S01]  /*0120*/  @P0 LDG.E R2, [R2.64] ;  /* 0x0000001202020981 */ /* 0x000ea2000c1e1900 */
[----:B------:R-:W-:Y:S02]  /*0130*/  UISETP.NE.AND UP1, UPT, UR8, 0x1, UPT ;  /* 0x000000010800788c */ /* 0x000fe4000bf25270 */
[----:B------:R-:W-:Y:S01]  /*0140*/  ULDC UR10, c[0x0][0x1d0] ;  /* 0x00007400000a7ab9 */ /* 0x000fe20000000800 */
[----:B------:R-:W3:Y:S01]  /*0150*/  S2UR UR11, SR_CTAID.Y ;  /* 0x00000000000b79c3 */ /* 0x000ee20000002600 */
[----:B------:R-:W4:Y:S01]  /*0160*/  S2R R129, SR_TID.X ;  /* 0x0000000000817919 */ /* 0x000f220000002100 */
[----:B------:R-:W-:-:S02]  /*0170*/  ULDC UR9, c[0x0][0x168] ;  /* 0x00005a0000097ab9 */ /* 0x000fc40000000800 */
[----:B------:R-:W-:Y:S02]  /*0180*/  UP2UR UR14, UPR, URZ, 0x2 ;  /* 0x000000023f0e7883 */ /* 0x000fe40008000000 */
[----:B-1----:R-:W-:-:S04]  /*0190*/  USHF.L.U32 UR27, UR27, 0x7, URZ ;  /* 0x000000071b1b7899 */ /* 0x002fc8000800063f */
[----:B------:R-:W-:Y:S02]  /*01a0*/  @UP1 UIADD3 UR12, UR27, 0x7f, URZ ;  /* 0x0000007f1b0c1890 */ /* 0x000fe4000fffe03f */
[----:B------:R-:W-:Y:S02]  /*01b0*/  UIADD3 UR6, UR27, 0x7f, URZ ;  /* 0x0000007f1b067890 */ /* 0x000fe4000fffe03f */
[----:B------:R-:W-:-:S03]  /*01c0*/  UIMAD.WIDE.U32 UR12, UR12, UR4, URZ ;  /* 0x000000040c0c72a5 */ /* 0x000fc6000f8e003f */
[----:B------:R-:W-:Y:S02]  /*01d0*/  ULDC UR4, c[0x0][0x2ac] ;  /* 0x0000ab0000047ab9 */ /* 0x000fe40000000800 */
[----:B------:R-:W-:Y:S02]  /*01e0*/  UIMAD UR10, UR4, UR10, URZ ;  /* 0x0000000a040a72a4 */ /* 0x000fe4000f8e023f */
[----:B------:R-:W-:Y:S02]  /*01f0*/  @UP1 UMOV UR7, UR13 ;  /* 0x0000000d00071c82 */ /* 0x000fe40008000000 */
[----:B------:R-:W-:Y:S02]  /*0200*/  @UP1 USHF.R.U32.HI UR6, URZ, UR5, UR7 ;  /* 0x000000053f061299 */ /* 0x000fe40008011607 */
[----:B------:R-:W-:Y:S02]  /*0210*/  UMOV UR12, URZ ;  /* 0x0000003f000c7c82 */ /* 0x000fe40008000000 */
[----:B------:R-:W-:-:S02]  /*0220*/  UMOV UR7, 0x1 ;  /* 0x0000000100077882 */ /* 0x000fc40000000000 */
[----:B------:R-:W-:Y:S02]  /*0230*/  ULDC.64 UR4, c[0x0][0x328] ;  /* 0x0000ca0000047ab9 */ /* 0x000fe40000000a00 */
[----:B------:R-:W-:Y:S02]  /*0240*/  UISETP.LE.AND UP0, UPT, UR7, UR5, UPT ;  /* 0x000000050700728c */ /* 0x000fe4000bf03270 */
[----:B------:R-:W-:Y:S02]  /*0250*/  UIADD3 UR9, UR10, -UR9, UR7 ;  /* 0x800000090a097290 */ /* 0x000fe4000fffe007 */
[----:B------:R-:W-:Y:S02]  /*0260*/  UP2UR UR13, UPR, URZ, 0x1 ;  /* 0x000000013f0d7883 */ /* 0x000fe40008000000 */
[----:B------:R-:W-:Y:S02]  /*0270*/  UIADD3 UR5, UR9, UR6, URZ ;  /* 0x0000000609057290 */ /* 0x000fe4000fffe03f */
[----:B---3--:R-:W-:-:S02]  /*0280*/  USHF.R.S32.HI UR9, URZ, 0x1f, UR11 ;  /* 0x0000001f3f097899 */ /* 0x008fc4000801140b */
[----:B------:R-:W-:Y:S01]  /*0290*/  UIADD3 UR6, UR5, UR4, URZ ;  /* 0x0000000405067290 */ /* 0x000fe2000fffe03f */
[----:B--2---:R1:W2:Y:S01]  /*02a0*/  @P0 R2UR UR12, R2 ;  /* 0x00000000020c03c2 */ /* 0x0042a200000e0000 */
[----:B------:R-:W-:-:S13]  /*02b0*/  PLOP3.LUT P0, PT, PT, PT, UP0, 0x40, 0x0 ;  /* 0x000000000000781c */ /* 0x000fda0003f0e808 */
[----:B------:R-:W-:Y:S05]  /*02c0*/  @P0 BRA `(.L_x_163) ;  /* 0x0000016000000947 */ /* 0x000fea0003800000 */
[----:B----4-:R-:W-:Y:S01]  /*02d0*/  ISETP.LT.AND P0, PT, RZ, UR5, PT ;  /* 0x00000005ff007c0c */ /* 0x010fe2000bf01270 */
[----:B------:R-:W-:-:S12]  /*02e0*/  UIADD3 UR16, UR5, -0x1, URZ ;  /* 0xffffffff05107890 */ /* 0x000fd8000fffe03f */
[----:B------:R-:W-:Y:S05]  /*02f0*/  @P0 BRA `(.L_x_164) ;  /* 0x0000009000000947 */ /* 0x000fea0003800000 */
[----:B------:R-:W-:Y:S02]  /*0300*/  ULDC UR4, c[0x0][0x32c] ;  /* 0x0000cb0000047ab9 */ /* 0x000fe40000000800 */
[----:B------:R-:W-:Y:S02]  /*0310*/  UISETP.NE.AND UP0, UPT, UR7, UR4, UPT ;  /* 0x000000040700728c */ /* 0x000fe4000bf05270 */
[----:B------:R-:W-:-:S03]  /*0320*/  UIADD3 UR16, -UR5, URZ, URZ ;  /* 0x0000003f05107290 */ /* 0x000fc6000fffe13f */
[----:B------:R-:W-:Y:S02]  /*0330*/  ULDC.64 UR4, c[0x0][0x330] ;  /* 0x0000cc0000047ab9 */ /* 0x000fe40000000a00 */
[----:B------:R-:W-:-:S07]  /*0340*/  UIMAD.WIDE.U32 UR20, UR16, UR4, URZ ;  /* 0x00000004101472a5 */ /* 0x000fce000f8e003f */
[----:B------:R-:W-:Y:S02]  /*0350*/  @UP0 UMOV UR7, UR21 ;  /* 0x0000001500070c82 */ /* 0x000fe40008000000 */
[----:B------:R-:W-:-:S04]  /*0360*/  @UP0 USHF.R.U32.HI UR16, URZ, UR5, UR7 ;  /* 0x000000053f100299 */ /* 0x000fc80008011607 */
[----:B------:R-:W-:Y:S01]  /*0370*/  ULOP3.LUT UR16, URZ, UR16, URZ, 0x33, !UPT ;  /* 0x000000103f107292 */ /* 0x000fe2000f8e333f */
[----:B------:R-:W-:Y:S05]  /*0380*/  BRA `(.L_x_165) ;  /* 0x0000006000007947 */ /* 0x000fea0003800000 */
.L_x_164:
[----:B------:R-:W-:Y:S02]  /*0390*/  ULDC UR4, c[0x0][0x32c] ;  /* 0x0000cb0000047ab9 */ /* 0x000fe40000000800 */
[----:B------:R-:W-:-:S03]  /*03a0*/  UISETP.NE.AND UP0, UPT, UR7, UR4, UPT ;  /* 0x000000040700728c */ /* 0x000fc6000bf05270 */
[----:B------:R-:W-:Y:S02]  /*03b0*/  ULDC.64 UR4, c[0x0][0x330] ;  /* 0x0000cc0000047ab9 */ /* 0x000fe40000000a00 */
[----:B------:R-:W-:-:S07]  /*03c0*/  UIMAD.WIDE.U32 UR20, UR16, UR4, URZ ;  /* 0x00000004101472a5 */ /* 0x000fce000f8e003f */
[----:B------:R-:W-:Y:S02]  /*03d0*/  @UP0 UMOV UR7, UR21 ;  /* 0x0000001500070c82 */ /* 0x000fe40008000000 */
[----:B------:R-:W-:Y:S02]  /*03e0*/  @UP0 USHF.R.U32.HI UR16, URZ, UR5, UR7 ;  /* 0x000000053f100299 */ /* 0x000fe40008011607 */
.L_x_165:
[----:B------:R-:W-:Y:S02]  /*03f0*/  ULDC UR4, c[0x0][0x32c] ;  /* 0x0000cb0000047ab9 */ /* 0x000fe40000000800 */
[----:B------:R-:W-:-:S04]  /*0400*/  UIMAD UR4, UR16, UR4, UR4 ;  /* 0x00000004100472a4 */ /* 0x000fc8000f8e0204 */
[----:B------:R-:W-:-:S04]  /*0410*/  UISETP.LT.AND UP0, UPT, UR6, UR4, UPT ;  /* 0x000000040600728c */ /* 0x000fc8000bf01270 */
[----:B------:R-:W-:Y:S02]  /*0420*/  USEL UR6, UR6, UR4, UP0 ;  /* 0x0000000406067287 */ /* 0x000fe40008000000 */
.L_x_163:
[----:B----4-:R-:W-:Y:S02]  /*0430*/  UISETP.NE.AND UP0, UPT, UR8, 0x1, UPT ;  /* 0x000000010800788c */ /* 0x010fe4000bf05270 */
[----:B------:R-:W-:Y:S02]  /*0440*/  UIADD3 UR7, UR10, 0x2f, URZ ;  /* 0x0000002f0a077890 */ /* 0x000fe4000fffe03f */
[----:B------:R-:W-:Y:S02]  /*0450*/  ULDC.64 UR4, c[0x0][0x2c8] ;  /* 0x0000b20000047ab9 */ /* 0x000fe40000000a00 */
[----:B------:R-:W-:Y:S02]  /*0460*/  UIMAD.WIDE.U32 UR16, UR27, UR4, URZ ;  /* 0x000000041b1072a5 */ /* 0x000fe4000f8e003f */
[----:B------:R-:W-:Y:S02]  /*0470*/  UIMAD.WIDE UR20, UR7, 0x2aaaaaab, URZ ;  /* 0x2aaaaaab071478a5 */ /* 0x000fe4000f8e023f */
[----:B------:R-:W-:-:S02]  /*0480*/  UIADD3 UR6, UR6, 0x2f, URZ ;  /* 0x0000002f06067890 */ /* 0x000fc4000fffe03f */
[----:B------:R-:W-:Y:S02]  /*0490*/  UISETP.NE.AND UP1, UPT, UR13, URZ, UPT ;  /* 0x0000003f0d00728c */ /* 0x000fe4000bf25270 */
[----:B------:R-:W-:Y:S02]  /*04a0*/  UMOV UR4, UR27 ;  /* 0x0000001b00047c82 */ /* 0x000fe40008000000 */
[----:B------:R-:W-:Y:S02]  /*04b0*/  UIMAD.WIDE UR6, UR6, 0x2aaaaaab, URZ ;  /* 0x2aaaaaab060678a5 */ /* 0x000fe4000f8e023f */
[----:B------:R-:W-:Y:S01]  /*04c0*/  @UP0 USHF.R.U32.HI UR4, URZ, UR5, UR17 ;  /* 0x000000053f040299 */ /* 0x000fe20008011611 */
[----:B------:R-:W-:Y:S01]  /*04d0*/  PLOP3.LUT P0, PT, PT, PT, UP1, 0x40, 0x0 ;  /* 0x000000000000781c */ /* 0x000fe20003f0e818 */
[----:B------:R-:W-:Y:S02]  /*04e0*/  USHF.R.U32.HI UR6, URZ, 0x1f, UR7 ;  /* 0x0000001f3f067899 */ /* 0x000fe40008011607 */
[----:B------:R-:W-:-:S02]  /*04f0*/  UMOV UR17, UR21 ;  /* 0x0000001500117c82 */ /* 0x000fc40008000000 */
[----:B------:R-:W-:Y:S02]  /*0500*/  USHF.R.U32.HI UR16, URZ, 0x1f, UR17 ;  /* 0x0000001f3f107899 */ /* 0x000fe40008011611 */
[----:B------:R-:W-:Y:S02]  /*0510*/  ULDC UR26, c[0x0][0x168] ;  /* 0x00005a00001a7ab9 */ /* 0x000fe40000000800 */
[----:B------:R-:W-:Y:S02]  /*0520*/  UIADD3 UR26, UR10, -UR26, URZ ;  /* 0x8000001a0a1a7290 */ /* 0x000fe4000fffe03f */
[----:B------:R-:W-:Y:S02]  /*0530*/  ULEA.HI.SX32 UR16, UR17, UR16, 0x1d ;  /* 0x0000001011107291 */ /* 0x000fe4000f8fea3f */
[----:B------:R-:W-:Y:S02]  /*0540*/  ULEA.HI.SX32 UR7, UR7, UR6, 0x1d ;  /* 0x0000000607077291 */ /* 0x000fe4000f8fea3f */
[----:B------:R-:W-:-:S02]  /*0550*/  UIADD3 UR4, UR26, UR4, URZ ;  /* 0x000000041a047290 */ /* 0x000fc4000fffe03f */
[----:B------:R-:W-:Y:S02]  /*0560*/  UISETP.LT.AND UP0, UPT, UR16, UR7, UPT ;  /* 0x000000071000728c */ /* 0x000fe4000bf01270 */
[----:B------:R-:W-:Y:S02]  /*0570*/  ULDC UR5, c[0x0][0x324] ;  /* 0x0000c90000057ab9 */ /* 0x000fe40000000800 */
[----:B------:R-:W-:Y:S02]  /*0580*/  UIADD3 UR6, UR4, -UR5, URZ ;  /* 0x8000000504067290 */ /* 0x000fe4000fffe03f */
[----:B------:R-:W-:Y:S01]  /*0590*/  USEL UR23, UR16, UR7, UP0 ;  /* 0x0000000710177287 */ /* 0x000fe20008000000 */
[----:B------:R-:W-:Y:S05]  /*05a0*/  @P0 BRA `(.L_x_166) ;  /* 0x0000015000000947 */ /* 0x000fea0003800000 */
[----:B------:R-:W-:Y:S02]  /*05b0*/  UMOV UR7, UR4 ;  /* 0x0000000400077c82 */ /* 0x000fe40008000000 */
[----:B------:R-:W-:-:S06]  /*05c0*/  UISETP.GT.AND UP0, UPT, UR7, -0x1, UPT ;  /* 0xffffffff0700788c */ /* 0x000fcc000bf04270 */
[----:B------:R-:W-:-:S13]  /*05d0*/  PLOP3.LUT P0, PT, PT, PT, UP0, 0x80, 0x0 ;  /* 0x000000000000781c */ /* 0x000fda0003f0f008 */
[----:B------:R-:W-:Y:S05]  /*05e0*/  @P0 BRA `(.L_x_167) ;  /* 0x0000008000000947 */ /* 0x000fea0003800000 */
[----:B------:R-:W-:Y:S02]  /*05f0*/  ULDC UR4, c[0x0][0x32c] ;  /* 0x0000cb0000047ab9 */ /* 0x000fe40000000800 */
[----:B------:R-:W-:Y:S02]  /*0600*/  UISETP.NE.AND UP0, UPT, UR4, 0x1, UPT ;  /* 0x000000010400788c */ /* 0x000fe4000bf05270 */
[----:B------:R-:W-:Y:S02]  /*0610*/  ULOP3.LUT UR7, URZ, UR7, URZ, 0x33, !UPT ;  /* 0x000000073f077292 */ /* 0x000fe4000f8e333f */
[----:B------:R-:W-:Y:S02]  /*0620*/  ULDC.64 UR4, c[0x0][0x330] ;  /* 0x0000cc0000047ab9 */ /* 0x000fe40000000a00 */
[----:B------:R-:W-:-:S05]  /*0630*/  UIMAD.WIDE.U32 UR16, UR7, UR4, URZ ;  /* 0x00000004071072a5 */ /* 0x000fca000f8e003f */
[----:B------:R-:W-:-:S04]  /*0640*/  @UP0 USHF.R.U32.HI UR7, URZ, UR5, UR17 ;  /* 0x000000053f070299 */ /* 0x000fc80008011611 */
[----:B------:R-:W-:Y:S01]  /*0650*/  ULOP3.LUT UR7, URZ, UR7, URZ, 0x33, !UPT ;  /* 0x000000073f077292 */ /* 0x000fe2000f8e333f */
[----:B------:R-:W-:Y:S05]  /*0660*/  BRA `(.L_x_168) ;  /* 0x0000005000007947 */ /* 0x000fea0003800000 */
.L_x_167:
[----:B------:R-:W-:Y:S02]  /*0670*/  ULDC UR4, c[0x0][0x32c] ;  /* 0x0000cb0000047ab9 */ /* 0x000fe40000000800 */
[----:B------:R-:W-:-:S03]  /*0680*/  UISETP.NE.AND UP0, UPT, UR4, 0x1, UPT ;  /* 0x000000010400788c */ /* 0x000fc6000bf05270 */
[----:B------:R-:W-:Y:S02]  /*0690*/  ULDC.64 UR4, c[0x0][0x330] ;  /* 0x0000cc0000047ab9 */ /* 0x000fe40000000a00 */
[----:B------:R-:W-:-:S06]  /*06a0*/  UIMAD.WIDE.U32 UR16, UR7, UR4, URZ ;  /* 0x00000004071072a5 */ /* 0x000fcc000f8e003f */
[----:B------:R-:W-:Y:S02]  /*06b0*/  @UP0 USHF.R.U32.HI UR7, URZ, UR5, UR17 ;  /* 0x000000053f070299 */ /* 0x000fe40008011611 */
.L_x_168:
[----:B------:R-:W-:Y:S02]  /*06c0*/  ULDC UR4, c[0x0][0x32c] ;  /* 0x0000cb0000047ab9 */ /* 0x000fe40000000800 */
[----:B------:R-:W-:-:S04]  /*06d0*/  UIMAD UR4, UR7, UR4, URZ ;  /* 0x00000004070472a4 */ /* 0x000fc8000f8e023f */
[----:B------:R-:W-:-:S04]  /*06e0*/  UISETP.LT.AND UP0, UPT, UR6, UR4, UPT ;  /* 0x000000040600728c */ /* 0x000fc8000bf01270 */
[----:B------:R-:W-:-:S04]  /*06f0*/  USEL UR6, UR6, UR4, !UP0 ;  /* 0x0000000406067287 */ /* 0x000fc8000c000000 */
.L_x_166:
[----:B------:R-:W-:Y:S01]  /*0700*/  UIMAD.WIDE UR4, UR6, 0x2aaaaaab, URZ ;  /* 0x2aaaaaab060478a5 */ /* 0x000fe2000f8e023f */
[----:B------:R-:W-:Y:S01]  /*0710*/  PLOP3.LUT P2, PT, PT, PT, PT, 0x80, 0x0 ;  /* 0x000000000000781c */ /* 0x000fe20003f4f070 */
[----:B------:R-:W-:Y:S01]  /*0720*/  IMAD.MOV.U32 R5, RZ, RZ, RZ ;  /* 0x000000ffff057224 */ /* 0x000fe200078e00ff */
[----:B------:R-:W-:Y:S01]  /*0730*/  CS2R R6, SRZ ;  /* 0x0000000000067805 */ /* 0x000fe2000001ff00 */
[----:B------:R-:W-:Y:S01]  /*0740*/  USHF.R.U32.HI UR4, URZ, 0x1f, UR5 ;  /* 0x0000001f3f047899 */ /* 0x000fe20008011605 */
[----:B------:R-:W-:Y:S01]  /*0750*/  IMAD.MOV.U32 R130, RZ, RZ, RZ ;  /* 0x000000ffff827224 */ /* 0x000fe200078e00ff */
[----:B------:R-:W-:Y:S01]  /*0760*/  MOV R128, RZ ;  /* 0x000000ff00807202 */ /* 0x000fe20000000f00 */
[----:B------:R-:W-:Y:S01]  /*0770*/  CS2R R126, SRZ ;  /* 0x00000000007e7805 */ /* 0x000fe2000001ff00 */
[----:B------:R-:W-:Y:S01]  /*0780*/  ULEA.HI.SX32 UR4, UR5, UR4, 0x1d ;  /* 0x0000000405047291 */ /* 0x000fe2000f8fea3f */
[----:B------:R-:W-:Y:S01]  /*0790*/  CS2R R124, SRZ ;  /* 0x00000000007c7805 */ /* 0x000fe2000001ff00 */
[----:B------:R-:W-:Y:S01]  /*07a0*/  CS2R R122, SRZ ;  /* 0x00000000007a7805 */ /* 0x000fe2000001ff00 */
[----:B------:R-:W-:Y:S01]  /*07b0*/  CS2R R120, SRZ ;  /* 0x0000000000787805 */ /* 0x000fe2000001ff00 */
[----:B------:R-:W-:Y:S01]  /*07c0*/  UISETP.LT.AND UP0, UPT, URZ, UR4, UPT ;  /* 0x000000043f00728c */ /* 0x000fe2000bf01270 */
[----:B------:R-:W-:Y:S01]  /*07d0*/  CS2R R118, SRZ ;  /* 0x0000000000767805 */ /* 0x000fe2000001ff00 */
[----:B------:R-:W-:Y:S01]  /*07e0*/  CS2R R116, SRZ ;  /* 0x0000000000747805 */ /* 0x000fe2000001ff00 */
[----:B------:R-:W-:Y:S01]  /*07f0*/  CS2R R114, SRZ ;  /* 0x0000000000727805 */ /* 0x000fe2000001ff00 */
[----:B------:R-:W-:Y:S01]  /*0800*/  USEL UR7, URZ, UR4, !UP0 ;  /* 0x000000043f077287 */ /* 0x000fe2000c000000 */
[----:B------:R-:W-:Y:S01]  /*0810*/  CS2R R112, SRZ ;  /* 0x0000000000707805 */ /* 0x000fe2000001ff00 */
[----:B------:R-:W-:Y:S01]  /*0820*/  CS2R R110, SRZ ;  /* 0x00000000006e7805 */ /* 0x000fe2000001ff00 */
[----:B------:R-:W-:Y:S01]  /*0830*/  CS2R R108, SRZ ;  /* 0x00000000006c7805 */ /* 0x000fe2000001ff00 */
[----:B------:R-:W-:Y:S01]  /*0840*/  UISETP.GT.AND UP0, UPT, UR23, UR7, UPT ;  /* 0x000000071700728c */ /* 0x000fe2000bf04270 */
[----:B------:R-:W-:Y:S01]  /*0850*/  CS2R R106, SRZ ;  /* 0x00000000006a7805 */ /* 0x000fe2000001ff00 */
[----:B------:R-:W-:Y:S01]  /*0860*/  CS2R R104, SRZ ;  /* 0x0000000000687805 */ /* 0x000fe2000001ff00 */
[----:B------:R-:W-:Y:S01]  /*0870*/  CS2R R102, SRZ ;  /* 0x0000000000667805 */ /* 0x000fe2000001ff00 */
[----:B------:R-:W-:Y:S01]  /*0880*/  CS2R R100, SRZ ;  /* 0x0000000000647805 */ /* 0x000fe2000001ff00 */
        /* <DEDUP_REMOVED lines=54> */
[----:B------:R-:W-:Y:S02]  /*0bf0*/  UISETP.NE.AND.EX UP0, UPT, URZ, UR5, UPT, UP0 ;  /* 0x000000053f00728c */ /* 0x000fe4000bf05300 */
[----:B------:R-:W-:-:S04]  /*0c00*/  UISETP.NE.AND UP1, UPT, UR14, URZ, UPT ;  /* 0x0000003f0e00728c */ /* 0x000fc8000bf25270 */
[----:B------:R-:W-:-:S05]  /*0c10*/  PLOP3.LUT P0, PT, PT, PT, UP0, 0x80, 0x0 ;  /* 0x000000000000781c */ /* 0x000fca0003f0f008 */
[----:B------:R-:W-:Y:S02]  /*0c20*/  @UP0 UMOV UR4, 0x4 ;  /* 0x0000000400040882 */ /* 0x000fe40000000000 */
[----:B------:R-:W-:-:S06]  /*0c30*/  @UP0 UIMAD.WIDE UR4, UR15, UR4, UR16 ;  /* 0x000000040f0402a5 */ /* 0x000fcc000f8e0210 */
[----:B-1----:R-:W-:Y:S02]  /*0c40*/  IMAD.U32 R2, RZ, RZ, UR4 ;  /* 0x00000004ff027e24 */ /* 0x002fe4000f8e00ff */
[----:B------:R-:W-:Y:S01]  /*0c50*/  IMAD.U32 R3, RZ, RZ, UR5 ;  /* 0x00000005ff037e24 */ /* 0x000fe2000f8e00ff */
[----:B------:R-:W-:Y:S02]  /*0c60*/  UMOV UR29, 0x30 ;  /* 0x00000030001d7882 */ /* 0x000fe40000000000 */
[----:B------:R-:W-:Y:S02]  /*0c70*/  UIMAD UR22, UR23, UR29, -0x30 ;  /* 0xffffffd0171674a4 */ /* 0x000fe4000f8e021d */
[----:B------:R-:W-:Y:S01]  /*0c80*/  UIMAD UR29, UR23, -0x30, UR29 ;  /* 0xffffffd0171d78a4 */ /* 0x000fe2000f8e021d */
[----:B------:R1:W3:Y:S01]  /*0c90*/  @P0 LDG.E R0, [R2.64] ;  /* 0x0000001202000981 */ /* 0x0002e2000c1e1900 */
[----:B------:R-:W-:Y:S01]  /*0ca0*/  IMAD.MOV.U32 R4, RZ, RZ, c[0x0][0x2b8] ;  /* 0x0000ae00ff047624 */ /* 0x000fe200078e00ff */
[----:B------:R-:W-:Y:S01]  /*0cb0*/  ULDC.64 UR4, c[0x0][0x2b0] ;  /* 0x0000ac0000047ab9 */ /* 0x000fe20000000a00 */
[----:B------:R-:W-:Y:S01]  /*0cc0*/  IMAD.MOV.U32 R31, RZ, RZ, RZ ;  /* 0x000000ffff1f7224 */ /* 0x000fe200078e00ff */
[----:B------:R-:W-:Y:S02]  /*0cd0*/  BAR.SYNC.DEFER_BLOCKING 0x0 ;  /* 0x0000000000007b1d */ /* 0x000fe40000010000 */
[----:B------:R-:W-:-:S02]  /*0ce0*/  ISETP.NE.AND P1, PT, R4, 0x1, PT ;  /* 0x000000010400780c */ /* 0x000fc40003f25270 */
[----:B-1----:R-:W-:Y:S01]  /*0cf0*/  SHF.R.S32.HI R2, RZ, 0x1f, R129 ;  /* 0x0000001fff027819 */ /* 0x002fe20000011481 */
[----:B------:R-:W-:Y:S01]  /*0d00*/  USHF.R.S32.HI UR21, URZ, 0x1f, UR15 ;  /* 0x0000001f3f157899 */ /* 0x000fe2000801140f */
[----:B---3--:R1:W3:Y:S02]  /*0d10*/  @P0 R2UR UR20, R0 ;  /* 0x00000000001403c2 */ /* 0x0082e400000e0000 */
[----:B---3--:R-:W-:Y:S02]  /*0d20*/  @!UP0 UMOV UR20, UR15 ;  /* 0x0000000f00148c82 */ /* 0x008fe40008000000 */
[----:B------:R-:W-:Y:S02]  /*0d30*/  USHF.R.S32.HI UR6, URZ, 0x1f, UR20 ;  /* 0x0000001f3f067899 */ /* 0x000fe40008011414 */
[----:B------:R-:W-:Y:S02]  /*0d40*/  UIMAD.WIDE.U32 UR16, UR20, UR4, URZ ;  /* 0x00000004141072a5 */ /* 0x000fe4000f8e003f */
[----:B------:R-:W-:-:S04]  /*0d50*/  UIMAD UR6, UR6, UR4, URZ ;  /* 0x00000004060672a4 */ /* 0x000fc8000f8e023f */
[----:B------:R-:W-:-:S03]  /*0d60*/  UIMAD UR6, UR20, UR5, UR6 ;  /* 0x00000005140672a4 */ /* 0x000fc6000f8e0206 */
[----:B------:R-:W-:Y:S02]  /*0d70*/  ULDC.64 UR4, c[0x0][0x1b8] ;  /* 0x00006e0000047ab9 */ /* 0x000fe40000000a00 */
[----:B------:R-:W-:Y:S01]  /*0d80*/  UIADD3 UR6, UR17, UR6, URZ ;  /* 0x0000000611067290 */ /* 0x000fe2000fffe03f */
[----:B-1----:R-:W-:-:S04]  /*0d90*/  LEA.HI R0, R2, R129, RZ, 0x3 ;  /* 0x0000008102007211 */ /* 0x002fc800078f18ff */
[----:B------:R-:W-:Y:S02]  /*0da0*/  LOP3.LUT R10, R0, 0xfffffff8, RZ, 0xc0, !PT ;  /* 0xfffffff8000a7812 */ /* 0x000fe400078ec0ff */
[----:B------:R-:W-:-:S03]  /*0db0*/  SHF.R.S32.HI R30, RZ, 0x3, R0 ;  /* 0x00000003ff1e7819 */ /* 0x000fc60000011400 */
[----:B------:R-:W-:-:S04]  /*0dc0*/  IMAD.IADD R10, R129, 0x1, -R10 ;  /* 0x00000001810a7824 */ /* 0x000fc800078e0a0a */
[----:B------:R-:W-:-:S05]  /*0dd0*/  IMAD R32, R10, 0x20, R30 ;  /* 0x000000200a207824 */ /* 0x000fca00078e021e */
[----:B------:R-:W-:Y:S01]  /*0de0*/  IADD3 R0, R32, UR22, RZ ;  /* 0x0000001620007c10 */ /* 0x000fe2000fffe0ff */
[----:B------:R-:W-:Y:S02]  /*0df0*/  UIMAD UR20, UR9, UR4, URZ ;  /* 0x00000004091472a4 */ /* 0x000fe4000f8e023f */
[----:B------:R-:W-:Y:S01]  /*0e00*/  UIMAD.WIDE.U32 UR24, UR11, UR4, URZ ;  /* 0x000000040b1872a5 */ /* 0x000fe2000f8e003f */
[----:B------:R-:W-:Y:S01]  /*0e10*/  ISETP.GE.AND P0, PT, R0, UR10, PT ;  /* 0x0000000a00007c0c */ /* 0x000fe2000bf06270 */
[----:B------:R-:W-:Y:S01]  /*0e20*/  IMAD.SHL.U32 R16, R30, 0x40, RZ ;  /* 0x000000401e107824 */ /* 0x000fe200078e00ff */
[----:B--2---:R-:W-:Y:S01]  /*0e30*/  IADD3 R0, R0, UR12, RZ ;  /* 0x0000000c00007c10 */ /* 0x004fe2000fffe0ff */
[----:B------:R-:W-:Y:S01]  /*0e40*/  IMAD.SHL.U32 R40, R10, 0x8, RZ ;  /* 0x000000080a287824 */ /* 0x000fe200078e00ff */
[----:B------:R-:W-:Y:S01]  /*0e50*/  ISETP.GT.OR P0, PT, R32, 0x2f, P0 ;  /* 0x0000002f2000780c */ /* 0x000fe20000704670 */
[----:B------:R-:W-:Y:S01]  /*0e60*/  UIADD3 UR28, UR29, UR10, URZ ;  /* 0x0000000a1d1c7290 */ /* 0x000fe2000fffe03f */
[----:B------:R-:W-:Y:S01]  /*0e70*/  STL [R1+0x20], R32 ;  /* 0x0000202001007387 */ /* 0x000fe20000100800 */
        /* <DEDUP_REMOVED lines=8> */
[----:B------:R-:W-:Y:S01]  /*0f00*/  PLOP3.LUT P1, PT, PT, PT, UP1, 0x80, 0x0 ;  /* 0x000000000000781c */ /* 0x000fe20003f2f018 */
[----:B------:R-:W-:Y:S01]  /*0f10*/  UIMAD UR20, UR11, UR5, UR20 ;  /* 0x000000050b1472a4 */ /* 0x000fe2000f8e0214 */
[----:B------:R-:W-:Y:S01]  /*0f20*/  PLOP3.LUT P0, PT, PT, PT, UP1, 0x80, 0x0 ;  /* 0x000000000000781c */ /* 0x000fe20003f0f018 */
[----:B------:R-:W-:Y:S01]  /*0f30*/  IMAD.MOV R5, RZ, RZ, -R5 ;  /* 0x000000ffff057224 */ /* 0x000fe200078e0a05 */
[----:B------:R-:W-:Y:S01]  /*0f40*/  IADD3 R3, R32, UR27, RZ ;  /* 0x0000001b20037c10 */ /* 0x000fe2000fffe0ff */
[----:B------:R-:W-:Y:S01]  /*0f50*/  ULDC.64 UR4, c[0x0][0x1c0] ;  /* 0x0000700000047ab9 */ /* 0x000fe20000000a00 */
[----:B------:R-:W-:Y:S01]  /*0f60*/  LOP3.LUT R16, R16, 0x1c0, RZ, 0xc0, !PT ;  /* 0x000001c010107812 */ /* 0x000fe200078ec0ff */
[----:B------:R-:W-:Y:S01]  /*0f70*/  UIADD3 UR25, UR25, UR20, URZ ;  /* 0x0000001419197290 */ /* 0x000fe2000fffe03f */
[C---:B------:R-:W-:Y:S01]  /*0f80*/  IADD3 R14, R40.reuse, 0x80, RZ ;  /* 0x00000080280e7810 */ /* 0x040fe20007ffe0ff */
[----:B------:R-:W-:Y:S01]  /*0f90*/  UIMAD UR21, UR21, UR4, URZ ;  /* 0x00000004151572a4 */ /* 0x000fe2000f8e023f */
[C---:B------:R-:W-:Y:S01]  /*0fa0*/  IADD3 R13, R40.reuse, 0xc0, RZ ;  /* 0x000000c0280d7810 */ /* 0x040fe20007ffe0ff */
[----:B------:R-:W-:Y:S01]  /*0fb0*/  UIMAD.WIDE.U32 UR24, UR15, UR4, UR24 ;  /* 0x000000040f1872a5 */ /* 0x000fe2000f8e0018 */
[----:B------:R-:W-:Y:S01]  /*0fc0*/  SHF.R.S32.HI R11, RZ, 0x1f, R14 ;  /* 0x0000001fff0b7819 */ /* 0x000fe2000001140e */
[----:B------:R-:W-:Y:S01]  /*0fd0*/  @P1 IMAD.HI.U32 R4, R3, c[0x0][0x2c8], RZ ;  /* 0x0000b20003041a27 */ /* 0x000fe200078e00ff */
[----:B------:R-:W-:Y:S01]  /*0fe0*/  UIMAD UR5, UR15, UR5, UR21 ;  /* 0x000000050f0572a4 */ /* 0x000fe2000f8e0215 */
[----:B------:R-:W-:Y:S01]  /*0ff0*/  ISETP.GE.AND P3, PT, R40, c[0x0][0x198], PT ;  /* 0x0000660028007a0c */ /* 0x000fe20003f66270 */
[----:B------:R-:W-:Y:S01]  /*1000*/  UISETP.LT.AND UP0, UPT, UR28, 0x30, UPT ;  /* 0x000000301c00788c */ /* 0x000fe2000bf01270 */
[----:B------:R-:W-:Y:S01]  /*1010*/  IMAD.U32 R9, RZ, RZ, UR25 ;  /* 0x00000019ff097e24 */ /* 0x000fe2000f8e00ff */
[----:B------:R-:W-:Y:S01]  /*1020*/  UIADD3 UR5, UR25, UR5, URZ ;  /* 0x0000000519057290 */ /* 0x000fe2000fffe03f */
[----:B------:R-:W-:Y:S01]  /*1030*/  IMAD.U32 R8, RZ, RZ, UR24 ;  /* 0x00000018ff087e24 */ /* 0x000fe2000f8e00ff */
[----:B------:R-:W-:Y:S01]  /*1040*/  ULDC UR15, c[0x0][0x168] ;  /* 0x00005a00000f7ab9 */ /* 0x000fe20000000800 */
[----:B------:R-:W-:Y:S01]  /*1050*/  LEA.HI R11, R11, R14, RZ, 0x3 ;  /* 0x0000000e0b0b7211 */ /* 0x000fe200078f18ff */
[----:B------:R-:W-:Y:S01]  /*1060*/  UIMAD UR15, UR8, UR15, URZ ;  /* 0x0000000f080f72a4 */ /* 0x000fe2000f8e023f */
[----:B------:R-:W-:Y:S01]  /*1070*/  ISETP.GE.AND P5, PT, R14, c[0x0][0x198], PT ;  /* 0x000066000e007a0c */ /* 0x000fe20003fa6270 */
[----:B-1----:R-:W-:Y:S01]  /*1080*/  IMAD.MOV.U32 R7, RZ, RZ, R3 ;  /* 0x000000ffff077224 */ /* 0x002fe200078e0003 */
[----:B------:R-:W-:Y:S01]  /*1090*/  @P0 SHF.R.U32.HI R7, RZ, c[0x0][0x2cc], R4 ;  /* 0x0000b300ff070a19 */ /* 0x000fe20000011604 */
[----:B------:R-:W-:Y:S01]  /*10a0*/  IMAD.U32 R9, RZ, RZ, UR5 ;  /* 0x00000005ff097e24 */ /* 0x000fe2000f8e00ff */
[----:B------:R-:W-:Y:S01]  /*10b0*/  ISETP.GE.AND P6, PT, R13, c[0x0][0x198], PT ;  /* 0x000066000d007a0c */ /* 0x000fe20003fc6270 */
[----:B------:R-:W-:Y:S01]  /*10c0*/  IMAD R36, R5, c[0x0][0x2b8], R0 ;  /* 0x0000ae0005247a24 */ /* 0x000fe200078e0200 */
[--C-:B------:R-:W-:Y:S01]  /*10d0*/  SHF.R.S32.HI R6, RZ, 0x1f, R7.reuse ;  /* 0x0000001fff067819 */ /* 0x100fe20000011407 */
[----:B------:R-:W-:Y:S01]  /*10e0*/  IMAD.MOV R4, RZ, RZ, -R7 ;  /* 0x000000ffff047224 */ /* 0x000fe200078e0a07 */
[----:B------:R-:W-:Y:S01]  /*10f0*/  LOP3.LUT R34, R11, 0xfffffff8, RZ, 0xc0, !PT ;  /* 0xfffffff80b227812 */ /* 0x000fe200078ec0ff */
[C---:B------:R-:W-:Y:S01]  /*1100*/  IMAD.WIDE.U32 R8, R7.reuse, c[0x0][0x1b0], R8 ;  /* 0x00006c0007087a25 */ /* 0x040fe200078e0008 */
[----:B------:R-:W-:Y:S01]  /*1110*/  ULDC.64 UR4, c[0x0][0x1e8] ;  /* 0x00007a0000047ab9 */ /* 0x000fe20000000a00 */
[----:B------:R-:W-:Y:S01]  /*1120*/  SHF.R.S32.HI R12, RZ, 0x1f, R40 ;  /* 0x0000001fff0c7819 */ /* 0x000fe20000011428 */
[----:B------:R-:W-:Y:S01]  /*1130*/  UIMAD UR8, UR9, UR4, URZ ;  /* 0x00000004090872a4 */ /* 0x000fe2000f8e023f */
[----:B------:R-:W-:Y:S01]  /*1140*/  IMAD R4, R4, c[0x0][0x2c4], R3 ;  /* 0x0000b10004047a24 */ /* 0x000fe200078e0203 */
[----:B------:R-:W-:Y:S01]  /*1150*/  UIMAD.WIDE.U32 UR20, UR11, UR4, URZ ;  /* 0x000000040b1472a5 */ /* 0x000fe2000f8e003f */
[----:B------:R-:W-:Y:S01]  /*1160*/  IMAD R6, R6, c[0x0][0x1b0], RZ ;  /* 0x00006c0006067a24 */ /* 0x000fe200078e02ff */
[----:B------:R-:W-:Y:S01]  /*1170*/  UIMAD UR8, UR11, UR5, UR8 ;  /* 0x000000050b0872a4 */ /* 0x000fe2000f8e0208 */
[----:B------:R-:W-:Y:S01]  /*1180*/  BSSY B0, `(.L_x_170) ;  /* 0x0000123000007945 */ /* 0x000fe20003800000 */
[----:B------:R-:W-:Y:S01]  /*1190*/  SHF.R.S32.HI R3, RZ, 0x1f, R4 ;  /* 0x0000001fff037819 */ /* 0x000fe20000011404 */
[----:B------:R-:W-:Y:S01]  /*11a0*/  IMAD R6, R7, c[0x0][0x1b4], R6 ;  /* 0x00006d0007067a24 */ /* 0x000fe200078e0206 */
[----:B------:R-:W-:-:S02]  /*11b0*/  UIADD3 UR8, UR21, UR8, URZ ;  /* 0x0000000815087290 */ /* 0x000fc4000fffe03f */
[----:B------:R-:W-:Y:S01]  /*11c0*/  USEL UR4, UR28, 0x30, UP0 ;  /* 0x000000301c047887 */ /* 0x000fe20008000000 */
[----:B------:R-:W-:Y:S01]  /*11d0*/  IMAD.IADD R7, R9, 0x1, R6 ;  /* 0x0000000109077824 */ /* 0x000fe200078e0206 */
[----:B------:R-:W-:Y:S01]  /*11e0*/  IADD3 R9, R40, 0x40, RZ ;  /* 0x0000004028097810 */ /* 0x000fe20007ffe0ff */
[----:B------:R-:W-:Y:S02]  /*11f0*/  IMAD R3, R3, c[0x0][0x1a8], RZ ;  /* 0x00006a0003037a24 */ /* 0x000fe400078e02ff */
[----:B------:R-:W-:Y:S01]  /*1200*/  IMAD.MOV.U32 R6, RZ, RZ, R8 ;  /* 0x000000ffff067224 */ /* 0x000fe200078e0008 */
[----:B------:R-:W-:Y:S01]  /*1210*/  LEA.HI R8, R2, R129, RZ, 0x6 ;  /* 0x0000008102087211 */ /* 0x000fe200078f30ff */
[C---:B------:R-:W-:Y:S01]  /*1220*/  IMAD R3, R4.reuse, c[0x0][0x1ac], R3 ;  /* 0x00006b0004037a24 */ /* 0x040fe200078e0203 */
[----:B------:R-:W-:Y:S01]  /*1230*/  SHF.R.S32.HI R15, RZ, 0x1f, R9 ;  /* 0x0000001fff0f7819 */ /* 0x000fe20000011409 */
[----:B------:R-:W-:Y:S01]  /*1240*/  IMAD.WIDE.U32 R6, R4, c[0x0][0x1a8], R6 ;  /* 0x00006a0004067a25 */ /* 0x000fe200078e0006 */
[----:B------:R-:W-:-:S02]  /*1250*/  SHF.R.U32.HI R4, RZ, 0x3, R16 ;  /* 0x00000003ff047819 */ /* 0x000fc40000011610 */
[----:B------:R-:W-:Y:S01]  /*1260*/  LOP3.LUT R16, R16, 0x38, R40, 0xf8, !PT ;  /* 0x0000003810107812 */ /* 0x000fe200078ef828 */
[----:B------:R-:W-:Y:S01]  /*1270*/  IMAD.IADD R3, R7, 0x1, R3 ;  /* 0x0000000107037824 */ /* 0x000fe200078e0203 */
[----:B------:R-:W-:Y:S01]  /*1280*/  LEA R20, P0, R6, c[0x0][0x160], 0x1 ;  /* 0x0000580006147a11 */ /* 0x000fe200078008ff */
[----:B------:R-:W-:Y:S01]  /*1290*/  IMAD.SHL.U32 R8, R8, 0x8, RZ ;  /* 0x0000000808087824 */ /* 0x000fe200078e00ff */
[----:B------:R-:W-:Y:S02]  /*12a0*/  LOP3.LUT R16, R16, R4, RZ, 0x3c, !PT ;  /* 0x0000000410107212 */ /* 0x000fe400078e3cff */
[----:B------:R-:W-:Y:S01]  /*12b0*/  LEA.HI.X R3, R6, c[0x0][0x164], R3, 0x1, P0 ;  /* 0x0000590006037a11 */ /* 0x000fe200000f0c03 */
[----:B------:R-:W-:Y:S01]  /*12c0*/  SHFL.IDX PT, R22, R20, 0x1, 0x181f ;  /* 0x00381f0014167f89 */ /* 0x000fe200000e0000 */
[----:B------:R-:W-:Y:S02]  /*12d0*/  IADD3 R4, R30, UR27, RZ ;  /* 0x0000001b1e047c10 */ /* 0x000fe4000fffe0ff */
[----:B------:R-:W-:Y:S01]  /*12e0*/  LOP3.LUT R16, R16, 0xfffffe00, R8, 0xf8, !PT ;  /* 0xfffffe0010107812 */ /* 0x000fe200078ef808 */
[----:B------:R-:W-:Y:S01]  /*12f0*/  SHFL.IDX PT, R6, R20, RZ, 0x181f ;  /* 0x00181fff14067589 */ /* 0x000fe200000e0000 */
[----:B------:R-:W-:-:S02]  /*1300*/  ISETP.GE.AND P0, PT, R4, UR15, PT ;  /* 0x0000000f04007c0c */ /* 0x000fc4000bf06270 */
[----:B------:R-:W-:Y:S01]  /*1310*/  SHF.R.S32.HI R8, RZ, 0x1f, R13 ;  /* 0x0000001fff087819 */ /* 0x000fe2000001140d */
[----:B------:R-:W1:Y:S01]  /*1320*/  SHFL.IDX PT, R7, R3, RZ, 0x181f ;  /* 0x00181fff03077589 */ /* 0x000e6200000e0000 */
[----:B------:R-:W-:Y:S01]  /*1330*/  LEA.HI R15, R15, R9, RZ, 0x3 ;  /* 0x000000090f0f7211 */ /* 0x000fe200078f18ff */
[----:B------:R-:W-:Y:S01]  /*1340*/  IMAD.SHL.U32 R41, R16, 0x2, RZ ;  /* 0x0000000210297824 */ /* 0x000fe200078e00ff */
[----:B------:R-:W-:Y:S01]  /*1350*/  ISETP.GE.AND P4, PT, R9, c[0x0][0x198], PT ;  /* 0x0000660009007a0c */ /* 0x000fe20003f86270 */
[----:B------:R-:W3:Y:S01]  /*1360*/  SHFL.IDX PT, R23, R3, 0x1, 0x181f ;  /* 0x00381f0003177f89 */ /* 0x000ee200000e0000 */
[----:B------:R-:W-:Y:S02]  /*1370*/  LEA.HI R8, R8, R13, RZ, 0x3 ;  /* 0x0000000d08087211 */ /* 0x000fe400078f18ff */
[----:B------:R-:W-:Y:S01]  /*1380*/  LOP3.LUT R35, R15, 0xfffffff8, RZ, 0xc0, !PT ;  /* 0xfffffff80f237812 */ /* 0x000fe200078ec0ff */
[----:B------:R-:W-:Y:S01]  /*1390*/  SHFL.IDX PT, R21, R3, 0x3, 0x181f ;  /* 0x00781f0003157f89 */ /* 0x000fe200000e0000 */
[----:B------:R-:W-:-:S02]  /*13a0*/  LOP3.LUT R33, R8, 0xfffffff8, RZ, 0xc0, !PT ;  /* 0xfffffff808217812 */ /* 0x000fc400078ec0ff */
[----:B------:R-:W-:-:S04]  /*13b0*/  IADD3 R0, R4, 0x20, RZ ;  /* 0x0000002004007810 */ /* 0x000fc80007ffe0ff */
[----:B------:R-:W-:Y:S02]  /*13c0*/  ISETP.GE.AND P1, PT, R0, UR15, PT ;  /* 0x0000000f00007c0c */ /* 0x000fe4000bf26270 */
[C---:B------:R-:W-:Y:S02]  /*13d0*/  IADD3 R0, R4.reuse, 0x40, RZ ;  /* 0x0000004004007810 */ /* 0x040fe40007ffe0ff */
[----:B------:R-:W-:-:S04]  /*13e0*/  IADD3 R4, R4, 0x60, RZ ;  /* 0x0000006004047810 */ /* 0x000fc80007ffe0ff */
[----:B------:R-:W-:Y:S01]  /*13f0*/  ISETP.GE.AND P2, PT, R4, UR15, PT ;  /* 0x0000000f04007c0c */ /* 0x000fe2000bf46270 */
[----:B-1----:R-:W-:-:S04]  /*1400*/  @!P0 IMAD.WIDE R16, R40, 0x2, R6 ;  /* 0x0000000228108825 */ /* 0x002fc800078e0206 */
[--C-:B------:R-:W-:Y:S01]  /*1410*/  @!P0 IMAD.WIDE R18, R35, 0x2, R6.reuse ;  /* 0x0000000223128825 */ /* 0x100fe200078e0206 */
[----:B------:R1:W-:Y:S03]  /*1420*/  @!P0 LDGSTS.E.BYPASS.LTC128B.128 [R41+0x4080], [R16.64], !P3 ;  /* 0x0408000010298fae */ /* 0x0003e6000d901d52 */
[--C-:B------:R-:W-:Y:S01]  /*1430*/  @!P0 IMAD.WIDE R24, R34, 0x2, R6.reuse ;  /* 0x0000000222188825 */ /* 0x100fe200078e0206 */
[----:B------:R4:W-:Y:S03]  /*1440*/  @!P0 LDGSTS.E.BYPASS.LTC128B.128 [R41+0x8080], [R18.64], !P4 ;  /* 0x0808000012298fae */ /* 0x0009e6000e101d52 */
[----:B------:R-:W-:Y:S01]  /*1450*/  @!P0 IMAD.WIDE R6, R33, 0x2, R6 ;  /* 0x0000000221068825 */ /* 0x000fe200078e0206 */
[----:B------:R5:W-:Y:S03]  /*1460*/  @!P0 LDGSTS.E.BYPASS.LTC128B.128 [R41+0xc080], [R24.64], !P5 ;  /* 0x0c08000018298fae */ /* 0x000be6000e901d52 */
[----:B---3--:R-:W-:Y:S01]  /*1470*/  @!P1 IMAD.WIDE R26, R40, 0x2, R22 ;  /* 0x00000002281a9825 */ /* 0x008fe200078e0216 */
[----:B------:R3:W-:Y:S01]  /*1480*/  @!P0 LDGSTS.E.BYPASS.LTC128B.128 [R41+0x10080], [R6.64], !P6 ;  /* 0x1008000006298fae */ /* 0x0007e2000f101d52 */
[----:B------:R-:W-:-:S02]  /*1490*/  ISETP.GE.AND P0, PT, R0, UR15, PT ;  /* 0x0000000f00007c0c */ /* 0x000fc4000bf06270 */
[----:B------:R-:W-:Y:S01]  /*14a0*/  @!P1 IMAD.WIDE R28, R34, 0x2, R22 ;  /* 0x00000002221c9825 */ /* 0x000fe200078e0216 */
[----:B------:R3:W-:Y:S01]  /*14b0*/  @!P1 LDGSTS.E.BYPASS.LTC128B.128 [R41+0x5080], [R26.64], !P3 ;  /* 0x050800001a299fae */ /* 0x0007e2000d901d52 */
[----:B-1----:R-:W-:Y:S02]  /*14c0*/  SHF.R.S32.HI R16, RZ, 0x1f, R36 ;  /* 0x0000001fff107819 */ /* 0x002fe40000011424 */
[----:B----4-:R-:W-:-:S04]  /*14d0*/  IMAD.WIDE.U32 R18, R36, c[0x0][0x1e0], RZ ;  /* 0x0000780024127a25 */ /* 0x010fc800078e00ff */
[----:B-----5:R-:W-:-:S04]  /*14e0*/  @!P1 IMAD.WIDE R24, R35, 0x2, R22 ;  /* 0x0000000223189825 */ /* 0x020fc800078e0216 */
[----:B---3--:R-:W-:Y:S01]  /*14f0*/  IMAD R6, R16, c[0x0][0x1e0], RZ ;  /* 0x0000780010067a24 */ /* 0x008fe200078e02ff */
[----:B------:R1:W-:Y:S01]  /*1500*/  @!P1 LDGSTS.E.BYPASS.LTC128B.128 [R41+0x9080], [R24.64], !P4 ;  /* 0x0908000018299fae */ /* 0x0003e2000e101d52 */
[----:B------:R-:W-:-:S03]  /*1510*/  @!P1 IMAD.WIDE R22, R33, 0x2, R22 ;  /* 0x0000000221169825 */ /* 0x000fc600078e0216 */
[----:B------:R3:W-:Y:S01]  /*1520*/  @!P1 LDGSTS.E.BYPASS.LTC128B.128 [R41+0xd080], [R28.64], !P5 ;  /* 0x0d0800001c299fae */ /* 0x0007e2000e901d52 */
[----:B------:R-:W-:Y:S02]  /*1530*/  IMAD R6, R36, c[0x0][0x1e4], R6 ;  /* 0x0000790024067a24 */ /* 0x000fe400078e0206 */
[----:B------:R-:W-:Y:S01]  /*1540*/  IMAD R16, R16, c[0x0][0x208], RZ ;  /* 0x0000820010107a24 */ /* 0x000fe200078e02ff */
[----:B------:R4:W-:Y:S01]  /*1550*/  @!P1 LDGSTS.E.BYPASS.LTC128B.128 [R41+0x11080], [R22.64], !P6 ;  /* 0x1108000016299fae */ /* 0x0009e2000f101d52 */
[----:B------:R-:W-:Y:S02]  /*1560*/  IMAD.IADD R7, R19, 0x1, R6 ;  /* 0x0000000113077824 */ /* 0x000fe400078e0206 */
[----:B------:R-:W-:Y:S01]  /*1570*/  IMAD.MOV.U32 R6, RZ, RZ, R18 ;  /* 0x000000ffff067224 */ /* 0x000fe200078e0012 */
[----:B------:R-:W-:Y:S01]  /*1580*/  SHFL.IDX PT, R19, R3, 0x2, 0x181f ;  /* 0x00581f0003137f89 */ /* 0x000fe200000e0000 */
[----:B------:R-:W-:-:S03]  /*1590*/  IMAD R16, R36, c[0x0][0x20c], R16 ;  /* 0x0000830024107a24 */ /* 0x000fc600078e0210 */
[----:B------:R-:W4:Y:S04]  /*15a0*/  SHFL.IDX PT, R18, R20, 0x2, 0x181f ;  /* 0x00581f0014127f89 */ /* 0x000f2800000e0000 */
[----:B------:R-:W1:Y:S01]  /*15b0*/  SHFL.IDX PT, R20, R20, 0x3, 0x181f ;  /* 0x00781f0014147f89 */ /* 0x000e6200000e0000 */
[----:B----4-:R-:W-:-:S04]  /*15c0*/  @!P0 IMAD.WIDE R22, R35, 0x2, R18 ;  /* 0x0000000223168825 */ /* 0x010fc800078e0212 */
[----:B------:R-:W-:-:S04]  /*15d0*/  @!P0 IMAD.WIDE R26, R33, 0x2, R18 ;  /* 0x00000002211a8825 */ /* 0x000fc800078e0212 */
[----:B-1----:R-:W-:Y:S01]  /*15e0*/  @!P2 IMAD.WIDE R24, R40, 0x2, R20 ;  /* 0x000000022818a825 */ /* 0x002fe200078e0214 */
[----:B--2---:R-:W-:-:S03]  /*15f0*/  SHF.R.S32.HI R0, RZ, 0x1f, R31 ;  /* 0x0000001fff007819 */ /* 0x004fc6000001141f */
[C---:B------:R-:W-:Y:S01]  /*1600*/  IMAD.WIDE.U32 R6, R31.reuse, c[0x0][0x1f0], R6 ;  /* 0x00007c001f067a25 */ /* 0x040fe200078e0006 */
[----:B------:R-:W-:Y:S03]  /*1610*/  STL [R1+0x8], R31 ;  /* 0x0000081f01007387 */ /* 0x000fe60000100800 */
[C---:B------:R-:W-:Y:S01]  /*1620*/  IMAD R5, R0.reuse, c[0x0][0x1f0], RZ ;  /* 0x00007c0000057a24 */ /* 0x040fe200078e02ff */
[----:B------:R-:W-:Y:S01]  /*1630*/  STL [R1+0x24], R40 ;  /* 0x0000242801007387 */ /* 0x000fe20000100800 */
[----:B------:R-:W-:Y:S02]  /*1640*/  IMAD R11, R0, c[0x0][0x218], RZ ;  /* 0x00008600000b7a24 */ /* 0x000fe400078e02ff */
[C---:B------:R-:W-:Y:S01]  /*1650*/  IMAD R3, R31.reuse, c[0x0][0x1f4], R5 ;  /* 0x00007d001f037a24 */ /* 0x040fe200078e0205 */
[----:B------:R-:W-:Y:S01]  /*1660*/  IADD3 R5, P1, R6, UR20, RZ ;  /* 0x0000001406057c10 */ /* 0x000fe2000ff3e0ff */
[----:B------:R-:W-:Y:S01]  /*1670*/  IMAD R11, R31, c[0x0][0x21c], R11 ;  /* 0x000087001f0b7a24 */ /* 0x000fe200078e020b */
[----:B------:R-:W-:Y:S01]  /*1680*/  STL [R1+0x1c], R41 ;  /* 0x00001c2901007387 */ /* 0x000fe20000100800 */
[----:B------:R-:W-:Y:S01]  /*1690*/  IMAD.SHL.U32 R0, R30, 0x8, RZ ;  /* 0x000000081e007824 */ /* 0x000fe200078e00ff */
[----:B------:R-:W-:-:S02]  /*16a0*/  IADD3.X R3, R7, UR8, R3, P1, !PT ;  /* 0x0000000807037c10 */ /* 0x000fc40008ffe403 */
[C---:B------:R-:W-:Y:S01]  /*16b0*/  LEA R6, P1, R5.reuse, c[0x0][0x1c8], 0x1 ;  /* 0x0000720005067a11 */ /* 0x040fe200078208ff */
[----:B------:R-:W-:Y:S03]  /*16c0*/  STL [R1+0x18], R35 ;  /* 0x0000182301007387 */ /* 0x000fe60000100800 */
[----:B------:R-:W-:Y:S01]  /*16d0*/  LEA.HI.X R3, R5, c[0x0][0x1cc], R3, 0x1, P1 ;  /* 0x0000730005037a11 */ /* 0x000fe200008f0c03 */
[--C-:B------:R-:W-:Y:S01]  /*16e0*/  @!P0 IMAD.WIDE R4, R40, 0x2, R18.reuse ;  /* 0x0000000228048825 */ /* 0x100fe200078e0212 */
[----:B------:R-:W-:Y:S04]  /*16f0*/  STL [R1+0x14], R34 ;  /* 0x0000142201007387 */ /* 0x000fe80000100800 */
[----:B------:R1:W-:Y:S04]  /*1700*/  @!P0 LDGSTS.E.BYPASS.LTC128B.128 [R41+0x6080], [R4.64], !P3 ;  /* 0x0608000004298fae */ /* 0x0003e8000d901d52 */
[----:B------:R2:W-:Y:S04]  /*1710*/  @!P0 LDGSTS.E.BYPASS.LTC128B.128 [R41+0xa080], [R22.64], !P4 ;  /* 0x0a08000016298fae */ /* 0x0005e8000e101d52 */
[----:B------:R-:W-:Y:S04]  /*1720*/  SHFL.IDX PT, R7, R3, 0x1, 0x181f ;  /* 0x00381f0003077f89 */ /* 0x000fe800000e0000 */
[----:B------:R-:W-:Y:S04]  /*1730*/  STL [R1+0x10], R33 ;  /* 0x0000102101007387 */ /* 0x000fe80000100800 */
[----:B------:R-:W-:Y:S01]  /*1740*/  STL [R1+0xc], R36 ;  /* 0x00000c2401007387 */ /* 0x000fe20000100800 */
[----:B-1----:R-:W-:-:S03]  /*1750*/  @!P0 IMAD.WIDE R4, R34, 0x2, R18 ;  /* 0x0000000222048825 */ /* 0x002fc600078e0212 */
[----:B------:R-:W-:Y:S01]  /*1760*/  SHFL.IDX PT, R18, R6, RZ, 0x181f ;  /* 0x00181fff06127589 */ /* 0x000fe200000e0000 */
[----:B--2---:R-:W-:-:S03]  /*1770*/  IMAD.WIDE.U32 R22, R36, c[0x0][0x208], RZ ;  /* 0x0000820024167a25 */ /* 0x004fc600078e00ff */
[----:B------:R-:W1:Y:S01]  /*1780*/  SHFL.IDX PT, R19, R3, RZ, 0x181f ;  /* 0x00181fff03137589 */ /* 0x000e6200000e0000 */
[----:B------:R-:W-:-:S03]  /*1790*/  IMAD.IADD R17, R23, 0x1, R16 ;  /* 0x0000000117117824 */ /* 0x000fc600078e0210 */
[----:B------:R2:W-:Y:S01]  /*17a0*/  @!P0 LDGSTS.E.BYPASS.LTC128B.128 [R41+0xe080], [R4.64], !P5 ;  /* 0x0e08000004298fae */ /* 0x0005e2000e901d52 */
[----:B------:R-:W-:-:S03]  /*17b0*/  IMAD.MOV.U32 R16, RZ, RZ, R22 ;  /* 0x000000ffff107224 */ /* 0x000fc600078e0016 */
[----:B------:R4:W-:Y:S01]  /*17c0*/  @!P0 LDGSTS.E.BYPASS.LTC128B.128 [R41+0x12080], [R26.64], !P6 ;  /* 0x120800001a298fae */ /* 0x0009e2000f101d52 */
[----:B------:R-:W-:Y:S01]  /*17d0*/  ISETP.GE.AND P6, PT, R9, c[0x0][0x1d4], PT ;  /* 0x0000750009007a0c */ /* 0x000fe20003fc6270 */
[----:B------:R-:W-:Y:S02]  /*17e0*/  IMAD.WIDE.U32 R16, R31, c[0x0][0x218], R16 ;  /* 0x000086001f107a25 */ /* 0x000fe400078e0010 */
[----:B------:R5:W-:Y:S01]  /*17f0*/  @!P2 LDGSTS.E.BYPASS.LTC128B.128 [R41+0x7080], [R24.64], !P3 ;  /* 0x070800001829afae */ /* 0x000be2000d901d52 */
[----:B------:R-:W-:-:S03]  /*1800*/  ISETP.GE.AND P3, PT, R40, c[0x0][0x1d4], PT ;  /* 0x0000750028007a0c */ /* 0x000fc60003f66270 */
[----:B------:R-:W1:Y:S01]  /*1810*/  SHFL.IDX PT, R6, R6, 0x1, 0x181f ;  /* 0x00381f0006067f89 */ /* 0x000e6200000e0000 */
[----:B--2---:R-:W-:Y:S01]  /*1820*/  IADD3 R4, -R30, UR4, RZ ;  /* 0x000000041e047c10 */ /* 0x004fe2000fffe1ff */
[----:B------:R-:W-:Y:S02]  /*1830*/  ULDC.64 UR4, c[0x0][0x210] ;  /* 0x0000840000047ab9 */ /* 0x000fe40000000a00 */
[----:B------:R-:W-:Y:S01]  /*1840*/  UIMAD.WIDE.U32 UR24, UR11, UR4, URZ ;  /* 0x000000040b1872a5 */ /* 0x000fe2000f8e003f */
[--C-:B----4-:R-:W-:Y:S01]  /*1850*/  @!P2 IMAD.WIDE R26, R35, 0x2, R20.reuse ;  /* 0x00000002231aa825 */ /* 0x110fe200078e0214 */
[C---:B------:R-:W-:Y:S01]  /*1860*/  ISETP.GE.AND P1, PT, R4.reuse, 0x1, PT ;  /* 0x000000010400780c */ /* 0x040fe20003f26270 */
[----:B------:R-:W-:Y:S01]  /*1870*/  UIMAD UR4, UR9, UR4, URZ ;  /* 0x00000004090472a4 */ /* 0x000fe2000f8e023f */
[----:B------:R-:W-:Y:S01]  /*1880*/  ISETP.GT.AND P0, PT, R4, 0x20, PT ;  /* 0x000000200400780c */ /* 0x000fe20003f04270 */
[--C-:B-----5:R-:W-:Y:S01]  /*1890*/  @!P2 IMAD.WIDE R24, R34, 0x2, R20.reuse ;  /* 0x000000022218a825 */ /* 0x120fe200078e0214 */
[----:B------:R2:W-:Y:S01]  /*18a0*/  @!P2 LDGSTS.E.BYPASS.LTC128B.128 [R41+0xb080], [R26.64], !P4 ;  /* 0x0b0800001a29afae */ /* 0x0005e2000e101d52 */
[----:B------:R-:W-:Y:S01]  /*18b0*/  ISETP.GE.AND P4, PT, R13, c[0x0][0x198], PT ;  /* 0x000066000d007a0c */ /* 0x000fe20003f86270 */
[----:B------:R-:W-:Y:S01]  /*18c0*/  UIMAD UR4, UR11, UR5, UR4 ;  /* 0x000000050b0472a4 */ /* 0x000fe2000f8e0204 */
[----:B------:R-:W-:Y:S01]  /*18d0*/  @!P2 IMAD.WIDE R20, R33, 0x2, R20 ;  /* 0x000000022114a825 */ /* 0x000fe200078e0214 */
[----:B------:R4:W-:Y:S01]  /*18e0*/  @!P2 LDGSTS.E.BYPASS.LTC128B.128 [R41+0xf080], [R24.64], !P5 ;  /* 0x0f0800001829afae */ /* 0x0009e2000e901d52 */
[----:B------:R-:W-:Y:S01]  /*18f0*/  ISETP.GE.AND P5, PT, R14, c[0x0][0x1d4], PT ;  /* 0x000075000e007a0c */ /* 0x000fe20003fa6270 */
[----:B------:R-:W-:-:S02]  /*1900*/  UIADD3 UR15, UR25, UR4, URZ ;  /* 0x00000004190f7290 */ /* 0x000fc4000fffe03f */
[----:B------:R-:W-:Y:S01]  /*1910*/  UIADD3 UR4, UR23, -0x1, URZ ;  /* 0xffffffff17047890 */ /* 0x000fe2000fffe03f */
[----:B-1----:R-:W-:-:S05]  /*1920*/  @P1 IMAD.WIDE R4, R35, 0x2, R18 ;  /* 0x0000000223041825 */ /* 0x002fca00078e0212 */
[----:B------:R1:W-:Y:S01]  /*1930*/  @!P2 LDGSTS.E.BYPASS.LTC128B.128 [R41+0x13080], [R20.64], !P4 ;  /* 0x130800001429afae */ /* 0x0003e2000e101d52 */
[----:B------:R-:W-:-:S03]  /*1940*/  ISETP.GE.AND P4, PT, R13, c[0x0][0x1d4], PT ;  /* 0x000075000d007a0c */ /* 0x000fc60003f86270 */
[----:B------:R-:W0:Y:S01]  /*1950*/  LDGDEPBAR ;  /* 0x00000000000079af */ /* 0x000e220000000000 */
[----:B-1----:R-:W-:-:S05]  /*1960*/  @P1 IMAD.WIDE R20, R40, 0x2, R18 ;  /* 0x0000000228141825 */ /* 0x002fca00078e0212 */
[----:B------:R1:W-:Y:S04]  /*1970*/  @P1 LDGSTS.E.BYPASS.LTC128B.128 [R41+0x14080], [R20.64], !P3 ;  /* 0x1408000014291fae */ /* 0x0003e8000d901d52 */
[----:B------:R5:W-:Y:S01]  /*1980*/  @P1 LDGSTS.E.BYPASS.LTC128B.128 [R41+0x15880], [R4.64], !P6 ;  /* 0x1588000004291fae */ /* 0x000be2000f101d52 */
[----:B-1----:R-:W-:-:S04]  /*1990*/  @P1 IMAD.WIDE R20, R34, 0x2, R18 ;  /* 0x0000000222141825 */ /* 0x002fc800078e0212 */
[----:B------:R-:W-:Y:S01]  /*19a0*/  @P1 IMAD.WIDE R18, R33, 0x2, R18 ;  /* 0x0000000221121825 */ /* 0x000fe200078e0212 */
[----:B-----5:R-:W-:Y:S01]  /*19b0*/  LEA.HI R5, R2, R129, RZ, 0x4 ;  /* 0x0000008102057211 */ /* 0x020fe200078f20ff */
[----:B------:R1:W-:Y:S04]  /*19c0*/  @P1 LDGSTS.E.BYPASS.LTC128B.128 [R41+0x17080], [R20.64], !P5 ;  /* 0x1708000014291fae */ /* 0x0003e8000e901d52 */
[----:B------:R5:W-:Y:S01]  /*19d0*/  @P1 LDGSTS.E.BYPASS.LTC128B.128 [R41+0x18880], [R18.64], !P4 ;  /* 0x1888000012291fae */ /* 0x000be2000e101d52 */
[----:B------:R-:W-:-:S04]  /*19e0*/  IADD3 R15, P1, R16, UR24, RZ ;  /* 0x00000018100f7c10 */ /* 0x000fc8000ff3e0ff */
[----:B------:R-:W-:Y:S01]  /*19f0*/  IADD3.X R11, R17, UR15, R11, P1, !PT ;  /* 0x0000000f110b7c10 */ /* 0x000fe20008ffe40b */
[----:B------:R-:W-:Y:S01]  /*1a00*/  @P0 IMAD.WIDE R16, R40, 0x2, R6 ;  /* 0x0000000228100825 */ /* 0x000fe200078e0206 */
[----:B------:R-:W-:-:S04]  /*1a10*/  LEA R8, P1, R15, c[0x0][0x1f8], 0x1 ;  /* 0x00007e000f087a11 */ /* 0x000fc800078208ff */
[----:B------:R2:W-:Y:S01]  /*1a20*/  @P0 LDGSTS.E.BYPASS.LTC128B.128 [R41+0x15080], [R16.64], !P3 ;  /* 0x1508000010290fae */ /* 0x0005e2000d901d52 */
[----:B------:R-:W-:Y:S02]  /*1a30*/  LEA.HI.X R11, R15, c[0x0][0x1fc], R11, 0x1, P1 ;  /* 0x00007f000f0b7a11 */ /* 0x000fe400008f0c0b */
[----:B-1----:R-:W-:Y:S02]  /*1a40*/  SHF.R.S32.HI R20, RZ, 0x4, R5 ;  /* 0x00000004ff147819 */ /* 0x002fe40000011405 */
[C---:B-----5:R-:W-:Y:S01]  /*1a50*/  LOP3.LUT R18, R5.reuse, 0xfffffff0, RZ, 0xc0, !PT ;  /* 0xfffffff005127812 */ /* 0x060fe200078ec0ff */
[----:B------:R-:W-:Y:S01]  /*1a60*/  IMAD.SHL.U32 R19, R10, 0x40, RZ ;  /* 0x000000400a137824 */ /* 0x000fe200078e00ff */
[----:B------:R-:W-:-:S03]  /*1a70*/  LEA.HI R5, R5, R20, RZ, 0x1 ;  /* 0x0000001405057211 */ /* 0x000fc600078f08ff */
[----:B------:R-:W-:Y:S01]  /*1a80*/  IMAD.IADD R18, R129, 0x1, -R18 ;  /* 0x0000000181127824 */ /* 0x000fe200078e0a12 */
[----:B------:R-:W-:Y:S02]  /*1a90*/  LOP3.LUT R19, R19, 0x1c0, RZ, 0xc0, !PT ;  /* 0x000001c013137812 */ /* 0x000fe400078ec0ff */
[----:B------:R-:W-:Y:S02]  /*1aa0*/  LOP3.LUT R5, R5, 0xfffffffe, RZ, 0xc0, !PT ;  /* 0xfffffffe05057812 */ /* 0x000fe400078ec0ff */
[----:B------:R-:W-:Y:S01]  /*1ab0*/  SHF.R.S32.HI R4, RZ, 0x1f, R18 ;  /* 0x0000001fff047819 */ /* 0x000fe20000011412 */
[----:B--2---:R-:W-:Y:S01]  /*1ac0*/  @P0 IMAD.WIDE R16, R34, 0x2, R6 ;  /* 0x0000000222100825 */ /* 0x004fe200078e0206 */
[----:B------:R-:W-:Y:S02]  /*1ad0*/  LOP3.LUT R0, R19, 0x8, R0, 0xf8, !PT ;  /* 0x0000000813007812 */ /* 0x000fe400078ef800 */
[----:B------:R-:W-:Y:S01]  /*1ae0*/  LEA.HI R4, R4, R18, RZ, 0x3 ;  /* 0x0000001204047211 */ /* 0x000fe200078f18ff */
[----:B------:R-:W-:Y:S01]  /*1af0*/  IMAD.IADD R5, R20, 0x1, -R5 ;  /* 0x0000000114057824 */ /* 0x000fe200078e0a05 */
[----:B------:R-:W-:-:S02]  /*1b00*/  SHF.R.U32.HI R19, RZ, 0x3, R19 ;  /* 0x00000003ff137819 */ /* 0x000fc40000011613 */
[C---:B------:R-:W-:Y:S01]  /*1b10*/  LOP3.LUT R3, R4.reuse, 0xfffffff8, RZ, 0xc0, !PT ;  /* 0xfffffff804037812 */ /* 0x040fe200078ec0ff */
[----:B------:R-:W-:Y:S01]  /*1b20*/  IMAD.SHL.U32 R4, R4, 0x40, RZ ;  /* 0x0000004004047824 */ /* 0x000fe200078e00ff */
[----:B------:R-:W-:-:S03]  /*1b30*/  LOP3.LUT R0, R0, R19, RZ, 0x3c, !PT ;  /* 0x0000001300007212 */ /* 0x000fc600078e3cff */
[----:B------:R-:W-:Y:S02]  /*1b40*/  IMAD.IADD R3, R18, 0x1, -R3 ;  /* 0x0000000112037824 */ /* 0x000fe400078e0a03 */
[----:B------:R-:W-:-:S04]  /*1b50*/  @P0 IMAD.WIDE R18, R35, 0x2, R6 ;  /* 0x0000000223120825 */ /* 0x000fc800078e0206 */
[----:B------:R-:W-:Y:S01]  /*1b60*/  @P0 IMAD.WIDE R6, R33, 0x2, R6 ;  /* 0x0000000221060825 */ /* 0x000fe200078e0206 */
[----:B------:R1:W-:Y:S03]  /*1b70*/  @P0 LDGSTS.E.BYPASS.LTC128B.128 [R41+0x16880], [R18.64], !P6 ;  /* 0x1688000012290fae */ /* 0x0003e6000f101d52 */
[----:B------:R-:W-:Y:S01]  /*1b80*/  IMAD.SHL.U32 R15, R3, 0x40, RZ ;  /* 0x00000040030f7824 */ /* 0x000fe200078e00ff */
[----:B------:R2:W-:Y:S01]  /*1b90*/  @P0 LDGSTS.E.BYPASS.LTC128B.128 [R41+0x18080], [R16.64], !P5 ;  /* 0x1808000010290fae */ /* 0x0005e2000e901d52 */
[C---:B------:R-:W-:Y:S02]  /*1ba0*/  IMAD R0, R5.reuse, 0x200, R0 ;  /* 0x0000020005007824 */ /* 0x040fe400078e0200 */
[----:B------:R-:W-:Y:S01]  /*1bb0*/  IMAD.SHL.U32 R5, R5, 0x8, RZ ;  /* 0x0000000805057824 */ /* 0x000fe200078e00ff */
[----:B------:R5:W-:Y:S01]  /*1bc0*/  @P0 LDGSTS.E.BYPASS.LTC128B.128 [R41+0x19880], [R6.64], !P4 ;  /* 0x1988000006290fae */ /* 0x000be2000e101d52 */
[----:B------:R-:W-:Y:S01]  /*1bd0*/  LOP3.LUT R15, R15, 0x1c0, RZ, 0xc0, !PT ;  /* 0x000001c00f0f7812 */ /* 0x000fe200078ec0ff */
[----:B------:R-:W-:Y:S01]  /*1be0*/  IMAD.SHL.U32 R21, R0, 0x2, RZ ;  /* 0x0000000200157824 */ /* 0x000fe200078e00ff */
[----:B------:R-:W-:Y:S01]  /*1bf0*/  LOP3.LUT P0, RZ, R10, 0x2, RZ, 0xc0, !PT ;  /* 0x000000020aff7812 */ /* 0x000fe2000780c0ff */
[----:B------:R-:W0:Y:S01]  /*1c00*/  LDGDEPBAR ;  /* 0x00000000000079af */ /* 0x000e220000000000 */
[----:B------:R-:W-:-:S02]  /*1c10*/  LOP3.LUT R5, R15, 0x8, R5, 0xf8, !PT ;  /* 0x000000080f057812 */ /* 0x000fc400078ef805 */
[----:B------:R-:W-:Y:S01]  /*1c20*/  SHF.R.U32.HI R15, RZ, 0x3, R15 ;  /* 0x00000003ff0f7819 */ /* 0x000fe2000001160f */
[----:B------:R-:W-:Y:S01]  /*1c30*/  STL [R1+0x4], R21 ;  /* 0x0000041501007387 */ /* 0x000fe20000100800 */
[----:B------:R-:W-:Y:S01]  /*1c40*/  R2P PR, R3, 0x6 ;  /* 0x0000000603007804 */ /* 0x000fe20000000000 */
[----:B------:R-:W-:Y:S01]  /*1c50*/  IMAD.MOV.U32 R3, RZ, RZ, 0x20 ;  /* 0x00000020ff037424 */ /* 0x000fe200078e00ff */
[----:B------:R-:W-:Y:S02]  /*1c60*/  LOP3.LUT R5, R5, R15, RZ, 0x3c, !PT ;  /* 0x0000000f05057212 */ /* 0x000fe400078e3cff */
[----:B------:R-:W-:Y:S02]  /*1c70*/  IADD3 R0, R21, 0x14080, RZ ;  /* 0x0001408015007810 */ /* 0x000fe40007ffe0ff */
[----:B------:R-:W-:Y:S01]  /*1c80*/  LOP3.LUT R5, R5, 0xfffffe00, R4, 0xf8, !PT ;  /* 0xfffffe0005057812 */ /* 0x000fe200078ef804 */
[----:B------:R-:W-:Y:S01]  /*1c90*/  IMAD.MOV.U32 R4, RZ, RZ, 0x10 ;  /* 0x00000010ff047424 */ /* 0x000fe200078e00ff */
[----:B------:R-:W-:Y:S01]  /*1ca0*/  SEL R3, R3, 0xffffffe0, !P2 ;  /* 0xffffffe003037807 */ /* 0x000fe20005000000 */
[----:B-1----:R-:W-:Y:S01]  /*1cb0*/  SHFL.IDX PT, R18, R8, RZ, 0x181f ;  /* 0x00181fff08127589 */ /* 0x002fe200000e0000 */
[----:B----4-:R-:W-:-:S02]  /*1cc0*/  IADD3 R24, R21, 0x140a0, RZ ;  /* 0x000140a015187810 */ /* 0x010fc40007ffe0ff */
[----:B------:R-:W-:Y:S01]  /*1cd0*/  SEL R4, R4, 0xfffffff0, !P1 ;  /* 0xfffffff004047807 */ /* 0x000fe20004800000 */
[----:B------:R-:W2:Y:S01]  /*1ce0*/  SHFL.IDX PT, R19, R11, RZ, 0x181f ;  /* 0x00181fff0b137589 */ /* 0x000ea200000e0000 */
[----:B------:R-:W-:Y:S02]  /*1cf0*/  @P0 IADD3 R24, R0, -0x20, RZ ;  /* 0xffffffe000180810 */ /* 0x000fe40007ffe0ff */
[----:B------:R-:W-:Y:S02]  /*1d00*/  IADD3 R0, -R30, UR28, RZ ;  /* 0x0000001c1e007c10 */ /* 0x000fe4000fffe1ff */
[----:B-----5:R-:W-:Y:S01]  /*1d10*/  LEA.HI R7, R2, R129, RZ, 0x5 ;  /* 0x0000008102077211 */ /* 0x020fe200078f28ff */
[----:B------:R-:W-:-:S04]  /*1d20*/  DEPBAR.LE SB0, 0x1 ;  /* 0x000080400000791a */ /* 0x000fc80000000000 */
[----:B------:R-:W-:Y:S01]  /*1d30*/  SHF.R.S32.HI R6, RZ, 0x5, R7 ;  /* 0x00000005ff067819 */ /* 0x000fe20000011407 */
[----:B------:R-:W-:Y:S01]  /*1d40*/  STL [R1], R24 ;  /* 0x0000001801007387 */ /* 0x000fe20000100800 */
[----:B------:R-:W-:Y:S02]  /*1d50*/  ISETP.GE.AND P3, PT, R40, c[0x0][0x1d4], PT ;  /* 0x0000750028007a0c */ /* 0x000fe40003f66270 */
[----:B------:R-:W-:Y:S01]  /*1d60*/  ISETP.GE.AND P1, PT, R9, c[0x0][0x1d4], PT ;  /* 0x0000750009007a0c */ /* 0x000fe20003f26270 */
[----:B------:R-:W-:Y:S01]  /*1d70*/  IMAD R220, R6, 0x400, R5 ;  /* 0x0000040006dc7824 */ /* 0x000fe200078e0205 */
[----:B------:R-:W-:Y:S01]  /*1d80*/  BAR.SYNC.DEFER_BLOCKING 0x0 ;  /* 0x0000000000007b1d */ /* 0x000fe20000010000 */
[----:B------:R-:W-:Y:S02]  /*1d90*/  ISETP.LT.OR P0, PT, R0, 0x1, P3 ;  /* 0x000000010000780c */ /* 0x000fe40001f01670 */
[----:B------:R-:W-:Y:S02]  /*1da0*/  ISETP.GE.AND P2, PT, R14, c[0x0][0x1d4], PT ;  /* 0x000075000e007a0c */ /* 0x000fe40003f46270 */
[C---:B------:R-:W-:Y:S01]  /*1db0*/  LEA R228, R220.reuse, 0x4080, 0x1 ;  /* 0x00004080dce47811 */ /* 0x040fe200078e08ff */
[----:B------:R-:W-:Y:S01]  /*1dc0*/  IMAD.SHL.U32 R220, R220, 0x2, RZ ;  /* 0x00000002dcdc7824 */ /* 0x000fe200078e00ff */
[----:B------:R-:W-:Y:S01]  /*1dd0*/  SHF.R.S32.HI R14, RZ, 0x1f, R35 ;  /* 0x0000001fff0e7819 */ /* 0x000fe20000011423 */
[----:B--2---:R-:W-:Y:S01]  /*1de0*/  IMAD.WIDE R16, R40, 0x2, R18 ;  /* 0x0000000228107825 */ /* 0x004fe200078e0212 */
[----:B------:R1:W-:Y:S01]  /*1df0*/  STL [R1+0x3c], R12 ;  /* 0x00003c0c01007387 */ /* 0x0003e20000100800 */
[----:B------:R-:W-:-:S02]  /*1e00*/  IADD3 R247, R24, 0x800, RZ ;  /* 0x0000080018f77810 */ /* 0x000fc40007ffe0ff */
[--C-:B------:R-:W-:Y:S01]  /*1e10*/  IMAD R224, R4, 0x2, R228.reuse ;  /* 0x0000000204e07824 */ /* 0x100fe200078e02e4 */
[----:B------:R2:W-:Y:S01]  /*1e20*/  STL [R1+0x30], R14 ;  /* 0x0000300e01007387 */ /* 0x0005e20000100800 */
[C---:B------:R-:W-:Y:S01]  /*1e30*/  IMAD R228, R3.reuse, 0x2, R228 ;  /* 0x0000000203e47824 */ /* 0x040fe200078e02e4 */
[----:B------:R-:W-:Y:S01]  /*1e40*/  IADD3 R246, R24, 0x1000, RZ ;  /* 0x0000100018f67810 */ /* 0x000fe20007ffe0ff */
[----:B------:R-:W-:Y:S01]  /*1e50*/  IMAD R232, R3, 0x2, R224 ;  /* 0x0000000203e87824 */ /* 0x000fe200078e02e0 */
[----:B------:R-:W-:Y:S01]  /*1e60*/  ISETP.GT.AND P3, PT, R32, 0x2f, PT ;  /* 0x0000002f2000780c */ /* 0x000fe20003f64270 */
[----:B------:R2:W4:Y:S04]  /*1e70*/  LDSM.16.M88.4 R160, [R220+0x4080] ;  /* 0x00408000dca0783b */ /* 0x0005280000000200 */
[----:B------:R2:W2:Y:S04]  /*1e80*/  LDSM.16.M88.4 R188, [R220+0x8080] ;  /* 0x00808000dcbc783b */ /* 0x0004a80000000200 */
[----:B------:R2:W2:Y:S01]  /*1e90*/  LDSM.16.M88.4 R204, [R220+0xc080] ;  /* 0x00c08000dccc783b */ /* 0x0004a20000000200 */
[----:B-1----:R-:W-:-:S03]  /*1ea0*/  SHF.R.S32.HI R12, RZ, 0x1f, R33 ;  /* 0x0000001fff0c7819 */ /* 0x002fc60000011421 */
[----:B------:R1:W1:Y:S04]  /*1eb0*/  LDSM.16.M88.4 R164, [R224] ;  /* 0x00000000e0a4783b */ /* 0x0002680000000200 */
[----:B------:R1:W1:Y:S04]  /*1ec0*/  LDSM.16.M88.4 R192, [R224+0x4000] ;  /* 0x00400000e0c0783b */ /* 0x0002680000000200 */
[----:B------:R1:W1:Y:S04]  /*1ed0*/  LDSM.16.M88.4 R208, [R224+0x8000] ;  /* 0x00800000e0d0783b */ /* 0x0002680000000200 */
[----:B------:R1:W1:Y:S04]  /*1ee0*/  LDSM.16.M88.4 R180, [R228] ;  /* 0x00000000e4b4783b */ /* 0x0002680000000200 */
[----:B------:R1:W1:Y:S04]  /*1ef0*/  LDSM.16.M88.4 R196, [R228+0x4000] ;  /* 0x00400000e4c4783b */ /* 0x0002680000000200 */
[----:B------:R1:W1:Y:S04]  /*1f00*/  LDSM.16.M88.4 R212, [R228+0x8000] ;  /* 0x00800000e4d4783b */ /* 0x0002680000000200 */
[----:B------:R1:W1:Y:S04]  /*1f10*/  LDSM.16.M88.4 R184, [R232] ;  /* 0x00000000e8b8783b */ /* 0x0002680000000200 */
[----:B------:R1:W1:Y:S04]  /*1f20*/  LDSM.16.M88.4 R200, [R232+0x4000] ;  /* 0x00400000e8c8783b */ /* 0x0002680000000200 */
[----:B------:R1:W1:Y:S04]  /*1f30*/  LDSM.16.M88.4 R216, [R232+0x8000] ;  /* 0x00800000e8d8783b */ /* 0x0002680000000200 */
[----:B------:R-:W1:Y:S04]  /*1f40*/  LDSM.16.M88.4 R220, [R220+0x10080] ;  /* 0x01008000dcdc783b */ /* 0x000e680000000200 */
[----:B------:R-:W1:Y:S04]  /*1f50*/  LDSM.16.M88.4 R224, [R224+0xc000] ;  /* 0x00c00000e0e0783b */ /* 0x000e680000000200 */
[----:B------:R-:W1:Y:S04]  /*1f60*/  LDSM.16.M88.4 R228, [R228+0xc000] ;  /* 0x00c00000e4e4783b */ /* 0x000e680000000200 */
[----:B------:R-:W1:Y:S04]  /*1f70*/  LDSM.16.M88.4 R232, [R232+0xc000] ;  /* 0x00c00000e8e8783b */ /* 0x000e680000000200 */
[----:B------:R-:W-:Y:S06]  /*1f80*/  BAR.SYNC.DEFER_BLOCKING 0x0 ;  /* 0x0000000000007b1d */ /* 0x000fec0000010000 */
[----:B------:R-:W-:-:S04]  /*1f90*/  DEPBAR.LE SB0, 0x0 ;  /* 0x000080000000791a */ /* 0x000fc80000000000 */
[----:B------:R-:W-:Y:S06]  /*1fa0*/  BAR.SYNC.DEFER_BLOCKING 0x0 ;  /* 0x0000000000007b1d */ /* 0x000fec0000010000 */
[----:B------:R1:W1:Y:S04]  /*1fb0*/  LDSM.16.M88.4 R44, [R21+0x14080] ;  /* 0x01408000152c783b */ /* 0x0002680000000200 */
[----:B------:R1:W1:Y:S04]  /*1fc0*/  LDSM.16.M88.4 R36, [R21+0x14880] ;  /* 0x014880001524783b */ /* 0x0002680000000200 */
[----:B---3--:R3:W1:Y:S04]  /*1fd0*/  LDSM.16.M88.4 R28, [R21+0x15080] ;  /* 0x01508000151c783b */ /* 0x0086680000000200 */
[----:B------:R3:W1:Y:S04]  /*1fe0*/  LDSM.16.M88.4 R56, [R24] ;  /* 0x000000001838783b */ /* 0x0006680000000200 */
[----:B------:R3:W1:Y:S04]  /*1ff0*/  LDSM.16.M88.4 R20, [R24+0x800] ;  /* 0x000800001814783b */ /* 0x0006680000000200 */
[----:B------:R3:W1:Y:S04]  /*2000*/  LDSM.16.M88.4 R48, [R24+0x1000] ;  /* 0x001000001830783b */ /* 0x0006680000000200 */
[----:B------:R-:W-:Y:S01]  /*2010*/  @!PT LDS RZ, [RZ] ;  /* 0x00000000fffff984 */ /* 0x000fe20000000800 */
[----:B------:R-:W-:Y:S01]  /*2020*/  @!PT LDS RZ, [RZ] ;  /* 0x00000000fffff984 */ /* 0x000fe20000000800 */
[----:B------:R-:W-:Y:S01]  /*2030*/  @!PT LDS RZ, [RZ] ;  /* 0x00000000fffff984 */ /* 0x000fe20000000800 */
[----:B------:R5:W-:Y:S01]  /*2040*/  LDGSTS.E.BYPASS.LTC128B.128 [R41+0x4080], [R16.64], !P0 ;  /* 0x0408000010297fae */ /* 0x000be2000c101d52 */
[----:B------:R-:W-:-:S02]  /*2050*/  ISETP.LT.OR P0, PT, R0, 0x1, P1 ;  /* 0x000000010000780c */ /* 0x000fc40000f01670 */
[----:B------:R-:W-:Y:S02]  /*2060*/  ISETP.GE.AND P1, PT, R13, c[0x0][0x1d4], PT ;  /* 0x000075000d007a0c */ /* 0x000fe40003f26270 */
[----:B------:R-:W-:-:S05]  /*2070*/  SHF.R.S32.HI R13, RZ, 0x1f, R34 ;  /* 0x0000001fff0d7819 */ /* 0x000fca0000011422 */
[----:B------:R3:W-:Y:S04]  /*2080*/  STL [R1+0x2c], R13 ;  /* 0x00002c0d01007387 */ /* 0x0007e80000100800 */
[----:B------:R3:W-:Y:S01]  /*2090*/  STL [R1+0x28], R12 ;  /* 0x0000280c01007387 */ /* 0x0007e20000100800 */
[----:B-----5:R-:W-:-:S05]  /*20a0*/  IMAD.WIDE R16, R35, 0x2, R18 ;  /* 0x0000000223107825 */ /* 0x020fca00078e0212 */
[----:B------:R5:W-:Y:S01]  /*20b0*/  LDGSTS.E.BYPASS.LTC128B.128 [R41+0x5880], [R16.64], !P0 ;  /* 0x0588000010297fae */ /* 0x000be2000c101d52 */
[----:B------:R-:W-:Y:S01]  /*20c0*/  ISETP.LT.OR P0, PT, R0, 0x1, P2 ;  /* 0x000000010000780c */ /* 0x000fe20001701670 */
[----:B-----5:R-:W-:-:S04]  /*20d0*/  IMAD.WIDE R16, R34, 0x2, R18 ;  /* 0x0000000222107825 */ /* 0x020fc800078e0212 */
[----:B------:R-:W-:-:S08]  /*20e0*/  IMAD.WIDE R18, R33, 0x2, R18 ;  /* 0x0000000221127825 */ /* 0x000fd000078e0212 */
[----:B------:R3:W-:Y:S01]  /*20f0*/  LDGSTS.E.BYPASS.LTC128B.128 [R41+0x7080], [R16.64], !P0 ;  /* 0x0708000010297fae */ /* 0x0007e2000c101d52 */
[----:B------:R-:W-:-:S13]  /*2100*/  ISETP.LT.OR P0, PT, R0, 0x1, P1 ;  /* 0x000000010000780c */ /* 0x000fda0000f01670 */
[----:B------:R3:W-:Y:S01]  /*2110*/  LDGSTS.E.BYPASS.LTC128B.128 [R41+0x8880], [R18.64], !P0 ;  /* 0x0888000012297fae */ /* 0x0007e2000c101d52 */
[----:B------:R-:W-:-:S13]  /*2120*/  ISETP.GT.AND P0, PT, R129, 0x7f, PT ;  /* 0x0000007f8100780c */ /* 0x000fda0003f04270 */
[----:B------:R-:W-:Y:S05]  /*2130*/  @P0 BRA `(.L_x_171) ;  /* 0x0000027000000947 */ /* 0x000fea0003800000 */
[----:B-12-4-:R-:W-:Y:S05]  /*2140*/  BRA.DIV ~URZ, `(.L_x_172) ;  /* 0x000119927f007947 */ /* 0x016fea000b800000 */
[----:B------:R-:W1:Y:S04]  /*2150*/  SHFL.IDX PT, R11, R11, 0x1, 0x181f ;  /* 0x00381f000b0b7f89 */ /* 0x000e6800000e0000 */
[----:B------:R-:W2:Y:S02]  /*2160*/  SHFL.IDX PT, R8, R8, 0x1, 0x181f ;  /* 0x00381f0008087f89 */ /* 0x000ea400000e0000 */
.L_x_237:
[----:B---3--:R-:W3:Y:S04]  /*2170*/  LDL R16, [R1+0x14] ;  /* 0x0000140001107983 */ /* 0x008ee80000100800 */
[----:B------:R-:W4:Y:S04]  /*2180*/  LDL R17, [R1+0x2c] ;  /* 0x00002c0001117983 */ /* 0x000f280000100800 */
[----:B------:R-:W5:Y:S04]  /*2190*/  LDL R18, [R1+0x1c] ;  /* 0x00001c0001127983 */ /* 0x000f680000100800 */
[----:B--2---:R-:W2:Y:S04]  /*21a0*/  LDL R19, [R1+0x10] ;  /* 0x0000100001137983 */ /* 0x004ea80000100800 */
[----:B------:R-:W2:Y:S01]  /*21b0*/  LDL R24, [R1+0x28] ;  /* 0x0000280001187983 */ /* 0x000ea20000100800 */
[----:B------:R-:W-:-:S02]  /*21c0*/  SHF.R.S32.HI R12, RZ, 0x1f, R9 ;  /* 0x0000001fff0c7819 */ /* 0x000fc40000011409 */
[----:B------:R-:W-:Y:S02]  /*21d0*/  SHF.R.S32.HI R13, RZ, 0x1f, R9 ;  /* 0x0000001fff0d7819 */ /* 0x000fe40000011409 */
[-C--:B------:R-:W-:Y:S02]  /*21e0*/  LEA.HI R12, R12, R9.reuse, RZ, 0x3 ;  /* 0x000000090c0c7211 */ /* 0x080fe400078f18ff */
[----:B------:R-:W-:Y:S02]  /*21f0*/  LEA.HI R13, R13, R9, RZ, 0x3 ;  /* 0x000000090d0d7211 */ /* 0x000fe400078f18ff */
[----:B------:R-:W-:Y:S02]  /*2200*/  LOP3.LUT R12, R12, 0xfffffff8, RZ, 0xc0, !PT ;  /* 0xfffffff80c0c7812 */ /* 0x000fe400078ec0ff */
[----:B------:R-:W-:Y:S02]  /*2210*/  LOP3.LUT R13, R13, 0xfffffff8, RZ, 0xc0, !PT ;  /* 0xfffffff80d0d7812 */ /* 0x000fe400078ec0ff */
[----:B------:R-:W-:-:S02]  /*2220*/  LEA R14, P0, R12, R8, 0x1 ;  /* 0x000000080c0e7211 */ /* 0x000fc400078008ff */
[----:B------:R-:W-:Y:S01]  /*2230*/  SHF.R.S32.HI R13, RZ, 0x1f, R13 ;  /* 0x0000001fff0d7819 */ /* 0x000fe2000001140d */
[C---:B------:R-:W-:Y:S02]  /*2240*/  IMAD.SHL.U32 R25, R10.reuse, 0x8, RZ ;  /* 0x000000080a197824 */ /* 0x040fe400078e00ff */
[----:B------:R-:W-:Y:S01]  /*2250*/  IMAD.SHL.U32 R26, R10, 0x8, RZ ;  /* 0x000000080a1a7824 */ /* 0x000fe200078e00ff */
[----:B-1----:R-:W-:-:S04]  /*2260*/  LEA.HI.X R15, R12, R11, R13, 0x1, P0 ;  /* 0x0000000b0c0f7211 */ /* 0x002fc800000f0c0d */
[----:B------:R-:W-:Y:S02]  /*2270*/  SHF.R.S32.HI R26, RZ, 0x1f, R26 ;  /* 0x0000001fff1a7819 */ /* 0x000fe4000001141a */
[----:B---3--:R-:W-:-:S04]  /*2280*/  LEA R12, P0, R16, R8, 0x1 ;  /* 0x00000008100c7211 */ /* 0x008fc800078008ff */
[----:B----4-:R-:W-:Y:S02]  /*2290*/  LEA.HI.X R13, R16, R11, R17, 0x1, P0 ;  /* 0x0000000b100d7211 */ /* 0x010fe400000f0c11 */
[----:B------:R-:W-:-:S04]  /*22a0*/  LEA R16, P0, R25, R8, 0x1 ;  /* 0x0000000819107211 */ /* 0x000fc800078008ff */
[C---:B------:R-:W-:Y:S02]  /*22b0*/  LEA.HI.X R17, R25.reuse, R11, R26, 0x1, P0 ;  /* 0x0000000b19117211 */ /* 0x040fe400000f0c1a */
[----:B------:R-:W-:-:S04]  /*22c0*/  ISETP.GE.AND P0, PT, R25, c[0x0][0x1d4], PT ;  /* 0x0000750019007a0c */ /* 0x000fc80003f06270 */
[----:B------:R-:W-:-:S13]  /*22d0*/  ISETP.LT.OR P0, PT, R0, 0x21, P0 ;  /* 0x000000210000780c */ /* 0x000fda0000701670 */
[----:B------:R-:W-:Y:S01]  /*22e0*/  @!PT LDS RZ, [RZ] ;  /* 0x00000000fffff984 */ /* 0x000fe20000000800 */
[----:B------:R-:W-:Y:S01]  /*22f0*/  @!PT LDS RZ, [RZ] ;  /* 0x00000000fffff984 */ /* 0x000fe20000000800 */
[----:B------:R-:W-:Y:S01]  /*2300*/  @!PT LDS RZ, [RZ] ;  /* 0x00000000fffff984 */ /* 0x000fe20000000800 */
[----:B-----5:R2:W-:Y:S02]  /*2310*/  LDGSTS.E.BYPASS.LTC128B.128 [R18+0x5080], [R16.64], !P0 ;  /* 0x0508000010127fae */ /* 0x0205e4000c101d52 */
[----:B--2---:R-:W-:-:S04]  /*2320*/  LEA R16, P0, R19, R8, 0x1 ;  /* 0x0000000813107211 */ /* 0x004fc800078008ff */
[----:B------:R-:W-:Y:S02]  /*2330*/  LEA.HI.X R17, R19, R11, R24, 0x1, P0 ;  /* 0x0000000b13117211 */ /* 0x000fe400000f0c18 */
[----:B------:R-:W-:-:S04]  /*2340*/  ISETP.GE.AND P0, PT, R9, c[0x0][0x1d4], PT ;  /* 0x0000750009007a0c */ /* 0x000fc80003f06270 */
[----:B------:R-:W-:-:S13]  /*2350*/  ISETP.LT.OR P0, PT, R0, 0x21, P0 ;  /* 0x000000210000780c */ /* 0x000fda0000701670 */
[----:B------:R1:W-:Y:S01]  /*2360*/  LDGSTS.E.BYPASS.LTC128B.128 [R18+0x6880], [R14.64], !P0 ;  /* 0x068800000e127fae */ /* 0x0003e2000c101d52 */
[----:B------:R-:W-:-:S13]  /*2370*/  ISETP.LT.OR P0, PT, R0, 0x21, P2 ;  /* 0x000000210000780c */ /* 0x000fda0001701670 */
[----:B------:R1:W-:Y:S01]  /*2380*/  LDGSTS.E.BYPASS.LTC128B.128 [R18+0x8080], [R12.64], !P0 ;  /* 0x080800000c127fae */ /* 0x0003e2000c101d52 */
[----:B------:R-:W-:-:S13]  /*2390*/  ISETP.LT.OR P0, PT, R0, 0x21, P1 ;  /* 0x000000210000780c */ /* 0x000fda0000f01670 */
[----:B------:R1:W-:Y:S02]  /*23a0*/  LDGSTS.E.BYPASS.LTC128B.128 [R18+0x9880], [R16.64], !P0 ;  /* 0x0988000010127fae */ /* 0x0003e4000c101d52 */
.L_x_171:
[----:B-12-4-:R-:W-:Y:S05]  /*23b0*/  BSYNC B0 ;  /* 0x0000000000007941 */ /* 0x016fea0003800000 */
.L_x_170:
[----:B------:R-:W2:Y:S04]  /*23c0*/  LDL R61, [R1+0x4] ;  /* 0x00000400013d7983 */ /* 0x000ea80000100800 */
[----:B------:R-:W4:Y:S01]  /*23d0*/  LDL R60, [R1] ;  /* 0x00000000013c7983 */ /* 0x000f220000100800 */
[----:B------:R-:W-:Y:S01]  /*23e0*/  IMAD.MOV.U32 R0, RZ, RZ, 0x40 ;  /* 0x00000040ff007424 */ /* 0x000fe200078e00ff */
[----:B------:R-:W-:Y:S02]  /*23f0*/  LOP3.LUT P0, RZ, R10, 0x4, RZ, 0xc0, !PT ;  /* 0x000000040aff7812 */ /* 0x000fe4000780c0ff */
[----:B------:R-:W0:Y:S01]  /*2400*/  LDGDEPBAR ;  /* 0x00000000000079af */ /* 0x000e220000000000 */
[----:B------:R-:W-:Y:S01]  /*2410*/  WARPSYNC 0xffffffff ;  /* 0xffffffff00007948 */ /* 0x000fe20003800000 */
[----:B------:R-:W-:Y:S01]  /*2420*/  SEL R0, R0, 0xffffffc0, !P0 ;  /* 0xffffffc000007807 */ /* 0x000fe20004000000 */
[----:B---3--:R-:W-:Y:S01]  /*2430*/  HMMA.16816.F32.BF16 R12, R160, R44, RZ ;  /* 0x0000002ca00c723c */ /* 0x008fe200000418ff */
[----:B------:R-:W-:-:S06]  /*2440*/  UISETP.GT.AND UP0, UPT, UR4, UR7, UPT ;  /* 0x000000070400728c */ /* 0x000fcc000bf04270 */
[----:B------:R-:W-:Y:S01]  /*2450*/  PLOP3.LUT P0, PT, PT, PT, UP0, 0x40, 0x0 ;  /* 0x000000000000781c */ /* 0x000fe20003f0e808 */
[C---:B------:R-:W-:Y:S08]  /*2460*/  HMMA.16816.F32.BF16 R44, R160.reuse, R46, RZ ;  /* 0x0000002ea02c723c */ /* 0x040ff000000418ff */
[----:B------:R-:W-:Y:S08]  /*2470*/  HMMA.16816.F32.BF16 R40, R160, R36, RZ ;  /* 0x00000024a028723c */ /* 0x000ff000000418ff */
[C---:B------:R-:W-:Y:S08]  /*2480*/  HMMA.16816.F32.BF16 R12, R164.reuse, R56, R12 ;  /* 0x00000038a40c723c */ /* 0x040ff0000004180c */
[----:B------:R-:W-:Y:S08]  /*2490*/  HMMA.16816.F32.BF16 R44, R164, R58, R44 ;  /* 0x0000003aa42c723c */ /* 0x000ff0000004182c */
[C---:B------:R-:W-:Y:S08]  /*24a0*/  HMMA.16816.F32.BF16 R36, R160.reuse, R38, RZ ;  /* 0x00000026a024723c */ /* 0x040ff000000418ff */
[C---:B------:R-:W-:Y:S08]  /*24b0*/  HMMA.16816.F32.BF16 R32, R160.reuse, R28, RZ ;  /* 0x0000001ca020723c */ /* 0x040ff000000418ff */
[----:B------:R-:W-:Y:S08]  /*24c0*/  HMMA.16816.F32.BF16 R28, R160, R30, RZ ;  /* 0x0000001ea01c723c */ /* 0x000ff000000418ff */
[C---:B------:R-:W-:Y:S08]  /*24d0*/  HMMA.16816.F32.BF16 R40, R164.reuse, R20, R40 ;  /* 0x00000014a428723c */ /* 0x040ff00000041828 */
[C---:B------:R-:W-:Y:S08]  /*24e0*/  HMMA.16816.F32.BF16 R36, R164.reuse, R22, R36 ;  /* 0x00000016a424723c */ /* 0x040ff00000041824 */
[C---:B------:R-:W-:Y:S08]  /*24f0*/  HMMA.16816.F32.BF16 R32, R164.reuse, R48, R32 ;  /* 0x00000030a420723c */ /* 0x040ff00000041820 */
[----:B------:R-:W-:Y:S01]  /*2500*/  HMMA.16816.F32.BF16 R28, R164, R50, R28 ;  /* 0x00000032a41c723c */ /* 0x000fe2000004181c */
[--C-:B--2---:R-:W-:Y:S01]  /*2510*/  IMAD.IADD R251, R61, 0x1, R0.reuse ;  /* 0x000000013dfb7824 */ /* 0x104fe200078e0200 */
[----:B------:R-:W-:Y:S01]  /*2520*/  LDSM.16.M88.4 R56, [R61+0x15880] ;  /* 0x015880003d38783b */ /* 0x000fe20000000200 */
[----:B----4-:R-:W-:-:S03]  /*2530*/  IMAD.IADD R245, R60, 0x1, R0 ;  /* 0x000000013cf57824 */ /* 0x010fc600078e0200 */
[----:B------:R-:W1:Y:S01]  /*2540*/  LDSM.16.M88.4 R52, [R251+0x14080] ;  /* 0x01408000fb34783b */ /* 0x000e620000000200 */
[C---:B------:R-:W-:Y:S02]  /*2550*/  IADD3 R244, R60.reuse, 0x1800, RZ ;  /* 0x000018003cf47810 */ /* 0x040fe40007ffe0ff */
[C---:B------:R-:W-:Y:S01]  /*2560*/  IADD3 R243, R60.reuse, 0x2000, RZ ;  /* 0x000020003cf37810 */ /* 0x040fe20007ffe0ff */
[----:B------:R-:W-:Y:S01]  /*2570*/  LDSM.16.M88.4 R24, [R245] ;  /* 0x00000000f518783b */ /* 0x000fe20000000200 */
[C---:B------:R-:W-:Y:S02]  /*2580*/  IADD3 R242, R60.reuse, 0x2800, RZ ;  /* 0x000028003cf27810 */ /* 0x040fe40007ffe0ff */
[C---:B------:R-:W-:Y:S01]  /*2590*/  IADD3 R241, R60.reuse, 0x3000, RZ ;  /* 0x000030003cf17810 */ /* 0x040fe20007ffe0ff */
[----:B------:R-:W2:Y:S01]  /*25a0*/  LDSM.16.M88.4 R8, [R251+0x14880] ;  /* 0x01488000fb08783b */ /* 0x000ea20000000200 */
[C---:B------:R-:W-:Y:S02]  /*25b0*/  IADD3 R240, R60.reuse, 0x3800, RZ ;  /* 0x000038003cf07810 */ /* 0x040fe40007ffe0ff */
[C---:B------:R-:W-:Y:S01]  /*25c0*/  IADD3 R239, R60.reuse, 0x4000, RZ ;  /* 0x000040003cef7810 */ /* 0x040fe20007ffe0ff */
[----:B------:R-:W3:Y:S01]  /*25d0*/  LDSM.16.M88.4 R16, [R251+0x15080] ;  /* 0x01508000fb10783b */ /* 0x000ee20000000200 */
[----:B------:R-:W-:-:S02]  /*25e0*/  IADD3 R238, R60, 0x4800, RZ ;  /* 0x000048003cee7810 */ /* 0x000fc40007ffe0ff */
[C---:B------:R-:W-:Y:S01]  /*25f0*/  IADD3 R237, R60.reuse, 0x5000, RZ ;  /* 0x000050003ced7810 */ /* 0x040fe20007ffe0ff */
[----:B------:R-:W4:Y:S01]  /*2600*/  LDSM.16.M88.4 R20, [R245+0x800] ;  /* 0x00080000f514783b */ /* 0x000f220000000200 */
[----:B------:R-:W-:-:S03]  /*2610*/  IADD3 R236, R60, 0x5800, RZ ;  /* 0x000058003cec7810 */ /* 0x000fc60007ffe0ff */
[----:B------:R-:W5:Y:S01]  /*2620*/  LDSM.16.M88.4 R48, [R245+0x1000] ;  /* 0x00100000f530783b */ /* 0x000f620000000200 */
[C---:B-1----:R-:W-:Y:S08]  /*2630*/  HMMA.16816.F32.BF16 R12, R180.reuse, R52, R12 ;  /* 0x00000034b40c723c */ /* 0x042ff0000004180c */
[C---:B------:R-:W-:Y:S01]  /*2640*/  HMMA.16816.F32.BF16 R44, R180.reuse, R54, R44 ;  /* 0x00000036b42c723c */ /* 0x040fe2000004182c */
[----:B------:R-:W1:Y:S07]  /*2650*/  LDSM.16.M88.4 R52, [R60+0x1800] ;  /* 0x001800003c34783b */ /* 0x000e6e0000000200 */
[----:B--2---:R-:W-:Y:S08]  /*2660*/  HMMA.16816.F32.BF16 R40, R180, R8, R40 ;  /* 0x00000008b428723c */ /* 0x004ff00000041828 */
[C---:B------:R-:W-:Y:S08]  /*2670*/  HMMA.16816.F32.BF16 R12, R184.reuse, R24, R12 ;  /* 0x00000018b80c723c */ /* 0x040ff0000004180c */
[----:B------:R-:W-:Y:S01]  /*2680*/  HMMA.16816.F32.BF16 R44, R184, R26, R44 ;  /* 0x0000001ab82c723c */ /* 0x000fe2000004182c */
[----:B------:R-:W-:Y:S07]  /*2690*/  LDSM.16.M88.4 R24, [R251+0x15880] ;  /* 0x01588000fb18783b */ /* 0x000fee0000000200 */
[C---:B------:R-:W-:Y:S01]  /*26a0*/  HMMA.16816.F32.BF16 R36, R180.reuse, R10, R36 ;  /* 0x0000000ab424723c */ /* 0x040fe20000041824 */
[----:B------:R-:W2:Y:S07]  /*26b0*/  LDSM.16.M88.4 R8, [R61+0x16080] ;  /* 0x016080003d08783b */ /* 0x000eae0000000200 */
[C---:B---3--:R-:W-:Y:S08]  /*26c0*/  HMMA.16816.F32.BF16 R32, R180.reuse, R16, R32 ;  /* 0x00000010b420723c */ /* 0x048ff00000041820 */
[----:B------:R-:W-:Y:S01]  /*26d0*/  HMMA.16816.F32.BF16 R28, R180, R18, R28 ;  /* 0x00000012b41c723c */ /* 0x000fe2000004181c */
[----:B------:R-:W3:Y:S07]  /*26e0*/  LDSM.16.M88.4 R16, [R61+0x16880] ;  /* 0x016880003d10783b */ /* 0x000eee0000000200 */
[C---:B------:R-:W-:Y:S08]  /*26f0*/  HMMA.16816.F32.BF16 R12, R188.reuse, R56, R12 ;  /* 0x00000038bc0c723c */ /* 0x040ff0000004180c */
[----:B------:R-:W-:Y:S01]  /*2700*/  HMMA.16816.F32.BF16 R44, R188, R58, R44 ;  /* 0x0000003abc2c723c */ /* 0x000fe2000004182c */
[----:B------:R-:W-:Y:S07]  /*2710*/  LDSM.16.M88.4 R56, [R245+0x1800] ;  /* 0x00180000f538783b */ /* 0x000fee0000000200 */
[C---:B----4-:R-:W-:Y:S08]  /*2720*/  HMMA.16816.F32.BF16 R40, R184.reuse, R20, R40 ;  /* 0x00000014b828723c */ /* 0x050ff00000041828 */
[C---:B------:R-:W-:Y:S01]  /*2730*/  HMMA.16816.F32.BF16 R36, R184.reuse, R22, R36 ;  /* 0x00000016b824723c */ /* 0x040fe20000041824 */
[----:B------:R-:W4:Y:S07]  /*2740*/  LDSM.16.M88.4 R20, [R60+0x2000] ;  /* 0x002000003c14783b */ /* 0x000f2e0000000200 */
[C---:B-----5:R-:W-:Y:S08]  /*2750*/  HMMA.16816.F32.BF16 R32, R184.reuse, R48, R32 ;  /* 0x00000030b820723c */ /* 0x060ff00000041820 */
[----:B------:R-:W-:Y:S01]  /*2760*/  HMMA.16816.F32.BF16 R28, R184, R50, R28 ;  /* 0x00000032b81c723c */ /* 0x000fe2000004181c */
[----:B------:R-:W5:Y:S07]  /*2770*/  LDSM.16.M88.4 R48, [R60+0x2800] ;  /* 0x002800003c30783b */ /* 0x000f6e0000000200 */
[C---:B-1----:R-:W-:Y:S08]  /*2780*/  HMMA.16816.F32.BF16 R12, R192.reuse, R52, R12 ;  /* 0x00000034c00c723c */ /* 0x042ff0000004180c */
[----:B------:R-:W-:Y:S01]  /*2790*/  HMMA.16816.F32.BF16 R44, R192, R54, R44 ;  /* 0x00000036c02c723c */ /* 0x000fe2000004182c */
[----:B------:R-:W-:Y:S07]  /*27a0*/  LDSM.16.M88.4 R52, [R61+0x17080] ;  /* 0x017080003d34783b */ /* 0x000fee0000000200 */
[C---:B--2---:R-:W-:Y:S08]  /*27b0*/  HMMA.16816.F32.BF16 R40, R188.reuse, R8, R40 ;  /* 0x00000008bc28723c */ /* 0x044ff00000041828 */
[C---:B------:R-:W-:Y:S01]  /*27c0*/  HMMA.16816.F32.BF16 R36, R188.reuse, R10, R36 ;  /* 0x0000000abc24723c */ /* 0x040fe20000041824 */
[----:B------:R-:W1:Y:S07]  /*27d0*/  LDSM.16.M88.4 R8, [R251+0x16080] ;  /* 0x01608000fb08783b */ /* 0x000e6e0000000200 */
[C---:B---3--:R-:W-:Y:S08]  /*27e0*/  HMMA.16816.F32.BF16 R32, R188.reuse, R16, R32 ;  /* 0x00000010bc20723c */ /* 0x048ff00000041820 */
[----:B------:R-:W-:Y:S01]  /*27f0*/  HMMA.16816.F32.BF16 R28, R188, R18, R28 ;  /* 0x00000012bc1c723c */ /* 0x000fe2000004181c */
[----:B------:R-:W2:Y:S07]  /*2800*/  LDSM.16.M88.4 R16, [R251+0x16880] ;  /* 0x01688000fb10783b */ /* 0x000eae0000000200 */
[C---:B------:R-:W-:Y:S08]  /*2810*/  HMMA.16816.F32.BF16 R12, R196.reuse, R24, R12 ;  /* 0x00000018c40c723c */ /* 0x040ff0000004180c */
[----:B------:R-:W-:Y:S01]  /*2820*/  HMMA.16816.F32.BF16 R44, R196, R26, R44 ;  /* 0x0000001ac42c723c */ /* 0x000fe2000004182c */
[----:B------:R-:W-:Y:S07]  /*2830*/  LDSM.16.M88.4 R24, [R60+0x3000] ;  /* 0x003000003c18783b */ /* 0x000fee0000000200 */
[C---:B----4-:R-:W-:Y:S08]  /*2840*/  HMMA.16816.F32.BF16 R40, R192.reuse, R20, R40 ;  /* 0x00000014c028723c */ /* 0x050ff00000041828 */
[C---:B------:R-:W-:Y:S01]  /*2850*/  HMMA.16816.F32.BF16 R36, R192.reuse, R22, R36 ;  /* 0x00000016c024723c */ /* 0x040fe20000041824 */
[----:B------:R-:W3:Y:S07]  /*2860*/  LDSM.16.M88.4 R20, [R245+0x2000] ;  /* 0x00200000f514783b */ /* 0x000eee0000000200 */
[C---:B-----5:R-:W-:Y:S08]  /*2870*/  HMMA.16816.F32.BF16 R32, R192.reuse, R48, R32 ;  /* 0x00000030c020723c */ /* 0x060ff00000041820 */
[----:B------:R-:W-:Y:S01]  /*2880*/  HMMA.16816.F32.BF16 R28, R192, R50, R28 ;  /* 0x00000032c01c723c */ /* 0x000fe2000004181c */
[----:B------:R-:W4:Y:S07]  /*2890*/  LDSM.16.M88.4 R48, [R245+0x2800] ;  /* 0x00280000f530783b */ /* 0x000f2e0000000200 */
[C---:B------:R-:W-:Y:S08]  /*28a0*/  HMMA.16816.F32.BF16 R12, R200.reuse, R56, R12 ;  /* 0x00000038c80c723c */ /* 0x040ff0000004180c */
[----:B------:R-:W-:Y:S01]  /*28b0*/  HMMA.16816.F32.BF16 R44, R200, R58, R44 ;  /* 0x0000003ac82c723c */ /* 0x000fe2000004182c */
[----:B------:R-:W-:Y:S07]  /*28c0*/  LDSM.16.M88.4 R56, [R251+0x17080] ;  /* 0x01708000fb38783b */ /* 0x000fee0000000200 */
[C---:B-1----:R-:W-:Y:S08]  /*28d0*/  HMMA.16816.F32.BF16 R40, R196.reuse, R8, R40 ;  /* 0x00000008c428723c */ /* 0x042ff00000041828 */
[C---:B------:R-:W-:Y:S01]  /*28e0*/  HMMA.16816.F32.BF16 R36, R196.reuse, R10, R36 ;  /* 0x0000000ac424723c */ /* 0x040fe20000041824 */
[----:B------:R-:W1:Y:S07]  /*28f0*/  LDSM.16.M88.4 R8, [R61+0x17880] ;  /* 0x017880003d08783b */ /* 0x000e6e0000000200 */
[C---:B--2---:R-:W-:Y:S08]  /*2900*/  HMMA.16816.F32.BF16 R32, R196.reuse, R16, R32 ;  /* 0x00000010c420723c */ /* 0x044ff00000041820 */
[----:B------:R-:W-:Y:S01]  /*2910*/  HMMA.16816.F32.BF16 R28, R196, R18, R28 ;  /* 0x00000012c41c723c */ /* 0x000fe2000004181c */
[----:B------:R-:W2:Y:S07]  /*2920*/  LDSM.16.M88.4 R16, [R61+0x18080] ;  /* 0x018080003d10783b */ /* 0x000eae0000000200 */
[C---:B------:R-:W-:Y:S08]  /*2930*/  HMMA.16816.F32.BF16 R12, R204.reuse, R52, R12 ;  /* 0x00000034cc0c723c */ /* 0x040ff0000004180c */
[----:B------:R-:W-:Y:S01]  /*2940*/  HMMA.16816.F32.BF16 R44, R204, R54, R44 ;  /* 0x00000036cc2c723c */ /* 0x000fe2000004182c */
[----:B------:R-:W-:Y:S07]  /*2950*/  LDSM.16.M88.4 R52, [R245+0x3000] ;  /* 0x00300000f534783b */ /* 0x000fee0000000200 */
[C---:B---3--:R-:W-:Y:S08]  /*2960*/  HMMA.16816.F32.BF16 R40, R200.reuse, R20, R40 ;  /* 0x00000014c828723c */ /* 0x048ff00000041828 */
[C---:B------:R-:W-:Y:S01]  /*2970*/  HMMA.16816.F32.BF16 R36, R200.reuse, R22, R36 ;  /* 0x00000016c824723c */ /* 0x040fe20000041824 */
[----:B------:R-:W3:Y:S07]  /*2980*/  LDSM.16.M88.4 R20, [R60+0x3800] ;  /* 0x003800003c14783b */ /* 0x000eee0000000200 */
[C---:B----4-:R-:W-:Y:S08]  /*2990*/  HMMA.16816.F32.BF16 R32, R200.reuse, R48, R32 ;  /* 0x00000030c820723c */ /* 0x050ff00000041820 */
        /* <DEDUP_REMOVED lines=29> */
[C---:B---3--:R-:W-:Y:S08]  /*2b70*/  HMMA.16816.F32.BF16 R12, R220.reuse, R20, R12 ;  /* 0x00000014dc0c723c */ /* 0x048ff0000004180c */
[----:B------:R-:W-:Y:S01]  /*2b80*/  HMMA.16816.F32.BF16 R44, R220, R22, R44 ;  /* 0x00000016dc2c723c */ /* 0x000fe2000004182c */
[----:B------:R-:W-:Y:S07]  /*2b90*/  LDSM.16.M88.4 R20, [R251+0x19080] ;  /* 0x01908000fb14783b */ /* 0x000fee0000000200 */
[C---:B------:R-:W-:Y:S08]  /*2ba0*/  HMMA.16816.F32.BF16 R40, R216.reuse, R24, R40 ;  /* 0x00000018d828723c */ /* 0x040ff00000041828 */
[C---:B------:R-:W-:Y:S01]  /*2bb0*/  HMMA.16816.F32.BF16 R36, R216.reuse, R26, R36 ;  /* 0x0000001ad824723c */ /* 0x040fe20000041824 */
[----:B------:R-:W3:Y:S07]  /*2bc0*/  LDSM.16.M88.4 R24, [R251+0x18880] ;  /* 0x01888000fb18783b */ /* 0x000eee0000000200 */
[C---:B----4-:R-:W-:Y:S08]  /*2bd0*/  HMMA.16816.F32.BF16 R32, R216.reuse, R48, R32 ;  /* 0x00000030d820723c */ /* 0x050ff00000041820 */
[----:B------:R-:W-:Y:S01]  /*2be0*/  HMMA.16816.F32.BF16 R28, R216, R50, R28 ;  /* 0x00000032d81c723c */ /* 0x000fe2000004181c */
[----:B------:R-:W4:Y:S07]  /*2bf0*/  LDSM.16.M88.4 R48, [R60+0x5800] ;  /* 0x005800003c30783b */ /* 0x000f2e0000000200 */
[C---:B------:R-:W-:Y:S08]  /*2c00*/  HMMA.16816.F32.BF16 R12, R224.reuse, R56, R12 ;  /* 0x00000038e00c723c */ /* 0x040ff0000004180c */
[----:B------:R-:W-:Y:S08]  /*2c10*/  HMMA.16816.F32.BF16 R44, R224, R58, R44 ;  /* 0x0000003ae02c723c */ /* 0x000ff0000004182c */
[C---:B-1----:R-:W-:Y:S08]  /*2c20*/  HMMA.16816.F32.BF16 R40, R220.reuse, R8, R40 ;  /* 0x00000008dc28723c */ /* 0x042ff00000041828 */
[C---:B------:R-:W-:Y:S01]  /*2c30*/  HMMA.16816.F32.BF16 R36, R220.reuse, R10, R36 ;  /* 0x0000000adc24723c */ /* 0x040fe20000041824 */
[----:B------:R-:W1:Y:S07]  /*2c40*/  LDSM.16.M88.4 R8, [R245+0x4800] ;  /* 0x00480000f508783b */ /* 0x000e6e0000000200 */
[C---:B--2---:R-:W-:Y:S08]  /*2c50*/  HMMA.16816.F32.BF16 R32, R220.reuse, R16, R32 ;  /* 0x00000010dc20723c */ /* 0x044ff00000041820 */
[----:B------:R-:W-:Y:S01]  /*2c60*/  HMMA.16816.F32.BF16 R28, R220, R18, R28 ;  /* 0x00000012dc1c723c */ /* 0x000fe2000004181c */
[----:B------:R-:W2:Y:S07]  /*2c70*/  LDSM.16.M88.4 R16, [R251+0x19880] ;  /* 0x01988000fb10783b */ /* 0x000eae0000000200 */
[C---:B---3--:R-:W-:Y:S08]  /*2c80*/  HMMA.16816.F32.BF16 R12, R228.reuse, R24, R12 ;  /* 0x00000018e40c723c */ /* 0x048ff0000004180c */
[----:B------:R-:W-:Y:S08]  /*2c90*/  HMMA.16816.F32.BF16 R44, R228, R26, R44 ;  /* 0x0000001ae42c723c */ /* 0x000ff0000004182c */
[C---:B------:R-:W-:Y:S08]  /*2ca0*/  HMMA.16816.F32.BF16 R40, R224.reuse, R52, R40 ;  /* 0x00000034e028723c */ /* 0x040ff00000041828 */
[C---:B------:R-:W-:Y:S08]  /*2cb0*/  HMMA.16816.F32.BF16 R36, R224.reuse, R54, R36 ;  /* 0x00000036e024723c */ /* 0x040ff00000041824 */
[C---:B----4-:R-:W-:Y:S01]  /*2cc0*/  HMMA.16816.F32.BF16 R52, R224.reuse, R48, R32 ;  /* 0x00000030e034723c */ /* 0x050fe20000041820 */
[----:B------:R-:W3:Y:S07]  /*2cd0*/  LDSM.16.M88.4 R32, [R245+0x5000] ;  /* 0x00500000f520783b */ /* 0x000eee0000000200 */
[----:B------:R-:W-:Y:S01]  /*2ce0*/  HMMA.16816.F32.BF16 R48, R224, R50, R28 ;  /* 0x00000032e030723c */ /* 0x000fe2000004181c */
[----:B------:R-:W4:Y:S01]  /*2cf0*/  LDSM.16.M88.4 R28, [R245+0x5800] ;  /* 0x00580000f51c783b */ /* 0x000f220000000200 */
[----:B------:R-:W-:-:S06]  /*2d00*/  DEPBAR.LE SB0, 0x0 ;  /* 0x000080000000791a */ /* 0x000fcc0000000000 */
[C---:B-1----:R-:W-:Y:S08]  /*2d10*/  HMMA.16816.F32.BF16 R12, R232.reuse, R8, R12 ;  /* 0x00000008e80c723c */ /* 0x042ff0000004180c */
[----:B------:R-:W-:Y:S08]  /*2d20*/  HMMA.16816.F32.BF16 R44, R232, R10, R44 ;  /* 0x0000000ae82c723c */ /* 0x000ff0000004182c */
[C---:B------:R-:W-:Y:S08]  /*2d30*/  HMMA.16816.F32.BF16 R40, R228.reuse, R20, R40 ;  /* 0x00000014e428723c */ /* 0x040ff00000041828 */
[----:B------:R-:W-:Y:S01]  /*2d40*/  HMMA.16816.F32.BF16 R36, R228, R22, R36 ;  /* 0x00000016e424723c */ /* 0x000fe20000041824 */
[----:B------:R-:W-:-:S02]  /*2d50*/  FMUL.FTZ R0, R12, c[0x0][0x320] ;  /* 0x0000c8000c007a20 */ /* 0x000fc40000410000 */
[----:B------:R-:W-:Y:S02]  /*2d60*/  FMUL.FTZ R10, R14, c[0x0][0x320] ;  /* 0x0000c8000e0a7a20 */ /* 0x000fe40000410000 */
[----:B------:R-:W-:Y:S02]  /*2d70*/  FMUL.FTZ R12, R15, c[0x0][0x320] ;  /* 0x0000c8000f0c7a20 */ /* 0x000fe40000410000 */
[----:B------:R-:W-:Y:S01]  /*2d80*/  FMUL.FTZ R13, R13, c[0x0][0x320] ;  /* 0x0000c8000d0d7a20 */ /* 0x000fe20000410000 */
[----:B--2---:R-:W-:Y:S01]  /*2d90*/  HMMA.16816.F32.BF16 R52, R228, R16, R52 ;  /* 0x00000010e434723c */ /* 0x004fe20000041834 */
[----:B------:R-:W-:Y:S01]  /*2da0*/  FMUL.FTZ R15, R44, c[0x0][0x320] ;  /* 0x0000c8002c0f7a20 */ /* 0x000fe20000410000 */
[----:B------:R-:W1:Y:S01]  /*2db0*/  MUFU.TANH R0, R0 ;  /* 0x0000000000007308 */ /* 0x000e620000002400 */
[----:B------:R-:W-:-:S05]  /*2dc0*/  FMUL.FTZ R14, R45, c[0x0][0x320] ;  /* 0x0000c8002d0e7a20 */ /* 0x000fca0000410000 */
[----:B------:R-:W-:Y:S02]  /*2dd0*/  HMMA.16816.F32.BF16 R48, R228, R18, R48 ;  /* 0x00000012e430723c */ /* 0x000fe40000041830 */
[----:B------:R2:W1:Y:S06]  /*2de0*/  MUFU.TANH R16, R13 ;  /* 0x0000000d00107308 */ /* 0x00046c0000002400 */
[C---:B---3--:R-:W-:Y:S02]  /*2df0*/  HMMA.16816.F32.BF16 R40, R232.reuse, R32, R40 ;  /* 0x00000020e828723c */ /* 0x048fe40000041828 */
[----:B------:R-:W3:Y:S06]  /*2e00*/  MUFU.TANH R10, R10 ;  /* 0x0000000a000a7308 */ /* 0x000eec0000002400 */
[C---:B------:R-:W-:Y:S02]  /*2e10*/  HMMA.16816.F32.BF16 R36, R232.reuse, R34, R36 ;  /* 0x00000022e824723c */ /* 0x040fe40000041824 */
[----:B------:R-:W1:Y:S06]  /*2e20*/  MUFU.TANH R12, R12 ;  /* 0x0000000c000c7308 */ /* 0x000e6c0000002400 */
[C---:B----4-:R-:W-:Y:S02]  /*2e30*/  HMMA.16816.F32.BF16 R52, R232.reuse, R28, R52 ;  /* 0x0000001ce834723c */ /* 0x050fe40000041834 */
[----:B------:R-:W4:Y:S06]  /*2e40*/  MUFU.TANH R15, R15 ;  /* 0x0000000f000f7308 */ /* 0x000f2c0000002400 */
[----:B------:R-:W-:Y:S02]  /*2e50*/  HMMA.16816.F32.BF16 R48, R232, R30, R48 ;  /* 0x0000001ee830723c */ /* 0x000fe40000041830 */
[----:B------:R-:W1:Y:S01]  /*2e60*/  MUFU.TANH R14, R14 ;  /* 0x0000000e000e7308 */ /* 0x000e620000002400 */
[----:B------:R-:W-:Y:S06]  /*2e70*/  BAR.SYNC.DEFER_BLOCKING 0x0 ;  /* 0x0000000000007b1d */ /* 0x000fec0000010000 */
[----:B------:R-:W-:Y:S05]  /*2e80*/  @P0 BRA `(.L_x_173) ;  /* 0x0000056000000947 */ /* 0x000fea0003800000 */
[----:B--23--:R-:W2:Y:S01]  /*2e90*/  S2R R71, SR_TID.X ;  /* 0x0000000000477919 */ /* 0x00cea20000002100 */
[----:B------:R-:W-:-:S02]  /*2ea0*/  IMAD.MOV.U32 R70, RZ, RZ, c[0x0][0x2b8] ;  /* 0x0000ae00ff467624 */ /* 0x000fc400078e00ff */
[----:B------:R-:W-:Y:S01]  /*2eb0*/  IMAD.U32 R8, RZ, RZ, UR12 ;  /* 0x0000000cff087e24 */ /* 0x000fe2000f8e00ff */
[----:B------:R-:W3:Y:S02]  /*2ec0*/  LDL R65, [R1+0x3c] ;  /* 0x00003c0001417983 */ /* 0x000ee40000100800 */
[----:B------:R-:W-:Y:S02]  /*2ed0*/  ISETP.NE.AND P1, PT, R70, 0x1, PT ;  /* 0x000000014600780c */ /* 0x000fe40003f25270 */
[----:B------:R-:W5:Y:S04]  /*2ee0*/  LDL R66, [R1+0x18] ;  /* 0x0000180001427983 */ /* 0x000f680000100800 */
[----:B----4-:R-:W4:Y:S04]  /*2ef0*/  LDL R67, [R1+0x30] ;  /* 0x0000300001437983 */ /* 0x010f280000100800 */
[----:B------:R-:W4:Y:S04]  /*2f00*/  LDL R63, [R1+0x14] ;  /* 0x00001400013f7983 */ /* 0x000f280000100800 */
[----:B------:R-:W4:Y:S01]  /*2f10*/  LDL R64, [R1+0x2c] ;  /* 0x00002c0001407983 */ /* 0x000f220000100800 */
[----:B--2---:R-:W-:-:S03]  /*2f20*/  LEA.HI R68, R2, R71, RZ, 0x3 ;  /* 0x0000004702447211 */ /* 0x004fc600078f18ff */
[----:B------:R-:W2:Y:S01]  /*2f30*/  LDL R61, [R1+0x10] ;  /* 0x00001000013d7983 */ /* 0x000ea20000100800 */
[----:B------:R-:W-:Y:S02]  /*2f40*/  LEA.HI R69, R2, R71, RZ, 0x3 ;  /* 0x0000004702457211 */ /* 0x000fe400078f18ff */
[----:B------:R-:W-:Y:S01]  /*2f50*/  LOP3.LUT R68, R68, 0xfffffff8, RZ, 0xc0, !PT ;  /* 0xfffffff844447812 */ /* 0x000fe200078ec0ff */
[----:B------:R-:W2:Y:S01]  /*2f60*/  LDL R62, [R1+0x28] ;  /* 0x00002800013e7983 */ /* 0x000ea20000100800 */
[----:B------:R-:W-:-:S03]  /*2f70*/  SHF.R.S32.HI R69, RZ, 0x3, R69 ;  /* 0x00000003ff457819 */ /* 0x000fc60000011445 */
[----:B------:R-:W-:Y:S01]  /*2f80*/  IMAD.IADD R68, R71, 0x1, -R68 ;  /* 0x0000000147447824 */ /* 0x000fe200078e0a44 */
[----:B------:R-:W2:Y:S03]  /*2f90*/  LDL R60, [R1+0x1c] ;  /* 0x00001c00013c7983 */ /* 0x000ea60000100800 */
[----:B------:R-:W-:-:S05]  /*2fa0*/  IMAD R68, R68, 0x20, R69 ;  /* 0x0000002044447824 */ /* 0x000fca00078e0245 */
[----:B------:R-:W-:-:S04]  /*2fb0*/  IADD3 R8, R68, UR22, R8 ;  /* 0x0000001644087c10 */ /* 0x000fc8000fffe008 */
[----:B------:R-:W-:-:S05]  /*2fc0*/  IADD3 R8, R8, -0x30, RZ ;  /* 0xffffffd008087810 */ /* 0x000fca0007ffe0ff */
[----:B------:R-:W-:-:S04]  /*2fd0*/  @P1 IMAD.HI.U32 R11, R8, c[0x0][0x2bc], RZ ;  /* 0x0000af00080b1a27 */ /* 0x000fc800078e00ff */
[----:B------:R-:W-:Y:S01]  /*2fe0*/  IMAD.MOV.U32 R9, RZ, RZ, R8 ;  /* 0x000000ffff097224 */ /* 0x000fe200078e0008 */
[----:B------:R-:W-:-:S04]  /*2ff0*/  @P1 SHF.R.U32.HI R9, RZ, c[0x0][0x2c0], R11 ;  /* 0x0000b000ff091a19 */ /* 0x000fc8000001160b */
[----:B------:R-:W-:-:S04]  /*3000*/  @!P3 IADD3 R13, P0, R9, UR16, RZ ;  /* 0x00000010090dbc10 */ /* 0x000fc8000ff1e0ff */
[----:B------:R-:W-:Y:S02]  /*3010*/  @!P3 LEA.HI.X.SX32 R11, R9, UR6, 0x1, P0 ;  /* 0x00000006090bbc11 */ /* 0x000fe400080f0eff */
[----:B------:R-:W-:Y:S01]  /*3020*/  @!P3 LEA R18, P0, R13, c[0x0][0x2a0], 0x2 ;  /* 0x0000a8000d12ba11 */ /* 0x000fe200078010ff */
[----:B------:R-:W-:-:S03]  /*3030*/  IMAD.MOV.U32 R17, RZ, RZ, RZ ;  /* 0x000000ffff117224 */ /* 0x000fc600078e00ff */
[----:B------:R-:W-:-:S05]  /*3040*/  @!P3 LEA.HI.X R19, R13, c[0x0][0x2a4], R11, 0x2, P0 ;  /* 0x0000a9000d13ba11 */ /* 0x000fca00000f140b */
[----:B------:R1:W2:Y:S01]  /*3050*/  @!P3 LDG.E R17, [R18.64] ;  /* 0x000000121211b981 */ /* 0x0002a2000c1e1900 */
[----:B------:R-:W-:-:S04]  /*3060*/  IMAD.MOV R9, RZ, RZ, -R9 ;  /* 0x000000ffff097224 */ /* 0x000fc800078e0a09 */
[----:B------:R-:W-:-:S05]  /*3070*/  IMAD R20, R9, c[0x0][0x2b8], R8 ;  /* 0x0000ae0009147a24 */ /* 0x000fca00078e0208 */
[----:B------:R-:W-:Y:S01]  /*3080*/  SHF.R.S32.HI R8, RZ, 0x1f, R20 ;  /* 0x0000001fff087819 */ /* 0x000fe20000011414 */
[----:B------:R-:W3:Y:S04]  /*3090*/  S2R R69, SR_TID.X ;  /* 0x0000000000457919 */ /* 0x000ee80000002100 */
[----:B------:R-:W-:-:S04]  /*30a0*/  IMAD R8, R8, c[0x0][0x1e0], RZ ;  /* 0x0000780008087a24 */ /* 0x000fc800078e02ff */
[C---:B------:R-:W-:Y:S02]  /*30b0*/  IMAD R8, R20.reuse, c[0x0][0x1e4], R8 ;  /* 0x0000790014087a24 */ /* 0x040fe400078e0208 */
[----:B-1----:R-:W-:-:S04]  /*30c0*/  IMAD.WIDE.U32 R18, R20, c[0x0][0x1e0], RZ ;  /* 0x0000780014127a25 */ /* 0x002fc800078e00ff */
[----:B------:R-:W-:Y:S01]  /*30d0*/  IMAD.IADD R19, R19, 0x1, R8 ;  /* 0x0000000113137824 */ /* 0x000fe200078e0208 */
[----:B------:R-:W-:Y:S01]  /*30e0*/  STL [R1+0xc], R20 ;  /* 0x00000c1401007387 */ /* 0x000fe20000100800 */
[----:B---3--:R-:W-:Y:S01]  /*30f0*/  IMAD.MOV.U32 R68, RZ, RZ, R65 ;  /* 0x000000ffff447224 */ /* 0x008fe200078e0041 */
[----:B------:R-:W-:-:S04]  /*3100*/  LEA.HI R65, R2, R69, RZ, 0x3 ;  /* 0x0000004502417211 */ /* 0x000fc800078f18ff */
[----:B------:R-:W-:-:S05]  /*3110*/  LOP3.LUT R65, R65, 0xfffffff8, RZ, 0xc0, !PT ;  /* 0xfffffff841417812 */ /* 0x000fca00078ec0ff */
[----:B------:R-:W-:-:S04]  /*3120*/  IMAD.IADD R65, R69, 0x1, -R65 ;  /* 0x0000000145417824 */ /* 0x000fc800078e0a41 */
[----:B------:R-:W-:Y:S01]  /*3130*/  IMAD.SHL.U32 R65, R65, 0x8, RZ ;  /* 0x0000000841417824 */ /* 0x000fe200078e00ff */
[----:B--2---:R-:W-:Y:S01]  /*3140*/  SHF.R.S32.HI R8, RZ, 0x1f, R17 ;  /* 0x0000001fff087819 */ /* 0x004fe20000011411 */
[----:B------:R-:W-:-:S04]  /*3150*/  IMAD.WIDE.U32 R18, R17, c[0x0][0x1f0], R18 ;  /* 0x00007c0011127a25 */ /* 0x000fc800078e0012 */
[----:B------:R-:W-:Y:S01]  /*3160*/  IMAD R8, R8, c[0x0][0x1f0], RZ ;  /* 0x00007c0008087a24 */ /* 0x000fe200078e02ff */
[----:B------:R-:W-:-:S03]  /*3170*/  IADD3 R11, P0, R18, UR20, RZ ;  /* 0x00000014120b7c10 */ /* 0x000fc6000ff1e0ff */
[----:B------:R-:W-:Y:S01]  /*3180*/  IMAD R8, R17, c[0x0][0x1f4], R8 ;  /* 0x00007d0011087a24 */ /* 0x000fe200078e0208 */
[----:B------:R1:W-:Y:S04]  /*3190*/  STL [R1+0x8], R17 ;  /* 0x0000081101007387 */ /* 0x0003e80000100800 */
[----:B------:R-:W-:Y:S02]  /*31a0*/  IADD3.X R8, R19, UR8, R8, P0, !PT ;  /* 0x0000000813087c10 */ /* 0x000fe400087fe408 */
[----:B------:R-:W-:-:S04]  /*31b0*/  LEA R13, P0, R11, c[0x0][0x1c8], 0x1 ;  /* 0x000072000b0d7a11 */ /* 0x000fc800078008ff */
[----:B------:R-:W-:Y:S02]  /*31c0*/  LEA.HI.X R11, R11, c[0x0][0x1cc], R8, 0x1, P0 ;  /* 0x000073000b0b7a11 */ /* 0x000fe400000f0c08 */
[----:B------:R-:W2:Y:S04]  /*31d0*/  SHFL.IDX PT, R8, R13, RZ, 0x181f ;  /* 0x00181fff0d087589 */ /* 0x000ea800000e0000 */
[----:B------:R-:W3:Y:S01]  /*31e0*/  SHFL.IDX PT, R9, R11, RZ, 0x181f ;  /* 0x00181fff0b097589 */ /* 0x000ee200000e0000 */
[----:B-1----:R-:W-:-:S04]  /*31f0*/  LEA.HI R17, R2, R69, RZ, 0x3 ;  /* 0x0000004502117211 */ /* 0x002fc800078f18ff */
[----:B------:R-:W-:-:S04]  /*3200*/  SHF.R.S32.HI R17, RZ, 0x3, R17 ;  /* 0x00000003ff117819 */ /* 0x000fc80000011411 */
[----:B------:R-:W-:-:S04]  /*3210*/  IADD3 R17, -R17, 0x30, RZ ;  /* 0x0000003011117810 */ /* 0x000fc80007ffe1ff */
[----:B------:R-:W-:Y:S01]  /*3220*/  ISETP.GE.AND P1, PT, R17, 0x1, PT ;  /* 0x000000011100780c */ /* 0x000fe20003f26270 */
[----:B------:R-:W1:-:S12]  /*3230*/  SHFL.IDX PT, R13, R13, 0x1, 0x181f ;  /* 0x00381f000d0d7f89 */ /* 0x000e5800000e0000 */
[----:B--2---:R-:W-:-:S04]  /*3240*/  @P1 LEA R22, P0, R65, R8, 0x1 ;  /* 0x0000000841161211 */ /* 0x004fc800078008ff */
[----:B---3--:R-:W-:Y:S02]  /*3250*/  @P1 LEA.HI.X R23, R65, R9, R68, 0x1, P0 ;  /* 0x0000000941171211 */ /* 0x008fe400000f0c44 */
[----:B-----5:R-:W-:-:S04]  /*3260*/  @P1 LEA R20, P0, R66, R8, 0x1 ;  /* 0x0000000842141211 */ /* 0x020fc800078008ff */
[-C--:B----4-:R-:W-:Y:S02]  /*3270*/  @P1 LEA.HI.X R21, R66, R9.reuse, R67, 0x1, P0 ;  /* 0x0000000942151211 */ /* 0x090fe400000f0c43 */
[CC--:B------:R-:W-:Y:S01]  /*3280*/  @P1 LEA R18, P0, R63.reuse, R8.reuse, 0x1 ;  /* 0x000000083f121211 */ /* 0x0c0fe200078008ff */
[----:B------:R-:W2:Y:S03]  /*3290*/  SHFL.IDX PT, R11, R11, 0x1, 0x181f ;  /* 0x00381f000b0b7f89 */ /* 0x000ea600000e0000 */
[----:B------:R-:W-:Y:S02]  /*32a0*/  @P1 LEA.HI.X R19, R63, R9, R64, 0x1, P0 ;  /* 0x000000093f131211 */ /* 0x000fe400000f0c40 */
[----:B------:R-:W-:-:S04]  /*32b0*/  @P1 LEA R8, P0, R61, R8, 0x1 ;  /* 0x000000083d081211 */ /* 0x000fc800078008ff */
[----:B------:R-:W-:Y:S02]  /*32c0*/  @P1 LEA.HI.X R9, R61, R9, R62, 0x1, P0 ;  /* 0x000000093d091211 */ /* 0x000fe400000f0c3e */
[----:B------:R-:W-:-:S13]  /*32d0*/  ISETP.GE.AND P0, PT, R17, 0x21, PT ;  /* 0x000000211100780c */ /* 0x000fda0003f06270 */
[----:B-1----:R-:W-:-:S04]  /*32e0*/  @P0 LEA R26, P2, R65, R13, 0x1 ;  /* 0x0000000d411a0211 */ /* 0x002fc800078408ff */
[----:B--2---:R-:W-:Y:S02]  /*32f0*/  @P0 LEA.HI.X R27, R65, R11, R68, 0x1, P2 ;  /* 0x0000000b411b0211 */ /* 0x004fe400010f0c44 */
[----:B------:R-:W-:-:S04]  /*3300*/  @P0 LEA R24, P2, R66, R13, 0x1 ;  /* 0x0000000d42180211 */ /* 0x000fc800078408ff */
[----:B------:R-:W-:Y:S02]  /*3310*/  @P0 LEA.HI.X R25, R66, R11, R67, 0x1, P2 ;  /* 0x0000000b42190211 */ /* 0x000fe400010f0c43 */
[----:B------:R-:W-:-:S13]  /*3320*/  ISETP.GE.AND P2, PT, R65, c[0x0][0x1d4], PT ;  /* 0x0000750041007a0c */ /* 0x000fda0003f46270 */
[----:B------:R1:W-:Y:S04]  /*3330*/  @P1 LDGSTS.E.BYPASS.LTC128B.128 [R60+0x14080], [R22.64], !P2 ;  /* 0x14080000163c1fae */ /* 0x0003e8000d101d52 */
[----:B------:R1:W-:Y:S04]  /*3340*/  @P1 LDGSTS.E.BYPASS.LTC128B.128 [R60+0x15880], [R20.64], !P6 ;  /* 0x15880000143c1fae */ /* 0x0003e8000f101d52 */
[----:B------:R2:W-:Y:S04]  /*3350*/  @P1 LDGSTS.E.BYPASS.LTC128B.128 [R60+0x17080], [R18.64], !P5 ;  /* 0x17080000123c1fae */ /* 0x0005e8000e901d52 */
[----:B------:R3:W-:Y:S04]  /*3360*/  @P1 LDGSTS.E.BYPASS.LTC128B.128 [R60+0x18880], [R8.64], !P4 ;  /* 0x18880000083c1fae */ /* 0x0007e8000e101d52 */
[----:B------:R1:W-:Y:S04]  /*3370*/  @P0 LDGSTS.E.BYPASS.LTC128B.128 [R60+0x15080], [R26.64], !P2 ;  /* 0x150800001a3c0fae */ /* 0x0003e8000d101d52 */
[----:B------:R1:W-:Y:S01]  /*3380*/  @P0 LDGSTS.E.BYPASS.LTC128B.128 [R60+0x16880], [R24.64], !P6 ;  /* 0x16880000183c0fae */ /* 0x0003e2000f101d52 */
[----:B---3--:R-:W-:-:S04]  /*3390*/  @P0 LEA R8, P1, R63, R13, 0x1 ;  /* 0x0000000d3f080211 */ /* 0x008fc800078208ff */
[----:B------:R-:W-:Y:S02]  /*33a0*/  @P0 LEA.HI.X R9, R63, R11, R64, 0x1, P1 ;  /* 0x0000000b3f090211 */ /* 0x000fe400008f0c40 */
[----:B--2---:R-:W-:-:S03]  /*33b0*/  @P0 LEA R18, P1, R61, R13, 0x1 ;  /* 0x0000000d3d120211 */ /* 0x004fc600078208ff */
[----:B------:R1:W-:Y:S01]  /*33c0*/  @P0 LDGSTS.E.BYPASS.LTC128B.128 [R60+0x18080], [R8.64], !P5 ;  /* 0x18080000083c0fae */ /* 0x0003e2000e901d52 */
[----:B------:R-:W-:-:S05]  /*33d0*/  @P0 LEA.HI.X R19, R61, R11, R62, 0x1, P1 ;  /* 0x0000000b3d130211 */ /* 0x000fca00008f0c3e */
[----:B------:R1:W-:Y:S04]  /*33e0*/  @P0 LDGSTS.E.BYPASS.LTC128B.128 [R60+0x19880], [R18.64], !P4 ;  /* 0x19880000123c0fae */ /* 0x0003e8000e101d52 */
.L_x_173:
[----:B--23--:R-:W2:Y:S01]  /*33f0*/  S2R R13, SR_TID.X ;  /* 0x00000000000d7919 */ /* 0x00cea20000002100 */
[----:B------:R-:W-:Y:S01]  /*3400*/  LOP3.LUT R7, R7, 0xffffffe0, RZ, 0xc0, !PT ;  /* 0xffffffe007077812 */ /* 0x000fe200078ec0ff */
[----:B------:R-:W-:Y:S01]  /*3410*/  UISETP.NE.AND UP0, UPT, UR14, URZ, UPT ;  /* 0x0000003f0e00728c */ /* 0x000fe2000bf05270 */
[----:B------:R-:W-:Y:S01]  /*3420*/  SHF.R.S32.HI R11, RZ, 0x1f, R6 ;  /* 0x0000001fff0b7819 */ /* 0x000fe20000011406 */
[----:B-1----:R-:W-:Y:S01]  /*3430*/  IMAD.U32 R19, RZ, RZ, UR28 ;  /* 0x0000001cff137e24 */ /* 0x002fe2000f8e00ff */
[----:B------:R-:W-:Y:S01]  /*3440*/  ULDC UR22, c[0x0][0x324] ;  /* 0x0000c90000167ab9 */ /* 0x000fe20000000800 */
[----:B------:R-:W-:Y:S01]  /*3450*/  FMUL.FTZ R52, R52, c[0x0][0x320] ;  /* 0x0000c80034347a20 */ /* 0x000fe20000410000 */
[----:B------:R-:W-:Y:S01]  /*3460*/  LEA.HI R11, R11, R6, RZ, 0x3 ;  /* 0x000000060b0b7211 */ /* 0x000fe200078f18ff */
[----:B------:R-:W-:Y:S01]  /*3470*/  FMUL.FTZ R53, R53, c[0x0][0x320] ;  /* 0x0000c80035357a20 */ /* 0x000fe20000410000 */
[----:B------:R-:W-:Y:S01]  /*3480*/  PLOP3.LUT P0, PT, PT, PT, UP0, 0x80, 0x0 ;  /* 0x000000000000781c */ /* 0x000fe20003f0f008 */
[----:B------:R-:W-:Y:S01]  /*3490*/  FMUL.FTZ R48, R48, c[0x0][0x320] ;  /* 0x0000c80030307a20 */ /* 0x000fe20000410000 */
[----:B------:R-:W-:Y:S01]  /*34a0*/  LOP3.LUT R11, R11, 0xffffff8, RZ, 0xc0, !PT ;  /* 0x0ffffff80b0b7812 */ /* 0x000fe200078ec0ff */
[----:B------:R-:W-:Y:S01]  /*34b0*/  FMUL.FTZ R49, R49, c[0x0][0x320] ;  /* 0x0000c80031317a20 */ /* 0x000fe20000410000 */
[----:B------:R1:W3:Y:S01]  /*34c0*/  MUFU.TANH R127, R52 ;  /* 0x00000034007f7308 */ /* 0x0002e20000002400 */
[----:B------:R-:W-:Y:S01]  /*34d0*/  ULDC UR28, c[0x0][0x2ac] ;  /* 0x0000ab00001c7ab9 */ /* 0x000fe20000000800 */
[----:B------:R-:W0:Y:S01]  /*34e0*/  LDGDEPBAR ;  /* 0x00000000000079af */ /* 0x000e220000000000 */
[----:B------:R-:W-:Y:S01]  /*34f0*/  IMAD.IADD R11, R6, 0x1, -R11 ;  /* 0x00000001060b7824 */ /* 0x000fe200078e0a0b */
[----:B------:R-:W-:-:S02]  /*3500*/  ULDC UR4, c[0x0][0x1d0] ;  /* 0x0000740000047ab9 */ /* 0x000fc40000000800 */
[----:B------:R-:W-:Y:S02]  /*3510*/  ULOP3.LUT UR22, URZ, UR22, URZ, 0x33, !UPT ;  /* 0x000000163f167292 */ /* 0x000fe4000f8e333f */
[----:B------:R1:W4:Y:S01]  /*3520*/  MUFU.TANH R126, R53 ;  /* 0x00000035007e7308 */ /* 0x0003220000002400 */
[----:B------:R-:W-:Y:S01]  /*3530*/  UIMAD UR4, UR28, UR4, UR29 ;  /* 0x000000041c0472a4 */ /* 0x000fe2000f8e021d */
[----:B--2---:R-:W-:Y:S01]  /*3540*/  LEA.HI R9, R2, R13, RZ, 0x2 ;  /* 0x0000000d02097211 */ /* 0x004fe200078f10ff */
[----:B------:R-:W-:-:S03]  /*3550*/  IMAD.IADD R7, R13, 0x1, -R7 ;  /* 0x000000010d077824 */ /* 0x000fc600078e0a07 */
[----:B------:R-:W-:Y:S02]  /*3560*/  LOP3.LUT R9, R9, 0xfffffffc, RZ, 0xc0, !PT ;  /* 0xfffffffc09097812 */ /* 0x000fe400078ec0ff */
[----:B------:R1:W2:Y:S01]  /*3570*/  MUFU.TANH R125, R48 ;  /* 0x00000030007d7308 */ /* 0x0002a20000002400 */
[----:B------:R-:W-:Y:S02]  /*3580*/  SHF.R.S32.HI R8, RZ, 0x1f, R7 ;  /* 0x0000001fff087819 */ /* 0x000fe40000011407 */
[----:B------:R-:W-:Y:S02]  /*3590*/  IMAD.IADD R9, R13, 0x1, -R9 ;  /* 0x000000010d097824 */ /* 0x000fe400078e0a09 */
[----:B------:R-:W-:-:S03]  /*35a0*/  LEA.HI R8, R8, R7, RZ, 0x2 ;  /* 0x0000000708087211 */ /* 0x000fc600078f10ff */
[----:B------:R1:W1:Y:S01]  /*35b0*/  MUFU.TANH R124, R49 ;  /* 0x00000031007c7308 */ /* 0x0002620000002400 */
[----:B------:R-:W-:Y:S02]  /*35c0*/  LEA.HI R2, R9, R9, RZ, 0x1 ;  /* 0x0000000909027211 */ /* 0x000fe400078f08ff */
[----:B------:R-:W-:Y:S02]  /*35d0*/  LEA.HI.SX32 R6, R8, UR27, 0x1e ;  /* 0x0000001b08067c11 */ /* 0x000fe4000f8ff2ff */
[----:B------:R-:W-:Y:S02]  /*35e0*/  LOP3.LUT R2, R2, 0x1ffffffe, RZ, 0xc0, !PT ;  /* 0x1ffffffe02027812 */ /* 0x000fe400078ec0ff */
[----:B------:R-:W-:Y:S01]  /*35f0*/  LOP3.LUT R8, R8, 0x7ffffffc, RZ, 0xc0, !PT ;  /* 0x7ffffffc08087812 */ /* 0x000fe200078ec0ff */
[----:B------:R-:W-:Y:S02]  /*3600*/  IMAD R6, R11, 0x10, R6 ;  /* 0x000000100b067824 */ /* 0x000fe400078e0206 */
[----:B------:R-:W-:-:S02]  /*3610*/  IMAD.IADD R2, R9, 0x1, -R2 ;  /* 0x0000000109027824 */ /* 0x000fc400078e0a02 */
[----:B------:R-:W-:Y:S02]  /*3620*/  IMAD.IADD R7, R7, 0x1, -R8 ;  /* 0x0000000107077824 */ /* 0x000fe400078e0a08 */
[----:B------:R-:W-:Y:S02]  /*3630*/  IMAD R13, R2, 0x8, R6 ;  /* 0x00000008020d7824 */ /* 0x000fe400078e0206 */
[----:B------:R-:W-:Y:S02]  /*3640*/  IMAD.SHL.U32 R20, R7, 0x2, RZ ;  /* 0x0000000207147824 */ /* 0x000fe400078e00ff */
[----:B------:R-:W-:Y:S01]  /*3650*/  @P0 IMAD.HI.U32 R6, R13, c[0x0][0x2c8], RZ ;  /* 0x0000b2000d060a27 */ /* 0x000fe200078e00ff */
[----:B------:R-:W-:Y:S01]  /*3660*/  PLOP3.LUT P0, PT, PT, PT, UP0, 0x80, 0x0 ;  /* 0x000000000000781c */ /* 0x000fe20003f0f008 */
[----:B------:R-:W-:Y:S01]  /*3670*/  UISETP.NE.AND UP0, UPT, UR13, URZ, UPT ;  /* 0x0000003f0d00728c */ /* 0x000fe2000bf05270 */
[----:B------:R5:W-:Y:S01]  /*3680*/  STL [R1+0x34], R13 ;  /* 0x0000340d01007387 */ /* 0x000be20000100800 */
[----:B------:R-:W-:Y:S01]  /*3690*/  IMAD.MOV.U32 R2, RZ, RZ, R13 ;  /* 0x000000ffff027224 */ /* 0x000fe200078e000d */
[----:B------:R-:W-:Y:S01]  /*36a0*/  IADD3 R19, -R20, 0x1, R19 ;  /* 0x0000000114137810 */ /* 0x000fe20007ffe113 */
[----:B------:R-:W-:Y:S01]  /*36b0*/  FMUL.FTZ R9, R36, c[0x0][0x320] ;  /* 0x0000c80024097a20 */ /* 0x000fe20000410000 */
[C---:B------:R-:W-:Y:S01]  /*36c0*/  IADD3 R18, -R20.reuse, UR4, RZ ;  /* 0x0000000414127c10 */ /* 0x040fe2000fffe1ff */
[----:B------:R-:W-:Y:S01]  /*36d0*/  FMUL.FTZ R11, R41, c[0x0][0x320] ;  /* 0x0000c800290b7a20 */ /* 0x000fe20000410000 */
[----:B------:R-:W-:Y:S01]  /*36e0*/  IADD3 R19, R19, -c[0x0][0x168], RZ ;  /* 0x80005a0013137a10 */ /* 0x000fe20007ffe0ff */
[----:B------:R-:W-:Y:S01]  /*36f0*/  FMUL.FTZ R8, R37, c[0x0][0x320] ;  /* 0x0000c80025087a20 */ /* 0x000fe20000410000 */
[----:B------:R-:W-:Y:S01]  /*3700*/  STL [R1+0x38], R20 ;  /* 0x0000381401007387 */ /* 0x000fe20000100800 */
[----:B------:R-:W1:Y:S01]  /*3710*/  MUFU.TANH R9, R9 ;  /* 0x0000000900097308 */ /* 0x000e620000002400 */
[----:B------:R-:W-:-:S02]  /*3720*/  IADD3 R7, -R20, UR29, RZ ;  /* 0x0000001d14077c10 */ /* 0x000fc4000fffe1ff */
[----:B------:R-:W-:Y:S02]  /*3730*/  @P0 SHF.R.U32.HI R2, RZ, c[0x0][0x2cc], R6 ;  /* 0x0000b300ff020a19 */ /* 0x000fe40000011606 */
[----:B------:R-:W-:Y:S02]  /*3740*/  PLOP3.LUT P0, PT, PT, PT, UP0, 0x40, 0x0 ;  /* 0x000000000000781c */ /* 0x000fe40003f0e808 */
[C---:B------:R-:W-:Y:S01]  /*3750*/  IADD3 R6, R19.reuse, c[0x0][0x328], RZ ;  /* 0x0000ca0013067a10 */ /* 0x040fe20007ffe0ff */
[----:B------:R-:W1:Y:S01]  /*3760*/  SHFL.IDX PT, R17, R2, RZ, 0x1c1f ;  /* 0x001c1fff02117589 */ /* 0x000e6200000e0000 */
[----:B------:R-:W1:Y:S01]  /*3770*/  MUFU.TANH R11, R11 ;  /* 0x0000000b000b7308 */ /* 0x000e620000002400 */
[----:B------:R-:W-:Y:S01]  /*3780*/  IADD3 R19, R19, UR22, RZ ;  /* 0x0000001613137c10 */ /* 0x000fe2000fffe0ff */
[----:B-----5:R-:W-:-:S06]  /*3790*/  FMUL.FTZ R13, R40, c[0x0][0x320] ;  /* 0x0000c800280d7a20 */ /* 0x020fcc0000410000 */
[----:B------:R-:W2:Y:S08]  /*37a0*/  MUFU.TANH R8, R8 ;  /* 0x0000000800087308 */ /* 0x000eb00000002400 */
[----:B------:R-:W2:Y:S01]  /*37b0*/  MUFU.TANH R13, R13 ;  /* 0x0000000d000d7308 */ /* 0x000ea20000002400 */
[--C-:B-1----:R-:W-:Y:S02]  /*37c0*/  IMAD.IADD R21, R6, 0x1, R17.reuse ;  /* 0x0000000106157824 */ /* 0x102fe400078e0211 */
[----:B------:R-:W-:-:S03]  /*37d0*/  IMAD.IADD R20, R19, 0x1, R17 ;  /* 0x0000000113147824 */ /* 0x000fc600078e0211 */
[----:B------:R-:W-:Y:S01]  /*37e0*/  IMNMX R21, R21, R18, PT ;  /* 0x0000001215157217 */ /* 0x000fe20003800200 */
[----:B------:R-:W-:Y:S05]  /*37f0*/  @P0 BRA `(.L_x_174) ;  /* 0x0000015000000947 */ /* 0x000fea0003800000 */
[----:B---34-:R-:W-:Y:S01]  /*3800*/  IMAD.U32 R22, RZ, RZ, UR10 ;  /* 0x0000000aff167e24 */ /* 0x018fe2000f8e00ff */
[----:B------:R-:W-:Y:S04]  /*3810*/  BSSY B0, `(.L_x_175) ;  /* 0x000000f000007945 */ /* 0x000fe80003800000 */
[----:B------:R-:W-:-:S04]  /*3820*/  IADD3 R22, R22, -c[0x0][0x168], R17 ;  /* 0x80005a0016167a10 */ /* 0x000fc80007ffe011 */
[----:B------:R-:W-:-:S13]  /*3830*/  ISETP.GT.AND P0, PT, R22, -0x1, PT ;  /* 0xffffffff1600780c */ /* 0x000fda0003f04270 */
[----:B------:R-:W-:Y:S05]  /*3840*/  @P0 BRA `(.L_x_176) ;  /* 0x0000007000000947 */ /* 0x000fea0003800000 */
[----:B------:R-:W-:Y:S01]  /*3850*/  IMAD.MOV.U32 R17, RZ, RZ, c[0x0][0x32c] ;  /* 0x0000cb00ff117624 */ /* 0x000fe200078e00ff */
[----:B------:R-:W-:-:S04]  /*3860*/  LOP3.LUT R22, RZ, R22, RZ, 0x33, !PT ;  /* 0x00000016ff167212 */ /* 0x000fc800078e33ff */
[----:B------:R-:W-:-:S13]  /*3870*/  ISETP.NE.AND P0, PT, R17, 0x1, PT ;  /* 0x000000011100780c */ /* 0x000fda0003f05270 */
[----:B------:R-:W-:-:S05]  /*3880*/  @P0 IMAD.HI.U32 R17, R22, c[0x0][0x330], RZ ;  /* 0x0000cc0016110a27 */ /* 0x000fca00078e00ff */
[----:B------:R-:W-:-:S04]  /*3890*/  @P0 SHF.R.U32.HI R22, RZ, c[0x0][0x334], R17 ;  /* 0x0000cd00ff160a19 */ /* 0x000fc80000011611 */
[----:B------:R-:W-:Y:S01]  /*38a0*/  LOP3.LUT R22, RZ, R22, RZ, 0x33, !PT ;  /* 0x00000016ff167212 */ /* 0x000fe200078e33ff */
[----:B------:R-:W-:Y:S05]  /*38b0*/  BRA `(.L_x_177) ;  /* 0x0000004000007947 */ /* 0x000fea0003800000 */
.L_x_176:
[----:B------:R-:W-:-:S04]  /*38c0*/  MOV R17, c[0x0][0x32c] ;  /* 0x0000cb0000117a02 */ /* 0x000fc80000000f00 */
[----:B------:R-:W-:-:S13]  /*38d0*/  ISETP.NE.AND P0, PT, R17, 0x1, PT ;  /* 0x000000011100780c */ /* 0x000fda0003f05270 */
[----:B------:R-:W-:-:S05]  /*38e0*/  @P0 IMAD.HI.U32 R17, R22, c[0x0][0x330], RZ ;  /* 0x0000cc0016110a27 */ /* 0x000fca00078e00ff */
[----:B------:R-:W-:Y:S02]  /*38f0*/  @P0 SHF.R.U32.HI R22, RZ, c[0x0][0x334], R17 ;  /* 0x0000cd00ff160a19 */ /* 0x000fe40000011611 */
.L_x_177:
[----:B------:R-:W-:Y:S05]  /*3900*/  BSYNC B0 ;  /* 0x0000000000007941 */ /* 0x000fea0003800000 */
.L_x_175:
[----:B------:R-:W-:-:S05]  /*3910*/  IMAD R22, R22, c[0x0][0x32c], R7 ;  /* 0x0000cb0016167a24 */ /* 0x000fca00078e0207 */
[----:B------:R-:W-:Y:S02]  /*3920*/  IADD3 R17, R22, c[0x0][0x32c], RZ ;  /* 0x0000cb0016117a10 */ /* 0x000fe40007ffe0ff */
[----:B------:R-:W-:Y:S02]  /*3930*/  IMNMX R20, R20, R22, !PT ;  /* 0x0000001614147217 */ /* 0x000fe40007800200 */
[----:B------:R-:W-:Y:S02]  /*3940*/  IMNMX R21, R21, R17, PT ;  /* 0x0000001115157217 */ /* 0x000fe40003800200 */
.L_x_174:
[----:B---34-:R-:W-:Y:S01]  /*3950*/  UISETP.GE.AND UP0, UPT, UR29, 0x1, UPT ;  /* 0x000000011d00788c */ /* 0x018fe2000bf06270 */
[----:B------:R-:W1:Y:S01]  /*3960*/  SHFL.IDX PT, R23, R2, 0x1, 0x1c1f ;  /* 0x003c1f0002177f89 */ /* 0x000e6200000e0000 */
[----:B------:R-:W-:Y:S01]  /*3970*/  UISETP.GE.AND UP6, UPT, UR29, 0x12, UPT ;  /* 0x000000121d00788c */ /* 0x000fe2000bfc6270 */
[----:B------:R-:W-:Y:S01]  /*3980*/  FMUL.FTZ R22, R42, c[0x0][0x320] ;  /* 0x0000c8002a167a20 */ /* 0x000fe20000410000 */
[----:B------:R-:W-:Y:S01]  /*3990*/  UP2UR UR32, UPR, URZ, 0x1 ;  /* 0x000000013f207883 */ /* 0x000fe20008000000 */
[----:B------:R-:W-:Y:S01]  /*39a0*/  FMUL.FTZ R38, R38, c[0x0][0x320] ;  /* 0x0000c80026267a20 */ /* 0x000fe20000410000 */
[----:B------:R-:W-:Y:S01]  /*39b0*/  PLOP3.LUT P0, PT, PT, PT, UP0, 0x40, 0x0 ;  /* 0x000000000000781c */ /* 0x000fe20003f0e808 */
[----:B------:R-:W-:Y:S01]  /*39c0*/  UISETP.GE.AND UP0, UPT, UR29, 0x2, UPT ;  /* 0x000000021d00788c */ /* 0x000fe2000bf06270 */
[----:B------:R-:W-:Y:S01]  /*39d0*/  FMUL.FTZ R39, R39, c[0x0][0x320] ;  /* 0x0000c80027277a20 */ /* 0x000fe20000410000 */
[----:B------:R-:W-:Y:S01]  /*39e0*/  UISETP.GE.AND UP5, UPT, UR29, 0x19, UPT ;  /* 0x000000191d00788c */ /* 0x000fe2000bfa6270 */
[----:B------:R-:W-:Y:S01]  /*39f0*/  ISETP.GT.AND P0, PT, R20, RZ, P0 ;  /* 0x000000ff1400720c */ /* 0x000fe20000704270 */
[----:B------:R-:W-:Y:S01]  /*3a00*/  UP2UR UR31, UPR, URZ, 0x1 ;  /* 0x000000013f1f7883 */ /* 0x000fe20008000000 */
[----:B------:R-:W-:Y:S01]  /*3a10*/  FMUL.FTZ R54, R54, c[0x0][0x320] ;  /* 0x0000c80036367a20 */ /* 0x000fe20000410000 */
[----:B------:R-:W-:Y:S01]  /*3a20*/  UISETP.GE.AND UP4, UPT, UR29, 0x1a, UPT ;  /* 0x0000001a1d00788c */ /* 0x000fe2000bf86270 */
[----:B------:R-:W-:Y:S01]  /*3a30*/  ISETP.LT.OR P0, PT, R21, 0x1, P0 ;  /* 0x000000011500780c */ /* 0x000fe20000701670 */
[----:B------:R-:W-:Y:S01]  /*3a40*/  UISETP.GE.AND UP3, UPT, UR29, 0x21, UPT ;  /* 0x000000211d00788c */ /* 0x000fe2000bf66270 */
[----:B------:R-:W-:Y:S01]  /*3a50*/  FMUL.FTZ R55, R55, c[0x0][0x320] ;  /* 0x0000c80037377a20 */ /* 0x000fe20000410000 */
[----:B------:R-:W-:Y:S01]  /*3a60*/  UISETP.GE.AND UP2, UPT, UR29, 0x22, UPT ;  /* 0x000000221d00788c */ /* 0x000fe2000bf46270 */
[----:B------:R-:W-:Y:S01]  /*3a70*/  FSEL R17, R0, -INF , !P0 ;  /* 0xff80000000117808 */ /* 0x000fe20004000000 */
[----:B------:R-:W-:Y:S01]  /*3a80*/  UISETP.GE.AND UP1, UPT, UR29, 0x29, UPT ;  /* 0x000000291d00788c */ /* 0x000fe2000bf26270 */
[----:B------:R-:W-:Y:S01]  /*3a90*/  PLOP3.LUT P0, PT, PT, PT, UP0, 0x40, 0x0 ;  /* 0x000000000000781c */ /* 0x000fe20003f0e808 */
[----:B------:R-:W-:Y:S01]  /*3aa0*/  UISETP.GE.AND UP0, UPT, UR29, 0x9, UPT ;  /* 0x000000091d00788c */ /* 0x000fe2000bf06270 */
[----:B------:R-:W-:Y:S01]  /*3ab0*/  FMUL.FTZ R0, R47, c[0x0][0x320] ;  /* 0x0000c8002f007a20 */ /* 0x000fe20000410000 */
[----:B------:R-:W-:Y:S01]  /*3ac0*/  UP2UR UR33, UPR, URZ, 0x40 ;  /* 0x000000403f217883 */ /* 0x000fe20008000000 */
[----:B------:R-:W-:Y:S01]  /*3ad0*/  ISETP.GT.AND P0, PT, R20, 0x1, P0 ;  /* 0x000000011400780c */ /* 0x000fe20000704270 */
[----:B------:R-:W-:Y:S01]  /*3ae0*/  UP2UR UR30, UPR, URZ, 0x1 ;  /* 0x000000013f1e7883 */ /* 0x000fe20008000000 */
[----:B------:R-:W-:Y:S01]  /*3af0*/  FMUL.FTZ R50, R50, c[0x0][0x320] ;  /* 0x0000c80032327a20 */ /* 0x000fe20000410000 */
[----:B------:R3:W4:Y:S01]  /*3b00*/  MUFU.TANH R170, R38 ;  /* 0x0000002600aa7308 */ /* 0x0007220000002400 */
[----:B------:R-:W-:Y:S01]  /*3b10*/  ISETP.LT.OR P0, PT, R21, 0x2, P0 ;  /* 0x000000021500780c */ /* 0x000fe20000701670 */
[----:B------:R-:W-:-:S02]  /*3b20*/  FMUL.FTZ R51, R51, c[0x0][0x320] ;  /* 0x0000c80033337a20 */ /* 0x000fc40000410000 */
[----:B------:R-:W-:Y:S01]  /*3b30*/  FMUL.FTZ R43, R43, c[0x0][0x320] ;  /* 0x0000c8002b2b7a20 */ /* 0x000fe20000410000 */
[----:B------:R-:W-:Y:S01]  /*3b40*/  FSEL R16, R16, -INF , !P0 ;  /* 0xff80000010107808 */ /* 0x000fe20004000000 */
[----:B-1----:R-:W-:Y:S01]  /*3b50*/  IMAD.IADD R2, R6, 0x1, R23 ;  /* 0x0000000106027824 */ /* 0x002fe200078e0217 */
[----:B------:R-:W-:Y:S01]  /*3b60*/  PLOP3.LUT P0, PT, PT, PT, UP0, 0x40, 0x0 ;  /* 0x000000000000781c */ /* 0x000fe20003f0e808 */
[----:B------:R-:W-:Y:S01]  /*3b70*/  UISETP.GE.AND UP0, UPT, UR29, 0xa, UPT ;  /* 0x0000000a1d00788c */ /* 0x000fe2000bf06270 */
[----:B------:R3:W1:Y:S02]  /*3b80*/  MUFU.TANH R171, R39 ;  /* 0x0000002700ab7308 */ /* 0x0006640000002400 */
[----:B------:R-:W-:Y:S01]  /*3b90*/  ISETP.GT.AND P0, PT, R20, 0x8, P0 ;  /* 0x000000081400780c */ /* 0x000fe20000704270 */
[----:B------:R-:W-:Y:S01]  /*3ba0*/  UP2UR UR5, UPR, URZ, 0x1 ;  /* 0x000000013f057883 */ /* 0x000fe20008000000 */
[----:B------:R-:W-:Y:S02]  /*3bb0*/  IMNMX R2, R2, R18, PT ;  /* 0x0000001202027217 */ /* 0x000fe40003800200 */
[----:B------:R-:W-:-:S02]  /*3bc0*/  ISETP.LT.OR P0, PT, R21, 0x9, P0 ;  /* 0x000000091500780c */ /* 0x000fc40000701670 */
[----:B------:R-:W2:Y:S02]  /*3bd0*/  MUFU.TANH R0, R0 ;  /* 0x0000000000007308 */ /* 0x000ea40000002400 */
[----:B------:R-:W-:Y:S02]  /*3be0*/  FSEL R15, R15, -INF , !P0 ;  /* 0xff8000000f0f7808 */ /* 0x000fe40004000000 */
[----:B------:R-:W-:Y:S01]  /*3bf0*/  PLOP3.LUT P0, PT, PT, PT, UP0, 0x40, 0x0 ;  /* 0x000000000000781c */ /* 0x000fe20003f0e808 */
[----:B------:R-:W-:-:S03]  /*3c00*/  UISETP.GE.AND UP0, UPT, UR29, 0x11, UPT ;  /* 0x000000111d00788c */ /* 0x000fc6000bf06270 */
[----:B------:R-:W-:Y:S01]  /*3c10*/  ISETP.GT.AND P0, PT, R20, 0x9, P0 ;  /* 0x000000091400780c */ /* 0x000fe20000704270 */
[----:B------:R-:W-:Y:S01]  /*3c20*/  UP2UR UR4, UPR, URZ, 0x1 ;  /* 0x000000013f047883 */ /* 0x000fe20008000000 */
[----:B------:R3:W1:Y:S02]  /*3c30*/  MUFU.TANH R169, R54 ;  /* 0x0000003600a97308 */ /* 0x0006640000002400 */
[----:B------:R-:W-:-:S04]  /*3c40*/  ISETP.LT.OR P0, PT, R21, 0xa, P0 ;  /* 0x0000000a1500780c */ /* 0x000fc80000701670 */
[----:B------:R-:W-:Y:S02]  /*3c50*/  FSEL R14, R14, -INF , !P0 ;  /* 0xff8000000e0e7808 */ /* 0x000fe40004000000 */
[----:B------:R-:W-:Y:S01]  /*3c60*/  PLOP3.LUT P0, PT, PT, PT, UP0, 0x40, 0x0 ;  /* 0x000000000000781c */ /* 0x000fe20003f0e808 */
[----:B------:R-:W-:Y:S01]  /*3c70*/  UISETP.GE.AND UP0, UPT, UR29, 0x2a, UPT ;  /* 0x0000002a1d00788c */ /* 0x000fe2000bf06270 */
[----:B------:R3:W1:Y:S02]  /*3c80*/  MUFU.TANH R168, R55 ;  /* 0x0000003700a87308 */ /* 0x0006640000002400 */
[----:B------:R-:W-:-:S04]  /*3c90*/  ISETP.GT.AND P0, PT, R20, 0x10, P0 ;  /* 0x000000101400780c */ /* 0x000fc80000704270 */
[----:B------:R-:W-:Y:S02]  /*3ca0*/  ISETP.LT.OR P0, PT, R21, 0x11, P0 ;  /* 0x000000111500780c */ /* 0x000fe40000701670 */
[----:B------:R3:W1:Y:S02]  /*3cb0*/  MUFU.TANH R159, R50 ;  /* 0x00000032009f7308 */ /* 0x0006640000002400 */
[----:B--2---:R-:W-:Y:S02]  /*3cc0*/  FSEL R13, R13, -INF , !P0 ;  /* 0xff8000000d0d7808 */ /* 0x004fe40004000000 */
[----:B------:R-:W-:Y:S01]  /*3cd0*/  PLOP3.LUT P0, PT, PT, PT, UP6, 0x40, 0x0 ;  /* 0x000000000000781c */ /* 0x000fe20003f0e868 */
[----:B------:R-:W-:-:S03]  /*3ce0*/  UISETP.NE.AND UP6, UPT, UR13, URZ, UPT ;  /* 0x0000003f0d00728c */ /* 0x000fc6000bfc5270 */
[----:B------:R-:W-:Y:S01]  /*3cf0*/  ISETP.GT.AND P0, PT, R20, 0x11, P0 ;  /* 0x000000111400780c */ /* 0x000fe20000704270 */
[----:B------:R3:W2:Y:S03]  /*3d00*/  MUFU.TANH R158, R51 ;  /* 0x00000033009e7308 */ /* 0x0006a60000002400 */
[----:B------:R-:W-:-:S04]  /*3d10*/  ISETP.LT.OR P0, PT, R21, 0x12, P0 ;  /* 0x000000121500780c */ /* 0x000fc80000701670 */
[----:B------:R-:W-:Y:S01]  /*3d20*/  FSEL R11, R11, -INF , !P0 ;  /* 0xff8000000b0b7808 */ /* 0x000fe20004000000 */
[----:B------:R-:W1:Y:S01]  /*3d30*/  MUFU.TANH R22, R22 ;  /* 0x0000001600167308 */ /* 0x000e620000002400 */
[----:B------:R-:W-:-:S04]  /*3d40*/  PLOP3.LUT P0, PT, PT, PT, UP5, 0x40, 0x0 ;  /* 0x000000000000781c */ /* 0x000fc80003f0e858 */
[----:B------:R-:W-:-:S03]  /*3d50*/  ISETP.GT.AND P0, PT, R20, 0x18, P0 ;  /* 0x000000181400780c */ /* 0x000fc60000704270 */
[----:B------:R3:W1:Y:S01]  /*3d60*/  MUFU.TANH R6, R43 ;  /* 0x0000002b00067308 */ /* 0x0006620000002400 */
[----:B------:R-:W-:-:S04]  /*3d70*/  ISETP.LT.OR P0, PT, R21, 0x19, P0 ;  /* 0x000000191500780c */ /* 0x000fc80000701670 */
[----:B------:R-:W-:Y:S02]  /*3d80*/  FSEL R9, R9, -INF , !P0 ;  /* 0xff80000009097808 */ /* 0x000fe40004000000 */
[----:B------:R-:W-:-:S04]  /*3d90*/  PLOP3.LUT P0, PT, PT, PT, UP4, 0x40, 0x0 ;  /* 0x000000000000781c */ /* 0x000fc80003f0e848 */
[----:B------:R-:W-:-:S04]  /*3da0*/  ISETP.GT.AND P0, PT, R20, 0x19, P0 ;  /* 0x000000191400780c */ /* 0x000fc80000704270 */
        /* <DEDUP_REMOVED lines=15> */
[----:B------:R-:W-:Y:S01]  /*3ea0*/  ISETP.GT.AND P0, PT, R20, 0x29, P0 ;  /* 0x000000291400780c */ /* 0x000fe20000704270 */
[----:B------:R-:W-:-:S03]  /*3eb0*/  FMUL.FTZ R20, R46, c[0x0][0x320] ;  /* 0x0000c8002e147a20 */ /* 0x000fc60000410000 */
[----:B------:R-:W-:Y:S01]  /*3ec0*/  ISETP.LT.OR P0, PT, R21, 0x2a, P0 ;  /* 0x0000002a1500780c */ /* 0x000fe20000701670 */
[----:B------:R-:W-:Y:S02]  /*3ed0*/  IMAD.IADD R21, R19, 0x1, R23 ;  /* 0x0000000113157824 */ /* 0x000fe400078e0217 */
[----:B------:R-:W1:Y:S01]  /*3ee0*/  MUFU.TANH R20, R20 ;  /* 0x0000001400147308 */ /* 0x000e620000002400 */
[----:B------:R-:W-:Y:S02]  /*3ef0*/  FSEL R124, R124, -INF , !P0 ;  /* 0xff8000007c7c7808 */ /* 0x000fe40004000000 */
[----:B------:R-:W-:Y:S01]  /*3f00*/  PLOP3.LUT P0, PT, PT, PT, UP6, 0x40, 0x0 ;  /* 0x000000000000781c */ /* 0x000fe20003f0e868 */
[----:B------:R-:W-:-:S12]  /*3f10*/  UISETP.NE.AND UP6, UPT, UR33, URZ, UPT ;  /* 0x0000003f2100728c */ /* 0x000fd8000bfc5270 */
[----:B------:R-:W-:Y:S05]  /*3f20*/  @P0 BRA `(.L_x_178) ;  /* 0x0000015000000947 */ /* 0x000fea0003800000 */
[----:B-1234-:R-:W-:Y:S01]  /*3f30*/  IMAD.U32 R18, RZ, RZ, UR10 ;  /* 0x0000000aff127e24 */ /* 0x01efe2000f8e00ff */
        /* <DEDUP_REMOVED lines=11> */
.L_x_180:
[----:B------:R-:W-:-:S04]  /*3ff0*/  MOV R18, c[0x0][0x32c] ;  /* 0x0000cb0000127a02 */ /* 0x000fc80000000f00 */
[----:B------:R-:W-:-:S13]  /*4000*/  ISETP.NE.AND P0, PT, R18, 0x1, PT ;  /* 0x000000011200780c */ /* 0x000fda0003f05270 */
[----:B------:R-:W-:-:S05]  /*4010*/  @P0 IMAD.HI.U32 R18, R23, c[0x0][0x330], RZ ;  /* 0x0000cc0017120a27 */ /* 0x000fca00078e00ff */
[----:B------:R-:W-:Y:S02]  /*4020*/  @P0 SHF.R.U32.HI R23, RZ, c[0x0][0x334], R18 ;  /* 0x0000cd00ff170a19 */ /* 0x000fe40000011612 */
.L_x_181:
[----:B------:R-:W-:Y:S05]  /*4030*/  BSYNC B0 ;  /* 0x0000000000007941 */ /* 0x000fea0003800000 */
.L_x_179:
[----:B------:R-:W-:-:S05]  /*4040*/  IMAD R23, R23, c[0x0][0x32c], R7 ;  /* 0x0000cb0017177a24 */ /* 0x000fca00078e0207 */
[----:B------:R-:W-:Y:S02]  /*4050*/  IADD3 R7, R23, c[0x0][0x32c], RZ ;  /* 0x0000cb0017077a10 */ /* 0x000fe40007ffe0ff */
[----:B------:R-:W-:Y:S02]  /*4060*/  IMNMX R21, R21, R23, !PT ;  /* 0x0000001715157217 */ /* 0x000fe40007800200 */
[----:B------:R-:W-:Y:S02]  /*4070*/  IMNMX R2, R2, R7, PT ;  /* 0x0000000702027217 */ /* 0x000fe40003800200 */
.L_x_178:
[----:B-1234-:R-:W-:Y:S01]  /*4080*/  UP2UR UR29, UPR, URZ, 0x10 ;  /* 0x000000103f1d7883 */ /* 0x01efe20008000000 */
[----:B------:R-:W-:Y:S01]  /*4090*/  IMAD.SHL.U32 R252, R5, 0x2, RZ ;  /* 0x0000000205fc7824 */ /* 0x000fe200078e00ff */
[----:B------:R-:W-:Y:S02]  /*40a0*/  UISETP.NE.AND UP4, UPT, UR32, URZ, UPT ;  /* 0x0000003f2000728c */ /* 0x000fe4000bf85270 */
[----:B------:R-:W-:Y:S01]  /*40b0*/  UP2UR UR32, UPR, URZ, 0x8 ;  /* 0x000000083f207883 */ /* 0x000fe20008000000 */
[----:B------:R-:W-:Y:S01]  /*40c0*/  IMAD R250, R4, 0x2, R252 ;  /* 0x0000000204fa7824 */ /* 0x000fe200078e02fc */
[----:B------:R-:W-:Y:S01]  /*40d0*/  UISETP.NE.AND UP3, UPT, UR31, URZ, UPT ;  /* 0x0000003f1f00728c */ /* 0x000fe2000bf65270 */
[----:B------:R-:W-:Y:S01]  /*40e0*/  LDSM.16.MT88.4 R136, [R252+0x4080] ;  /* 0x00408000fc88783b */ /* 0x000fe20000004200 */
[----:B------:R-:W-:Y:S01]  /*40f0*/  PLOP3.LUT P0, PT, PT, PT, UP4, 0x40, 0x0 ;  /* 0x000000000000781c */ /* 0x000fe20003f0e848 */
[----:B------:R-:W-:Y:S01]  /*4100*/  UP2UR UR31, UPR, URZ, 0x4 ;  /* 0x000000043f1f7883 */ /* 0x000fe20008000000 */
[----:B------:R-:W-:Y:S01]  /*4110*/  IMAD R248, R3, 0x2, R250 ;  /* 0x0000000203f87824 */ /* 0x000fe200078e02fa */
[----:B------:R-:W-:Y:S01]  /*4120*/  UISETP.NE.AND UP2, UPT, UR30, URZ, UPT ;  /* 0x0000003f1e00728c */ /* 0x000fe2000bf45270 */
[----:B------:R-:W-:Y:S01]  /*4130*/  ISETP.GT.AND P0, PT, R21, RZ, P0 ;  /* 0x000000ff1500720c */ /* 0x000fe20000704270 */
[----:B------:R-:W-:Y:S01]  /*4140*/  UP2UR UR30, UPR, URZ, 0x2 ;  /* 0x000000023f1e7883 */ /* 0x000fe20008000000 */
[----:B------:R-:W-:Y:S01]  /*4150*/  LDSM.16.MT88.4 R48, [R250+0x5880] ;  /* 0x00588000fa30783b */ /* 0x000fe20000004200 */
[----:B------:R-:W-:Y:S01]  /*4160*/  UISETP.NE.AND UP1, UPT, UR5, URZ, UPT ;  /* 0x0000003f0500728c */ /* 0x000fe2000bf25270 */
[----:B------:R-:W-:Y:S01]  /*4170*/  ISETP.LT.OR P0, PT, R2, 0x1, P0 ;  /* 0x000000010200780c */ /* 0x000fe20000701670 */
[----:B------:R-:W-:Y:S01]  /*4180*/  UP2UR UR5, UPR, URZ, 0x1 ;  /* 0x000000013f057883 */ /* 0x000fe20008000000 */
[----:B------:R-:W-:Y:S01]  /*4190*/  LDSM.16.MT88.4 R72, [R252+0x7080] ;  /* 0x00708000fc48783b */ /* 0x000fe20000004200 */
[----:B------:R-:W-:Y:S01]  /*41a0*/  UISETP.NE.AND UP0, UPT, UR4, URZ, UPT ;  /* 0x0000003f0400728c */ /* 0x000fe2000bf05270 */
[----:B------:R-:W-:Y:S01]  /*41b0*/  FSEL R19, R10, -INF , !P0 ;  /* 0xff8000000a137808 */ /* 0x000fe20004000000 */
[----:B------:R-:W-:Y:S01]  /*41c0*/  UISETP.NE.AND UP4, UPT, UR29, URZ, UPT ;  /* 0x0000003f1d00728c */ /* 0x000fe2000bf85270 */
[----:B------:R-:W-:Y:S01]  /*41d0*/  PLOP3.LUT P0, PT, PT, PT, UP3, 0x40, 0x0 ;  /* 0x000000000000781c */ /* 0x000fe20003f0e838 */
[----:B------:R-:W-:Y:S01]  /*41e0*/  UISETP.NE.AND UP3, UPT, UR32, URZ, UPT ;  /* 0x0000003f2000728c */ /* 0x000fe2000bf65270 */
[----:B------:R-:W-:Y:S01]  /*41f0*/  LDSM.16.MT88.4 R40, [R252+0x5880] ;  /* 0x00588000fc28783b */ /* 0x000fe20000004200 */
[----:B------:R-:W-:Y:S01]  /*4200*/  IMAD R249, R3, 0x2, R252 ;  /* 0x0000000203f97824 */ /* 0x000fe200078e02fc */
[----:B------:R-:W-:Y:S01]  /*4210*/  ISETP.GT.AND P0, PT, R21, 0x1, P0 ;  /* 0x000000011500780c */ /* 0x000fe20000704270 */
[----:B------:R-:W-:Y:S01]  /*4220*/  UIADD3 UR23, UR23, -0x2, URZ ;  /* 0xfffffffe17177890 */ /* 0x000fe2000fffe03f */
[----:B------:R-:W-:Y:S02]  /*4230*/  LDSM.16.MT88.4 R96, [R248+0x7080] ;  /* 0x00708000f860783b */ /* 0x000fe40000004200 */
[----:B------:R-:W-:-:S02]  /*4240*/  ISETP.LT.OR P0, PT, R2, 0x2, P0 ;  /* 0x000000020200780c */ /* 0x000fc40000701670 */
[----:B------:R-:W-:Y:S02]  /*4250*/  LDSM.16.MT88.4 R64, [R248+0x5880] ;  /* 0x00588000f840783b */ /* 0x000fe40000004200 */
[----:B------:R-:W-:Y:S02]  /*4260*/  FSEL R18, R12, -INF , !P0 ;  /* 0xff8000000c127808 */ /* 0x000fe40004000000 */
[----:B------:R-:W-:Y:S01]  /*4270*/  PLOP3.LUT P0, PT, PT, PT, UP2, 0x40, 0x0 ;  /* 0x000000000000781c */ /* 0x000fe20003f0e828 */
[----:B------:R-:W-:Y:S01]  /*4280*/  UISETP.NE.AND UP2, UPT, UR31, URZ, UPT ;  /* 0x0000003f1f00728c */ /* 0x000fe2000bf45270 */
[----:B------:R-:W-:Y:S02]  /*4290*/  LDSM.16.MT88.4 R104, [R252+0x8880] ;  /* 0x00888000fc68783b */ /* 0x000fe40000004200 */
[----:B------:R-:W-:Y:S02]  /*42a0*/  ISETP.GT.AND P0, PT, R21, 0x8, P0 ;  /* 0x000000081500780c */ /* 0x000fe40000704270 */
        /* <DEDUP_REMOVED lines=14> */
[----:B------:R-:W-:Y:S01]  /*4390*/  FMNMX.FTZ R0, R17, R16, !PT ;  /* 0x0000001011007209 */ /* 0x000fe20007810000 */
[----:B------:R-:W-:Y:S01]  /*43a0*/  LDSM.16.MT88.4 R152, [R249+0x4080] ;  /* 0x00408000f998783b */ /* 0x000fe20000004200 */
[----:B------:R-:W-:Y:S01]  /*43b0*/  ISETP.GT.AND P0, PT, R21, 0x10, P0 ;  /* 0x000000101500780c */ /* 0x000fe20000704270 */
[----:B------:R-:W-:Y:S01]  /*43c0*/  ULDC.64 UR4, c[0x0][0x2c8] ;  /* 0x0000b20000047ab9 */ /* 0x000fe20000000a00 */
[----:B------:R-:W-:Y:S01]  /*43d0*/  FMNMX.FTZ R0, R15, R0, !PT ;  /* 0x000000000f007209 */ /* 0x000fe20007810000 */
[----:B------:R-:W-:Y:S01]  /*43e0*/  LDSM.16.MT88.4 R56, [R249+0x5880] ;  /* 0x00588000f938783b */ /* 0x000fe20000004200 */
[----:B------:R-:W-:Y:S01]  /*43f0*/  ISETP.LT.OR P0, PT, R2, 0x11, P0 ;  /* 0x000000110200780c */ /* 0x000fe20000701670 */
[----:B------:R-:W-:Y:S01]  /*4400*/  UIMAD.WIDE.U32 UR30, UR27, UR4, URZ ;  /* 0x000000041b1e72a5 */ /* 0x000fe2000f8e003f */
[----:B------:R-:W-:Y:S01]  /*4410*/  FMNMX.FTZ R0, R14, R0, !PT ;  /* 0x000000000e007209 */ /* 0x000fe20007810000 */
[----:B------:R-:W-:Y:S01]  /*4420*/  LDSM.16.MT88.4 R80, [R250+0x7080] ;  /* 0x00708000fa50783b */ /* 0x000fe20000004200 */
[----:B------:R-:W-:-:S02]  /*4430*/  FSEL R7, R22, -INF , !P0 ;  /* 0xff80000016077808 */ /* 0x000fc40004000000 */
[----:B------:R-:W-:Y:S01]  /*4440*/  PLOP3.LUT P0, PT, PT, PT, UP6, 0x40, 0x0 ;  /* 0x000000000000781c */ /* 0x000fe20003f0e868 */
[----:B------:R-:W-:Y:S01]  /*4450*/  LDSM.16.MT88.4 R24, [R249+0x4880] ;  /* 0x00488000f918783b */ /* 0x000fe20000004200 */
[----:B------:R-:W-:Y:S01]  /*4460*/  FMNMX.FTZ R0, R13, R0, !PT ;  /* 0x000000000d007209 */ /* 0x000fe20007810000 */
[----:B------:R-:W-:Y:S01]  /*4470*/  UISETP.NE.AND UP6, UPT, UR13, URZ, UPT ;  /* 0x0000003f0d00728c */ /* 0x000fe2000bfc5270 */
[----:B------:R-:W-:Y:S02]  /*4480*/  ISETP.GT.AND P0, PT, R21, 0x11, P0 ;  /* 0x000000111500780c */ /* 0x000fe40000704270 */
[----:B------:R-:W-:Y:S02]  /*4490*/  FMNMX.FTZ R0, R11, R0, !PT ;  /* 0x000000000b007209 */ /* 0x000fe40007810000 */
[----:B------:R-:W-:Y:S02]  /*44a0*/  ISETP.LT.OR P0, PT, R2, 0x12, P0 ;  /* 0x000000120200780c */ /* 0x000fe40000701670 */
[----:B------:R-:W-:-:S02]  /*44b0*/  FMNMX.FTZ R0, R9, R0, !PT ;  /* 0x0000000009007209 */ /* 0x000fc40007810000 */
[----:B------:R-:W-:Y:S02]  /*44c0*/  FSEL R6, R6, -INF , !P0 ;  /* 0xff80000006067808 */ /* 0x000fe40004000000 */
[----:B------:R-:W-:Y:S01]  /*44d0*/  PLOP3.LUT P0, PT, PT, PT, UP5, 0x40, 0x0 ;  /* 0x000000000000781c */ /* 0x000fe20003f0e858 */
[----:B------:R-:W-:Y:S01]  /*44e0*/  UISETP.NE.AND UP5, UPT, UR14, URZ, UPT ;  /* 0x0000003f0e00728c */ /* 0x000fe2000bfa5270 */
[----:B------:R-:W-:Y:S02]  /*44f0*/  FMNMX.FTZ R0, R8, R0, !PT ;  /* 0x0000000008007209 */ /* 0x000fe40007810000 */
[----:B------:R-:W-:Y:S02]  /*4500*/  ISETP.GT.AND P0, PT, R21, 0x18, P0 ;  /* 0x000000181500780c */ /* 0x000fe40000704270 */
[----:B------:R-:W-:Y:S02]  /*4510*/  FMNMX.FTZ R0, R127, R0, !PT ;  /* 0x000000007f007209 */ /* 0x000fe40007810000 */
[----:B------:R-:W-:-:S02]  /*4520*/  ISETP.LT.OR P0, PT, R2, 0x19, P0 ;  /* 0x000000190200780c */ /* 0x000fc40000701670 */
[----:B------:R-:W-:Y:S02]  /*4530*/  FMNMX.FTZ R0, R126, R0, !PT ;  /* 0x000000007e007209 */ /* 0x000fe40007810000 */
[----:B------:R-:W-:Y:S01]  /*4540*/  FSEL R170, R170, -INF , !P0 ;  /* 0xff800000aaaa7808 */ /* 0x000fe20004000000 */
[----:B------:R-:W-:Y:S01]  /*4550*/  @UP5 UMOV UR29, UR31 ;  /* 0x0000001f001d5c82 */ /* 0x000fe20008000000 */
[----:B------:R-:W-:Y:S01]  /*4560*/  PLOP3.LUT P0, PT, PT, PT, UP4, 0x40, 0x0 ;  /* 0x000000000000781c */ /* 0x000fe20003f0e848 */
[----:B------:R-:W-:Y:S01]  /*4570*/  @UP5 USHF.R.U32.HI UR27, URZ, UR5, UR29 ;  /* 0x000000053f1b5299 */ /* 0x000fe2000801161d */
[----:B------:R-:W-:Y:S02]  /*4580*/  FMNMX.FTZ R0, R125, R0, !PT ;  /* 0x000000007d007209 */ /* 0x000fe40007810000 */
[----:B------:R-:W-:Y:S01]  /*4590*/  ISETP.GT.AND P0, PT, R21, 0x19, P0 ;  /* 0x000000191500780c */ /* 0x000fe20000704270 */
[----:B------:R-:W-:Y:S01]  /*45a0*/  UIADD3 UR4, UR26, UR27, URZ ;  /* 0x0000001b1a047290 */ /* 0x000fe2000fffe03f */
[----:B------:R-:W-:-:S02]  /*45b0*/  FMNMX.FTZ R0, R124, R0, !PT ;  /* 0x000000007c007209 */ /* 0x000fc40007810000 */
[----:B------:R-:W-:Y:S01]  /*45c0*/  ISETP.LT.OR P0, PT, R2, 0x1a, P0 ;  /* 0x0000001a0200780c */ /* 0x000fe20000701670 */
[----:B------:R-:W-:Y:S02]  /*45d0*/  ULDC UR27, c[0x0][0x328] ;  /* 0x0000ca00001b7ab9 */ /* 0x000fe40000000800 */
[----:B------:R-:W-:Y:S01]  /*45e0*/  UIADD3 UR27, UR4, UR27, URZ ;  /* 0x0000001b041b7290 */ /* 0x000fe2000fffe03f */
        /* <DEDUP_REMOVED lines=15> */
[----:B------:R-:W-:Y:S02]  /*46e0*/  ISETP.LT.OR P0, PT, R2, 0x2a, P0 ;  /* 0x0000002a0200780c */ /* 0x000fe40000701670 */
[----:B------:R-:W1:Y:S02]  /*46f0*/  SHFL.BFLY PT, R2, R0, 0x2, 0x1f ;  /* 0x0c401f0000027f89 */ /* 0x000e6400000e0000 */
[----:B------:R-:W-:Y:S02]  /*4700*/  FSEL R158, R158, -INF , !P0 ;  /* 0xff8000009e9e7808 */ /* 0x000fe40004000000 */
[----:B-1----:R-:W-:-:S05]  /*4710*/  FMNMX.FTZ R2, R0, R2, !PT ;  /* 0x0000000200027209 */ /* 0x002fca0007810000 */
[----:B------:R-:W1:Y:S02]  /*4720*/  SHFL.BFLY PT, R0, R2, 0x1, 0x1f ;  /* 0x0c201f0002007f89 */ /* 0x000e6400000e0000 */
[----:B-1----:R-:W-:Y:S02]  /*4730*/  FMNMX.FTZ R0, R2, R0, !PT ;  /* 0x0000000002007209 */ /* 0x002fe40007810000 */
[----:B------:R-:W-:Y:S02]  /*4740*/  FMNMX.FTZ R2, R19, R18, !PT ;  /* 0x0000001213027209 */ /* 0x000fe40007810000 */
[C---:B------:R-:W-:Y:S01]  /*4750*/  FSETP.NEU.FTZ.AND P0, PT, R0.reuse, -INF , PT ;  /* 0xff8000000000780b */ /* 0x040fe20003f1d000 */
[----:B------:R-:W-:Y:S01]  /*4760*/  FMUL.FTZ R173, R0, c[0x0][0x2d0] ;  /* 0x0000b40000ad7a20 */ /* 0x000fe20000410000 */
[----:B------:R-:W-:-:S04]  /*4770*/  FMNMX.FTZ R2, R12, R2, !PT ;  /* 0x000000020c027209 */ /* 0x000fc80007810000 */
[----:B------:R-:W-:Y:S02]  /*4780*/  FMNMX.FTZ R2, R10, R2, !PT ;  /* 0x000000020a027209 */ /* 0x000fe40007810000 */
[----:B------:R-:W-:Y:S02]  /*4790*/  FSEL R173, R173, RZ, P0 ;  /* 0x000000ffadad7208 */ /* 0x000fe40000000000 */
[----:B------:R-:W-:-:S03]  /*47a0*/  FMNMX.FTZ R2, R7, R2, !PT ;  /* 0x0000000207027209 */ /* 0x000fc60007810000 */
[--C-:B------:R-:W-:Y:S01]  /*47b0*/  FFMA.FTZ R110, R17, c[0x0][0x2d0], -R173.reuse ;  /* 0x0000b400116e7a23 */ /* 0x100fe200000108ad */
[----:B------:R-:W-:Y:S01]  /*47c0*/  FMNMX.FTZ R2, R6, R2, !PT ;  /* 0x0000000206027209 */ /* 0x000fe20007810000 */
[--C-:B------:R-:W-:Y:S02]  /*47d0*/  FFMA.FTZ R109, R16, c[0x0][0x2d0], -R173.reuse ;  /* 0x0000b400106d7a23 */ /* 0x100fe400000108ad */
[--C-:B------:R-:W-:Y:S01]  /*47e0*/  FFMA.FTZ R108, R15, c[0x0][0x2d0], -R173.reuse ;  /* 0x0000b4000f6c7a23 */ /* 0x100fe200000108ad */
[----:B------:R-:W-:Y:S01]  /*47f0*/  FMNMX.FTZ R2, R170, R2, !PT ;  /* 0x00000002aa027209 */ /* 0x000fe20007810000 */
[--C-:B------:R-:W-:Y:S01]  /*4800*/  FFMA.FTZ R120, R14, c[0x0][0x2d0], -R173.reuse ;  /* 0x0000b4000e787a23 */ /* 0x100fe200000108ad */
[----:B------:R-:W-:Y:S01]  /*4810*/  MUFU.EX2 R110, R110 ;  /* 0x0000006e006e7308 */ /* 0x000fe20000000800 */
[--C-:B------:R-:W-:Y:S01]  /*4820*/  FFMA.FTZ R116, R11, c[0x0][0x2d0], -R173.reuse ;  /* 0x0000b4000b747a23 */ /* 0x100fe200000108ad */
[----:B------:R-:W-:Y:S01]  /*4830*/  FMNMX.FTZ R2, R171, R2, !PT ;  /* 0x00000002ab027209 */ /* 0x000fe20007810000 */
[----:B------:R-:W-:-:S02]  /*4840*/  FFMA.FTZ R172, R9, c[0x0][0x2d0], -R173 ;  /* 0x0000b40009ac7a23 */ /* 0x000fc400000108ad */
[--C-:B------:R-:W-:Y:S01]  /*4850*/  FFMA.FTZ R157, R8, c[0x0][0x2d0], -R173.reuse ;  /* 0x0000b400089d7a23 */ /* 0x100fe200000108ad */
[----:B------:R-:W-:Y:S01]  /*4860*/  FMNMX.FTZ R2, R169, R2, !PT ;  /* 0x00000002a9027209 */ /* 0x000fe20007810000 */
[----:B------:R-:W-:Y:S01]  /*4870*/  FFMA.FTZ R119, R13, c[0x0][0x2d0], -R173 ;  /* 0x0000b4000d777a23 */ /* 0x000fe200000108ad */
[----:B------:R-:W1:Y:S02]  /*4880*/  MUFU.EX2 R109, R109 ;  /* 0x0000006d006d7308 */ /* 0x000e640000000800 */
[----:B------:R-:W-:-:S04]  /*4890*/  FMNMX.FTZ R2, R168, R2, !PT ;  /* 0x00000002a8027209 */ /* 0x000fc80007810000 */
[----:B------:R-:W-:Y:S02]  /*48a0*/  FMNMX.FTZ R2, R159, R2, !PT ;  /* 0x000000029f027209 */ /* 0x000fe40007810000 */
[----:B------:R-:W2:Y:S02]  /*48b0*/  MUFU.EX2 R108, R108 ;  /* 0x0000006c006c7308 */ /* 0x000ea40000000800 */
[----:B------:R-:W-:-:S05]  /*48c0*/  FMNMX.FTZ R2, R158, R2, !PT ;  /* 0x000000029e027209 */ /* 0x000fca0007810000 */
[----:B------:R-:W3:Y:S01]  /*48d0*/  SHFL.BFLY PT, R20, R2, 0x2, 0x1f ;  /* 0x0c401f0002147f89 */ /* 0x000ee200000e0000 */
[----:B------:R-:W4:Y:S01]  /*48e0*/  MUFU.EX2 R120, R120 ;  /* 0x0000007800787308 */ /* 0x000f220000000800 */
[----:B-1----:R-:W-:Y:S01]  /*48f0*/  F2FP.BF16.PACK_AB R128, R109, R110 ;  /* 0x0000006e6d80723e */ /* 0x002fe200000010ff */
[----:B------:R-:W-:-:S06]  /*4900*/  FADD.FTZ R3, R110, R109 ;  /* 0x0000006d6e037221 */ /* 0x000fcc0000010000 */
[----:B------:R-:W-:Y:S01]  /*4910*/  MUFU.EX2 R119, R119 ;  /* 0x0000007700777308 */ /* 0x000fe20000000800 */
[----:B--2---:R-:W-:Y:S01]  /*4920*/  FADD.FTZ R3, R108, R3 ;  /* 0x000000036c037221 */ /* 0x004fe20000010000 */
[----:B----4-:R-:W-:-:S06]  /*4930*/  F2FP.BF16.PACK_AB R130, R120, R108 ;  /* 0x0000006c7882723e */ /* 0x010fcc00000010ff */
[----:B------:R-:W1:Y:S01]  /*4940*/  MUFU.EX2 R116, R116 ;  /* 0x0000007400747308 */ /* 0x000e620000000800 */
[----:B------:R-:W-:Y:S01]  /*4950*/  FADD.FTZ R3, R120, R3 ;  /* 0x0000000378037221 */ /* 0x000fe20000010000 */
[----:B---3--:R-:W-:-:S06]  /*4960*/  FMNMX.FTZ R20, R2, R20, !PT ;  /* 0x0000001402147209 */ /* 0x008fcc0007810000 */
[----:B------:R-:W-:Y:S01]  /*4970*/  MUFU.EX2 R172, R172 ;  /* 0x000000ac00ac7308 */ /* 0x000fe20000000800 */
[----:B------:R-:W2:Y:S07]  /*4980*/  SHFL.BFLY PT, R2, R20, 0x1, 0x1f ;  /* 0x0c201f0014027f89 */ /* 0x000eae00000e0000 */
[----:B------:R-:W3:Y:S01]  /*4990*/  MUFU.EX2 R157, R157 ;  /* 0x0000009d009d7308 */ /* 0x000ee20000000800 */
[----:B-1----:R-:W-:Y:S02]  /*49a0*/  F2FP.BF16.PACK_AB R4, R116, R119 ;  /* 0x000000777404723e */ /* 0x002fe400000010ff */
[----:B--2---:R-:W-:-:S02]  /*49b0*/  FMNMX.FTZ R2, R20, R2, !PT ;  /* 0x0000000214027209 */ /* 0x004fc40007810000 */
[----:B------:R-:W-:Y:S02]  /*49c0*/  LDSM.16.MT88.4 R20, [R249+0x6080] ;  /* 0x00608000f914783b */ /* 0x000fe40000004200 */
[C---:B------:R-:W-:Y:S01]  /*49d0*/  FSETP.NEU.FTZ.AND P0, PT, R2.reuse, -INF , PT ;  /* 0xff8000000200780b */ /* 0x040fe20003f1d000 */
[----:B------:R-:W-:-:S05]  /*49e0*/  FMUL.FTZ R156, R2, c[0x0][0x2d0] ;  /* 0x0000b400029c7a20 */ /* 0x000fca0000410000 */
[----:B------:R-:W-:Y:S02]  /*49f0*/  FSEL R156, R156, RZ, P0 ;  /* 0x000000ff9c9c7208 */ /* 0x000fe40000000000 */
[----:B------:R-:W-:-:S03]  /*4a00*/  PLOP3.LUT P0, PT, PT, PT, UP6, 0x40, 0x0 ;  /* 0x000000000000781c */ /* 0x000fc60003f0e868 */
[--C-:B------:R-:W-:Y:S02]  /*4a10*/  FFMA.FTZ R118, R19, c[0x0][0x2d0], -R156.reuse ;  /* 0x0000b40013767a23 */ /* 0x100fe4000001089c */
[--C-:B------:R-:W-:Y:S02]  /*4a20*/  FFMA.FTZ R122, R18, c[0x0][0x2d0], -R156.reuse ;  /* 0x0000b400127a7a23 */ /* 0x100fe4000001089c */
[--C-:B------:R-:W-:Y:S01]  /*4a30*/  FFMA.FTZ R121, R12, c[0x0][0x2d0], -R156.reuse ;  /* 0x0000b4000c797a23 */ /* 0x100fe2000001089c */
[----:B------:R-:W-:Y:S01]  /*4a40*/  LDSM.16.MT88.4 R16, [R248+0x4880] ;  /* 0x00488000f810783b */ /* 0x000fe20000004200 */
[--C-:B------:R-:W-:Y:S01]  /*4a50*/  FFMA.FTZ R117, R10, c[0x0][0x2d0], -R156.reuse ;  /* 0x0000b4000a757a23 */ /* 0x100fe2000001089c */
[----:B------:R-:W-:Y:S01]  /*4a60*/  MUFU.EX2 R118, R118 ;  /* 0x0000007600767308 */ /* 0x000fe20000000800 */
[--C-:B------:R-:W-:Y:S01]  /*4a70*/  FFMA.FTZ R175, R7, c[0x0][0x2d0], -R156.reuse ;  /* 0x0000b40007af7a23 */ /* 0x100fe2000001089c */
[----:B------:R-:W1:Y:S01]  /*4a80*/  LDSM.16.MT88.4 R8, [R252+0x4880] ;  /* 0x00488000fc08783b */ /* 0x000e620000004200 */
[--C-:B------:R-:W-:Y:S01]  /*4a90*/  FFMA.FTZ R174, R6, c[0x0][0x2d0], -R156.reuse ;  /* 0x0000b40006ae7a23 */ /* 0x100fe2000001089c */
[----:B---3--:R-:W-:Y:S01]  /*4aa0*/  F2FP.BF16.PACK_AB R6, R157, R172 ;  /* 0x000000ac9d06723e */ /* 0x008fe200000010ff */
[--C-:B------:R-:W-:Y:S01]  /*4ab0*/  FFMA.FTZ R170, R170, c[0x0][0x2d0], -R156.reuse ;  /* 0x0000b400aaaa7a23 */ /* 0x100fe2000001089c */
[----:B------:R-:W2:Y:S01]  /*4ac0*/  LDSM.16.MT88.4 R12, [R252+0x6080] ;  /* 0x00608000fc0c783b */ /* 0x000ea20000004200 */
[----:B------:R-:W-:Y:S01]  /*4ad0*/  FFMA.FTZ R171, R171, c[0x0][0x2d0], -R156 ;  /* 0x0000b400abab7a23 */ /* 0x000fe2000001089c */
[----:B------:R-:W3:Y:S08]  /*4ae0*/  MUFU.EX2 R122, R122 ;  /* 0x0000007a007a7308 */ /* 0x000ef00000000800 */
[----:B------:R-:W-:Y:S08]  /*4af0*/  MUFU.EX2 R121, R121 ;  /* 0x0000007900797308 */ /* 0x000ff00000000800 */
[----:B------:R-:W4:Y:S01]  /*4b00*/  MUFU.EX2 R117, R117 ;  /* 0x0000007500757308 */ /* 0x000f220000000800 */
[----:B---3--:R-:W-:Y:S01]  /*4b10*/  F2FP.BF16.PACK_AB R129, R122, R118 ;  /* 0x000000767a81723e */ /* 0x008fe200000010ff */
[----:B------:R-:W-:-:S06]  /*4b20*/  FADD.FTZ R118, R118, R122 ;  /* 0x0000007a76767221 */ /* 0x000fcc0000010000 */
[----:B------:R-:W-:Y:S01]  /*4b30*/  MUFU.EX2 R175, R175 ;  /* 0x000000af00af7308 */ /* 0x000fe20000000800 */
[----:B----4-:R-:W-:-:S07]  /*4b40*/  F2FP.BF16.PACK_AB R131, R117, R121 ;  /* 0x000000797583723e */ /* 0x010fce00000010ff */
[----:B------:R-:W3:Y:S01]  /*4b50*/  MUFU.EX2 R174, R174 ;  /* 0x000000ae00ae7308 */ /* 0x000ee20000000800 */
[C---:B------:R-:W-:Y:S07]  /*4b60*/  HMMA.16816.F32.BF16 R132, R128.reuse, R136, RZ ;  /* 0x000000888084723c */ /* 0x040fee00000418ff */
[----:B------:R-:W-:Y:S01]  /*4b70*/  MUFU.EX2 R170, R170 ;  /* 0x000000aa00aa7308 */ /* 0x000fe20000000800 */
[C---:B------:R-:W-:Y:S07]  /*4b80*/  HMMA.16816.F32.BF16 R136, R128.reuse, R138, RZ ;  /* 0x0000008a8088723c */ /* 0x040fee00000418ff */
[----:B------:R-:W4:Y:S01]  /*4b90*/  MUFU.EX2 R171, R171 ;  /* 0x000000ab00ab7308 */ /* 0x000f220000000800 */
[----:B---3--:R-:W-:Y:S01]  /*4ba0*/  F2FP.BF16.PACK_AB R5, R174, R175 ;  /* 0x000000afae05723e */ /* 0x008fe200000010ff */
[C---:B------:R-:W-:Y:S08]  /*4bb0*/  HMMA.16816.F32.BF16 R44, R128.reuse, R48, RZ ;  /* 0x00000030802c723c */ /* 0x040ff000000418ff */
[----:B------:R-:W-:Y:S01]  /*4bc0*/  HMMA.16816.F32.BF16 R48, R128, R50, RZ ;  /* 0x000000328030723c */ /* 0x000fe200000418ff */
[----:B----4-:R-:W-:-:S07]  /*4bd0*/  F2FP.BF16.PACK_AB R7, R171, R170 ;  /* 0x000000aaab07723e */ /* 0x010fce00000010ff */
[----:B------:R-:W-:Y:S08]  /*4be0*/  HMMA.16816.F32.BF16 R68, R128, R72, RZ ;  /* 0x000000488044723c */ /* 0x000ff000000418ff */
[C---:B-1----:R-:W-:Y:S08]  /*4bf0*/  HMMA.16816.F32.BF16 R132, R4.reuse, R8, R132 ;  /* 0x000000080484723c */ /* 0x042ff00000041884 */
[----:B------:R-:W-:Y:S01]  /*4c00*/  HMMA.16816.F32.BF16 R136, R4, R10, R136 ;  /* 0x0000000a0488723c */ /* 0x000fe20000041888 */
[----:B------:R-:W1:Y:S07]  /*4c10*/  LDSM.16.MT88.4 R8, [R250+0x6080] ;  /* 0x00608000fa08783b */ /* 0x000e6e0000004200 */
[C---:B------:R-:W-:Y:S08]  /*4c20*/  HMMA.16816.F32.BF16 R72, R128.reuse, R74, RZ ;  /* 0x0000004a8048723c */ /* 0x040ff000000418ff */
[C---:B------:R-:W-:Y:S08]  /*4c30*/  HMMA.16816.F32.BF16 R36, R128.reuse, R40, RZ ;  /* 0x000000288024723c */ /* 0x040ff000000418ff */
[C---:B------:R-:W-:Y:S08]  /*4c40*/  HMMA.16816.F32.BF16 R40, R128.reuse, R42, RZ ;  /* 0x0000002a8028723c */ /* 0x040ff000000418ff */
[----:B------:R-:W-:Y:S08]  /*4c50*/  HMMA.16816.F32.BF16 R92, R128, R96, RZ ;  /* 0x00000060805c723c */ /* 0x000ff000000418ff */
[C---:B--2---:R-:W-:Y:S08]  /*4c60*/  HMMA.16816.F32.BF16 R36, R4.reuse, R12, R36 ;  /* 0x0000000c0424723c */ /* 0x044ff00000041824 */
[C---:B-1----:R-:W-:Y:S08]  /*4c70*/  HMMA.16816.F32.BF16 R44, R4.reuse, R8, R44 ;  /* 0x00000008042c723c */ /* 0x042ff0000004182c */
[C---:B------:R-:W-:Y:S01]  /*4c80*/  HMMA.16816.F32.BF16 R48, R4.reuse, R10, R48 ;  /* 0x0000000a0430723c */ /* 0x040fe20000041830 */
[----:B------:R-:W1:Y:S07]  /*4c90*/  LDSM.16.MT88.4 R8, [R252+0x7880] ;  /* 0x00788000fc08783b */ /* 0x000e6e0000004200 */
[----:B------:R-:W-:Y:S01]  /*4ca0*/  HMMA.16816.F32.BF16 R40, R4, R14, R40 ;  /* 0x0000000e0428723c */ /* 0x000fe20000041828 */
[----:B------:R-:W2:Y:S07]  /*4cb0*/  LDSM.16.MT88.4 R12, [R248+0x6080] ;  /* 0x00608000f80c783b */ /* 0x000eae0000004200 */
[C---:B------:R-:W-:Y:S08]  /*4cc0*/  HMMA.16816.F32.BF16 R96, R128.reuse, R98, RZ ;  /* 0x000000628060723c */ /* 0x040ff000000418ff */
[C---:B------:R-:W-:Y:S08]  /*4cd0*/  HMMA.16816.F32.BF16 R60, R128.reuse, R64, RZ ;  /* 0x00000040803c723c */ /* 0x040ff000000418ff */
[C---:B------:R-:W-:Y:S08]  /*4ce0*/  HMMA.16816.F32.BF16 R64, R128.reuse, R66, RZ ;  /* 0x000000428040723c */ /* 0x040ff000000418ff */
[----:B------:R-:W-:Y:S08]  /*4cf0*/  HMMA.16816.F32.BF16 R100, R128, R104, RZ ;  /* 0x000000688064723c */ /* 0x000ff000000418ff */
[C---:B-1----:R-:W-:Y:S08]  /*4d00*/  HMMA.16816.F32.BF16 R68, R4.reuse, R8, R68 ;  /* 0x000000080444723c */ /* 0x042ff00000041844 */
[C---:B------:R-:W-:Y:S01]  /*4d10*/  HMMA.16816.F32.BF16 R72, R4.reuse, R10, R72 ;  /* 0x0000000a0448723c */ /* 0x040fe20000041848 */
[----:B------:R-:W1:Y:S07]  /*4d20*/  LDSM.16.MT88.4 R8, [R248+0x7880] ;  /* 0x00788000f808783b */ /* 0x000e6e0000004200 */
[C---:B--2---:R-:W-:Y:S08]  /*4d30*/  HMMA.16816.F32.BF16 R60, R4.reuse, R12, R60 ;  /* 0x0000000c043c723c */ /* 0x044ff0000004183c */
[----:B------:R-:W-:Y:S01]  /*4d40*/  HMMA.16816.F32.BF16 R64, R4, R14, R64 ;  /* 0x0000000e0440723c */ /* 0x000fe20000041840 */
[----:B------:R-:W2:Y:S07]  /*4d50*/  LDSM.16.MT88.4 R12, [R249+0x7880] ;  /* 0x00788000f90c783b */ /* 0x000eae0000004200 */
[C---:B------:R-:W-:Y:S08]  /*4d60*/  HMMA.16816.F32.BF16 R104, R128.reuse, R106, RZ ;  /* 0x0000006a8068723c */ /* 0x040ff000000418ff */
[C---:B------:R-:W-:Y:S08]  /*4d70*/  HMMA.16816.F32.BF16 R84, R128.reuse, R88, RZ ;  /* 0x000000588054723c */ /* 0x040ff000000418ff */
[----:B------:R-:W-:Y:S08]  /*4d80*/  HMMA.16816.F32.BF16 R88, R128, R90, RZ ;  /* 0x0000005a8058723c */ /* 0x000ff000000418ff */
[C---:B-1----:R-:W-:Y:S08]  /*4d90*/  HMMA.16816.F32.BF16 R92, R4.reuse, R8, R92 ;  /* 0x00000008045c723c */ /* 0x042ff0000004185c */
[C---:B------:R-:W-:Y:S01]  /*4da0*/  HMMA.16816.F32.BF16 R96, R4.reuse, R10, R96 ;  /* 0x0000000a0460723c */ /* 0x040fe20000041860 */
[----:B------:R-:W1:Y:S07]  /*4db0*/  LDSM.16.MT88.4 R8, [R252+0x9080] ;  /* 0x00908000fc08783b */ /* 0x000e6e0000004200 */
[----:B--2---:R-:W-:Y:S07]  /*4dc0*/  HMMA.16816.F32.BF16 R88, R4, R14, R88 ;  /* 0x0000000e0458723c */ /* 0x004fee0000041858 */
[----:B------:R-:W-:Y:S01]  /*4dd0*/  FADD.FTZ R14, R119, R3 ;  /* 0x00000003770e7221 */ /* 0x000fe20000010000 */
[----:B------:R-:W-:Y:S01]  /*4de0*/  HMMA.16816.F32.BF16 R108, R128, R112, RZ ;  /* 0x00000070806c723c */ /* 0x000fe200000418ff */
[----:B------:R-:W-:-:S02]  /*4df0*/  FADD.FTZ R3, R121, R118 ;  /* 0x0000007679037221 */ /* 0x000fc40000010000 */
[----:B------:R-:W2:Y:S01]  /*4e00*/  LDSM.16.MT88.4 R120, [R249+0x8880] ;  /* 0x00888000f978783b */ /* 0x000ea20000004200 */
[----:B------:R-:W-:Y:S02]  /*4e10*/  FADD.FTZ R14, R116, R14 ;  /* 0x0000000e740e7221 */ /* 0x000fe40000010000 */
[----:B------:R-:W-:Y:S02]  /*4e20*/  FADD.FTZ R3, R117, R3 ;  /* 0x0000000375037221 */ /* 0x000fe40000010000 */
[----:B------:R-:W-:Y:S01]  /*4e30*/  HMMA.16816.F32.BF16 R112, R128, R114, RZ ;  /* 0x000000728070723c */ /* 0x000fe200000418ff */
[----:B------:R-:W-:Y:S02]  /*4e40*/  FADD.FTZ R172, R172, R14 ;  /* 0x0000000eacac7221 */ /* 0x000fe40000010000 */
[----:B------:R-:W-:Y:S02]  /*4e50*/  FADD.FTZ R175, R175, R3 ;  /* 0x00000003afaf7221 */ /* 0x000fe40000010000 */
[----:B------:R-:W-:-:S02]  /*4e60*/  FFMA.FTZ R3, R127, c[0x0][0x2d0], -R173 ;  /* 0x0000b4007f037a23 */ /* 0x000fc400000108ad */
[----:B------:R-:W-:Y:S01]  /*4e70*/  FADD.FTZ R174, R174, R175 ;  /* 0x000000afaeae7221 */ /* 0x000fe20000010000 */
[----:B------:R-:W-:Y:S01]  /*4e80*/  HMMA.16816.F32.BF16 R140, R128, R144, RZ ;  /* 0x00000090808c723c */ /* 0x000fe200000418ff */
[----:B------:R-:W-:-:S07]  /*4e90*/  FADD.FTZ R172, R157, R172 ;  /* 0x000000ac9dac7221 */ /* 0x000fce0000010000 */
[----:B------:R-:W-:Y:S08]  /*4ea0*/  HMMA.16816.F32.BF16 R144, R128, R146, RZ ;  /* 0x000000928090723c */ /* 0x000ff000000418ff */
[C---:B-1----:R-:W-:Y:S08]  /*4eb0*/  HMMA.16816.F32.BF16 R100, R4.reuse, R8, R100 ;  /* 0x000000080464723c */ /* 0x042ff00000041864 */
[----:B------:R-:W-:Y:S01]  /*4ec0*/  HMMA.16816.F32.BF16 R104, R4, R10, R104 ;  /* 0x0000000a0468723c */ /* 0x000fe20000041868 */
[----:B------:R-:W1:Y:S07]  /*4ed0*/  LDSM.16.MT88.4 R8, [R250+0x9080] ;  /* 0x00908000fa08783b */ /* 0x000e6e0000004200 */
[C---:B--2---:R-:W-:Y:S08]  /*4ee0*/  HMMA.16816.F32.BF16 R116, R128.reuse, R120, RZ ;  /* 0x000000788074723c */ /* 0x044ff000000418ff */
[----:B------:R-:W-:Y:S08]  /*4ef0*/  HMMA.16816.F32.BF16 R120, R128, R122, RZ ;  /* 0x0000007a8078723c */ /* 0x000ff000000418ff */
[C---:B------:R-:W-:Y:S08]  /*4f00*/  HMMA.16816.F32.BF16 R140, R4.reuse, R28, R140 ;  /* 0x0000001c048c723c */ /* 0x040ff0000004188c */
[----:B------:R-:W-:Y:S08]  /*4f10*/  HMMA.16816.F32.BF16 R144, R4, R30, R144 ;  /* 0x0000001e0490723c */ /* 0x000ff00000041890 */
[----:B------:R-:W-:Y:S08]  /*4f20*/  HMMA.16816.F32.BF16 R28, R128, R32, RZ ;  /* 0x00000020801c723c */ /* 0x000ff000000418ff */
[C---:B-1----:R-:W-:Y:S08]  /*4f30*/  HMMA.16816.F32.BF16 R108, R4.reuse, R8, R108 ;  /* 0x00000008046c723c */ /* 0x042ff0000004186c */
[----:B------:R-:W-:Y:S01]  /*4f40*/  HMMA.16816.F32.BF16 R112, R4, R10, R112 ;  /* 0x0000000a0470723c */ /* 0x000fe20000041870 */
[----:B------:R-:W1:Y:S07]  /*4f50*/  LDSM.16.MT88.4 R8, [R249+0x9080] ;  /* 0x00908000f908783b */ /* 0x000e6e0000004200 */
[----:B------:R-:W-:Y:S08]  /*4f60*/  HMMA.16816.F32.BF16 R32, R128, R34, RZ ;  /* 0x000000228020723c */ /* 0x000ff000000418ff */
[----:B------:R-:W-:Y:S07]  /*4f70*/  HMMA.16816.F32.BF16 R84, R4, R12, R84 ;  /* 0x0000000c0454723c */ /* 0x000fee0000041854 */
[--C-:B------:R-:W-:Y:S01]  /*4f80*/  FFMA.FTZ R12, R126, c[0x0][0x2d0], -R173.reuse ;  /* 0x0000b4007e0c7a23 */ /* 0x100fe200000108ad */
[----:B------:R-:W-:Y:S01]  /*4f90*/  HMMA.16816.F32.BF16 R148, R128, R152, RZ ;  /* 0x000000988094723c */ /* 0x000fe200000418ff */
[----:B------:R-:W-:-:S02]  /*4fa0*/  FFMA.FTZ R13, R125, c[0x0][0x2d0], -R173 ;  /* 0x0000b4007d0d7a23 */ /* 0x000fc400000108ad */
[----:B------:R-:W-:-:S05]  /*4fb0*/  FFMA.FTZ R173, R124, c[0x0][0x2d0], -R173 ;  /* 0x0000b4007cad7a23 */ /* 0x000fca00000108ad */
[C---:B------:R-:W-:Y:S08]  /*4fc0*/  HMMA.16816.F32.BF16 R52, R128.reuse, R56, RZ ;  /* 0x000000388034723c */ /* 0x040ff000000418ff */
[----:B------:R-:W-:Y:S08]  /*4fd0*/  HMMA.16816.F32.BF16 R76, R128, R80, RZ ;  /* 0x00000050804c723c */ /* 0x000ff000000418ff */
[C---:B-1----:R-:W-:Y:S08]  /*4fe0*/  HMMA.16816.F32.BF16 R116, R4.reuse, R8, R116 ;  /* 0x000000080474723c */ /* 0x042ff00000041874 */
[----:B------:R-:W-:Y:S01]  /*4ff0*/  HMMA.16816.F32.BF16 R120, R4, R10, R120 ;  /* 0x0000000a0478723c */ /* 0x000fe20000041878 */
[----:B------:R-:W1:Y:S07]  /*5000*/  LDSM.16.MT88.4 R8, [R248+0x8880] ;  /* 0x00888000f808783b */ /* 0x000e6e0000004200 */
[C---:B------:R-:W-:Y:S08]  /*5010*/  HMMA.16816.F32.BF16 R152, R128.reuse, R154, RZ ;  /* 0x0000009a8098723c */ /* 0x040ff000000418ff */
[C---:B------:R-:W-:Y:S08]  /*5020*/  HMMA.16816.F32.BF16 R56, R128.reuse, R58, RZ ;  /* 0x0000003a8038723c */ /* 0x040ff000000418ff */
[----:B------:R-:W-:Y:S08]  /*5030*/  HMMA.16816.F32.BF16 R80, R128, R82, RZ ;  /* 0x000000528050723c */ /* 0x000ff000000418ff */
[C---:B------:R-:W-:Y:S08]  /*5040*/  HMMA.16816.F32.BF16 R28, R4.reuse, R16, R28 ;  /* 0x00000010041c723c */ /* 0x040ff0000004181c */
[----:B------:R-:W-:Y:S01]  /*5050*/  HMMA.16816.F32.BF16 R32, R4, R18, R32 ;  /* 0x000000120420723c */ /* 0x000fe20000041820 */
[----:B------:R-:W2:Y:S07]  /*5060*/  LDSM.16.MT88.4 R16, [R250+0x7880] ;  /* 0x00788000fa10783b */ /* 0x000eae0000004200 */
[C---:B-1----:R-:W-:Y:S08]  /*5070*/  HMMA.16816.F32.BF16 R124, R128.reuse, R8, RZ ;  /* 0x00000008807c723c */ /* 0x042ff000000418ff */
[----:B------:R-:W-:Y:S01]  /*5080*/  HMMA.16816.F32.BF16 R128, R128, R10, RZ ;  /* 0x0000000a8080723c */ /* 0x000fe200000418ff */
[----:B------:R-:W1:Y:S07]  /*5090*/  LDSM.16.MT88.4 R8, [R248+0x9080] ;  /* 0x00908000f808783b */ /* 0x000e6e0000004200 */
[C---:B------:R-:W-:Y:S08]  /*50a0*/  HMMA.16816.F32.BF16 R148, R4.reuse, R24, R148 ;  /* 0x000000180494723c */ /* 0x040ff00000041894 */
[C---:B------:R-:W-:Y:S08]  /*50b0*/  HMMA.16816.F32.BF16 R152, R4.reuse, R26, R152 ;  /* 0x0000001a0498723c */ /* 0x040ff00000041898 */
[C---:B------:R-:W-:Y:S07]  /*50c0*/  HMMA.16816.F32.BF16 R52, R4.reuse, R20, R52 ;  /* 0x000000140434723c */ /* 0x040fee0000041834 */
[----:B------:R-:W-:Y:S01]  /*50d0*/  FADD.FTZ R20, R170, R174 ;  /* 0x000000aeaa147221 */ /* 0x000fe20000010000 */
[----:B------:R-:W-:Y:S03]  /*50e0*/  HMMA.16816.F32.BF16 R56, R4, R22, R56 ;  /* 0x000000160438723c */ /* 0x000fe60000041838 */
[----:B------:R-:W-:-:S05]  /*50f0*/  FADD.FTZ R20, R171, R20 ;  /* 0x00000014ab147221 */ /* 0x000fca0000010000 */
[C---:B--2---:R-:W-:Y:S07]  /*5100*/  HMMA.16816.F32.BF16 R76, R4.reuse, R16, R76 ;  /* 0x00000010044c723c */ /* 0x044fee000004184c */
[--C-:B------:R-:W-:Y:S01]  /*5110*/  FFMA.FTZ R16, R168, c[0x0][0x2d0], -R156.reuse ;  /* 0x0000b400a8107a23 */ /* 0x100fe2000001089c */
[----:B------:R-:W-:Y:S01]  /*5120*/  HMMA.16816.F32.BF16 R80, R4, R18, R80 ;  /* 0x000000120450723c */ /* 0x000fe20000041850 */
[----:B------:R-:W-:-:S04]  /*5130*/  FFMA.FTZ R17, R158, c[0x0][0x2d0], -R156 ;  /* 0x0000b4009e117a23 */ /* 0x000fc8000001089c */
[----:B------:R-:W-:Y:S02]  /*5140*/  MUFU.EX2 R16, R16 ;  /* 0x0000001000107308 */ /* 0x000fe40000000800 */
[--C-:B------:R-:W-:Y:S01]  /*5150*/  FFMA.FTZ R18, R159, c[0x0][0x2d0], -R156.reuse ;  /* 0x0000b4009f127a23 */ /* 0x100fe2000001089c */
[C---:B-1----:R-:W-:Y:S05]  /*5160*/  HMMA.16816.F32.BF16 R124, R4.reuse, R8, R124 ;  /* 0x00000008047c723c */ /* 0x042fea000004187c */
[----:B------:R-:W-:Y:S03]  /*5170*/  MUFU.EX2 R18, R18 ;  /* 0x0000001200127308 */ /* 0x000fe60000000800 */
[----:B------:R-:W-:Y:S01]  /*5180*/  HMMA.16816.F32.BF16 R128, R4, R10, R128 ;  /* 0x0000000a0480723c */ /* 0x000fe20000041880 */
[----:B------:R-:W-:Y:S04]  /*5190*/  LDSM.16.MT88.4 R8, [R250+0x5080] ;  /* 0x00508000fa08783b */ /* 0x000fe80000004200 */
[----:B------:R-:W-:Y:S02]  /*51a0*/  MUFU.EX2 R7, R12 ;  /* 0x0000000c00077308 */ /* 0x000fe40000000800 */
[----:B------:R-:W-:-:S06]  /*51b0*/  FFMA.FTZ R5, R169, c[0x0][0x2d0], -R156 ;  /* 0x0000b400a9057a23 */ /* 0x000fcc000001089c */
[----:B------:R1:W-:Y:S08]  /*51c0*/  MUFU.EX2 R6, R13 ;  /* 0x0000000d00067308 */ /* 0x0003f00000000800 */
[----:B------:R-:W2:Y:S01]  /*51d0*/  MUFU.EX2 R4, R3 ;  /* 0x0000000300047308 */ /* 0x000ea20000000800 */
[----:B-1----:R-:W1:Y:S07]  /*51e0*/  LDSM.16.MT88.4 R12, [R252+0x5080] ;  /* 0x00508000fc0c783b */ /* 0x002e6e0000004200 */
[----:B------:R-:W3:Y:S01]  /*51f0*/  MUFU.EX2 R5, R5 ;  /* 0x0000000500057308 */ /* 0x000ee20000000800 */
[----:B--2---:R-:W-:-:S07]  /*5200*/  FADD.FTZ R19, R4, R172 ;  /* 0x000000ac04137221 */ /* 0x004fce0000010000 */
[----:B------:R-:W2:Y:S01]  /*5210*/  MUFU.EX2 R3, R173 ;  /* 0x000000ad00037308 */ /* 0x000ea20000000800 */
[C---:B------:R-:W-:Y:S01]  /*5220*/  F2FP.BF16.PACK_AB R4, R7.reuse, R4 ;  /* 0x000000040704723e */ /* 0x040fe200000010ff */
[----:B------:R-:W-:-:S04]  /*5230*/  FADD.FTZ R19, R7, R19 ;  /* 0x0000001307137221 */ /* 0x000fc80000010000 */
[----:B------:R-:W-:Y:S02]  /*5240*/  FADD.FTZ R19, R6, R19 ;  /* 0x0000001306137221 */ /* 0x000fe40000010000 */
[----:B------:R-:W4:Y:S01]  /*5250*/  MUFU.EX2 R17, R17 ;  /* 0x0000001100117308 */ /* 0x000f220000000800 */
[----:B---3--:R-:W-:Y:S01]  /*5260*/  FADD.FTZ R20, R5, R20 ;  /* 0x0000001405147221 */ /* 0x008fe20000010000 */
[----:B------:R-:W-:-:S03]  /*5270*/  F2FP.BF16.PACK_AB R5, R16, R5 ;  /* 0x000000051005723e */ /* 0x000fc600000010ff */
[----:B------:R-:W-:Y:S01]  /*5280*/  FADD.FTZ R20, R16, R20 ;  /* 0x0000001410147221 */ /* 0x000fe20000010000 */
[C---:B--2---:R-:W-:Y:S01]  /*5290*/  F2FP.BF16.PACK_AB R6, R3.reuse, R6 ;  /* 0x000000060306723e */ /* 0x044fe200000010ff */
[----:B------:R-:W-:Y:S02]  /*52a0*/  FADD.FTZ R3, R3, R19 ;  /* 0x0000001303037221 */ /* 0x000fe40000010000 */
[----:B------:R-:W-:-:S03]  /*52b0*/  FADD.FTZ R20, R18, R20 ;  /* 0x0000001412147221 */ /* 0x000fc60000010000 */
[----:B------:R2:W-:Y:S01]  /*52c0*/  STL [R1+0x44], R3 ;  /* 0x0000440301007387 */ /* 0x0005e20000100800 */
[----:B----4-:R-:W-:-:S07]  /*52d0*/  F2FP.BF16.PACK_AB R7, R17, R18 ;  /* 0x000000121107723e */ /* 0x010fce00000010ff */
[C---:B-1----:R-:W-:Y:S08]  /*52e0*/  HMMA.16816.F32.BF16 R132, R4.reuse, R12, R132 ;  /* 0x0000000c0484723c */ /* 0x042ff00000041884 */
[C---:B------:R-:W-:Y:S01]  /*52f0*/  HMMA.16816.F32.BF16 R136, R4.reuse, R14, R136 ;  /* 0x0000000e0488723c */ /* 0x040fe20000041888 */
[----:B------:R-:W1:Y:S07]  /*5300*/  LDSM.16.MT88.4 R12, [R249+0x5080] ;  /* 0x00508000f90c783b */ /* 0x000e6e0000004200 */
[----:B------:R-:W-:Y:S01]  /*5310*/  HMMA.16816.F32.BF16 R140, R4, R8, R140 ;  /* 0x00000008048c723c */ /* 0x000fe2000004188c */
[----:B--2---:R-:W-:-:S05]  /*5320*/  FADD.FTZ R3, R17, R20 ;  /* 0x0000001411037221 */ /* 0x004fca0000010000 */
[----:B------:R-:W-:Y:S02]  /*5330*/  STL [R1+0x40], R3 ;  /* 0x0000400301007387 */ /* 0x000fe40000100800 */
[C---:B------:R-:W-:Y:S02]  /*5340*/  HMMA.16816.F32.BF16 R144, R4.reuse, R10, R144 ;  /* 0x0000000a0490723c */ /* 0x040fe40000041890 */
[----:B------:R-:W2:Y:S06]  /*5350*/  LDSM.16.MT88.4 R8, [R248+0x5080] ;  /* 0x00508000f808783b */ /* 0x000eac0000004200 */
        /* <DEDUP_REMOVED lines=37> */
[C---:B------:R-:W-:Y:S08]  /*55b0*/  HMMA.16816.F32.BF16 R120, R4.reuse, R14, R120 ;  /* 0x0000000e0478723c */ /* 0x040ff00000041878 */
[C---:B--2---:R-:W-:Y:S08]  /*55c0*/  HMMA.16816.F32.BF16 R124, R4.reuse, R8, R124 ;  /* 0x00000008047c723c */ /* 0x044ff0000004187c */
[----:B------:R-:W-:Y:S01]  /*55d0*/  HMMA.16816.F32.BF16 R128, R4, R10, R128 ;  /* 0x0000000a0480723c */ /* 0x000fe20000041880 */
[----:B------:R-:W-:Y:S07]  /*55e0*/  @P0 BRA `(.L_x_182) ;  /* 0x0000013000000947 */ /* 0x000fee0003800000 */
[----:B------:R-:W-:Y:S01]  /*55f0*/  ISETP.LT.AND P0, PT, RZ, UR4, PT ;  /* 0x00000004ff007c0c */ /* 0x000fe2000bf01270 */
[----:B------:R-:W-:-:S02]  /*5600*/  UIADD3 UR29, UR4, -0x1, URZ ;  /* 0xffffffff041d7890 */ /* 0x000fc4000fffe03f */
[----:B------:R-:W-:-:S10]  /*5610*/  ULDC UR26, c[0x0][0x32c] ;  /* 0x0000cb00001a7ab9 */ /* 0x000fd40000000800 */
[----:B------:R-:W-:Y:S05]  /*5620*/  @P0 BRA `(.L_x_183) ;  /* 0x0000007000000947 */ /* 0x000fea0003800000 */
[----:B------:R-:W-:Y:S02]  /*5630*/  UISETP.NE.AND UP0, UPT, UR26, 0x1, UPT ;  /* 0x000000011a00788c */ /* 0x000fe4000bf05270 */
[----:B------:R-:W-:-:S03]  /*5640*/  UIADD3 UR29, -UR4, URZ, URZ ;  /* 0x0000003f041d7290 */ /* 0x000fc6000fffe13f */
[----:B------:R-:W-:Y:S02]  /*5650*/  ULDC.64 UR4, c[0x0][0x330] ;  /* 0x0000cc0000047ab9 */ /* 0x000fe40000000a00 */
[----:B------:R-:W-:-:S04]  /*5660*/  UIMAD.WIDE.U32 UR30, UR29, UR4, URZ ;  /* 0x000000041d1e72a5 */ /* 0x000fc8000f8e003f */
[----:B------:R-:W-:-:S04]  /*5670*/  @UP0 USHF.R.U32.HI UR29, URZ, UR5, UR31 ;  /* 0x000000053f1d0299 */ /* 0x000fc8000801161f */
[----:B------:R-:W-:Y:S01]  /*5680*/  ULOP3.LUT UR29, URZ, UR29, URZ, 0x33, !UPT ;  /* 0x0000001d3f1d7292 */ /* 0x000fe2000f8e333f */
[----:B------:R-:W-:Y:S05]  /*5690*/  BRA `(.L_x_184) ;  /* 0x0000004000007947 */ /* 0x000fea0003800000 */
.L_x_183:
[----:B------:R-:W-:Y:S02]  /*56a0*/  UISETP.NE.AND UP0, UPT, UR26, 0x1, UPT ;  /* 0x000000011a00788c */ /* 0x000fe4000bf05270 */
[----:B------:R-:W-:Y:S02]  /*56b0*/  ULDC.64 UR4, c[0x0][0x330] ;  /* 0x0000cc0000047ab9 */ /* 0x000fe40000000a00 */
[----:B------:R-:W-:-:S07]  /*56c0*/  UIMAD.WIDE.U32 UR30, UR29, UR4, URZ ;  /* 0x000000041d1e72a5 */ /* 0x000fce000f8e003f */
[----:B------:R-:W-:Y:S02]  /*56d0*/  @UP0 USHF.R.U32.HI UR29, URZ, UR5, UR31 ;  /* 0x000000053f1d0299 */ /* 0x000fe4000801161f */
.L_x_184:
[----:B------:R-:W-:Y:S02]  /*56e0*/  ULDC UR4, c[0x0][0x32c] ;  /* 0x0000cb0000047ab9 */ /* 0x000fe40000000800 */
[----:B------:R-:W-:-:S04]  /*56f0*/  UIMAD UR4, UR29, UR26, UR4 ;  /* 0x0000001a1d0472a4 */ /* 0x000fc8000f8e0204 */
[----:B------:R-:W-:-:S04]  /*5700*/  UISETP.LT.AND UP0, UPT, UR27, UR4, UPT ;  /* 0x000000041b00728c */ /* 0x000fc8000bf01270 */
[----:B------:R-:W-:-:S04]  /*5710*/  USEL UR27, UR27, UR4, UP0 ;  /* 0x000000041b1b7287 */ /* 0x000fc80008000000 */
.L_x_182:
[----:B------:R-:W-:-:S04]  /*5720*/  UIMAD.WIDE UR4, UR27, 0x2aaaaaab, URZ ;  /* 0x2aaaaaab1b0478a5 */ /* 0x000fc8000f8e023f */
[----:B------:R-:W-:-:S04]  /*5730*/  USHF.R.U32.HI UR4, URZ, 0x1f, UR5 ;  /* 0x0000001f3f047899 */ /* 0x000fc80008011605 */
[----:B------:R-:W-:-:S04]  /*5740*/  ULEA.HI.SX32 UR4, UR5, UR4, 0x1d ;  /* 0x0000000405047291 */ /* 0x000fc8000f8fea3f */
[----:B------:R-:W-:-:S04]  /*5750*/  UISETP.LT.AND UP0, UPT, UR7, UR4, UPT ;  /* 0x000000040700728c */ /* 0x000fc8000bf01270 */
[----:B------:R-:W-:-:S04]  /*5760*/  USEL UR4, UR7, UR4, !UP0 ;  /* 0x0000000407047287 */ /* 0x000fc8000c000000 */
[----:B------:R-:W-:-:S06]  /*5770*/  UISETP.GE.AND UP0, UPT, UR23, UR4, UPT ;  /* 0x000000041700728c */ /* 0x000fcc000bf06270 */
[----:B------:R-:W-:-:S13]  /*5780*/  PLOP3.LUT P0, PT, PT, PT, UP0, 0x40, 0x0 ;  /* 0x000000000000781c */ /* 0x000fda0003f0e808 */
[----:B------:R-:W-:Y:S05]  /*5790*/  @P0 BRA `(.L_x_185) ;  /* 0x00003ff000000947 */ /* 0x000fea0003800000 */
[----:B------:R-:W2:Y:S04]  /*57a0*/  LDL R7, [R1+0x24] ;  /* 0x0000240001077983 */ /* 0x000ea80000100800 */
[----:B------:R-:W3:Y:S04]  /*57b0*/  LDL R6, [R1+0x30] ;  /* 0x0000300001067983 */ /* 0x000ee80000100800 */
[----:B------:R-:W4:Y:S04]  /*57c0*/  LDL R5, [R1+0x18] ;  /* 0x0000180001057983 */ /* 0x000f280000100800 */
[----:B------:R-:W5:Y:S04]  /*57d0*/  LDL R4, [R1+0x2c] ;  /* 0x00002c0001047983 */ /* 0x000f680000100800 */
[----:B------:R-:W5:Y:S04]  /*57e0*/  LDL R3, [R1+0x14] ;  /* 0x0000140001037983 */ /* 0x000f680000100800 */
[----:B------:R-:W5:Y:S01]  /*57f0*/  LDL R9, [R1+0x3c] ;  /* 0x00003c0001097983 */ /* 0x000f620000100800 */
[----:B------:R-:W-:Y:S01]  /*5800*/  IMAD.MOV.U32 R156, RZ, RZ, R2 ;  /* 0x000000ffff9c7224 */ /* 0x000fe200078e0002 */
[----:B------:R-:W-:Y:S01]  /*5810*/  UMOV UR5, UR23 ;  /* 0x0000001700057c82 */ /* 0x000fe20008000000 */
[----:B--2---:R-:W-:-:S02]  /*5820*/  IMAD.MOV.U32 R8, RZ, RZ, R7 ;  /* 0x000000ffff087224 */ /* 0x004fc400078e0007 */
[----:B---3--:R-:W-:Y:S02]  /*5830*/  IMAD.MOV.U32 R7, RZ, RZ, R6 ;  /* 0x000000ffff077224 */ /* 0x008fe400078e0006 */
[C---:B------:R-:W-:Y:S01]  /*5840*/  IMAD.SHL.U32 R2, R8.reuse, 0x2, RZ ;  /* 0x0000000208027824 */ /* 0x040fe200078e00ff */
[----:B----4-:R-:W-:Y:S01]  /*5850*/  MOV R6, R5 ;  /* 0x0000000500067202 */ /* 0x010fe20000000f00 */
[----:B-----5:R-:W-:Y:S01]  /*5860*/  IMAD.MOV.U32 R5, RZ, RZ, R4 ;  /* 0x000000ffff057224 */ /* 0x020fe200078e0004 */
[----:B------:R-:W-:Y:S02]  /*5870*/  MOV R4, R3 ;  /* 0x0000000300047202 */ /* 0x000fe40000000f00 */
[----:B------:R-:W-:Y:S02]  /*5880*/  MOV R3, R0 ;  /* 0x0000000000037202 */ /* 0x000fe40000000f00 */
[----:B------:R-:W-:Y:S02]  /*5890*/  SHF.L.U64.HI R9, R8, 0x1, R9 ;  /* 0x0000000108097819 */ /* 0x000fe40000010209 */
[----:B------:R-:W-:-:S02]  /*58a0*/  SHF.L.U64.HI R0, R6, 0x1, R7 ;  /* 0x0000000106007819 */ /* 0x000fc40000010207 */
[----:B------:R-:W-:Y:S01]  /*58b0*/  SHF.L.U32 R6, R6, 0x1, RZ ;  /* 0x0000000106067819 */ /* 0x000fe200000006ff */
[----:B------:R-:W-:Y:S04]  /*58c0*/  STL [R1+0x48], R9 ;  /* 0x0000480901007387 */ /* 0x000fe80000100800 */
[----:B------:R1:W-:Y:S04]  /*58d0*/  STL [R1+0x4c], R2 ;  /* 0x00004c0201007387 */ /* 0x0003e80000100800 */
[----:B------:R2:W-:Y:S04]  /*58e0*/  STL [R1+0x50], R0 ;  /* 0x0000500001007387 */ /* 0x0005e80000100800 */
[----:B------:R3:W-:Y:S01]  /*58f0*/  STL [R1+0x54], R6 ;  /* 0x0000540601007387 */ /* 0x0007e20000100800 */
[C---:B-1----:R-:W-:Y:S01]  /*5900*/  SHF.L.U64.HI R2, R4.reuse, 0x1, R5 ;  /* 0x0000000104027819 */ /* 0x042fe20000010205 */
[----:B--2---:R-:W-:-:S04]  /*5910*/  IMAD.SHL.U32 R0, R4, 0x2, RZ ;  /* 0x0000000204007824 */ /* 0x004fc800078e00ff */
[----:B------:R3:W-:Y:S04]  /*5920*/  STL [R1+0x58], R2 ;  /* 0x0000580201007387 */ /* 0x0007e80000100800 */
[----:B------:R3:W-:Y:S02]  /*5930*/  STL [R1+0x5c], R0 ;  /* 0x00005c0001007387 */ /* 0x0007e40000100800 */
.L_x_198:
[----:B---3--:R-:W2:Y:S01]  /*5940*/  LDL R2, [R1+0x4] ;  /* 0x0000040001027983 */ /* 0x008ea20000100800 */
[----:B------:R-:W-:Y:S04]  /*5950*/  DEPBAR.LE SB0, 0x0 ;  /* 0x000080000000791a */ /* 0x000fe80000000000 */
[----:B------:R-:W3:Y:S01]  /*5960*/  LDL R0, [R1] ;  /* 0x0000000001007983 */ /* 0x000ee20000100800 */
[----:B------:R-:W-:Y:S03]  /*5970*/  UISETP.GT.AND UP0, UPT, UR7, UR5, UPT ;  /* 0x000000050700728c */ /* 0x000fe6000bf04270 */
[----:B------:R-:W-:Y:S03]  /*5980*/  BAR.SYNC.DEFER_BLOCKING 0x0 ;  /* 0x0000000000007b1d */ /* 0x000fe60000010000 */
[----:B------:R-:W-:Y:S03]  /*5990*/  PLOP3.LUT P0, PT, PT, PT, UP0, 0x80, 0x0 ;  /* 0x000000000000781c */ /* 0x000fe60003f0f008 */
[----:B------:R1:W4:Y:S04]  /*59a0*/  LDSM.16.M88.4 R172, [R247] ;  /* 0x00000000f7ac783b */ /* 0x0003280000000200 */
[----:B------:R1:W1:Y:S04]  /*59b0*/  LDSM.16.M88.4 R176, [R246] ;  /* 0x00000000f6b0783b */ /* 0x0002680000000200 */
[----:B--2---:R2:W1:Y:S04]  /*59c0*/  LDSM.16.M88.4 R8, [R2+0x14080] ;  /* 0x014080000208783b */ /* 0x0044680000000200 */
[----:B------:R2:W1:Y:S04]  /*59d0*/  LDSM.16.M88.4 R16, [R2+0x14880] ;  /* 0x014880000210783b */ /* 0x0004680000000200 */
[----:B------:R2:W1:Y:S04]  /*59e0*/  LDSM.16.M88.4 R24, [R2+0x15080] ;  /* 0x015080000218783b */ /* 0x0004680000000200 */
[----:B---3--:R2:W3:Y:S01]  /*59f0*/  LDSM.16.M88.4 R168, [R0] ;  /* 0x0000000000a8783b */ /* 0x0084e20000000200 */
[----:B------:R-:W-:-:S05]  /*5a00*/  @P0 BRA `(.L_x_186) ;  /* 0x000004b000000947 */ /* 0x000fca0003800000 */
[----:B----4-:R-:W4:Y:S01]  /*5a10*/  LDL R6, [R1+0xc] ;  /* 0x00000c0001067983 */ /* 0x010f220000100800 */
[----:B------:R-:W-:Y:S03]  /*5a20*/  BSSY B0, `(.L_x_186) ;  /* 0x0000049000007945 */ /* 0x000fe60003800000 */
[----:B--2---:R-:W2:Y:S04]  /*5a30*/  LDL R2, [R1+0x8] ;  /* 0x0000080001027983 */ /* 0x004ea80000100800 */
[----:B------:R-:W5:Y:S04]  /*5a40*/  LDL R15, [R1+0x24] ;  /* 0x00002400010f7983 */ /* 0x000f680000100800 */
[----:B---3--:R-:W3:Y:S04]  /*5a50*/  LDL R14, [R1+0x4c] ;  /* 0x00004c00010e7983 */ /* 0x008ee80000100800 */
[----:B------:R-:W3:Y:S04]  /*5a60*/  LDL R157, [R1+0x48] ;  /* 0x00004800019d7983 */ /* 0x000ee80000100800 */
[----:B------:R-:W3:Y:S04]  /*5a70*/  LDL R13, [R1+0x1c] ;  /* 0x00001c00010d7983 */ /* 0x000ee80000100800 */
[----:B------:R-:W3:Y:S04]  /*5a80*/  LDL R23, [R1+0x54] ;  /* 0x0000540001177983 */ /* 0x000ee80000100800 */
[----:B------:R-:W3:Y:S04]  /*5a90*/  LDL R22, [R1+0x50] ;  /* 0x0000500001167983 */ /* 0x000ee80000100800 */
[----:B------:R-:W3:Y:S04]  /*5aa0*/  LDL R21, [R1+0x5c] ;  /* 0x00005c0001157983 */ /* 0x000ee80000100800 */
[----:B------:R-:W3:Y:S04]  /*5ab0*/  LDL R20, [R1+0x58] ;  /* 0x0000580001147983 */ /* 0x000ee80000100800 */
[----:B------:R-:W3:Y:S01]  /*5ac0*/  LDL R7, [R1+0x28] ;  /* 0x0000280001077983 */ /* 0x000ee20000100800 */
[----:B----4-:R-:W-:Y:S01]  /*5ad0*/  SHF.R.S32.HI R0, RZ, 0x1f, R6 ;  /* 0x0000001fff007819 */ /* 0x010fe20000011406 */
[----:B------:R-:W-:Y:S04]  /*5ae0*/  IMAD.WIDE.U32 R4, R6, c[0x0][0x208], RZ ;  /* 0x0000820006047a25 */ /* 0x000fe800078e00ff */
[----:B------:R-:W-:Y:S01]  /*5af0*/  IMAD R0, R0, c[0x0][0x208], RZ ;  /* 0x0000820000007a24 */ /* 0x000fe200078e02ff */
[----:B-----5:R-:W-:Y:S03]  /*5b00*/  ISETP.GE.AND P1, PT, R15, c[0x0][0x1d4], PT ;  /* 0x000075000f007a0c */ /* 0x020fe60003f26270 */
[----:B------:R-:W-:Y:S04]  /*5b10*/  IMAD R0, R6, c[0x0][0x20c], R0 ;  /* 0x0000830006007a24 */ /* 0x000fe800078e0200 */
[----:B------:R-:W-:Y:S01]  /*5b20*/  IMAD.IADD R5, R5, 0x1, R0 ;  /* 0x0000000105057824 */ /* 0x000fe200078e0200 */
[----:B--2---:R-:W-:Y:S03]  /*5b30*/  SHF.R.S32.HI R0, RZ, 0x1f, R2 ;  /* 0x0000001fff007819 */ /* 0x004fe60000011402 */
[----:B------:R-:W-:Y:S04]  /*5b40*/  IMAD.WIDE.U32 R4, R2, c[0x0][0x218], R4 ;  /* 0x0000860002047a25 */ /* 0x000fe800078e0004 */
[----:B------:R-:W-:Y:S01]  /*5b50*/  IMAD R0, R0, c[0x0][0x218], RZ ;  /* 0x0000860000007a24 */ /* 0x000fe200078e02ff */
[----:B------:R-:W-:Y:S03]  /*5b60*/  IADD3 R12, P0, R4, UR24, RZ ;  /* 0x00000018040c7c10 */ /* 0x000fe6000ff1e0ff */
[----:B------:R-:W-:Y:S02]  /*5b70*/  IMAD R0, R2, c[0x0][0x21c], R0 ;  /* 0x0000870002007a24 */ /* 0x000fe400078e0200 */
[----:B------:R-:W2:Y:S03]  /*5b80*/  LDL R2, [R1+0x10] ;  /* 0x0000100001027983 */ /* 0x000ea60000100800 */
[----:B------:R-:W-:Y:S02]  /*5b90*/  IADD3.X R4, R5, UR15, R0, P0, !PT ;  /* 0x0000000f05047c10 */ /* 0x000fe400087fe400 */
[C---:B------:R-:W-:Y:S04]  /*5ba0*/  LEA R0, P0, R12.reuse, c[0x0][0x1f8], 0x1 ;  /* 0x00007e000c007a11 */ /* 0x040fe800078008ff */
[----:B------:R-:W-:Y:S01]  /*5bb0*/  LEA.HI.X R12, R12, c[0x0][0x1fc], R4, 0x1, P0 ;  /* 0x00007f000c0c7a11 */ /* 0x000fe200000f0c04 */
[----:B------:R-:W3:Y:S04]  /*5bc0*/  SHFL.IDX PT, R6, R0, RZ, 0x181f ;  /* 0x00181fff00067589 */ /* 0x000ee800000e0000 */
[----:B------:R-:W4:Y:S01]  /*5bd0*/  SHFL.IDX PT, R5, R12, RZ, 0x181f ;  /* 0x00181fff0c057589 */ /* 0x000f2200000e0000 */
[C---:B---3--:R-:W-:Y:S05]  /*5be0*/  IADD3 R14, P0, R6.reuse, R14, RZ ;  /* 0x0000000e060e7210 */ /* 0x048fea0007f1e0ff */
[C---:B----4-:R-:W-:Y:S05]  /*5bf0*/  IMAD.X R15, R5.reuse, 0x1, R157, P0 ;  /* 0x00000001050f7824 */ /* 0x050fea00000e069d */
[----:B------:R-:W-:Y:S01]  /*5c00*/  @!PT LDS RZ, [RZ] ;  /* 0x00000000fffff984 */ /* 0x000fe20000000800 */
[----:B------:R3:W-:Y:S02]  /*5c10*/  LDGSTS.E.BYPASS.LTC128B.128 [R13+0x4080], [R14.64], !P1 ;  /* 0x040800000e0d7fae */ /* 0x0007e4000c901d52 */
[C---:B---3--:R-:W-:Y:S05]  /*5c20*/  IADD3 R14, P0, R6.reuse, R23, RZ ;  /* 0x00000017060e7210 */ /* 0x048fea0007f1e0ff */
[C---:B------:R-:W-:Y:S05]  /*5c30*/  IMAD.X R15, R5.reuse, 0x1, R22, P0 ;  /* 0x00000001050f7824 */ /* 0x040fea00000e0616 */
[----:B------:R3:W-:Y:S02]  /*5c40*/  LDGSTS.E.BYPASS.LTC128B.128 [R13+0x5880], [R14.64], !P6 ;  /* 0x058800000e0d7fae */ /* 0x0007e4000f101d52 */
[----:B---3--:R-:W-:Y:S05]  /*5c50*/  IADD3 R14, P0, R6, R21, RZ ;  /* 0x00000015060e7210 */ /* 0x008fea0007f1e0ff */
[C---:B------:R-:W-:Y:S02]  /*5c60*/  IMAD.X R15, R5.reuse, 0x1, R20, P0 ;  /* 0x00000001050f7824 */ /* 0x040fe400000e0614 */
[----:B------:R-:W3:Y:S04]  /*5c70*/  S2R R20, SR_TID.X ;  /* 0x0000000000147919 */ /* 0x000ee80000002100 */
[----:B------:R4:W-:Y:S01]  /*5c80*/  LDGSTS.E.BYPASS.LTC128B.128 [R13+0x7080], [R14.64], !P5 ;  /* 0x070800000e0d7fae */ /* 0x0009e2000e901d52 */
[----:B---3--:R-:W-:Y:S01]  /*5c90*/  ISETP.GT.AND P1, PT, R20, 0x7f, PT ;  /* 0x0000007f1400780c */ /* 0x008fe20003f24270 */
[C---:B--2---:R-:W-:Y:S01]  /*5ca0*/  IMAD.SHL.U32 R4, R2.reuse, 0x2, RZ ;  /* 0x0000000202047824 */ /* 0x044fe200078e00ff */
[----:B------:R-:W-:Y:S04]  /*5cb0*/  SHF.L.U64.HI R2, R2, 0x1, R7 ;  /* 0x0000000102027819 */ /* 0x000fe80000010207 */
[----:B------:R-:W-:Y:S05]  /*5cc0*/  IADD3 R6, P0, R6, R4, RZ ;  /* 0x0000000406067210 */ /* 0x000fea0007f1e0ff */
[----:B------:R-:W-:Y:S05]  /*5cd0*/  IMAD.X R7, R5, 0x1, R2, P0 ;  /* 0x0000000105077824 */ /* 0x000fea00000e0602 */
[----:B------:R4:W-:Y:S01]  /*5ce0*/  LDGSTS.E.BYPASS.LTC128B.128 [R13+0x8880], [R6.64], !P4 ;  /* 0x08880000060d7fae */ /* 0x0009e2000e101d52 */
[----:B------:R-:W-:-:S05]  /*5cf0*/  @P1 BRA `(.L_x_187) ;  /* 0x000001b000001947 */ /* 0x000fca0003800000 */
[----:B------:R-:W-:-:S05]  /*5d00*/  BRA.DIV ~URZ, `(.L_x_188) ;  /* 0x0000de627f007947 */ /* 0x000fca000b800000 */
[----:B------:R2:W3:Y:S04]  /*5d10*/  SHFL.IDX PT, R5, R12, 0x1, 0x181f ;  /* 0x00381f000c057f89 */ /* 0x0004e800000e0000 */
[----:B------:R2:W4:Y:S02]  /*5d20*/  SHFL.IDX PT, R12, R0, 0x1, 0x181f ;  /* 0x00381f00000c7f89 */ /* 0x00052400000e0000 */
.L_x_238:
[----:B----4-:R-:W4:Y:S04]  /*5d30*/  LDL R7, [R1+0x24] ;  /* 0x0000240001077983 */ /* 0x010f280000100800 */
[----:B------:R-:W5:Y:S04]  /*5d40*/  LDL R6, [R1+0x4c] ;  /* 0x00004c0001067983 */ /* 0x000f680000100800 */
[----:B--2---:R-:W2:Y:S04]  /*5d50*/  LDL R21, [R1+0x48] ;  /* 0x0000480001157983 */ /* 0x004ea80000100800 */
[----:B---3--:R-:W3:Y:S04]  /*5d60*/  LDL R0, [R1+0x1c] ;  /* 0x00001c0001007983 */ /* 0x008ee80000100800 */
[----:B------:R-:W3:Y:S04]  /*5d70*/  LDL R20, [R1+0x54] ;  /* 0x0000540001147983 */ /* 0x000ee80000100800 */
[----:B------:R-:W3:Y:S04]  /*5d80*/  LDL R15, [R1+0x50] ;  /* 0x00005000010f7983 */ /* 0x000ee80000100800 */
[----:B------:R-:W3:Y:S04]  /*5d90*/  LDL R14, [R1+0x5c] ;  /* 0x00005c00010e7983 */ /* 0x000ee80000100800 */
[----:B------:R-:W3:Y:S01]  /*5da0*/  LDL R13, [R1+0x58] ;  /* 0x00005800010d7983 */ /* 0x000ee20000100800 */
[----:B----4-:R-:W-:Y:S02]  /*5db0*/  ISETP.GE.AND P1, PT, R7, c[0x0][0x1d4], PT ;  /* 0x0000750007007a0c */ /* 0x010fe40003f26270 */
[C---:B-----5:R-:W-:Y:S05]  /*5dc0*/  IADD3 R6, P0, R12.reuse, R6, RZ ;  /* 0x000000060c067210 */ /* 0x060fea0007f1e0ff */
[C---:B--2---:R-:W-:Y:S06]  /*5dd0*/  IMAD.X R7, R5.reuse, 0x1, R21, P0 ;  /* 0x0000000105077824 */ /* 0x044fec00000e0615 */
[----:B------:R-:W-:Y:S01]  /*5de0*/  @!PT LDS RZ, [RZ] ;  /* 0x00000000fffff984 */ /* 0x000fe20000000800 */
[----:B------:R-:W-:Y:S01]  /*5df0*/  @!PT LDS RZ, [RZ] ;  /* 0x00000000fffff984 */ /* 0x000fe20000000800 */
[----:B------:R-:W-:Y:S01]  /*5e00*/  @!PT LDS RZ, [RZ] ;  /* 0x00000000fffff984 */ /* 0x000fe20000000800 */
[----:B---3--:R2:W-:Y:S02]  /*5e10*/  LDGSTS.E.BYPASS.LTC128B.128 [R0+0x5080], [R6.64], !P1 ;  /* 0x0508000006007fae */ /* 0x0085e4000c901d52 */
[C---:B--2---:R-:W-:Y:S05]  /*5e20*/  IADD3 R6, P0, R12.reuse, R20, RZ ;  /* 0x000000140c067210 */ /* 0x044fea0007f1e0ff */
[C---:B------:R-:W-:Y:S01]  /*5e30*/  IMAD.X R7, R5.reuse, 0x1, R15, P0 ;  /* 0x0000000105077824 */ /* 0x040fe200000e060f */
[C---:B------:R-:W-:Y:S04]  /*5e40*/  IADD3 R4, P0, R12.reuse, R4, RZ ;  /* 0x000000040c047210 */ /* 0x040fe80007f1e0ff */
[----:B------:R2:W-:Y:S02]  /*5e50*/  LDGSTS.E.BYPASS.LTC128B.128 [R0+0x6880], [R6.64], !P6 ;  /* 0x0688000006007fae */ /* 0x0005e4000f101d52 */
[----:B--2---:R-:W-:Y:S05]  /*5e60*/  IADD3 R6, P1, R12, R14, RZ ;  /* 0x0000000e0c067210 */ /* 0x004fea0007f3e0ff */
[C---:B------:R-:W-:Y:S02]  /*5e70*/  IMAD.X R7, R5.reuse, 0x1, R13, P1 ;  /* 0x0000000105077824 */ /* 0x040fe400008e060d */
[----:B------:R-:W-:Y:S03]  /*5e80*/  IMAD.X R5, R5, 0x1, R2, P0 ;  /* 0x0000000105057824 */ /* 0x000fe600000e0602 */
[----:B------:R2:W-:Y:S04]  /*5e90*/  LDGSTS.E.BYPASS.LTC128B.128 [R0+0x8080], [R6.64], !P5 ;  /* 0x0808000006007fae */ /* 0x0005e8000e901d52 */
[----:B------:R2:W-:Y:S02]  /*5ea0*/  LDGSTS.E.BYPASS.LTC128B.128 [R0+0x9880], [R4.64], !P4 ;  /* 0x0988000004007fae */ /* 0x0005e4000e101d52 */
.L_x_187:
[----:B------:R-:W-:Y:S05]  /*5eb0*/  BSYNC B0 ;  /* 0x0000000000007941 */ /* 0x000fea0003800000 */
.L_x_186:
[----:B--2-4-:R-:W2:Y:S04]  /*5ec0*/  LDL R0, [R1+0x4] ;  /* 0x0000040001007983 */ /* 0x014ea80000100800 */
[----:B------:R-:W0:Y:S01]  /*5ed0*/  LDGDEPBAR ;  /* 0x00000000000079af */ /* 0x000e220000000000 */
[----:B------:R-:W-:Y:S01]  /*5ee0*/  WARPSYNC 0xffffffff ;  /* 0xffffffff00007948 */ /* 0x000fe20003800000 */
[C---:B-1----:R-:W-:Y:S01]  /*5ef0*/  HMMA.16816.F32.BF16 R4, R160.reuse, R8, RZ ;  /* 0x00000008a004723c */ /* 0x042fe200000418ff */
[----:B------:R-:W-:Y:S06]  /*5f00*/  UISETP.GT.AND UP0, UPT, UR5, UR7, UPT ;  /* 0x000000070500728c */ /* 0x000fec000bf04270 */
[----:B------:R-:W-:Y:S01]  /*5f10*/  PLOP3.LUT P0, PT, PT, PT, UP0, 0x40, 0x0 ;  /* 0x000000000000781c */ /* 0x000fe20003f0e808 */
[C---:B------:R-:W-:Y:S08]  /*5f20*/  HMMA.16816.F32.BF16 R8, R160.reuse, R10, RZ ;  /* 0x0000000aa008723c */ /* 0x040ff000000418ff */
[C---:B------:R-:W-:Y:S08]  /*5f30*/  HMMA.16816.F32.BF16 R12, R160.reuse, R16, RZ ;  /* 0x00000010a00c723c */ /* 0x040ff000000418ff */
[C---:B------:R-:W-:Y:S08]  /*5f40*/  HMMA.16816.F32.BF16 R16, R160.reuse, R18, RZ ;  /* 0x00000012a010723c */ /* 0x040ff000000418ff */
[C---:B------:R-:W-:Y:S08]  /*5f50*/  HMMA.16816.F32.BF16 R20, R160.reuse, R24, RZ ;  /* 0x00000018a014723c */ /* 0x040ff000000418ff */
[----:B------:R-:W-:Y:S08]  /*5f60*/  HMMA.16816.F32.BF16 R24, R160, R26, RZ ;  /* 0x0000001aa018723c */ /* 0x000ff000000418ff */
[C---:B---3--:R-:W-:Y:S08]  /*5f70*/  HMMA.16816.F32.BF16 R4, R164.reuse, R168, R4 ;  /* 0x000000a8a404723c */ /* 0x048ff00000041804 */
[C---:B------:R-:W-:Y:S01]  /*5f80*/  HMMA.16816.F32.BF16 R8, R164.reuse, R170, R8 ;  /* 0x000000aaa408723c */ /* 0x040fe20000041808 */
[----:B------:R-:W1:Y:S07]  /*5f90*/  LDSM.16.M88.4 R168, [R251+0x14080] ;  /* 0x01408000fba8783b */ /* 0x000e6e0000000200 */
[C---:B------:R-:W-:Y:S08]  /*5fa0*/  HMMA.16816.F32.BF16 R12, R164.reuse, R172, R12 ;  /* 0x000000aca40c723c */ /* 0x040ff0000004180c */
[C---:B------:R-:W-:Y:S01]  /*5fb0*/  HMMA.16816.F32.BF16 R16, R164.reuse, R174, R16 ;  /* 0x000000aea410723c */ /* 0x040fe20000041810 */
[----:B------:R-:W3:Y:S07]  /*5fc0*/  LDSM.16.M88.4 R172, [R251+0x14880] ;  /* 0x01488000fbac783b */ /* 0x000eee0000000200 */
[C---:B------:R-:W-:Y:S08]  /*5fd0*/  HMMA.16816.F32.BF16 R20, R164.reuse, R176, R20 ;  /* 0x000000b0a414723c */ /* 0x040ff00000041814 */
[----:B------:R-:W-:Y:S08]  /*5fe0*/  HMMA.16816.F32.BF16 R24, R164, R178, R24 ;  /* 0x000000b2a418723c */ /* 0x000ff00000041818 */
[C---:B-1----:R-:W-:Y:S08]  /*5ff0*/  HMMA.16816.F32.BF16 R4, R180.reuse, R168, R4 ;  /* 0x000000a8b404723c */ /* 0x042ff00000041804 */
[C---:B------:R-:W-:Y:S01]  /*6000*/  HMMA.16816.F32.BF16 R8, R180.reuse, R170, R8 ;  /* 0x000000aab408723c */ /* 0x040fe20000041808 */
[----:B------:R-:W1:Y:S07]  /*6010*/  LDSM.16.M88.4 R168, [R251+0x15080] ;  /* 0x01508000fba8783b */ /* 0x000e6e0000000200 */
[C---:B---3--:R-:W-:Y:S08]  /*6020*/  HMMA.16816.F32.BF16 R12, R180.reuse, R172, R12 ;  /* 0x000000acb40c723c */ /* 0x048ff0000004180c */
[C---:B------:R-:W-:Y:S01]  /*6030*/  HMMA.16816.F32.BF16 R16, R180.reuse, R174, R16 ;  /* 0x000000aeb410723c */ /* 0x040fe20000041810 */
[----:B------:R-:W3:Y:S07]  /*6040*/  LDSM.16.M88.4 R172, [R245] ;  /* 0x00000000f5ac783b */ /* 0x000eee0000000200 */
[C---:B-1----:R-:W-:Y:S08]  /*6050*/  HMMA.16816.F32.BF16 R20, R180.reuse, R168, R20 ;  /* 0x000000a8b414723c */ /* 0x042ff00000041814 */
[----:B------:R-:W-:Y:S01]  /*6060*/  HMMA.16816.F32.BF16 R24, R180, R170, R24 ;  /* 0x000000aab418723c */ /* 0x000fe20000041818 */
[----:B------:R-:W1:Y:S07]  /*6070*/  LDSM.16.M88.4 R168, [R245+0x800] ;  /* 0x00080000f5a8783b */ /* 0x000e6e0000000200 */
[C---:B---3--:R-:W-:Y:S08]  /*6080*/  HMMA.16816.F32.BF16 R4, R184.reuse, R172, R4 ;  /* 0x000000acb804723c */ /* 0x048ff00000041804 */
[C---:B------:R-:W-:Y:S01]  /*6090*/  HMMA.16816.F32.BF16 R8, R184.reuse, R174, R8 ;  /* 0x000000aeb808723c */ /* 0x040fe20000041808 */
[----:B------:R-:W3:Y:S07]  /*60a0*/  LDSM.16.M88.4 R172, [R245+0x1000] ;  /* 0x00100000f5ac783b */ /* 0x000eee0000000200 */
[C---:B-1----:R-:W-:Y:S08]  /*60b0*/  HMMA.16816.F32.BF16 R12, R184.reuse, R168, R12 ;  /* 0x000000a8b80c723c */ /* 0x042ff0000004180c */
[C---:B------:R-:W-:Y:S08]  /*60c0*/  HMMA.16816.F32.BF16 R16, R184.reuse, R170, R16 ;  /* 0x000000aab810723c */ /* 0x040ff00000041810 */
[C---:B---3--:R-:W-:Y:S08]  /*60d0*/  HMMA.16816.F32.BF16 R20, R184.reuse, R172, R20 ;  /* 0x000000acb814723c */ /* 0x048ff00000041814 */
[----:B------:R-:W-:Y:S01]  /*60e0*/  HMMA.16816.F32.BF16 R24, R184, R174, R24 ;  /* 0x000000aeb818723c */ /* 0x000fe20000041818 */
[----:B--2---:R-:W1:Y:S08]  /*60f0*/  LDSM.16.M88.4 R168, [R0+0x15880] ;  /* 0x0158800000a8783b */ /* 0x004e700000000200 */
[----:B------:R-:W2:Y:S01]  /*6100*/  LDSM.16.M88.4 R172, [R0+0x16080] ;  /* 0x0160800000ac783b */ /* 0x000ea20000000200 */
[C---:B-1----:R-:W-:Y:S08]  /*6110*/  HMMA.16816.F32.BF16 R4, R188.reuse, R168, R4 ;  /* 0x000000a8bc04723c */ /* 0x042ff00000041804 */
[C---:B------:R-:W-:Y:S01]  /*6120*/  HMMA.16816.F32.BF16 R8, R188.reuse, R170, R8 ;  /* 0x000000aabc08723c */ /* 0x040fe20000041808 */
[----:B------:R-:W1:Y:S07]  /*6130*/  LDSM.16.M88.4 R168, [R0+0x16880] ;  /* 0x0168800000a8783b */ /* 0x000e6e0000000200 */
[C---:B--2---:R-:W-:Y:S08]  /*6140*/  HMMA.16816.F32.BF16 R12, R188.reuse, R172, R12 ;  /* 0x000000acbc0c723c */ /* 0x044ff0000004180c */
[C---:B------:R-:W-:Y:S01]  /*6150*/  HMMA.16816.F32.BF16 R16, R188.reuse, R174, R16 ;  /* 0x000000aebc10723c */ /* 0x040fe20000041810 */
[----:B------:R-:W2:Y:S07]  /*6160*/  LDSM.16.M88.4 R172, [R244] ;  /* 0x00000000f4ac783b */ /* 0x000eae0000000200 */
[C---:B-1----:R-:W-:Y:S08]  /*6170*/  HMMA.16816.F32.BF16 R20, R188.reuse, R168, R20 ;  /* 0x000000a8bc14723c */ /* 0x042ff00000041814 */
[----:B------:R-:W-:Y:S01]  /*6180*/  HMMA.16816.F32.BF16 R24, R188, R170, R24 ;  /* 0x000000aabc18723c */ /* 0x000fe20000041818 */
[----:B------:R-:W1:Y:S07]  /*6190*/  LDSM.16.M88.4 R168, [R243] ;  /* 0x00000000f3a8783b */ /* 0x000e6e0000000200 */
[C---:B--2---:R-:W-:Y:S08]  /*61a0*/  HMMA.16816.F32.BF16 R4, R192.reuse, R172, R4 ;  /* 0x000000acc004723c */ /* 0x044ff00000041804 */
[C---:B------:R-:W-:Y:S01]  /*61b0*/  HMMA.16816.F32.BF16 R8, R192.reuse, R174, R8 ;  /* 0x000000aec008723c */ /* 0x040fe20000041808 */
[----:B------:R-:W2:Y:S07]  /*61c0*/  LDSM.16.M88.4 R172, [R242] ;  /* 0x00000000f2ac783b */ /* 0x000eae0000000200 */
[C---:B-1----:R-:W-:Y:S08]  /*61d0*/  HMMA.16816.F32.BF16 R12, R192.reuse, R168, R12 ;  /* 0x000000a8c00c723c */ /* 0x042ff0000004180c */
[C---:B------:R-:W-:Y:S01]  /*61e0*/  HMMA.16816.F32.BF16 R16, R192.reuse, R170, R16 ;  /* 0x000000aac010723c */ /* 0x040fe20000041810 */
[----:B------:R-:W1:Y:S07]  /*61f0*/  LDSM.16.M88.4 R168, [R251+0x15880] ;  /* 0x01588000fba8783b */ /* 0x000e6e0000000200 */
[C---:B--2---:R-:W-:Y:S08]  /*6200*/  HMMA.16816.F32.BF16 R20, R192.reuse, R172, R20 ;  /* 0x000000acc014723c */ /* 0x044ff00000041814 */
[----:B------:R-:W-:Y:S01]  /*6210*/  HMMA.16816.F32.BF16 R24, R192, R174, R24 ;  /* 0x000000aec018723c */ /* 0x000fe20000041818 */
[----:B------:R-:W2:Y:S07]  /*6220*/  LDSM.16.M88.4 R172, [R251+0x16080] ;  /* 0x01608000fbac783b */ /* 0x000eae0000000200 */
[C---:B-1----:R-:W-:Y:S08]  /*6230*/  HMMA.16816.F32.BF16 R4, R196.reuse, R168, R4 ;  /* 0x000000a8c404723c */ /* 0x042ff00000041804 */
[C---:B------:R-:W-:Y:S01]  /*6240*/  HMMA.16816.F32.BF16 R8, R196.reuse, R170, R8 ;  /* 0x000000aac408723c */ /* 0x040fe20000041808 */
[----:B------:R-:W1:Y:S07]  /*6250*/  LDSM.16.M88.4 R168, [R251+0x16880] ;  /* 0x01688000fba8783b */ /* 0x000e6e0000000200 */
[C---:B--2---:R-:W-:Y:S08]  /*6260*/  HMMA.16816.F32.BF16 R12, R196.reuse, R172, R12 ;  /* 0x000000acc40c723c */ /* 0x044ff0000004180c */
[C---:B------:R-:W-:Y:S01]  /*6270*/  HMMA.16816.F32.BF16 R16, R196.reuse, R174, R16 ;  /* 0x000000aec410723c */ /* 0x040fe20000041810 */
[----:B------:R-:W2:Y:S07]  /*6280*/  LDSM.16.M88.4 R172, [R245+0x1800] ;  /* 0x00180000f5ac783b */ /* 0x000eae0000000200 */
[C---:B-1----:R-:W-:Y:S08]  /*6290*/  HMMA.16816.F32.BF16 R20, R196.reuse, R168, R20 ;  /* 0x000000a8c414723c */ /* 0x042ff00000041814 */
[----:B------:R-:W-:Y:S01]  /*62a0*/  HMMA.16816.F32.BF16 R24, R196, R170, R24 ;  /* 0x000000aac418723c */ /* 0x000fe20000041818 */
[----:B------:R-:W1:Y:S07]  /*62b0*/  LDSM.16.M88.4 R168, [R245+0x2000] ;  /* 0x00200000f5a8783b */ /* 0x000e6e0000000200 */
[C---:B--2---:R-:W-:Y:S08]  /*62c0*/  HMMA.16816.F32.BF16 R4, R200.reuse, R172, R4 ;  /* 0x000000acc804723c */ /* 0x044ff00000041804 */
[C---:B------:R-:W-:Y:S01]  /*62d0*/  HMMA.16816.F32.BF16 R8, R200.reuse, R174, R8 ;  /* 0x000000aec808723c */ /* 0x040fe20000041808 */
[----:B------:R-:W2:Y:S07]  /*62e0*/  LDSM.16.M88.4 R172, [R245+0x2800] ;  /* 0x00280000f5ac783b */ /* 0x000eae0000000200 */
        /* <DEDUP_REMOVED lines=70> */
[C---:B------:R-:W-:Y:S11]  /*6750*/  HMMA.16816.F32.BF16 R8, R232.reuse, R174, R8 ;  /* 0x000000aee808723c */ /* 0x040ff60000041808 */
[----:B------:R-:W-:Y:S05]  /*6760*/  @!UPT UIADD3 URZ, URZ, URZ, URZ ;  /* 0x0000003f3f3ff290 */ /* 0x000fea000fffe03f */
[----:B------:R-:W-:Y:S02]  /*6770*/  FMUL.FTZ R6, R6, c[0x0][0x320] ;  /* 0x0000c80006067a20 */ /* 0x000fe40000410000 */
[----:B------:R-:W-:Y:S02]  /*6780*/  FMUL.FTZ R7, R7, c[0x0][0x320] ;  /* 0x0000c80007077a20 */ /* 0x000fe40000410000 */
[----:B------:R-:W2:Y:S01]  /*6790*/  MUFU.TANH R158, R6 ;  /* 0x00000006009e7308 */ /* 0x000ea20000002400 */
[----:B------:R-:W-:Y:S02]  /*67a0*/  FMUL.FTZ R0, R4, c[0x0][0x320] ;  /* 0x0000c80004007a20 */ /* 0x000fe40000410000 */
[----:B------:R-:W-:Y:S02]  /*67b0*/  FMUL.FTZ R2, R5, c[0x0][0x320] ;  /* 0x0000c80005027a20 */ /* 0x000fe40000410000 */
[----:B------:R-:W-:Y:S01]  /*67c0*/  FMUL.FTZ R9, R9, c[0x0][0x320] ;  /* 0x0000c80009097a20 */ /* 0x000fe20000410000 */
[C---:B-1----:R-:W-:Y:S03]  /*67d0*/  HMMA.16816.F32.BF16 R12, R232.reuse, R168, R12 ;  /* 0x000000a8e80c723c */ /* 0x042fe6000004180c */
[----:B------:R-:W-:Y:S01]  /*67e0*/  FMUL.FTZ R11, R11, c[0x0][0x320] ;  /* 0x0000c8000b0b7a20 */ /* 0x000fe20000410000 */
[----:B------:R1:W3:Y:S01]  /*67f0*/  MUFU.TANH R157, R7 ;  /* 0x00000007009d7308 */ /* 0x0002e20000002400 */
[----:B------:R-:W-:Y:S02]  /*6800*/  FMUL.FTZ R8, R8, c[0x0][0x320] ;  /* 0x0000c80008087a20 */ /* 0x000fe40000410000 */
[----:B------:R-:W-:Y:S01]  /*6810*/  FMUL.FTZ R10, R10, c[0x0][0x320] ;  /* 0x0000c8000a0a7a20 */ /* 0x000fe20000410000 */
[C---:B------:R-:W-:Y:S06]  /*6820*/  HMMA.16816.F32.BF16 R16, R232.reuse, R170, R16 ;  /* 0x000000aae810723c */ /* 0x040fec0000041810 */
[----:B------:R4:W2:Y:S10]  /*6830*/  MUFU.TANH R159, R9 ;  /* 0x00000009009f7308 */ /* 0x0008b40000002400 */
[----:B------:R5:W2:Y:S01]  /*6840*/  MUFU.TANH R169, R11 ;  /* 0x0000000b00a97308 */ /* 0x000aa20000002400 */
[----:B------:R-:W-:Y:S01]  /*6850*/  FMUL.FTZ R13, R13, c[0x0][0x320] ;  /* 0x0000c8000d0d7a20 */ /* 0x000fe20000410000 */
[----:B-1----:R-:W1:Y:S01]  /*6860*/  LDSM.16.M88.4 R4, [R245+0x5800] ;  /* 0x00580000f504783b */ /* 0x002e620000000200 */
[----:B------:R-:W-:Y:S05]  /*6870*/  DEPBAR.LE SB0, 0x0 ;  /* 0x000080000000791a */ /* 0x000fea0000000000 */
[----:B------:R-:W-:Y:S02]  /*6880*/  FMUL.FTZ R18, R18, c[0x0][0x320] ;  /* 0x0000c80012127a20 */ /* 0x000fe40000410000 */
[----:B------:R-:W1:Y:S01]  /*6890*/  MUFU.TANH R0, R0 ;  /* 0x0000000000007308 */ /* 0x000e620000002400 */
[----:B------:R-:W-:Y:S01]  /*68a0*/  FMUL.FTZ R19, R19, c[0x0][0x320] ;  /* 0x0000c80013137a20 */ /* 0x000fe20000410000 */
[----:B------:R-:W-:Y:S01]  /*68b0*/  BAR.SYNC.DEFER_BLOCKING 0x0 ;  /* 0x0000000000007b1d */ /* 0x000fe20000010000 */
[----:B----4-:R-:W-:Y:S02]  /*68c0*/  FMUL.FTZ R9, R15, c[0x0][0x320] ;  /* 0x0000c8000f097a20 */ /* 0x010fe40000410000 */
[----:B------:R-:W-:Y:S05]  /*68d0*/  FMUL.FTZ R15, R17, c[0x0][0x320] ;  /* 0x0000c800110f7a20 */ /* 0x000fea0000410000 */
[----:B------:R-:W4:Y:S01]  /*68e0*/  MUFU.TANH R2, R2 ;  /* 0x0000000200027308 */ /* 0x000f220000002400 */
[----:B-----5:R-:W-:Y:S02]  /*68f0*/  FMUL.FTZ R11, R12, c[0x0][0x320] ;  /* 0x0000c8000c0b7a20 */ /* 0x020fe40000410000 */
[----:B------:R-:W-:Y:S02]  /*6900*/  FMUL.FTZ R12, R14, c[0x0][0x320] ;  /* 0x0000c8000e0c7a20 */ /* 0x000fe40000410000 */
[----:B------:R-:W-:Y:S05]  /*6910*/  FMUL.FTZ R14, R16, c[0x0][0x320] ;  /* 0x0000c800100e7a20 */ /* 0x000fea0000410000 */
[----:B------:R-:W2:Y:S10]  /*6920*/  MUFU.TANH R8, R8 ;  /* 0x0000000800087308 */ /* 0x000eb40000002400 */
[----:B------:R-:W2:Y:S01]  /*6930*/  MUFU.TANH R10, R10 ;  /* 0x0000000a000a7308 */ /* 0x000ea20000002400 */
[C---:B-1----:R-:W-:Y:S09]  /*6940*/  HMMA.16816.F32.BF16 R20, R232.reuse, R4, R20 ;  /* 0x00000004e814723c */ /* 0x042ff20000041814 */
[----:B------:R-:W1:Y:S01]  /*6950*/  MUFU.TANH R11, R11 ;  /* 0x0000000b000b7308 */ /* 0x000e620000002400 */
[----:B------:R-:W-:Y:S09]  /*6960*/  HMMA.16816.F32.BF16 R24, R232, R6, R24 ;  /* 0x00000006e818723c */ /* 0x000ff20000041818 */
[----:B------:R-:W1:Y:S05]  /*6970*/  MUFU.TANH R13, R13 ;  /* 0x0000000d000d7308 */ /* 0x000e6a0000002400 */
[----:B------:R-:W-:Y:S05]  /*6980*/  FMUL.FTZ R5, R22, c[0x0][0x320] ;  /* 0x0000c80016057a20 */ /* 0x000fea0000410000 */
[----:B------:R-:W1:Y:S01]  /*6990*/  MUFU.TANH R12, R12 ;  /* 0x0000000c000c7308 */ /* 0x000e620000002400 */
[----:B------:R-:W-:Y:S02]  /*69a0*/  FMUL.FTZ R4, R23, c[0x0][0x320] ;  /* 0x0000c80017047a20 */ /* 0x000fe40000410000 */
[----:B------:R-:W-:Y:S02]  /*69b0*/  FMUL.FTZ R20, R20, c[0x0][0x320] ;  /* 0x0000c80014147a20 */ /* 0x000fe40000410000 */
[----:B------:R-:W-:Y:S02]  /*69c0*/  FMUL.FTZ R21, R21, c[0x0][0x320] ;  /* 0x0000c80015157a20 */ /* 0x000fe40000410000 */
[----:B------:R-:W-:Y:S02]  /*69d0*/  FMUL.FTZ R17, R25, c[0x0][0x320] ;  /* 0x0000c80019117a20 */ /* 0x000fe40000410000 */
[----:B------:R-:W-:Y:S01]  /*69e0*/  FMUL.FTZ R7, R26, c[0x0][0x320] ;  /* 0x0000c8001a077a20 */ /* 0x000fe20000410000 */
[----:B------:R-:W1:Y:S01]  /*69f0*/  MUFU.TANH R9, R9 ;  /* 0x0000000900097308 */ /* 0x000e620000002400 */
[----:B------:R-:W-:Y:S02]  /*6a00*/  FMUL.FTZ R6, R27, c[0x0][0x320] ;  /* 0x0000c8001b067a20 */ /* 0x000fe40000410000 */
[----:B------:R-:W-:Y:S07]  /*6a10*/  FMUL.FTZ R24, R24, c[0x0][0x320] ;  /* 0x0000c80018187a20 */ /* 0x000fee0000410000 */
[----:B------:R-:W1:Y:S10]  /*6a20*/  MUFU.TANH R14, R14 ;  /* 0x0000000e000e7308 */ /* 0x000e740000002400 */
[----:B------:R-:W1:Y:S10]  /*6a30*/  MUFU.TANH R15, R15 ;  /* 0x0000000f000f7308 */ /* 0x000e740000002400 */
[----:B------:R1:W1:Y:S10]  /*6a40*/  MUFU.TANH R178, R18 ;  /* 0x0000001200b27308 */ /* 0x0002740000002400 */
[----:B------:R1:W1:Y:S10]  /*6a50*/  MUFU.TANH R176, R19 ;  /* 0x0000001300b07308 */ /* 0x0002740000002400 */
[----:B------:R1:W1:Y:S10]  /*6a60*/  MUFU.TANH R175, R20 ;  /* 0x0000001400af7308 */ /* 0x0002740000002400 */
[----:B------:R1:W1:Y:S10]  /*6a70*/  MUFU.TANH R174, R21 ;  /* 0x0000001500ae7308 */ /* 0x0002740000002400 */
[----:B------:R-:W1:Y:S10]  /*6a80*/  MUFU.TANH R5, R5 ;  /* 0x0000000500057308 */ /* 0x000e740000002400 */
[----:B------:R-:W1:Y:S10]  /*6a90*/  MUFU.TANH R4, R4 ;  /* 0x0000000400047308 */ /* 0x000e740000002400 */
[----:B------:R1:W1:Y:S10]  /*6aa0*/  MUFU.TANH R173, R24 ;  /* 0x0000001800ad7308 */ /* 0x0002740000002400 */
[----:B------:R-:W1:Y:S10]  /*6ab0*/  MUFU.TANH R17, R17 ;  /* 0x0000001100117308 */ /* 0x000e740000002400 */
[----:B------:R-:W1:Y:S10]  /*6ac0*/  MUFU.TANH R7, R7 ;  /* 0x0000000700077308 */ /* 0x000e740000002400 */
[----:B------:R-:W1:Y:S01]  /*6ad0*/  MUFU.TANH R6, R6 ;  /* 0x0000000600067308 */ /* 0x000e620000002400 */
[----:B------:R-:W-:-:S05]  /*6ae0*/  @P0 BRA `(.L_x_189) ;  /* 0x0000050000000947 */ /* 0x000fca0003800000 */
[----:B--234-:R-:W2:Y:S01]  /*6af0*/  LDL R177, [R1+0x20] ;  /* 0x0000200001b17983 */ /* 0x01cea20000100800 */
[----:B------:R-:W-:Y:S01]  /*6b00*/  IMAD.MOV.U32 R179, RZ, RZ, c[0x0][0x2b8] ;  /* 0x0000ae00ffb37624 */ /* 0x000fe200078e00ff */
[----:B------:R-:W-:Y:S01]  /*6b10*/  UIMAD UR23, UR5, 0x30, UR12 ;  /* 0x00000030051778a4 */ /* 0x000fe2000f8e020c */
[----:B------:R-:W-:Y:S01]  /*6b20*/  IMAD.MOV.U32 R23, RZ, RZ, RZ ;  /* 0x000000ffff177224 */ /* 0x000fe200078e00ff */
[----:B------:R-:W3:Y:S02]  /*6b30*/  LDL R22, [R1+0x24] ;  /* 0x0000240001167983 */ /* 0x000ee40000100800 */
[----:B------:R-:W-:Y:S02]  /*6b40*/  ISETP.NE.AND P1, PT, R179, 0x1, PT ;  /* 0x00000001b300780c */ /* 0x000fe40003f25270 */
[----:B-1----:R-:W4:Y:S01]  /*6b50*/  LDL R24, [R1+0x4c] ;  /* 0x00004c0001187983 */ /* 0x002f220000100800 */
[----:B------:R-:W-:Y:S03]  /*6b60*/  IMAD.U32 R16, RZ, RZ, UR23 ;  /* 0x00000017ff107e24 */ /* 0x000fe6000f8e00ff */
[----:B------:R-:W5:Y:S04]  /*6b70*/  LDL R170, [R1+0x48] ;  /* 0x0000480001aa7983 */ /* 0x000f680000100800 */
[----:B------:R-:W4:Y:S04]  /*6b80*/  LDL R171, [R1+0x54] ;  /* 0x0000540001ab7983 */ /* 0x000f280000100800 */
[----:B------:R-:W4:Y:S04]  /*6b90*/  LDL R168, [R1+0x50] ;  /* 0x0000500001a87983 */ /* 0x000f280000100800 */
[----:B------:R-:W4:Y:S04]  /*6ba0*/  LDL R172, [R1+0x5c] ;  /* 0x00005c0001ac7983 */ /* 0x000f280000100800 */
[----:B------:R-:W4:Y:S01]  /*6bb0*/  LDL R179, [R1+0x58] ;  /* 0x0000580001b37983 */ /* 0x000f220000100800 */
[----:B--2---:R-:W-:Y:S03]  /*6bc0*/  IADD3 R16, R16, -0x30, R177 ;  /* 0xffffffd010107810 */ /* 0x004fe60007ffe0b1 */
[----:B------:R-:W2:Y:S01]  /*6bd0*/  LDL R177, [R1+0x1c] ;  /* 0x00001c0001b17983 */ /* 0x000ea20000100800 */
[----:B---3--:R-:W-:Y:S01]  /*6be0*/  ISETP.GE.AND P2, PT, R22, c[0x0][0x1d4], PT ;  /* 0x0000750016007a0c */ /* 0x008fe20003f46270 */
        /* <DEDUP_REMOVED lines=9> */
[----:B------:R1:W-:Y:S01]  /*6c80*/  STL [R1+0xc], R25 ;  /* 0x00000c1901007387 */ /* 0x0003e20000100800 */
[----:B------:R-:W-:Y:S03]  /*6c90*/  SHF.R.S32.HI R16, RZ, 0x1f, R25 ;  /* 0x0000001fff107819 */ /* 0x000fe60000011419 */
[----:B------:R3:W2:Y:S02]  /*6ca0*/  @!P3 LDG.E R23, [R20.64] ;  /* 0x000000121417b981 */ /* 0x0006a4000c1e1900 */
[----:B------:R-:W-:Y:S04]  /*6cb0*/  IMAD R16, R16, c[0x0][0x1e0], RZ ;  /* 0x0000780010107a24 */ /* 0x000fe800078e02ff */
[C---:B------:R-:W-:Y:S02]  /*6cc0*/  IMAD R16, R25.reuse, c[0x0][0x1e4], R16 ;  /* 0x0000790019107a24 */ /* 0x040fe400078e0210 */
[----:B---3--:R-:W-:Y:S02]  /*6cd0*/  IMAD.WIDE.U32 R20, R25, c[0x0][0x1e0], RZ ;  /* 0x0000780019147a25 */ /* 0x008fe400078e00ff */
[----:B-1----:R-:W1:Y:S02]  /*6ce0*/  S2R R25, SR_TID.X ;  /* 0x0000000000197919 */ /* 0x002e640000002100 */
[----:B------:R-:W-:Y:S02]  /*6cf0*/  IMAD.IADD R21, R21, 0x1, R16 ;  /* 0x0000000115157824 */ /* 0x000fe400078e0210 */
[----:B--2---:R1:W-:Y:S01]  /*6d00*/  STL [R1+0x8], R23 ;  /* 0x0000081701007387 */ /* 0x0043e20000100800 */
[----:B------:R-:W-:Y:S01]  /*6d10*/  SHF.R.S32.HI R16, RZ, 0x1f, R23 ;  /* 0x0000001fff107819 */ /* 0x000fe20000011417 */
[C---:B------:R-:W-:Y:S02]  /*6d20*/  IMAD.WIDE.U32 R20, R23.reuse, c[0x0][0x1f0], R20 ;  /* 0x00007c0017147a25 */ /* 0x040fe400078e0014 */
[----:B------:R-:W2:Y:S02]  /*6d30*/  LDL R26, [R1+0x10] ;  /* 0x00001000011a7983 */ /* 0x000ea40000100800 */
[----:B------:R-:W-:Y:S01]  /*6d40*/  IMAD R16, R16, c[0x0][0x1f0], RZ ;  /* 0x00007c0010107a24 */ /* 0x000fe200078e02ff */
[----:B------:R-:W-:Y:S01]  /*6d50*/  IADD3 R19, P0, R20, UR20, RZ ;  /* 0x0000001414137c10 */ /* 0x000fe2000ff1e0ff */
[----:B------:R-:W3:Y:S02]  /*6d60*/  LDL R27, [R1+0x28] ;  /* 0x00002800011b7983 */ /* 0x000ee40000100800 */
[----:B------:R-:W-:Y:S05]  /*6d70*/  IMAD R16, R23, c[0x0][0x1f4], R16 ;  /* 0x00007d0017107a24 */ /* 0x000fea00078e0210 */
[----:B------:R-:W-:Y:S02]  /*6d80*/  IADD3.X R16, R21, UR8, R16, P0, !PT ;  /* 0x0000000815107c10 */ /* 0x000fe400087fe410 */
[C---:B------:R-:W-:Y:S04]  /*6d90*/  LEA R18, P0, R19.reuse, c[0x0][0x1c8], 0x1 ;  /* 0x0000720013127a11 */ /* 0x040fe800078008ff */
[----:B------:R-:W-:Y:S01]  /*6da0*/  LEA.HI.X R16, R19, c[0x0][0x1cc], R16, 0x1, P0 ;  /* 0x0000730013107a11 */ /* 0x000fe200000f0c10 */
[----:B------:R-:W4:Y:S01]  /*6db0*/  SHFL.IDX PT, R20, R18, RZ, 0x181f ;  /* 0x00181fff12147589 */ /* 0x000f2200000e0000 */
[----:B-1----:R-:W-:Y:S03]  /*6dc0*/  SHF.R.S32.HI R23, RZ, 0x1f, R25 ;  /* 0x0000001fff177819 */ /* 0x002fe60000011419 */
[----:B------:R-:W5:Y:S01]  /*6dd0*/  SHFL.IDX PT, R21, R16, RZ, 0x181f ;  /* 0x00181fff10157589 */ /* 0x000f6200000e0000 */
[----:B------:R-:W-:Y:S03]  /*6de0*/  LEA.HI R23, R23, R25, RZ, 0x3 ;  /* 0x0000001917177211 */ /* 0x000fe600078f18ff */
[----:B------:R-:W1:Y:S01]  /*6df0*/  SHFL.IDX PT, R18, R18, 0x1, 0x181f ;  /* 0x00381f0012127f89 */ /* 0x000e6200000e0000 */
[----:B------:R-:W-:Y:S03]  /*6e00*/  SHF.R.S32.HI R23, RZ, 0x3, R23 ;  /* 0x00000003ff177819 */ /* 0x000fe60000011417 */
[----:B------:R-:W1:Y:S01]  /*6e10*/  SHFL.IDX PT, R16, R16, 0x1, 0x181f ;  /* 0x00381f0010107f89 */ /* 0x000e6200000e0000 */
[----:B------:R-:W-:Y:S04]  /*6e20*/  IADD3 R19, -R23, 0x30, RZ ;  /* 0x0000003017137810 */ /* 0x000fe80007ffe1ff */
[----:B------:R-:W-:Y:S11]  /*6e30*/  ISETP.GE.AND P0, PT, R19, 0x1, PT ;  /* 0x000000011300780c */ /* 0x000ff60003f06270 */
[----:B------:R-:W-:Y:S02]  /*6e40*/  @!UPT UIADD3 URZ, URZ, URZ, URZ ;  /* 0x0000003f3f3ff290 */ /* 0x000fe4000fffe03f */
[C---:B----4-:R-:W-:Y:S05]  /*6e50*/  @P0 IADD3 R22, P1, R20.reuse, R24, RZ ;  /* 0x0000001814160210 */ /* 0x050fea0007f3e0ff */
[C---:B-----5:R-:W-:Y:S05]  /*6e60*/  @P0 IMAD.X R23, R21.reuse, 0x1, R170, P1 ;  /* 0x0000000115170824 */ /* 0x060fea00008e06aa */
[----:B------:R4:W-:Y:S02]  /*6e70*/  @P0 LDGSTS.E.BYPASS.LTC128B.128 [R177+0x14080], [R22.64], !P2 ;  /* 0x1408000016b10fae */ /* 0x0009e4000d101d52 */
[C---:B----4-:R-:W-:Y:S05]  /*6e80*/  @P0 IADD3 R22, P1, R20.reuse, R171, RZ ;  /* 0x000000ab14160210 */ /* 0x050fea0007f3e0ff */
[C---:B------:R-:W-:Y:S05]  /*6e90*/  @P0 IMAD.X R23, R21.reuse, 0x1, R168, P1 ;  /* 0x0000000115170824 */ /* 0x040fea00008e06a8 */
[----:B------:R4:W-:Y:S02]  /*6ea0*/  @P0 LDGSTS.E.BYPASS.LTC128B.128 [R177+0x15880], [R22.64], !P6 ;  /* 0x1588000016b10fae */ /* 0x0009e4000f101d52 */
[----:B----4-:R-:W-:Y:S05]  /*6eb0*/  @P0 IADD3 R22, P1, R20, R172, RZ ;  /* 0x000000ac14160210 */ /* 0x010fea0007f3e0ff */
[----:B------:R-:W-:Y:S05]  /*6ec0*/  @P0 IMAD.X R23, R21, 0x1, R179, P1 ;  /* 0x0000000115170824 */ /* 0x000fea00008e06b3 */
[----:B------:R4:W-:Y:S01]  /*6ed0*/  @P0 LDGSTS.E.BYPASS.LTC128B.128 [R177+0x17080], [R22.64], !P5 ;  /* 0x1708000016b10fae */ /* 0x0009e2000e901d52 */
[C---:B--2---:R-:W-:Y:S04]  /*6ee0*/  @P0 LEA R20, P1, R26.reuse, R20, 0x1 ;  /* 0x000000141a140211 */ /* 0x044fe800078208ff */
[----:B---3--:R-:W-:Y:S05]  /*6ef0*/  @P0 LEA.HI.X R21, R26, R21, R27, 0x1, P1 ;  /* 0x000000151a150211 */ /* 0x008fea00008f0c1b */
[----:B------:R2:W-:Y:S01]  /*6f00*/  @P0 LDGSTS.E.BYPASS.LTC128B.128 [R177+0x18880], [R20.64], !P4 ;  /* 0x1888000014b10fae */ /* 0x0005e2000e101d52 */
[----:B------:R-:W-:Y:S11]  /*6f10*/  ISETP.GE.AND P0, PT, R19, 0x21, PT ;  /* 0x000000211300780c */ /* 0x000ff60003f06270 */
[----:B------:R-:W-:Y:S02]  /*6f20*/  @!UPT UIADD3 URZ, URZ, URZ, URZ ;  /* 0x0000003f3f3ff290 */ /* 0x000fe4000fffe03f */
[----:B-1----:R-:W-:Y:S05]  /*6f30*/  @P0 IADD3 R24, P1, R18, R24, RZ ;  /* 0x0000001812180210 */ /* 0x002fea0007f3e0ff */
[----:B------:R-:W-:Y:S05]  /*6f40*/  @P0 IMAD.X R25, R16, 0x1, R170, P1 ;  /* 0x0000000110190824 */ /* 0x000fea00008e06aa */
[----:B------:R4:W-:Y:S01]  /*6f50*/  @P0 LDGSTS.E.BYPASS.LTC128B.128 [R177+0x15080], [R24.64], !P2 ;  /* 0x1508000018b10fae */ /* 0x0009e2000d101d52 */
[----:B--2---:R-:W-:Y:S05]  /*6f60*/  @P0 IADD3 R20, P1, R18, R171, RZ ;  /* 0x000000ab12140210 */ /* 0x004fea0007f3e0ff */
[----:B------:R-:W-:Y:S05]  /*6f70*/  @P0 IMAD.X R21, R16, 0x1, R168, P1 ;  /* 0x0000000110150824 */ /* 0x000fea00008e06a8 */
[----:B------:R1:W-:Y:S02]  /*6f80*/  @P0 LDGSTS.E.BYPASS.LTC128B.128 [R177+0x16880], [R20.64], !P6 ;  /* 0x1688000014b10fae */ /* 0x0003e4000f101d52 */
[----:B-1----:R-:W-:Y:S05]  /*6f90*/  @P0 IADD3 R20, P1, R18, R172, RZ ;  /* 0x000000ac12140210 */ /* 0x002fea0007f3e0ff */
[----:B------:R-:W-:Y:S01]  /*6fa0*/  @P0 IMAD.X R21, R16, 0x1, R179, P1 ;  /* 0x0000000110150824 */ /* 0x000fe200008e06b3 */
[C---:B------:R-:W-:Y:S04]  /*6fb0*/  @P0 LEA R18, P1, R26.reuse, R18, 0x1 ;  /* 0x000000121a120211 */ /* 0x040fe800078208ff */
[----:B------:R4:W-:Y:S01]  /*6fc0*/  @P0 LDGSTS.E.BYPASS.LTC128B.128 [R177+0x18080], [R20.64], !P5 ;  /* 0x1808000014b10fae */ /* 0x0009e2000e901d52 */
[----:B------:R-:W-:Y:S05]  /*6fd0*/  @P0 LEA.HI.X R19, R26, R16, R27, 0x1, P1 ;  /* 0x000000101a130211 */ /* 0x000fea00008f0c1b */
[----:B------:R4:W-:Y:S03]  /*6fe0*/  @P0 LDGSTS.E.BYPASS.LTC128B.128 [R177+0x19880], [R18.64], !P4 ;  /* 0x1988000012b10fae */ /* 0x0009e6000e101d52 */
.L_x_189:
[----:B-1234-:R-:W2:Y:S01]  /*6ff0*/  LDL R18, [R1+0x34] ;  /* 0x0000340001127983 */ /* 0x01eea20000100800 */
[----:B------:R-:W-:Y:S02]  /*7000*/  UISETP.NE.AND UP1, UPT, UR14, URZ, UPT ;  /* 0x0000003f0e00728c */ /* 0x000fe4000bf25270 */
[----:B------:R-:W-:Y:S01]  /*7010*/  UIMAD UR23, UR5, -0x30, URZ ;  /* 0xffffffd0051778a4 */ /* 0x000fe2000f8e023f */
[----:B------:R-:W3:Y:S01]  /*7020*/  LDL R26, [R1+0x38] ;  /* 0x00003800011a7983 */ /* 0x000ee20000100800 */
[----:B------:R-:W-:Y:S02]  /*7030*/  UISETP.NE.AND UP0, UPT, UR13, URZ, UPT ;  /* 0x0000003f0d00728c */ /* 0x000fe4000bf05270 */
[----:B------:R-:W-:Y:S01]  /*7040*/  PLOP3.LUT P0, PT, PT, PT, UP1, 0x80, 0x0 ;  /* 0x000000000000781c */ /* 0x000fe20003f0f018 */
[----:B------:R-:W0:Y:S11]  /*7050*/  LDGDEPBAR ;  /* 0x00000000000079af */ /* 0x000e360000000000 */
[----:B------:R-:W-:Y:S01]  /*7060*/  @!UPT UIADD3 URZ, URZ, URZ, URZ ;  /* 0x0000003f3f3ff290 */ /* 0x000fe2000fffe03f */
[----:B--2---:R-:W-:Y:S01]  /*7070*/  @P0 IMAD.HI.U32 R16, R18, c[0x0][0x2c8], RZ ;  /* 0x0000b20012100a27 */ /* 0x004fe200078e00ff */
[----:B------:R-:W-:Y:S03]  /*7080*/  PLOP3.LUT P0, PT, PT, PT, UP1, 0x80, 0x0 ;  /* 0x000000000000781c */ /* 0x000fe60003f0f018 */
[----:B------:R-:W-:Y:S02]  /*7090*/  IMAD.MOV.U32 R23, RZ, RZ, R18 ;  /* 0x000000ffff177224 */ /* 0x000fe400078e0012 */
[----:B------:R-:W-:Y:S05]  /*70a0*/  IMAD.U32 R18, RZ, RZ, UR23 ;  /* 0x00000017ff127e24 */ /* 0x000fea000f8e00ff */
[----:B---3--:R-:W-:Y:S03]  /*70b0*/  IADD3 R18, -R26, 0x1, R18 ;  /* 0x000000011a127810 */ /* 0x008fe60007ffe112 */
[----:B------:R-:W-:Y:S01]  /*70c0*/  @P0 SHF.R.U32.HI R23, RZ, c[0x0][0x2cc], R16 ;  /* 0x0000b300ff170a19 */ /* 0x000fe20000011610 */
[----:B------:R-:W-:Y:S01]  /*70d0*/  IMAD.U32 R16, RZ, RZ, UR28 ;  /* 0x0000001cff107e24 */ /* 0x000fe2000f8e00ff */
[----:B------:R-:W-:Y:S03]  /*70e0*/  PLOP3.LUT P0, PT, PT, PT, UP0, 0x40, 0x0 ;  /* 0x000000000000781c */ /* 0x000fe60003f0e808 */
[----:B------:R-:W1:Y:S01]  /*70f0*/  SHFL.IDX PT, R19, R23, RZ, 0x1c1f ;  /* 0x001c1fff17137589 */ /* 0x000e6200000e0000 */
[----:B------:R-:W-:Y:S05]  /*7100*/  IMAD R16, R16, c[0x0][0x1d0], R18 ;  /* 0x0000740010107a24 */ /* 0x000fea00078e0212 */
[----:B------:R-:W-:Y:S04]  /*7110*/  IADD3 R16, R16, -c[0x0][0x168], RZ ;  /* 0x80005a0010107a10 */ /* 0x000fe80007ffe0ff */
[C---:B------:R-:W-:Y:S02]  /*7120*/  IADD3 R22, R16.reuse, c[0x0][0x328], RZ ;  /* 0x0000ca0010167a10 */ /* 0x040fe40007ffe0ff */
[----:B------:R-:W-:Y:S03]  /*7130*/  IADD3 R16, R16, UR22, RZ ;  /* 0x0000001610107c10 */ /* 0x000fe6000fffe0ff */
[----:B-1----:R-:W-:Y:S02]  /*7140*/  IMAD.IADD R25, R22, 0x1, R19 ;  /* 0x0000000116197824 */ /* 0x002fe400078e0213 */
[----:B------:R-:W-:Y:S01]  /*7150*/  IMAD.IADD R24, R19, 0x1, R16 ;  /* 0x0000000113187824 */ /* 0x000fe200078e0210 */
[----:B------:R-:W-:-:S05]  /*7160*/  @P0 BRA `(.L_x_190) ;  /* 0x000001a000000947 */ /* 0x000fca0003800000 */
[----:B------:R-:W-:Y:S01]  /*7170*/  MOV R18, UR28 ;  /* 0x0000001c00127c02 */ /* 0x000fe20008000f00 */
[----:B------:R-:W-:Y:S04]  /*7180*/  BSSY B0, `(.L_x_191) ;  /* 0x0000013000007945 */ /* 0x000fe80003800000 */
[----:B------:R-:W-:Y:S05]  /*7190*/  IMAD R19, R18, c[0x0][0x1d0], R19 ;  /* 0x0000740012137a24 */ /* 0x000fea00078e0213 */
[----:B------:R-:W-:Y:S04]  /*71a0*/  IADD3 R19, R19, -c[0x0][0x168], RZ ;  /* 0x80005a0013137a10 */ /* 0x000fe80007ffe0ff */
[----:B------:R-:W-:Y:S11]  /*71b0*/  ISETP.GT.AND P0, PT, R19, -0x1, PT ;  /* 0xffffffff1300780c */ /* 0x000ff60003f04270 */
[----:B------:R-:W-:Y:S02]  /*71c0*/  @!UPT UIADD3 URZ, URZ, URZ, URZ ;  /* 0x0000003f3f3ff290 */ /* 0x000fe4000fffe03f */
[----:B------:R-:W-:-:S05]  /*71d0*/  @P0 BRA `(.L_x_192) ;  /* 0x0000008000000947 */ /* 0x000fca0003800000 */
[----:B------:R-:W-:Y:S01]  /*71e0*/  LOP3.LUT R19, RZ, R19, RZ, 0x33, !PT ;  /* 0x00000013ff137212 */ /* 0x000fe200078e33ff */
[----:B------:R-:W-:Y:S05]  /*71f0*/  IMAD.MOV.U32 R18, RZ, RZ, 0x1 ;  /* 0x00000001ff127424 */ /* 0x000fea00078e00ff */
[----:B------:R-:W-:Y:S11]  /*7200*/  ISETP.NE.AND P0, PT, R18, c[0x0][0x32c], PT ;  /* 0x0000cb0012007a0c */ /* 0x000ff60003f05270 */
[----:B------:R-:W-:Y:S02]  /*7210*/  @!UPT UIADD3 URZ, URZ, URZ, URZ ;  /* 0x0000003f3f3ff290 */ /* 0x000fe4000fffe03f */
[----:B------:R-:W-:Y:S05]  /*7220*/  @P0 IMAD.HI.U32 R18, R19, c[0x0][0x330], RZ ;  /* 0x0000cc0013120a27 */ /* 0x000fea00078e00ff */
[----:B------:R-:W-:Y:S04]  /*7230*/  @P0 SHF.R.U32.HI R19, RZ, c[0x0][0x334], R18 ;  /* 0x0000cd00ff130a19 */ /* 0x000fe80000011612 */
[----:B------:R-:W-:Y:S01]  /*7240*/  LOP3.LUT R19, RZ, R19, RZ, 0x33, !PT ;  /* 0x00000013ff137212 */ /* 0x000fe200078e33ff */
[----:B------:R-:W-:-:S05]  /*7250*/  BRA `(.L_x_193) ;  /* 0x0000005000007947 */ /* 0x000fca0003800000 */
.L_x_192:
[----:B------:R-:W-:Y:S04]  /*7260*/  MOV R18, 0x1 ;  /* 0x0000000100127802 */ /* 0x000fe80000000f00 */
[----:B------:R-:W-:Y:S11]  /*7270*/  ISETP.NE.AND P0, PT, R18, c[0x0][0x32c], PT ;  /* 0x0000cb0012007a0c */ /* 0x000ff60003f05270 */
[----:B------:R-:W-:Y:S02]  /*7280*/  @!UPT UIADD3 URZ, URZ, URZ, URZ ;  /* 0x0000003f3f3ff290 */ /* 0x000fe4000fffe03f */
[----:B------:R-:W-:Y:S05]  /*7290*/  @P0 IMAD.HI.U32 R18, R19, c[0x0][0x330], RZ ;  /* 0x0000cc0013120a27 */ /* 0x000fea00078e00ff */
[----:B------:R-:W-:Y:S02]  /*72a0*/  @P0 SHF.R.U32.HI R19, RZ, c[0x0][0x334], R18 ;  /* 0x0000cd00ff130a19 */ /* 0x000fe40000011612 */
.L_x_193:
[----:B------:R-:W-:Y:S05]  /*72b0*/  BSYNC B0 ;  /* 0x0000000000007941 */ /* 0x000fea0003800000 */
.L_x_191:
[----:B------:R-:W-:Y:S05]  /*72c0*/  IADD3 R18, -R26, UR23, RZ ;  /* 0x000000171a127c10 */ /* 0x000fea000fffe1ff */
[----:B------:R-:W-:Y:S05]  /*72d0*/  IMAD R18, R19, c[0x0][0x32c], R18 ;  /* 0x0000cb0013127a24 */ /* 0x000fea00078e0212 */
[----:B------:R-:W-:Y:S02]  /*72e0*/  IMNMX R24, R24, R18, !PT ;  /* 0x0000001218187217 */ /* 0x000fe40007800200 */
[----:B------:R-:W-:Y:S04]  /*72f0*/  IADD3 R18, R18, c[0x0][0x32c], RZ ;  /* 0x0000cb0012127a10 */ /* 0x000fe80007ffe0ff */
[----:B------:R-:W-:Y:S02]  /*7300*/  IMNMX R25, R25, R18, PT ;  /* 0x0000001219197217 */ /* 0x000fe40003800200 */
.L_x_190:
[----:B------:R-:W-:Y:S02]  /*7310*/  UISETP.GE.AND UP0, UPT, UR23, 0x1, UPT ;  /* 0x000000011700788c */ /* 0x000fe4000bf06270 */
[----:B------:R-:W-:Y:S02]  /*7320*/  UISETP.GE.AND UP6, UPT, UR23, 0x12, UPT ;  /* 0x000000121700788c */ /* 0x000fe4000bfc6270 */
[----:B------:R-:W-:Y:S02]  /*7330*/  UP2UR UR31, UPR, URZ, 0x1 ;  /* 0x000000013f1f7883 */ /* 0x000fe40008000000 */
[----:B------:R-:W-:Y:S01]  /*7340*/  PLOP3.LUT P0, PT, PT, PT, UP0, 0x40, 0x0 ;  /* 0x000000000000781c */ /* 0x000fe20003f0e808 */
[----:B------:R-:W-:Y:S02]  /*7350*/  UISETP.GE.AND UP0, UPT, UR23, 0x2, UPT ;  /* 0x000000021700788c */ /* 0x000fe4000bf06270 */
[----:B------:R-:W-:Y:S01]  /*7360*/  UISETP.GE.AND UP5, UPT, UR23, 0x19, UPT ;  /* 0x000000191700788c */ /* 0x000fe2000bfa6270 */
[----:B------:R-:W-:Y:S01]  /*7370*/  ISETP.GT.AND P0, PT, R24, RZ, P0 ;  /* 0x000000ff1800720c */ /* 0x000fe20000704270 */
[----:B------:R-:W-:Y:S02]  /*7380*/  UP2UR UR30, UPR, URZ, 0x1 ;  /* 0x000000013f1e7883 */ /* 0x000fe40008000000 */
[----:B------:R-:W-:Y:S01]  /*7390*/  UISETP.GE.AND UP4, UPT, UR23, 0x1a, UPT ;  /* 0x0000001a1700788c */ /* 0x000fe2000bf86270 */
[C---:B------:R-:W-:Y:S01]  /*73a0*/  ISETP.LT.OR P0, PT, R25.reuse, 0x1, P0 ;  /* 0x000000011900780c */ /* 0x040fe20000701670 */
[----:B------:R-:W-:Y:S02]  /*73b0*/  UISETP.GE.AND UP3, UPT, UR23, 0x21, UPT ;  /* 0x000000211700788c */ /* 0x000fe4000bf66270 */
[----:B------:R-:W-:Y:S01]  /*73c0*/  UISETP.GE.AND UP2, UPT, UR23, 0x22, UPT ;  /* 0x000000221700788c */ /* 0x000fe2000bf46270 */
[----:B------:R-:W-:Y:S01]  /*73d0*/  FSEL R18, R0, -INF , !P0 ;  /* 0xff80000000127808 */ /* 0x000fe20004000000 */
[----:B------:R-:W-:Y:S01]  /*73e0*/  UISETP.GE.AND UP1, UPT, UR23, 0x29, UPT ;  /* 0x000000291700788c */ /* 0x000fe2000bf26270 */
[----:B------:R-:W-:Y:S01]  /*73f0*/  PLOP3.LUT P0, PT, PT, PT, UP0, 0x40, 0x0 ;  /* 0x000000000000781c */ /* 0x000fe20003f0e808 */
[----:B------:R-:W-:Y:S01]  /*7400*/  UISETP.GE.AND UP0, UPT, UR23, 0x9, UPT ;  /* 0x000000091700788c */ /* 0x000fe2000bf06270 */
[----:B------:R-:W1:Y:S01]  /*7410*/  SHFL.IDX PT, R0, R23, 0x1, 0x1c1f ;  /* 0x003c1f0017007f89 */ /* 0x000e6200000e0000 */
[----:B------:R-:W-:Y:S01]  /*7420*/  UP2UR UR32, UPR, URZ, 0x40 ;  /* 0x000000403f207883 */ /* 0x000fe20008000000 */
[----:B------:R-:W-:Y:S01]  /*7430*/  ISETP.GT.AND P0, PT, R24, 0x1, P0 ;  /* 0x000000011800780c */ /* 0x000fe20000704270 */
[----:B------:R-:W-:Y:S03]  /*7440*/  UP2UR UR29, UPR, URZ, 0x1 ;  /* 0x000000013f1d7883 */ /* 0x000fe60008000000 */
[C---:B------:R-:W-:Y:S04]  /*7450*/  ISETP.LT.OR P0, PT, R25.reuse, 0x2, P0 ;  /* 0x000000021900780c */ /* 0x040fe80000701670 */
[----:B------:R-:W-:Y:S02]  /*7460*/  FSEL R21, R2, -INF , !P0 ;  /* 0xff80000002157808 */ /* 0x000fe40004000000 */
[----:B------:R-:W-:Y:S01]  /*7470*/  PLOP3.LUT P0, PT, PT, PT, UP0, 0x40, 0x0 ;  /* 0x000000000000781c */ /* 0x000fe20003f0e808 */
[----:B------:R-:W-:Y:S03]  /*7480*/  UISETP.GE.AND UP0, UPT, UR23, 0xa, UPT ;  /* 0x0000000a1700788c */ /* 0x000fe6000bf06270 */
[----:B------:R-:W-:Y:S01]  /*7490*/  ISETP.GT.AND P0, PT, R24, 0x8, P0 ;  /* 0x000000081800780c */ /* 0x000fe20000704270 */
[----:B------:R-:W-:Y:S03]  /*74a0*/  UP2UR UR27, UPR, URZ, 0x1 ;  /* 0x000000013f1b7883 */ /* 0x000fe60008000000 */
[C---:B------:R-:W-:Y:S04]  /*74b0*/  ISETP.LT.OR P0, PT, R25.reuse, 0x9, P0 ;  /* 0x000000091900780c */ /* 0x040fe80000701670 */
[----:B------:R-:W-:Y:S01]  /*74c0*/  FSEL R8, R8, -INF , !P0 ;  /* 0xff80000008087808 */ /* 0x000fe20004000000 */
[--C-:B-1----:R-:W-:Y:S01]  /*74d0*/  IMAD.IADD R16, R16, 0x1, R0.reuse ;  /* 0x0000000110107824 */ /* 0x102fe200078e0200 */
[----:B------:R-:W-:Y:S01]  /*74e0*/  PLOP3.LUT P0, PT, PT, PT, UP0, 0x40, 0x0 ;  /* 0x000000000000781c */ /* 0x000fe20003f0e808 */
[----:B------:R-:W-:Y:S03]  /*74f0*/  UISETP.GE.AND UP0, UPT, UR23, 0x11, UPT ;  /* 0x000000111700788c */ /* 0x000fe6000bf06270 */
[C---:B------:R-:W-:Y:S01]  /*7500*/  ISETP.GT.AND P0, PT, R24.reuse, 0x9, P0 ;  /* 0x000000091800780c */ /* 0x040fe20000704270 */
[----:B------:R-:W-:Y:S03]  /*7510*/  UP2UR UR26, UPR, URZ, 0x1 ;  /* 0x000000013f1a7883 */ /* 0x000fe60008000000 */
[----:B------:R-:W-:Y:S04]  /*7520*/  ISETP.LT.OR P0, PT, R25, 0xa, P0 ;  /* 0x0000000a1900780c */ /* 0x000fe80000701670 */
[----:B------:R-:W-:Y:S02]  /*7530*/  FSEL R159, R159, -INF , !P0 ;  /* 0xff8000009f9f7808 */ /* 0x000fe40004000000 */
[----:B------:R-:W-:Y:S01]  /*7540*/  PLOP3.LUT P0, PT, PT, PT, UP0, 0x40, 0x0 ;  /* 0x000000000000781c */ /* 0x000fe20003f0e808 */
[----:B------:R-:W-:Y:S03]  /*7550*/  UISETP.GE.AND UP0, UPT, UR23, 0x2a, UPT ;  /* 0x0000002a1700788c */ /* 0x000fe6000bf06270 */
[C---:B------:R-:W-:Y:S04]  /*7560*/  ISETP.GT.AND P0, PT, R24.reuse, 0x10, P0 ;  /* 0x000000101800780c */ /* 0x040fe80000704270 */
[----:B------:R-:W-:Y:S04]  /*7570*/  ISETP.LT.OR P0, PT, R25, 0x11, P0 ;  /* 0x000000111900780c */ /* 0x000fe80000701670 */
[----:B------:R-:W-:Y:S02]  /*7580*/  FSEL R20, R11, -INF , !P0 ;  /* 0xff8000000b147808 */ /* 0x000fe40004000000 */
[----:B------:R-:W-:Y:S01]  /*7590*/  PLOP3.LUT P0, PT, PT, PT, UP6, 0x40, 0x0 ;  /* 0x000000000000781c */ /* 0x000fe20003f0e868 */
[----:B------:R-:W-:Y:S03]  /*75a0*/  UISETP.NE.AND UP6, UPT, UR13, URZ, UPT ;  /* 0x0000003f0d00728c */ /* 0x000fe6000bfc5270 */
[C---:B------:R-:W-:Y:S04]  /*75b0*/  ISETP.GT.AND P0, PT, R24.reuse, 0x11, P0 ;  /* 0x000000111800780c */ /* 0x040fe80000704270 */
[----:B------:R-:W-:Y:S04]  /*75c0*/  ISETP.LT.OR P0, PT, R25, 0x12, P0 ;  /* 0x000000121900780c */ /* 0x000fe80000701670 */
[----:B------:R-:W-:Y:S02]  /*75d0*/  FSEL R19, R13, -INF , !P0 ;  /* 0xff8000000d137808 */ /* 0x000fe40004000000 */
[----:B------:R-:W-:Y:S04]  /*75e0*/  PLOP3.LUT P0, PT, PT, PT, UP5, 0x40, 0x0 ;  /* 0x000000000000781c */ /* 0x000fe80003f0e858 */
[----:B------:R-:W-:Y:S04]  /*75f0*/  ISETP.GT.AND P0, PT, R24, 0x18, P0 ;  /* 0x000000181800780c */ /* 0x000fe80000704270 */
[C---:B------:R-:W-:Y:S04]  /*7600*/  ISETP.LT.OR P0, PT, R25.reuse, 0x19, P0 ;  /* 0x000000191900780c */ /* 0x040fe80000701670 */
[----:B------:R-:W-:Y:S02]  /*7610*/  FSEL R14, R14, -INF , !P0 ;  /* 0xff8000000e0e7808 */ /* 0x000fe40004000000 */
[----:B------:R-:W-:Y:S04]  /*7620*/  PLOP3.LUT P0, PT, PT, PT, UP4, 0x40, 0x0 ;  /* 0x000000000000781c */ /* 0x000fe80003f0e848 */
[C---:B------:R-:W-:Y:S04]  /*7630*/  ISETP.GT.AND P0, PT, R24.reuse, 0x19, P0 ;  /* 0x000000191800780c */ /* 0x040fe80000704270 */
[----:B------:R-:W-:Y:S04]  /*7640*/  ISETP.LT.OR P0, PT, R25, 0x1a, P0 ;  /* 0x0000001a1900780c */ /* 0x000fe80000701670 */
[----:B------:R-:W-:Y:S02]  /*7650*/  FSEL R179, R15, -INF , !P0 ;  /* 0xff8000000fb37808 */ /* 0x000fe40004000000 */
[----:B------:R-:W-:Y:S04]  /*7660*/  PLOP3.LUT P0, PT, PT, PT, UP3, 0x40, 0x0 ;  /* 0x000000000000781c */ /* 0x000fe80003f0e838 */
        /* <DEDUP_REMOVED lines=12> */
[----:B------:R-:W-:Y:S04]  /*7730*/  ISETP.GT.AND P0, PT, R24, 0x29, P0 ;  /* 0x000000291800780c */ /* 0x000fe80000704270 */
[----:B------:R-:W-:Y:S04]  /*7740*/  ISETP.LT.OR P0, PT, R25, 0x2a, P0 ;  /* 0x0000002a1900780c */ /* 0x000fe80000701670 */
[----:B------:R-:W-:Y:S01]  /*7750*/  FSEL R11, R17, -INF , !P0 ;  /* 0xff800000110b7808 */ /* 0x000fe20004000000 */
[----:B------:R-:W-:Y:S01]  /*7760*/  IMAD.IADD R17, R22, 0x1, R0 ;  /* 0x0000000116117824 */ /* 0x000fe200078e0200 */
[----:B------:R-:W-:Y:S01]  /*7770*/  PLOP3.LUT P0, PT, PT, PT, UP6, 0x40, 0x0 ;  /* 0x000000000000781c */ /* 0x000fe20003f0e868 */
[----:B------:R-:W-:Y:S11]  /*7780*/  UISETP.NE.AND UP6, UPT, UR32, URZ, UPT ;  /* 0x0000003f2000728c */ /* 0x000ff6000bfc5270 */
[----:B------:R-:W-:Y:S01]  /*7790*/  @!UPT UIADD3 URZ, URZ, URZ, URZ ;  /* 0x0000003f3f3ff290 */ /* 0x000fe2000fffe03f */
        /* <DEDUP_REMOVED lines=16> */
.L_x_196:
[----:B------:R-:W-:Y:S04]  /*78a0*/  MOV R0, 0x1 ;  /* 0x0000000100007802 */ /* 0x000fe80000000f00 */
[----:B------:R-:W-:Y:S11]  /*78b0*/  ISETP.NE.AND P0, PT, R0, c[0x0][0x32c], PT ;  /* 0x0000cb0000007a0c */ /* 0x000ff60003f05270 */
[----:B------:R-:W-:Y:S02]  /*78c0*/  @!UPT UIADD3 URZ, URZ, URZ, URZ ;  /* 0x0000003f3f3ff290 */ /* 0x000fe4000fffe03f */
[----:B------:R-:W-:Y:S05]  /*78d0*/  @P0 IMAD.HI.U32 R0, R2, c[0x0][0x330], RZ ;  /* 0x0000cc0002000a27 */ /* 0x000fea00078e00ff */
[----:B------:R-:W-:Y:S02]  /*78e0*/  @P0 SHF.R.U32.HI R2, RZ, c[0x0][0x334], R0 ;  /* 0x0000cd00ff020a19 */ /* 0x000fe40000011600 */
.L_x_197:
[----:B------:R-:W-:Y:S05]  /*78f0*/  BSYNC B0 ;  /* 0x0000000000007941 */ /* 0x000fea0003800000 */
.L_x_195:
[----:B------:R-:W-:Y:S05]  /*7900*/  IADD3 R0, -R26, UR23, RZ ;  /* 0x000000171a007c10 */ /* 0x000fea000fffe1ff */
[----:B------:R-:W-:Y:S05]  /*7910*/  IMAD R0, R2, c[0x0][0x32c], R0 ;  /* 0x0000cb0002007a24 */ /* 0x000fea00078e0200 */
[----:B------:R-:W-:Y:S02]  /*7920*/  IMNMX R16, R16, R0, !PT ;  /* 0x0000000010107217 */ /* 0x000fe40007800200 */
[----:B------:R-:W-:Y:S04]  /*7930*/  IADD3 R0, R0, c[0x0][0x32c], RZ ;  /* 0x0000cb0000007a10 */ /* 0x000fe80007ffe0ff */
[----:B------:R-:W-:Y:S02]  /*7940*/  IMNMX R17, R17, R0, PT ;  /* 0x0000000011117217 */ /* 0x000fe40003800200 */
.L_x_194:
[----:B------:R-:W-:Y:S01]  /*7950*/  FMNMX.FTZ R0, R18, R3, !PT ;  /* 0x0000000312007209 */ /* 0x000fe20007810000 */
[----:B------:R-:W-:Y:S01]  /*7960*/  UP2UR UR23, UPR, URZ, 0x10 ;  /* 0x000000103f177883 */ /* 0x000fe20008000000 */
[----:B------:R-:W2:Y:S01]  /*7970*/  LDL.LU R26, [R1+0x44] ;  /* 0x00004400011a7983 */ /* 0x000ea20000300800 */
[----:B------:R-:W-:Y:S01]  /*7980*/  UISETP.NE.AND UP4, UPT, UR31, URZ, UPT ;  /* 0x0000003f1f00728c */ /* 0x000fe2000bf85270 */
[----:B------:R-:W-:Y:S01]  /*7990*/  FMNMX.FTZ R0, R21, R0, !PT ;  /* 0x0000000015007209 */ /* 0x000fe20007810000 */
[----:B------:R-:W-:Y:S02]  /*79a0*/  UP2UR UR31, UPR, URZ, 0x8 ;  /* 0x000000083f1f7883 */ /* 0x000fe40008000000 */
        /* <DEDUP_REMOVED lines=20> */
[----:B-1----:R-:W-:Y:S04]  /*7af0*/  FMNMX.FTZ R0, R2, R0, !PT ;  /* 0x0000000002007209 */ /* 0x002fe80007810000 */
[C---:B------:R-:W-:Y:S01]  /*7b00*/  FSETP.NEU.FTZ.AND P0, PT, R0.reuse, -INF , PT ;  /* 0xff8000000000780b */ /* 0x040fe20003f1d000 */
[C---:B------:R-:W-:Y:S03]  /*7b10*/  FMUL.FTZ R172, R0.reuse, c[0x0][0x2d0] ;  /* 0x0000b40000ac7a20 */ /* 0x040fe60000410000 */
[----:B------:R-:W-:Y:S02]  /*7b20*/  FSEL R2, R0, RZ, P0 ;  /* 0x000000ff00027208 */ /* 0x000fe40000000000 */
[----:B------:R-:W-:Y:S02]  /*7b30*/  FSEL R172, R172, RZ, P0 ;  /* 0x000000ffacac7208 */ /* 0x000fe40000000000 */
[----:B------:R-:W-:Y:S01]  /*7b40*/  PLOP3.LUT P0, PT, PT, PT, UP4, 0x40, 0x0 ;  /* 0x000000000000781c */ /* 0x000fe20003f0e848 */
[----:B------:R-:W-:Y:S01]  /*7b50*/  UISETP.NE.AND UP4, UPT, UR23, URZ, UPT ;  /* 0x0000003f1700728c */ /* 0x000fe2000bf85270 */
[----:B------:R-:W-:Y:S01]  /*7b60*/  FADD.FTZ R2, -R2, R3 ;  /* 0x0000000302027221 */ /* 0x000fe20000010100 */
[----:B------:R-:W-:Y:S01]  /*7b70*/  UIADD3 UR23, UR5, -0x1, URZ ;  /* 0xffffffff05177890 */ /* 0x000fe2000fffe03f */
[----:B------:R-:W-:Y:S01]  /*7b80*/  ISETP.GT.AND P0, PT, R16, RZ, P0 ;  /* 0x000000ff1000720c */ /* 0x000fe20000704270 */
[--C-:B------:R-:W-:Y:S02]  /*7b90*/  FFMA.FTZ R24, R14, c[0x0][0x2d0], -R172.reuse ;  /* 0x0000b4000e187a23 */ /* 0x100fe400000108ac */
[--C-:B------:R-:W-:Y:S01]  /*7ba0*/  FFMA.FTZ R171, R20, c[0x0][0x2d0], -R172.reuse ;  /* 0x0000b40014ab7a23 */ /* 0x100fe200000108ac */
[----:B------:R-:W-:Y:S01]  /*7bb0*/  ISETP.LT.OR P0, PT, R17, 0x1, P0 ;  /* 0x000000011100780c */ /* 0x000fe20000701670 */
[--C-:B------:R-:W-:Y:S02]  /*7bc0*/  FFMA.FTZ R25, R19, c[0x0][0x2d0], -R172.reuse ;  /* 0x0000b40013197a23 */ /* 0x100fe400000108ac */
[--C-:B------:R-:W-:Y:S01]  /*7bd0*/  FFMA.FTZ R18, R18, c[0x0][0x2d0], -R172.reuse ;  /* 0x0000b40012127a23 */ /* 0x100fe200000108ac */
[----:B------:R-:W-:Y:S01]  /*7be0*/  FSEL R14, R158, -INF , !P0 ;  /* 0xff8000009e0e7808 */ /* 0x000fe20004000000 */
[--C-:B------:R-:W-:Y:S01]  /*7bf0*/  FFMA.FTZ R15, R21, c[0x0][0x2d0], -R172.reuse ;  /* 0x0000b400150f7a23 */ /* 0x100fe200000108ac */
[----:B------:R-:W-:Y:S01]  /*7c00*/  PLOP3.LUT P0, PT, PT, PT, UP3, 0x40, 0x0 ;  /* 0x000000000000781c */ /* 0x000fe20003f0e838 */
[--C-:B------:R-:W-:Y:S01]  /*7c10*/  FFMA.FTZ R179, R179, c[0x0][0x2d0], -R172.reuse ;  /* 0x0000b400b3b37a23 */ /* 0x100fe200000108ac */
[----:B------:R-:W-:Y:S01]  /*7c20*/  UISETP.NE.AND UP3, UPT, UR31, URZ, UPT ;  /* 0x0000003f1f00728c */ /* 0x000fe2000bf65270 */
[--C-:B------:R-:W-:Y:S01]  /*7c30*/  FFMA.FTZ R13, R8, c[0x0][0x2d0], -R172.reuse ;  /* 0x0000b400080d7a23 */ /* 0x100fe200000108ac */
[----:B------:R-:W-:Y:S01]  /*7c40*/  ISETP.GT.AND P0, PT, R16, 0x1, P0 ;  /* 0x000000011000780c */ /* 0x000fe20000704270 */
[--C-:B------:R-:W-:Y:S01]  /*7c50*/  FFMA.FTZ R8, R159, c[0x0][0x2d0], -R172.reuse ;  /* 0x0000b4009f087a23 */ /* 0x100fe200000108ac */
[----:B------:R-:W-:Y:S01]  /*7c60*/  MUFU.EX2 R18, R18 ;  /* 0x0000001200127308 */ /* 0x000fe20000000800 */
[--C-:B------:R-:W-:Y:S01]  /*7c70*/  FFMA.FTZ R175, R175, c[0x0][0x2d0], -R172.reuse ;  /* 0x0000b400afaf7a23 */ /* 0x100fe200000108ac */
[----:B------:R-:W-:Y:S01]  /*7c80*/  ISETP.LT.OR P0, PT, R17, 0x2, P0 ;  /* 0x000000021100780c */ /* 0x000fe20000701670 */
[--C-:B------:R-:W-:Y:S02]  /*7c90*/  FFMA.FTZ R174, R174, c[0x0][0x2d0], -R172.reuse ;  /* 0x0000b400aeae7a23 */ /* 0x100fe400000108ac */
[--C-:B------:R-:W-:Y:S02]  /*7ca0*/  FFMA.FTZ R173, R173, c[0x0][0x2d0], -R172.reuse ;  /* 0x0000b400adad7a23 */ /* 0x100fe400000108ac */
[----:B------:R-:W-:Y:S01]  /*7cb0*/  FFMA.FTZ R172, R11, c[0x0][0x2d0], -R172 ;  /* 0x0000b4000bac7a23 */ /* 0x000fe200000108ac */
[----:B------:R-:W-:Y:S01]  /*7cc0*/  FSEL R11, R157, -INF , !P0 ;  /* 0xff8000009d0b7808 */ /* 0x000fe20004000000 */
[----:B------:R-:W-:Y:S01]  /*7cd0*/  FMUL.FTZ R2, R2, c[0x0][0x2d0] ;  /* 0x0000b40002027a20 */ /* 0x000fe20000410000 */
[----:B------:R-:W-:Y:S01]  /*7ce0*/  PLOP3.LUT P0, PT, PT, PT, UP2, 0x40, 0x0 ;  /* 0x000000000000781c */ /* 0x000fe20003f0e828 */
[----:B------:R-:W-:Y:S01]  /*7cf0*/  UISETP.NE.AND UP2, UPT, UR30, URZ, UPT ;  /* 0x0000003f1e00728c */ /* 0x000fe2000bf45270 */
[----:B------:R-:W1:Y:S02]  /*7d00*/  MUFU.EX2 R15, R15 ;  /* 0x0000000f000f7308 */ /* 0x000e640000000800 */
[----:B------:R-:W-:Y:S04]  /*7d10*/  ISETP.GT.AND P0, PT, R16, 0x8, P0 ;  /* 0x000000081000780c */ /* 0x000fe80000704270 */
[C---:B------:R-:W-:Y:S04]  /*7d20*/  ISETP.LT.OR P0, PT, R17.reuse, 0x9, P0 ;  /* 0x000000091100780c */ /* 0x040fe80000701670 */
[----:B------:R-:W-:Y:S01]  /*7d30*/  FSEL R10, R10, -INF , !P0 ;  /* 0xff8000000a0a7808 */ /* 0x000fe20004000000 */
[----:B------:R-:W-:Y:S01]  /*7d40*/  MUFU.EX2 R13, R13 ;  /* 0x0000000d000d7308 */ /* 0x000fe20000000800 */
[----:B------:R-:W-:Y:S01]  /*7d50*/  PLOP3.LUT P0, PT, PT, PT, UP1, 0x40, 0x0 ;  /* 0x000000000000781c */ /* 0x000fe20003f0e818 */
[----:B------:R-:W-:Y:S03]  /*7d60*/  UISETP.NE.AND UP1, UPT, UR29, URZ, UPT ;  /* 0x0000003f1d00728c */ /* 0x000fe6000bf25270 */
[C---:B------:R-:W-:Y:S04]  /*7d70*/  ISETP.GT.AND P0, PT, R16.reuse, 0x9, P0 ;  /* 0x000000091000780c */ /* 0x040fe80000704270 */
[----:B------:R-:W-:Y:S01]  /*7d80*/  ISETP.LT.OR P0, PT, R17, 0xa, P0 ;  /* 0x0000000a1100780c */ /* 0x000fe20000701670 */
[----:B------:R-:W3:Y:S03]  /*7d90*/  MUFU.EX2 R8, R8 ;  /* 0x0000000800087308 */ /* 0x000ee60000000800 */
[----:B------:R-:W-:Y:S02]  /*7da0*/  FSEL R169, R169, -INF , !P0 ;  /* 0xff800000a9a97808 */ /* 0x000fe40004000000 */
[----:B------:R-:W-:Y:S01]  /*7db0*/  PLOP3.LUT P0, PT, PT, PT, UP0, 0x40, 0x0 ;  /* 0x000000000000781c */ /* 0x000fe20003f0e808 */
[----:B------:R-:W-:Y:S01]  /*7dc0*/  UISETP.NE.AND UP0, UPT, UR27, URZ, UPT ;  /* 0x0000003f1b00728c */ /* 0x000fe2000bf05270 */
[----:B-1----:R-:W-:Y:S02]  /*7dd0*/  F2FP.BF16.PACK_AB R168, R15, R18 ;  /* 0x000000120fa8723e */ /* 0x002fe400000010ff */
[----:B------:R-:W-:Y:S01]  /*7de0*/  ISETP.GT.AND P0, PT, R16, 0x10, P0 ;  /* 0x000000101000780c */ /* 0x000fe20000704270 */
[----:B------:R-:W-:Y:S03]  /*7df0*/  MUFU.EX2 R179, R179 ;  /* 0x000000b300b37308 */ /* 0x000fe60000000800 */
[C---:B------:R-:W-:Y:S04]  /*7e00*/  ISETP.LT.OR P0, PT, R17.reuse, 0x11, P0 ;  /* 0x000000111100780c */ /* 0x040fe80000701670 */
[----:B------:R-:W-:Y:S02]  /*7e10*/  FSEL R23, R12, -INF , !P0 ;  /* 0xff8000000c177808 */ /* 0x000fe40004000000 */
[----:B------:R-:W-:Y:S01]  /*7e20*/  PLOP3.LUT P0, PT, PT, PT, UP6, 0x40, 0x0 ;  /* 0x000000000000781c */ /* 0x000fe20003f0e868 */
[----:B------:R-:W-:Y:S03]  /*7e30*/  MUFU.EX2 R172, R172 ;  /* 0x000000ac00ac7308 */ /* 0x000fe60000000800 */
[----:B------:R-:W-:Y:S02]  /*7e40*/  ISETP.GT.AND P0, PT, R16, 0x11, P0 ;  /* 0x000000111000780c */ /* 0x000fe40000704270 */
[----:B---3--:R-:W-:Y:S02]  /*7e50*/  F2FP.BF16.PACK_AB R170, R8, R13 ;  /* 0x0000000d08aa723e */ /* 0x008fe400000010ff */
[----:B------:R-:W-:Y:S03]  /*7e60*/  ISETP.LT.OR P0, PT, R17, 0x12, P0 ;  /* 0x000000121100780c */ /* 0x000fe60000701670 */
[----:B------:R-:W-:Y:S01]  /*7e70*/  MUFU.EX2 R175, R175 ;  /* 0x000000af00af7308 */ /* 0x000fe20000000800 */
[----:B------:R-:W-:Y:S02]  /*7e80*/  FSEL R22, R9, -INF , !P0 ;  /* 0xff80000009167808 */ /* 0x000fe40004000000 */
[----:B------:R-:W-:Y:S04]  /*7e90*/  PLOP3.LUT P0, PT, PT, PT, UP5, 0x40, 0x0 ;  /* 0x000000000000781c */ /* 0x000fe80003f0e858 */
[----:B------:R-:W-:Y:S03]  /*7ea0*/  ISETP.GT.AND P0, PT, R16, 0x18, P0 ;  /* 0x000000181000780c */ /* 0x000fe60000704270 */
[----:B------:R-:W-:Y:S01]  /*7eb0*/  MUFU.EX2 R174, R174 ;  /* 0x000000ae00ae7308 */ /* 0x000fe20000000800 */
[C---:B------:R-:W-:Y:S04]  /*7ec0*/  ISETP.LT.OR P0, PT, R17.reuse, 0x19, P0 ;  /* 0x000000191100780c */ /* 0x040fe80000701670 */
[----:B------:R-:W-:Y:S02]  /*7ed0*/  FSEL R178, R178, -INF , !P0 ;  /* 0xff800000b2b27808 */ /* 0x000fe40004000000 */
[----:B------:R-:W-:Y:S03]  /*7ee0*/  PLOP3.LUT P0, PT, PT, PT, UP4, 0x40, 0x0 ;  /* 0x000000000000781c */ /* 0x000fe60003f0e848 */
[----:B------:R-:W-:Y:S01]  /*7ef0*/  MUFU.EX2 R173, R173 ;  /* 0x000000ad00ad7308 */ /* 0x000fe20000000800 */
        /* <DEDUP_REMOVED lines=15> */
[----:B------:R-:W-:Y:S01]  /*7ff0*/  PLOP3.LUT P0, PT, PT, PT, UP0, 0x40, 0x0 ;  /* 0x000000000000781c */ /* 0x000fe20003f0e808 */
[----:B------:R-:W-:Y:S03]  /*8000*/  UISETP.GT.AND UP0, UPT, UR5, UR4, UPT ;  /* 0x000000040500728c */ /* 0x000fe6000bf04270 */
[----:B------:R-:W-:Y:S01]  /*8010*/  ISETP.GT.AND P0, PT, R16, 0x29, P0 ;  /* 0x000000291000780c */ /* 0x000fe20000704270 */
[----:B------:R-:W-:Y:S03]  /*8020*/  UMOV UR5, UR23 ;  /* 0x0000001700057c82 */ /* 0x000fe60008000000 */
[----:B------:R-:W-:Y:S04]  /*8030*/  ISETP.LT.OR P0, PT, R17, 0x2a, P0 ;  /* 0x0000002a1100780c */ /* 0x000fe80000701670 */
[----:B------:R-:W-:Y:S02]  /*8040*/  FSEL R3, R6, -INF , !P0 ;  /* 0xff80000006037808 */ /* 0x000fe40004000000 */
[----:B------:R-:W1:Y:S02]  /*8050*/  MUFU.EX2 R6, R2 ;  /* 0x0000000200067308 */ /* 0x000e640000000800 */
[----:B-1----:R-:W-:Y:S01]  /*8060*/  FMUL.FTZ R20, R6, R148 ;  /* 0x0000009406147220 */ /* 0x002fe20000410000 */
[----:B------:R-:W-:Y:S01]  /*8070*/  FMNMX.FTZ R2, R14, R156, !PT ;  /* 0x0000009c0e027209 */ /* 0x000fe20007810000 */
[----:B------:R-:W3:Y:S01]  /*8080*/  LDL.LU R148, [R1+0x40] ;  /* 0x0000400001947983 */ /* 0x000ee20000300800 */
[C---:B--2---:R-:W-:Y:S02]  /*8090*/  FFMA.FTZ R5, R6.reuse, R26, R18 ;  /* 0x0000001a06057223 */ /* 0x044fe40000010012 */
[----:B------:R-:W-:Y:S01]  /*80a0*/  FMNMX.FTZ R2, R11, R2, !PT ;  /* 0x000000020b027209 */ /* 0x000fe20007810000 */
[----:B------:R-:W-:Y:S01]  /*80b0*/  FMUL.FTZ R9, R6, R137 ;  /* 0x0000008906097220 */ /* 0x000fe20000410000 */
[----:B------:R-:W-:Y:S01]  /*80c0*/  MOV R137, R22 ;  /* 0x0000001600897202 */ /* 0x000fe20000000f00 */
[----:B------:R-:W-:Y:S01]  /*80d0*/  FADD.FTZ R5, R15, R5 ;  /* 0x000000050f057221 */ /* 0x000fe20000010000 */
[----:B------:R-:W-:Y:S01]  /*80e0*/  FMNMX.FTZ R2, R10, R2, !PT ;  /* 0x000000020a027209 */ /* 0x000fe20007810000 */
[C---:B------:R-:W-:Y:S01]  /*80f0*/  FMUL.FTZ R12, R6.reuse, R140 ;  /* 0x0000008c060c7220 */ /* 0x040fe20000410000 */
[----:B------:R-:W-:Y:S01]  /*8100*/  MOV R140, R24 ;  /* 0x00000018008c7202 */ /* 0x000fe20000000f00 */
[----:B------:R-:W-:Y:S01]  /*8110*/  FADD.FTZ R5, R13, R5 ;  /* 0x000000050d057221 */ /* 0x000fe20000010000 */
[----:B------:R-:W-:Y:S01]  /*8120*/  FMNMX.FTZ R2, R169, R2, !PT ;  /* 0x00000002a9027209 */ /* 0x000fe20007810000 */
[----:B------:R-:W-:Y:S02]  /*8130*/  FMUL.FTZ R13, R6, R141 ;  /* 0x0000008d060d7220 */ /* 0x000fe40000410000 */
[----:B------:R-:W-:Y:S01]  /*8140*/  FADD.FTZ R177, R8, R5 ;  /* 0x0000000508b17221 */ /* 0x000fe20000010000 */
[----:B------:R-:W-:Y:S01]  /*8150*/  FMNMX.FTZ R2, R23, R2, !PT ;  /* 0x0000000217027209 */ /* 0x000fe20007810000 */
[C---:B------:R-:W-:Y:S02]  /*8160*/  FMUL.FTZ R8, R6.reuse, R136 ;  /* 0x0000008806087220 */ /* 0x040fe40000410000 */
[----:B------:R-:W-:Y:S01]  /*8170*/  FMUL.FTZ R5, R6, R133 ;  /* 0x0000008506057220 */ /* 0x000fe20000410000 */
[----:B------:R-:W-:Y:S01]  /*8180*/  FMNMX.FTZ R2, R22, R2, !PT ;  /* 0x0000000216027209 */ /* 0x000fe20007810000 */
[C---:B------:R-:W-:Y:S01]  /*8190*/  FMUL.FTZ R16, R6.reuse, R144 ;  /* 0x0000009006107220 */ /* 0x040fe20000410000 */
[----:B------:R-:W-:Y:S01]  /*81a0*/  MOV R133, R25 ;  /* 0x0000001900857202 */ /* 0x000fe20000000f00 */
        /* <DEDUP_REMOVED lines=8> */
[C---:B------:R-:W-:Y:S01]  /*8230*/  FMUL.FTZ R28, R6.reuse, R28 ;  /* 0x0000001c061c7220 */ /* 0x040fe20000410000 */
[----:B------:R-:W-:Y:S01]  /*8240*/  FMNMX.FTZ R2, R159, R2, !PT ;  /* 0x000000029f027209 */ /* 0x000fe20007810000 */
[C---:B------:R-:W-:Y:S01]  /*8250*/  FMUL.FTZ R29, R6.reuse, R29 ;  /* 0x0000001d061d7220 */ /* 0x040fe20000410000 */
[----:B------:R-:W-:Y:S01]  /*8260*/  MOV R149, R171 ;  /* 0x000000ab00957202 */ /* 0x000fe20000000f00 */
[----:B------:R-:W-:Y:S01]  /*8270*/  FMUL.FTZ R32, R6, R32 ;  /* 0x0000002006207220 */ /* 0x000fe20000410000 */
[----:B------:R-:W-:Y:S01]  /*8280*/  FMNMX.FTZ R2, R158, R2, !PT ;  /* 0x000000029e027209 */ /* 0x000fe20007810000 */
[C---:B------:R-:W-:Y:S02]  /*8290*/  FMUL.FTZ R33, R6.reuse, R33 ;  /* 0x0000002106217220 */ /* 0x040fe40000410000 */
[C---:B------:R-:W-:Y:S01]  /*82a0*/  FMUL.FTZ R36, R6.reuse, R36 ;  /* 0x0000002406247220 */ /* 0x040fe20000410000 */
[----:B------:R-:W-:Y:S01]  /*82b0*/  FMNMX.FTZ R2, R157, R2, !PT ;  /* 0x000000029d027209 */ /* 0x000fe20007810000 */
[C---:B------:R-:W-:Y:S01]  /*82c0*/  FMUL.FTZ R37, R6.reuse, R37 ;  /* 0x0000002506257220 */ /* 0x040fe20000410000 */
[----:B------:R-:W-:Y:S01]  /*82d0*/  MUFU.EX2 R149, R149 ;  /* 0x0000009500957308 */ /* 0x000fe20000000800 */
[C---:B------:R-:W-:Y:S01]  /*82e0*/  FMUL.FTZ R40, R6.reuse, R40 ;  /* 0x0000002806287220 */ /* 0x040fe20000410000 */
[----:B------:R-:W-:Y:S01]  /*82f0*/  FMNMX.FTZ R4, R3, R2, !PT ;  /* 0x0000000203047209 */ /* 0x000fe20007810000 */
[C---:B------:R-:W-:Y:S02]  /*8300*/  FMUL.FTZ R41, R6.reuse, R41 ;  /* 0x0000002906297220 */ /* 0x040fe40000410000 */
[C---:B------:R-:W-:Y:S02]  /*8310*/  FMUL.FTZ R44, R6.reuse, R44 ;  /* 0x0000002c062c7220 */ /* 0x040fe40000410000 */
[----:B------:R-:W1:Y:S01]  /*8320*/  SHFL.BFLY PT, R2, R4, 0x2, 0x1f ;  /* 0x0c401f0004027f89 */ /* 0x000e6200000e0000 */
        /* <DEDUP_REMOVED lines=11> */
[----:B------:R-:W-:Y:S01]  /*83e0*/  FMUL.FTZ R68, R6, R68 ;  /* 0x0000004406447220 */ /* 0x000fe20000410000 */
[----:B-1----:R-:W-:Y:S01]  /*83f0*/  FMNMX.FTZ R4, R4, R2, !PT ;  /* 0x0000000204047209 */ /* 0x002fe20007810000 */
        /* <DEDUP_REMOVED lines=17> */
[----:B------:R-:W-:Y:S01]  /*8510*/  FMUL.FTZ R97, R6, R97 ;  /* 0x0000006106617220 */ /* 0x000fe20000410000 */
[----:B------:R-:W-:Y:S01]  /*8520*/  FSETP.NEU.FTZ.AND P0, PT, R2, -INF , PT ;  /* 0xff8000000200780b */ /* 0x000fe20003f1d000 */
[C---:B------:R-:W-:Y:S02]  /*8530*/  FMUL.FTZ R100, R6.reuse, R100 ;  /* 0x0000006406647220 */ /* 0x040fe40000410000 */
[----:B------:R-:W-:Y:S01]  /*8540*/  FMUL.FTZ R101, R6, R101 ;  /* 0x0000006506657220 */ /* 0x000fe20000410000 */
[----:B------:R-:W-:Y:S01]  /*8550*/  FSEL R7, R2, RZ, P0 ;  /* 0x000000ff02077208 */ /* 0x000fe20000000000 */
[C---:B------:R-:W-:Y:S02]  /*8560*/  FMUL.FTZ R104, R6.reuse, R104 ;  /* 0x0000006806687220 */ /* 0x040fe40000410000 */
[----:B------:R-:W-:Y:S02]  /*8570*/  FMUL.FTZ R105, R6, R105 ;  /* 0x0000006906697220 */ /* 0x000fe40000410000 */
[----:B------:R-:W-:Y:S02]  /*8580*/  FADD.FTZ R7, -R7, R156 ;  /* 0x0000009c07077221 */ /* 0x000fe40000010100 */
[----:B------:R-:W-:Y:S02]  /*8590*/  FMUL.FTZ R156, R2, c[0x0][0x2d0] ;  /* 0x0000b400029c7a20 */ /* 0x000fe40000410000 */
[----:B------:R-:W-:Y:S02]  /*85a0*/  FMUL.FTZ R7, R7, c[0x0][0x2d0] ;  /* 0x0000b40007077a20 */ /* 0x000fe40000410000 */
[----:B------:R-:W-:Y:S01]  /*85b0*/  FMUL.FTZ R108, R6, R108 ;  /* 0x0000006c066c7220 */ /* 0x000fe20000410000 */
[----:B------:R-:W-:Y:S01]  /*85c0*/  FSEL R156, R156, RZ, P0 ;  /* 0x000000ff9c9c7208 */ /* 0x000fe20000000000 */
[----:B------:R-:W1:Y:S01]  /*85d0*/  MUFU.EX2 R132, R7 ;  /* 0x0000000700847308 */ /* 0x000e620000000800 */
[C---:B------:R-:W-:Y:S01]  /*85e0*/  FMUL.FTZ R109, R6.reuse, R109 ;  /* 0x0000006d066d7220 */ /* 0x040fe20000410000 */
[----:B------:R-:W-:Y:S01]  /*85f0*/  PLOP3.LUT P0, PT, PT, PT, UP0, 0x80, 0x0 ;  /* 0x000000000000781c */ /* 0x000fe20003f0f008 */
[----:B------:R-:W-:Y:S02]  /*8600*/  FMUL.FTZ R112, R6, R112 ;  /* 0x0000007006707220 */ /* 0x000fe40000410000 */
[--C-:B------:R-:W-:Y:S02]  /*8610*/  FFMA.FTZ R136, R14, c[0x0][0x2d0], -R156.reuse ;  /* 0x0000b4000e887a23 */ /* 0x100fe4000001089c */
[C---:B------:R-:W-:Y:S02]  /*8620*/  FMUL.FTZ R113, R6.reuse, R113 ;  /* 0x0000007106717220 */ /* 0x040fe40000410000 */
[C---:B------:R-:W-:Y:S02]  /*8630*/  FMUL.FTZ R116, R6.reuse, R116 ;  /* 0x0000007406747220 */ /* 0x040fe40000410000 */
[----:B------:R-:W3:Y:S01]  /*8640*/  MUFU.EX2 R136, R136 ;  /* 0x0000008800887308 */ /* 0x000ee20000000800 */
[C---:B------:R-:W-:Y:S02]  /*8650*/  FMUL.FTZ R117, R6.reuse, R117 ;  /* 0x0000007506757220 */ /* 0x040fe40000410000 */
[C---:B------:R-:W-:Y:S02]  /*8660*/  FMUL.FTZ R120, R6.reuse, R120 ;  /* 0x0000007806787220 */ /* 0x040fe40000410000 */
[C---:B------:R-:W-:Y:S02]  /*8670*/  FMUL.FTZ R121, R6.reuse, R121 ;  /* 0x0000007906797220 */ /* 0x040fe40000410000 */
[C---:B------:R-:W-:Y:S02]  /*8680*/  FMUL.FTZ R124, R6.reuse, R124 ;  /* 0x0000007c067c7220 */ /* 0x040fe40000410000 */
[----:B------:R-:W-:Y:S02]  /*8690*/  FMUL.FTZ R125, R6, R125 ;  /* 0x0000007d067d7220 */ /* 0x000fe40000410000 */
[--C-:B------:R-:W-:Y:S02]  /*86a0*/  FFMA.FTZ R144, R11, c[0x0][0x2d0], -R156.reuse ;  /* 0x0000b4000b907a23 */ /* 0x100fe4000001089c */
[C---:B-1----:R-:W-:Y:S02]  /*86b0*/  FMUL.FTZ R7, R132.reuse, R135 ;  /* 0x0000008784077220 */ /* 0x042fe40000410000 */
[C---:B------:R-:W-:Y:S02]  /*86c0*/  FMUL.FTZ R11, R132.reuse, R139 ;  /* 0x0000008b840b7220 */ /* 0x040fe40000410000 */
[C---:B------:R-:W-:Y:S01]  /*86d0*/  FMUL.FTZ R14, R132.reuse, R142 ;  /* 0x0000008e840e7220 */ /* 0x040fe20000410000 */
[----:B------:R-:W1:Y:S01]  /*86e0*/  MUFU.EX2 R144, R144 ;  /* 0x0000009000907308 */ /* 0x000e620000000800 */
[C---:B------:R-:W-:Y:S02]  /*86f0*/  FMUL.FTZ R15, R132.reuse, R143 ;  /* 0x0000008f840f7220 */ /* 0x040fe40000410000 */
[C---:B------:R-:W-:Y:S02]  /*8700*/  FMUL.FTZ R18, R132.reuse, R146 ;  /* 0x0000009284127220 */ /* 0x040fe40000410000 */
[C---:B------:R-:W-:Y:S02]  /*8710*/  FMUL.FTZ R19, R132.reuse, R147 ;  /* 0x0000009384137220 */ /* 0x040fe40000410000 */
[C---:B------:R-:W-:Y:S02]  /*8720*/  FMUL.FTZ R22, R132.reuse, R150 ;  /* 0x0000009684167220 */ /* 0x040fe40000410000 */
[C---:B------:R-:W-:Y:S01]  /*8730*/  FMUL.FTZ R23, R132.reuse, R151 ;  /* 0x0000009784177220 */ /* 0x040fe20000410000 */
[----:B------:R2:W4:Y:S01]  /*8740*/  MUFU.EX2 R143, R152 ;  /* 0x00000098008f7308 */ /* 0x0005220000000800 */
        /* <DEDUP_REMOVED lines=11> */
[C---:B------:R-:W-:Y:S01]  /*8800*/  FMUL.FTZ R47, R132.reuse, R47 ;  /* 0x0000002f842f7220 */ /* 0x040fe20000410000 */
[----:B--2---:R-:W-:Y:S01]  /*8810*/  LDSM.16.MT88.4 R152, [R249+0x5080] ;  /* 0x00508000f998783b */ /* 0x004fe20000004200 */
        /* <DEDUP_REMOVED lines=41> */
[----:B------:R-:W-:Y:S02]  /*8ab0*/  FMUL.FTZ R131, R132, R131 ;  /* 0x0000008384837220 */ /* 0x000fe40000410000 */
[C---:B------:R-:W-:Y:S02]  /*8ac0*/  FMUL.FTZ R128, R6.reuse, R128 ;  /* 0x0000008006807220 */ /* 0x040fe40000410000 */
[----:B------:R-:W-:Y:S02]  /*8ad0*/  FMUL.FTZ R129, R6, R129 ;  /* 0x0000008106817220 */ /* 0x000fe40000410000 */
[----:B------:R-:W-:Y:S02]  /*8ae0*/  FMUL.FTZ R6, R132, R134 ;  /* 0x0000008684067220 */ /* 0x000fe40000410000 */
[--C-:B------:R-:W-:Y:S02]  /*8af0*/  FFMA.FTZ R141, R10, c[0x0][0x2d0], -R156.reuse ;  /* 0x0000b4000a8d7a23 */ /* 0x100fe4000001089c */
[C---:B------:R-:W-:Y:S02]  /*8b00*/  FMUL.FTZ R10, R132.reuse, R138 ;  /* 0x0000008a840a7220 */ /* 0x040fe40000410000 */
[----:B------:R-:W-:Y:S02]  /*8b10*/  FFMA.FTZ R146, R137, c[0x0][0x2d0], -R156 ;  /* 0x0000b40089927a23 */ /* 0x000fe4000001089c */
[----:B------:R-:W2:Y:S01]  /*8b20*/  MUFU.EX2 R141, R141 ;  /* 0x0000008d008d7308 */ /* 0x000ea20000000800 */
[----:B------:R-:W-:Y:S09]  /*8b30*/  FADD.FTZ R177, R149, R177 ;  /* 0x000000b195b17221 */ /* 0x000ff20000010000 */
[----:B------:R-:W-:Y:S01]  /*8b40*/  MUFU.EX2 R146, R146 ;  /* 0x0000009200927308 */ /* 0x000fe20000000800 */
[----:B---3--:R-:W-:Y:S01]  /*8b50*/  FFMA.FTZ R142, R132, R148, R136 ;  /* 0x00000094848e7223 */ /* 0x008fe20000010088 */
[----:B------:R-:W-:Y:S01]  /*8b60*/  MOV R148, R145 ;  /* 0x0000009100947202 */ /* 0x000fe20000000f00 */
[----:B------:R-:W3:Y:S01]  /*8b70*/  LDSM.16.MT88.4 R132, [R252+0x4080] ;  /* 0x00408000fc84783b */ /* 0x000ee20000004200 */
[----:B------:R-:W-:Y:S01]  /*8b80*/  MOV R145, R140 ;  /* 0x0000008c00917202 */ /* 0x000fe20000000f00 */
[--C-:B------:R-:W-:Y:S01]  /*8b90*/  FFMA.FTZ R140, R169, c[0x0][0x2d0], -R156.reuse ;  /* 0x0000b400a98c7a23 */ /* 0x100fe2000001089c */
[----:B-1----:R-:W-:Y:S01]  /*8ba0*/  F2FP.BF16.PACK_AB R169, R144, R136 ;  /* 0x0000008890a9723e */ /* 0x002fe200000010ff */
[--C-:B------:R-:W-:Y:S02]  /*8bb0*/  FFMA.FTZ R147, R148, c[0x0][0x2d0], -R156.reuse ;  /* 0x0000b40094937a23 */ /* 0x100fe4000001089c */
[----:B------:R-:W-:Y:S01]  /*8bc0*/  FFMA.FTZ R148, R178, c[0x0][0x2d0], -R156 ;  /* 0x0000b400b2947a23 */ /* 0x000fe2000001089c */
[----:B------:R-:W1:Y:S01]  /*8bd0*/  MUFU.EX2 R145, R145 ;  /* 0x0000009100917308 */ /* 0x000e620000000800 */
[----:B------:R-:W-:Y:S01]  /*8be0*/  LDSM.16.MT88.4 R136, [R252+0x4880] ;  /* 0x00488000fc88783b */ /* 0x000fe20000004200 */
[----:B------:R-:W-:Y:S02]  /*8bf0*/  FADD.FTZ R142, R144, R142 ;  /* 0x0000008e908e7221 */ /* 0x000fe40000010000 */
[----:B----4-:R-:W-:Y:S02]  /*8c00*/  FADD.FTZ R144, R143, R177 ;  /* 0x000000b18f907221 */ /* 0x010fe40000010000 */
[----:B--2---:R-:W-:Y:S04]  /*8c10*/  FADD.FTZ R142, R141, R142 ;  /* 0x0000008e8d8e7221 */ /* 0x004fe80000010000 */
[----:B------:R-:W2:Y:S10]  /*8c20*/  MUFU.EX2 R140, R140 ;  /* 0x0000008c008c7308 */ /* 0x000eb40000000800 */
[----:B------:R-:W4:Y:S01]  /*8c30*/  MUFU.EX2 R147, R147 ;  /* 0x0000009300937308 */ /* 0x000f220000000800 */
[----:B-1----:R-:W-:Y:S09]  /*8c40*/  FADD.FTZ R144, R145, R144 ;  /* 0x0000009091907221 */ /* 0x002ff20000010000 */
[----:B------:R-:W1:Y:S01]  /*8c50*/  MUFU.EX2 R148, R148 ;  /* 0x0000009400947308 */ /* 0x000e620000000800 */
[----:B--2---:R-:W-:Y:S07]  /*8c60*/  F2FP.BF16.PACK_AB R171, R140, R141 ;  /* 0x0000008d8cab723e */ /* 0x004fee00000010ff */
[C---:B---3--:R-:W-:Y:S08]  /*8c70*/  HMMA.16816.F32.BF16 R4, R168.reuse, R132, R4 ;  /* 0x00000084a804723c */ /* 0x048ff00000041804 */
        /* <DEDUP_REMOVED lines=46> */
[----:B------:R-:W-:Y:S04]  /*8f60*/  HMMA.16816.F32.BF16 R128, R168, R134, R128 ;  /* 0x00000086a880723c */ /* 0x000fe80000041880 */
[----:B----4-:R-:W-:Y:S01]  /*8f70*/  F2FP.BF16.PACK_AB R133, R146, R147 ;  /* 0x000000939285723e */ /* 0x010fe200000010ff */
[----:B------:R-:W-:Y:S02]  /*8f80*/  FADD.FTZ R149, R140, R142 ;  /* 0x0000008e8c957221 */ /* 0x000fe40000010000 */
[----:B------:R-:W-:Y:S01]  /*8f90*/  FFMA.FTZ R168, R176, c[0x0][0x2d0], -R156 ;  /* 0x0000b400b0a87a23 */ /* 0x000fe2000001089c */
[C---:B------:R-:W-:Y:S01]  /*8fa0*/  F2FP.BF16.PACK_AB R134, R179.reuse, R145 ;  /* 0x00000091b386723e */ /* 0x040fe200000010ff */
[----:B------:R-:W-:Y:S03]  /*8fb0*/  LDSM.16.MT88.4 R140, [R248+0x9080] ;  /* 0x00908000f88c783b */ /* 0x000fe60000004200 */
[----:B------:R-:W-:Y:S01]  /*8fc0*/  FADD.FTZ R179, R179, R144 ;  /* 0x00000090b3b37221 */ /* 0x000fe20000010000 */
[----:B------:R-:W2:Y:S01]  /*8fd0*/  MUFU.EX2 R168, R168 ;  /* 0x000000a800a87308 */ /* 0x000ea20000000800 */
[----:B------:R-:W-:Y:S02]  /*8fe0*/  FADD.FTZ R147, R147, R149 ;  /* 0x0000009593937221 */ /* 0x000fe40000010000 */
[--C-:B------:R-:W-:Y:S02]  /*8ff0*/  FFMA.FTZ R169, R159, c[0x0][0x2d0], -R156.reuse ;  /* 0x0000b4009fa97a23 */ /* 0x100fe4000001089c */
[----:B------:R-:W-:Y:S02]  /*9000*/  FADD.FTZ R147, R146, R147 ;  /* 0x0000009392937221 */ /* 0x000fe40000010000 */
[--C-:B------:R-:W-:Y:S01]  /*9010*/  FFMA.FTZ R170, R158, c[0x0][0x2d0], -R156.reuse ;  /* 0x0000b4009eaa7a23 */ /* 0x100fe2000001089c */
[----:B------:R-:W-:Y:S01]  /*9020*/  F2FP.BF16.PACK_AB R158, R172, R173 ;  /* 0x000000adac9e723e */ /* 0x000fe200000010ff */
[----:B-1----:R-:W-:Y:S01]  /*9030*/  FADD.FTZ R176, R148, R147 ;  /* 0x0000009394b07221 */ /* 0x002fe20000010000 */
[----:B------:R-:W1:Y:S01]  /*9040*/  MUFU.EX2 R169, R169 ;  /* 0x000000a900a97308 */ /* 0x000e620000000800 */
[----:B------:R-:W-:Y:S01]  /*9050*/  LDSM.16.MT88.4 R144, [R250+0x5080] ;  /* 0x00508000fa90783b */ /* 0x000fe20000004200 */
[--C-:B------:R-:W-:Y:S02]  /*9060*/  FFMA.FTZ R171, R157, c[0x0][0x2d0], -R156.reuse ;  /* 0x0000b4009dab7a23 */ /* 0x100fe4000001089c */
[----:B------:R-:W-:Y:S02]  /*9070*/  FFMA.FTZ R156, R3, c[0x0][0x2d0], -R156 ;  /* 0x0000b400039c7a23 */ /* 0x000fe4000001089c */
[----:B------:R-:W-:Y:S04]  /*9080*/  FADD.FTZ R179, R175, R179 ;  /* 0x000000b3afb37221 */ /* 0x000fe80000010000 */
[----:B------:R3:W-:Y:S01]  /*9090*/  MUFU.EX2 R3, R156 ;  /* 0x0000009c00037308 */ /* 0x0007e20000000800 */
[----:B------:R-:W-:Y:S01]  /*90a0*/  FADD.FTZ R179, R174, R179 ;  /* 0x000000b3aeb37221 */ /* 0x000fe20000010000 */
[C---:B--2---:R-:W-:Y:S03]  /*90b0*/  F2FP.BF16.PACK_AB R135, R168.reuse, R148 ;  /* 0x00000094a887723e */ /* 0x044fe600000010ff */
[----:B------:R-:W-:Y:S02]  /*90c0*/  FADD.FTZ R173, R173, R179 ;  /* 0x000000b3adad7221 */ /* 0x000fe40000010000 */
[----:B------:R-:W-:Y:S03]  /*90d0*/  FADD.FTZ R176, R168, R176 ;  /* 0x000000b0a8b07221 */ /* 0x000fe60000010000 */
[----:B------:R-:W2:Y:S01]  /*90e0*/  MUFU.EX2 R170, R170 ;  /* 0x000000aa00aa7308 */ /* 0x000ea20000000800 */
[C---:B------:R-:W-:Y:S05]  /*90f0*/  HMMA.16816.F32.BF16 R4, R132.reuse, R136, R4 ;  /* 0x000000888404723c */ /* 0x040fea0000041804 */
[----:B-1----:R-:W-:Y:S03]  /*9100*/  FADD.FTZ R176, R169, R176 ;  /* 0x000000b0a9b07221 */ /* 0x002fe60000010000 */
[C---:B------:R-:W-:Y:S01]  /*9110*/  HMMA.16816.F32.BF16 R8, R132.reuse, R138, R8 ;  /* 0x0000008a8408723c */ /* 0x040fe20000041808 */
[----:B------:R-:W1:Y:S01]  /*9120*/  LDSM.16.MT88.4 R136, [R250+0x4880] ;  /* 0x00488000fa88783b */ /* 0x000e620000004200 */
[----:B------:R-:W4:Y:S02]  /*9130*/  MUFU.EX2 R171, R171 ;  /* 0x000000ab00ab7308 */ /* 0x000f240000000800 */
[----:B---3--:R-:W-:Y:S02]  /*9140*/  F2FP.BF16.PACK_AB R156, R174, R175 ;  /* 0x000000afae9c723e */ /* 0x008fe400000010ff */
[C---:B--2---:R-:W-:Y:S01]  /*9150*/  F2FP.BF16.PACK_AB R157, R170.reuse, R169 ;  /* 0x000000a9aa9d723e */ /* 0x044fe200000010ff */
[----:B------:R-:W-:Y:S01]  /*9160*/  FADD.FTZ R170, R170, R176 ;  /* 0x000000b0aaaa7221 */ /* 0x000fe20000010000 */
[----:B----4-:R-:W-:Y:S04]  /*9170*/  F2FP.BF16.PACK_AB R159, R3, R171 ;  /* 0x000000ab039f723e */ /* 0x010fe800000010ff */
[----:B------:R-:W-:Y:S01]  /*9180*/  FADD.FTZ R170, R171, R170 ;  /* 0x000000aaabaa7221 */ /* 0x000fe20000010000 */
        /* <DEDUP_REMOVED lines=42> */
[C---:B------:R-:W-:Y:S08]  /*9430*/  HMMA.16816.F32.BF16 R124, R132.reuse, R140, R124 ;  /* 0x0000008c847c723c */ /* 0x040ff0000004187c */
[----:B------:R-:W-:Y:S08]  /*9440*/  HMMA.16816.F32.BF16 R128, R132, R142, R128 ;  /* 0x0000008e8480723c */ /* 0x000ff00000041880 */
[C---:B-1----:R-:W-:Y:S01]  /*9450*/  HMMA.16816.F32.BF16 R132, R156.reuse, R136, R4 ;  /* 0x000000889c84723c */ /* 0x042fe20000041804 */
[----:B------:R-:W1:Y:S07]  /*9460*/  LDSM.16.MT88.4 R4, [R248+0x5080] ;  /* 0x00508000f804783b */ /* 0x000e6e0000004200 */
[C---:B------:R-:W-:Y:S01]  /*9470*/  HMMA.16816.F32.BF16 R136, R156.reuse, R138, R8 ;  /* 0x0000008a9c88723c */ /* 0x040fe20000041808 */
[----:B------:R-:W2:Y:S07]  /*9480*/  LDSM.16.MT88.4 R8, [R252+0x6880] ;  /* 0x00688000fc08783b */ /* 0x000eae0000004200 */
[C---:B------:R-:W-:Y:S01]  /*9490*/  HMMA.16816.F32.BF16 R140, R156.reuse, R144, R12 ;  /* 0x000000909c8c723c */ /* 0x040fe2000004180c */
[----:B------:R-:W3:Y:S07]  /*94a0*/  LDSM.16.MT88.4 R12, [R250+0x6880] ;  /* 0x00688000fa0c783b */ /* 0x000eee0000004200 */
[C---:B------:R-:W-:Y:S08]  /*94b0*/  HMMA.16816.F32.BF16 R144, R156.reuse, R146, R16 ;  /* 0x000000929c90723c */ /* 0x040ff00000041810 */
[C---:B------:R-:W-:Y:S08]  /*94c0*/  HMMA.16816.F32.BF16 R148, R156.reuse, R152, R20 ;  /* 0x000000989c94723c */ /* 0x040ff00000041814 */
[C---:B------:R-:W-:Y:S08]  /*94d0*/  HMMA.16816.F32.BF16 R152, R156.reuse, R154, R24 ;  /* 0x0000009a9c98723c */ /* 0x040ff00000041818 */
        /* <DEDUP_REMOVED lines=33> */
[C---:B------:R-:W-:Y:S08]  /*96f0*/  HMMA.16816.F32.BF16 R120, R156.reuse, R14, R120 ;  /* 0x0000000e9c78723c */ /* 0x040ff00000041878 */
[C---:B-1----:R-:W-:Y:S07]  /*9700*/  HMMA.16816.F32.BF16 R124, R156.reuse, R4, R124 ;  /* 0x000000049c7c723c */ /* 0x042fee000004187c */
[----:B------:R-:W-:Y:S01]  /*9710*/  FADD.FTZ R5, R172, R173 ;  /* 0x000000adac057221 */ /* 0x000fe20000010000 */
[----:B------:R-:W-:Y:S04]  /*9720*/  HMMA.16816.F32.BF16 R128, R156, R6, R128 ;  /* 0x000000069c80723c */ /* 0x000fe80000041880 */
[----:B------:R1:W-:Y:S01]  /*9730*/  STL [R1+0x44], R5 ;  /* 0x0000440501007387 */ /* 0x0003e20000100800 */
[----:B------:R-:W-:Y:S01]  /*9740*/  FADD.FTZ R4, R3, R170 ;  /* 0x000000aa03047221 */ /* 0x000fe20000010000 */
[----:B------:R-:W-:Y:S02]  /*9750*/  MOV R3, R0 ;  /* 0x0000000000037202 */ /* 0x000fe40000000f00 */
[----:B------:R-:W-:Y:S02]  /*9760*/  MOV R156, R2 ;  /* 0x00000002009c7202 */ /* 0x000fe40000000f00 */
[----:B------:R1:W-:Y:S02]  /*9770*/  STL [R1+0x40], R4 ;  /* 0x0000400401007387 */ /* 0x0003e40000100800 */
[----:B-1----:R-:W-:-:S05]  /*9780*/  @P0 BRA `(.L_x_198) ;  /* 0xffffc1b000000947 */ /* 0x002fca000383ffff */
.L_x_185:
[----:B------:R-:W1:Y:S01]  /*9790*/  S2UR UR29, SR_CTAID.X ;  /* 0x00000000001d79c3 */ /* 0x000e620000002500 */
[----:B------:R-:W-:-:S02]  /*97a0*/  UISETP.NE.AND UP1, UPT, UR14, URZ, UPT ;  /* 0x0000003f0e00728c */ /* 0x000fc4000bf25270 */
[----:B------:R-:W-:Y:S02]  /*97b0*/  UISETP.NE.AND UP0, UPT, UR13, URZ, UPT ;  /* 0x0000003f0d00728c */ /* 0x000fe4000bf05270 */
[----:B------:R-:W-:Y:S02]  /*97c0*/  UMOV UR27, 0x1 ;  /* 0x00000001001b7882 */ /* 0x000fe40000000000 */
[----:B------:R-:W-:Y:S02]  /*97d0*/  ULDC UR26, c[0x0][0x168] ;  /* 0x00005a00001a7ab9 */ /* 0x000fe40000000800 */
[----:B------:R-:W-:Y:S01]  /*97e0*/  ULDC.64 UR4, c[0x0][0x2c8] ;  /* 0x0000b20000047ab9 */ /* 0x000fe20000000a00 */
[----:B------:R-:W-:Y:S01]  /*97f0*/  PLOP3.LUT P0, PT, PT, PT, UP0, 0x40, 0x0 ;  /* 0x000000000000781c */ /* 0x000fe20003f0e808 */
[----:B------:R-:W-:Y:S02]  /*9800*/  UIADD3 UR26, UR27, -UR26, URZ ;  /* 0x8000001a1b1a7290 */ /* 0x000fe4000fffe03f */
[----:B-1----:R-:W-:-:S04]  /*9810*/  ULEA UR29, UR29, 0x7f, 0x7 ;  /* 0x0000007f1d1d7891 */ /* 0x002fc8000f8e383f */
[----:B------:R-:W-:-:S03]  /*9820*/  UIMAD.WIDE.U32 UR30, UR29, UR4, URZ ;  /* 0x000000041d1e72a5 */ /* 0x000fc6000f8e003f */
[----:B------:R-:W-:Y:S02]  /*9830*/  ULDC UR4, c[0x0][0x1d0] ;  /* 0x0000740000047ab9 */ /* 0x000fe40000000800 */
[----:B------:R-:W-:Y:S02]  /*9840*/  UIMAD UR4, UR28, UR4, UR26 ;  /* 0x000000041c0472a4 */ /* 0x000fe4000f8e021a */
[----:B------:R-:W-:Y:S02]  /*9850*/  @UP1 USHF.R.U32.HI UR29, URZ, UR5, UR31 ;  /* 0x000000053f1d1299 */ /* 0x000fe4000801161f */
[----:B------:R-:W-:Y:S02]  /*9860*/  ULDC UR26, c[0x0][0x324] ;  /* 0x0000c900001a7ab9 */ /* 0x000fe40000000800 */
[----:B------:R-:W-:-:S04]  /*9870*/  UIADD3 UR28, UR4, UR29, URZ ;  /* 0x0000001d041c7290 */ /* 0x000fc8000fffe03f */
[----:B------:R-:W-:Y:S01]  /*9880*/  UIADD3 UR26, UR28, -UR26, URZ ;  /* 0x8000001a1c1a7290 */ /* 0x000fe2000fffe03f */
[----:B------:R-:W-:Y:S05]  /*9890*/  @P0 BRA `(.L_x_199) ;  /* 0x0000016000000947 */ /* 0x000fea0003800000 */
[----:B------:R-:W-:-:S06]  /*98a0*/  UISETP.GT.AND UP0, UPT, UR28, -0x1, UPT ;  /* 0xffffffff1c00788c */ /* 0x000fcc000bf04270 */
[----:B------:R-:W-:-:S13]  /*98b0*/  PLOP3.LUT P0, PT, PT, PT, UP0, 0x80, 0x0 ;  /* 0x000000000000781c */ /* 0x000fda0003f0f008 */
[----:B------:R-:W-:Y:S05]  /*98c0*/  @P0 BRA `(.L_x_200) ;  /* 0x0000009000000947 */ /* 0x000fea0003800000 */
[----:B------:R-:W-:Y:S02]  /*98d0*/  ULDC UR4, c[0x0][0x32c] ;  /* 0x0000cb0000047ab9 */ /* 0x000fe40000000800 */
[----:B------:R-:W-:Y:S02]  /*98e0*/  UISETP.NE.AND UP0, UPT, UR27, UR4, UPT ;  /* 0x000000041b00728c */ /* 0x000fe4000bf05270 */
[----:B------:R-:W-:Y:S02]  /*98f0*/  ULOP3.LUT UR28, URZ, UR28, URZ, 0x33, !UPT ;  /* 0x0000001c3f1c7292 */ /* 0x000fe4000f8e333f */
[----:B------:R-:W-:Y:S02]  /*9900*/  ULDC.64 UR4, c[0x0][0x330] ;  /* 0x0000cc0000047ab9 */ /* 0x000fe40000000a00 */
[----:B------:R-:W-:-:S07]  /*9910*/  UIMAD.WIDE.U32 UR30, UR28, UR4, URZ ;  /* 0x000000041c1e72a5 */ /* 0x000fce000f8e003f */
[----:B------:R-:W-:Y:S02]  /*9920*/  @UP0 UMOV UR27, UR31 ;  /* 0x0000001f001b0c82 */ /* 0x000fe40008000000 */
[----:B------:R-:W-:-:S04]  /*9930*/  @UP0 USHF.R.U32.HI UR28, URZ, UR5, UR27 ;  /* 0x000000053f1c0299 */ /* 0x000fc8000801161b */
[----:B------:R-:W-:Y:S01]  /*9940*/  ULOP3.LUT UR28, URZ, UR28, URZ, 0x33, !UPT ;  /* 0x0000001c3f1c7292 */ /* 0x000fe2000f8e333f */
[----:B------:R-:W-:Y:S05]  /*9950*/  BRA `(.L_x_201) ;  /* 0x0000006000007947 */ /* 0x000fea0003800000 */
.L_x_200:
[----:B------:R-:W-:Y:S02]  /*9960*/  ULDC UR4, c[0x0][0x32c] ;  /* 0x0000cb0000047ab9 */ /* 0x000fe40000000800 */
[----:B------:R-:W-:-:S03]  /*9970*/  UISETP.NE.AND UP0, UPT, UR27, UR4, UPT ;  /* 0x000000041b00728c */ /* 0x000fc6000bf05270 */
[----:B------:R-:W-:Y:S02]  /*9980*/  ULDC.64 UR4, c[0x0][0x330] ;  /* 0x0000cc0000047ab9 */ /* 0x000fe40000000a00 */
[----:B------:R-:W-:-:S07]  /*9990*/  UIMAD.WIDE.U32 UR30, UR28, UR4, URZ ;  /* 0x000000041c1e72a5 */ /* 0x000fce000f8e003f */
[----:B------:R-:W-:Y:S02]  /*99a0*/  @UP0 UMOV UR27, UR31 ;  /* 0x0000001f001b0c82 */ /* 0x000fe40008000000 */
[----:B------:R-:W-:Y:S02]  /*99b0*/  @UP0 USHF.R.U32.HI UR28, URZ, UR5, UR27 ;  /* 0x000000053f1c0299 */ /* 0x000fe4000801161b */
.L_x_201:
[----:B------:R-:W-:Y:S02]  /*99c0*/  ULDC UR4, c[0x0][0x32c] ;  /* 0x0000cb0000047ab9 */ /* 0x000fe40000000800 */
[----:B------:R-:W-:-:S04]  /*99d0*/  UIMAD UR4, UR28, UR4, URZ ;  /* 0x000000041c0472a4 */ /* 0x000fc8000f8e023f */
[----:B------:R-:W-:-:S04]  /*99e0*/  UISETP.LT.AND UP0, UPT, UR26, UR4, UPT ;  /* 0x000000041a00728c */ /* 0x000fc8000bf01270 */
[----:B------:R-:W-:-:S04]  /*99f0*/  USEL UR26, UR26, UR4, !UP0 ;  /* 0x000000041a1a7287 */ /* 0x000fc8000c000000 */
.L_x_199:
[----:B------:R-:W-:-:S04]  /*9a00*/  UIADD3 UR26, UR26, 0x2f, URZ ;  /* 0x0000002f1a1a7890 */ /* 0x000fc8000fffe03f */
        /* <DEDUP_REMOVED lines=9> */
[----:B------:R-:W2:Y:S04]  /*9aa0*/  LDL R7, [R1+0x24] ;  /* 0x0000240001077983 */ /* 0x000ea80000100800 */
[----:B------:R-:W3:Y:S04]  /*9ab0*/  LDL R6, [R1+0x30] ;  /* 0x0000300001067983 */ /* 0x000ee80000100800 */
[----:B------:R-:W3:Y:S04]  /*9ac0*/  LDL R5, [R1+0x18] ;  /* 0x0000180001057983 */ /* 0x000ee80000100800 */
[----:B------:R-:W4:Y:S04]  /*9ad0*/  LDL R4, [R1+0x2c] ;  /* 0x00002c0001047983 */ /* 0x000f280000100800 */
[----:B------:R-:W4:Y:S01]  /*9ae0*/  LDL R3, [R1+0x14] ;  /* 0x0000140001037983 */ /* 0x000f220000100800 */
[C---:B--2---:R-:W-:Y:S01]  /*9af0*/  SHF.L.U64.HI R8, R7.reuse, 0x1, R8 ;  /* 0x0000000107087819 */ /* 0x044fe20000010208 */
[----:B------:R-:W-:-:S04]  /*9b00*/  IMAD.SHL.U32 R7, R7, 0x2, RZ ;  /* 0x0000000207077824 */ /* 0x000fc800078e00ff */
[----:B------:R1:W-:Y:S01]  /*9b10*/  STL [R1+0x4c], R8 ;  /* 0x00004c0801007387 */ /* 0x0003e20000100800 */
[----:B---3--:R-:W-:-:S03]  /*9b20*/  SHF.L.U64.HI R179, R5, 0x1, R6 ;  /* 0x0000000105b37819 */ /* 0x008fc60000010206 */
[----:B------:R1:W-:Y:S01]  /*9b30*/  STL [R1+0x48], R7 ;  /* 0x0000480701007387 */ /* 0x0003e20000100800 */
[----:B------:R-:W-:Y:S01]  /*9b40*/  IMAD.SHL.U32 R178, R5, 0x2, RZ ;  /* 0x0000000205b27824 */ /* 0x000fe200078e00ff */
[C---:B----4-:R-:W-:Y:S01]  /*9b50*/  SHF.L.U64.HI R177, R3.reuse, 0x1, R4 ;  /* 0x0000000103b17819 */ /* 0x050fe20000010204 */
[----:B------:R-:W-:Y:S02]  /*9b60*/  IMAD.SHL.U32 R176, R3, 0x2, RZ ;  /* 0x0000000203b07824 */ /* 0x000fe400078e00ff */
.L_x_207:
[----:B------:R-:W2:Y:S01]  /*9b70*/  LDL R4, [R1+0x4] ;  /* 0x0000040001047983 */ /* 0x000ea20000100800 */
[----:B------:R-:W-:Y:S04]  /*9b80*/  DEPBAR.LE SB0, 0x0 ;  /* 0x000080000000791a */ /* 0x000fe80000000000 */
[----:B------:R-:W3:Y:S01]  /*9b90*/  LDL R3, [R1] ;  /* 0x0000000001037983 */ /* 0x000ee20000100800 */
[----:B------:R-:W-:Y:S03]  /*9ba0*/  UISETP.GT.AND UP0, UPT, UR7, UR23, UPT ;  /* 0x000000170700728c */ /* 0x000fe6000bf04270 */
[----:B------:R-:W-:Y:S03]  /*9bb0*/  BAR.SYNC.DEFER_BLOCKING 0x0 ;  /* 0x0000000000007b1d */ /* 0x000fe60000010000 */
[----:B------:R-:W-:Y:S03]  /*9bc0*/  PLOP3.LUT P0, PT, PT, PT, UP0, 0x80, 0x0 ;  /* 0x000000000000781c */ /* 0x000fe60003f0f008 */
[----:B------:R-:W4:Y:S04]  /*9bd0*/  LDSM.16.M88.4 R168, [R247] ;  /* 0x00000000f7a8783b */ /* 0x000f280000000200 */
[----:B------:R-:W1:Y:S04]  /*9be0*/  LDSM.16.M88.4 R172, [R246] ;  /* 0x00000000f6ac783b */ /* 0x000e680000000200 */
[----:B-12---:R-:W1:Y:S04]  /*9bf0*/  LDSM.16.M88.4 R8, [R4+0x14080] ;  /* 0x014080000408783b */ /* 0x006e680000000200 */
[----:B------:R-:W2:Y:S04]  /*9c00*/  LDSM.16.M88.4 R16, [R4+0x14880] ;  /* 0x014880000410783b */ /* 0x000ea80000000200 */
[----:B------:R-:W1:Y:S04]  /*9c10*/  LDSM.16.M88.4 R24, [R4+0x15080] ;  /* 0x015080000418783b */ /* 0x000e680000000200 */
[----:B---3--:R3:W1:Y:S02]  /*9c20*/  LDSM.16.M88.4 R156, [R3] ;  /* 0x00000000039c783b */ /* 0x0086640000000200 */
[----:B---3--:R-:W-:Y:S01]  /*9c30*/  MOV R3, R0 ;  /* 0x0000000000037202 */ /* 0x008fe20000000f00 */
[----:B------:R-:W-:-:S05]  /*9c40*/  @P0 BRA `(.L_x_203) ;  /* 0x0000043000000947 */ /* 0x000fca0003800000 */
[----:B----4-:R-:W3:Y:S01]  /*9c50*/  LDL R7, [R1+0xc] ;  /* 0x00000c0001077983 */ /* 0x010ee20000100800 */
[----:B------:R-:W-:Y:S03]  /*9c60*/  BSSY B0, `(.L_x_203) ;  /* 0x0000041000007945 */ /* 0x000fe60003800000 */
[----:B------:R-:W4:Y:S04]  /*9c70*/  LDL R14, [R1+0x8] ;  /* 0x00000800010e7983 */ /* 0x000f280000100800 */
[----:B------:R-:W5:Y:S04]  /*9c80*/  LDL R20, [R1+0x48] ;  /* 0x0000480001147983 */ /* 0x000f680000100800 */
[----:B--2---:R-:W2:Y:S04]  /*9c90*/  LDL R22, [R1+0x4c] ;  /* 0x00004c0001167983 */ /* 0x004ea80000100800 */
[----:B------:R-:W2:Y:S04]  /*9ca0*/  LDL R13, [R1+0x1c] ;  /* 0x00001c00010d7983 */ /* 0x000ea80000100800 */
[----:B------:R-:W2:Y:S04]  /*9cb0*/  LDL R15, [R1+0x10] ;  /* 0x00001000010f7983 */ /* 0x000ea80000100800 */
[----:B------:R-:W2:Y:S01]  /*9cc0*/  LDL R23, [R1+0x28] ;  /* 0x0000280001177983 */ /* 0x000ea20000100800 */
[----:B---3--:R-:W-:Y:S01]  /*9cd0*/  SHF.R.S32.HI R6, RZ, 0x1f, R7 ;  /* 0x0000001fff067819 */ /* 0x008fe20000011407 */
[C---:B------:R-:W-:Y:S01]  /*9ce0*/  IMAD.WIDE.U32 R4, R7.reuse, c[0x0][0x208], RZ ;  /* 0x0000820007047a25 */ /* 0x040fe200078e00ff */
[----:B----4-:R-:W-:Y:S03]  /*9cf0*/  SHF.R.S32.HI R12, RZ, 0x1f, R14 ;  /* 0x0000001fff0c7819 */ /* 0x010fe6000001140e */
[----:B------:R-:W-:Y:S04]  /*9d00*/  IMAD R6, R6, c[0x0][0x208], RZ ;  /* 0x0000820006067a24 */ /* 0x000fe800078e02ff */
[----:B------:R-:W-:Y:S02]  /*9d10*/  IMAD R6, R7, c[0x0][0x20c], R6 ;  /* 0x0000830007067a24 */ /* 0x000fe400078e0206 */
[----:B------:R-:W3:Y:S01]  /*9d20*/  LDL R7, [R1+0x24] ;  /* 0x0000240001077983 */ /* 0x000ee20000100800 */
[----:B------:R-:W-:Y:S02]  /*9d30*/  IMAD R12, R12, c[0x0][0x218], RZ ;  /* 0x000086000c0c7a24 */ /* 0x000fe400078e02ff */
[----:B------:R-:W-:Y:S02]  /*9d40*/  IMAD.IADD R5, R5, 0x1, R6 ;  /* 0x0000000105057824 */ /* 0x000fe400078e0206 */
[C---:B------:R-:W-:Y:S02]  /*9d50*/  IMAD R12, R14.reuse, c[0x0][0x21c], R12 ;  /* 0x000087000e0c7a24 */ /* 0x040fe400078e020c */
[----:B------:R-:W-:Y:S05]  /*9d60*/  IMAD.WIDE.U32 R4, R14, c[0x0][0x218], R4 ;  /* 0x000086000e047a25 */ /* 0x000fea00078e0004 */
[----:B------:R-:W-:Y:S04]  /*9d70*/  IADD3 R4, P0, R4, UR24, RZ ;  /* 0x0000001804047c10 */ /* 0x000fe8000ff1e0ff */
[----:B------:R-:W-:Y:S02]  /*9d80*/  IADD3.X R12, R5, UR15, R12, P0, !PT ;  /* 0x0000000f050c7c10 */ /* 0x000fe400087fe40c */
[C---:B------:R-:W-:Y:S04]  /*9d90*/  LEA R6, P0, R4.reuse, c[0x0][0x1f8], 0x1 ;  /* 0x00007e0004067a11 */ /* 0x040fe800078008ff */
[----:B------:R-:W-:Y:S01]  /*9da0*/  LEA.HI.X R12, R4, c[0x0][0x1fc], R12, 0x1, P0 ;  /* 0x00007f00040c7a11 */ /* 0x000fe200000f0c0c */
[----:B------:R-:W5:Y:S02]  /*9db0*/  SHFL.IDX PT, R14, R6, RZ, 0x181f ;  /* 0x00181fff060e7589 */ /* 0x000f6400000e0000 */
[C---:B-----5:R-:W-:Y:S02]  /*9dc0*/  IADD3 R20, P0, R14.reuse, R20, RZ ;  /* 0x000000140e147210 */ /* 0x060fe40007f1e0ff */
[----:B---3--:R-:W-:Y:S02]  /*9dd0*/  ISETP.GE.AND P1, PT, R7, c[0x0][0x1d4], PT ;  /* 0x0000750007007a0c */ /* 0x008fe40003f26270 */
[----:B------:R-:W2:Y:S02]  /*9de0*/  SHFL.IDX PT, R7, R12, RZ, 0x181f ;  /* 0x00181fff0c077589 */ /* 0x000ea400000e0000 */
[C---:B--2---:R-:W-:Y:S01]  /*9df0*/  IMAD.X R21, R7.reuse, 0x1, R22, P0 ;  /* 0x0000000107157824 */ /* 0x044fe200000e0616 */
[----:B------:R-:W-:Y:S01]  /*9e00*/  IADD3 R4, P0, R14, R178, RZ ;  /* 0x000000b20e047210 */ /* 0x000fe20007f1e0ff */
[----:B------:R-:W2:Y:S07]  /*9e10*/  S2R R22, SR_TID.X ;  /* 0x0000000000167919 */ /* 0x000eae0000002100 */
[----:B------:R-:W-:Y:S01]  /*9e20*/  @!PT LDS RZ, [RZ] ;  /* 0x00000000fffff984 */ /* 0x000fe20000000800 */
[----:B------:R3:W-:Y:S01]  /*9e30*/  LDGSTS.E.BYPASS.LTC128B.128 [R13+0x4080], [R20.64], !P1 ;  /* 0x04080000140d7fae */ /* 0x0007e2000c901d52 */
[C---:B------:R-:W-:Y:S05]  /*9e40*/  IMAD.X R5, R7.reuse, 0x1, R179, P0 ;  /* 0x0000000107057824 */ /* 0x040fea00000e06b3 */
[----:B------:R4:W-:Y:S01]  /*9e50*/  LDGSTS.E.BYPASS.LTC128B.128 [R13+0x5880], [R4.64], !P6 ;  /* 0x05880000040d7fae */ /* 0x0009e2000f101d52 */
[----:B--2---:R-:W-:Y:S02]  /*9e60*/  ISETP.GT.AND P1, PT, R22, 0x7f, PT ;  /* 0x0000007f1600780c */ /* 0x004fe40003f24270 */
[C---:B----4-:R-:W-:Y:S05]  /*9e70*/  IADD3 R4, P0, R14.reuse, R176, RZ ;  /* 0x000000b00e047210 */ /* 0x050fea0007f1e0ff */
[----:B------:R-:W-:Y:S05]  /*9e80*/  IMAD.X R5, R7, 0x1, R177, P0 ;  /* 0x0000000107057824 */ /* 0x000fea00000e06b1 */
[----:B------:R2:W-:Y:S02]  /*9e90*/  LDGSTS.E.BYPASS.LTC128B.128 [R13+0x7080], [R4.64], !P5 ;  /* 0x07080000040d7fae */ /* 0x0005e4000e901d52 */
[C---:B--2---:R-:W-:Y:S01]  /*9ea0*/  IMAD.SHL.U32 R4, R15.reuse, 0x2, RZ ;  /* 0x000000020f047824 */ /* 0x044fe200078e00ff */
[----:B------:R-:W-:Y:S04]  /*9eb0*/  SHF.L.U64.HI R5, R15, 0x1, R23 ;  /* 0x000000010f057819 */ /* 0x000fe80000010217 */
[----:B------:R-:W-:Y:S05]  /*9ec0*/  IADD3 R14, P0, R14, R4, RZ ;  /* 0x000000040e0e7210 */ /* 0x000fea0007f1e0ff */
[----:B------:R-:W-:Y:S05]  /*9ed0*/  IMAD.X R15, R7, 0x1, R5, P0 ;  /* 0x00000001070f7824 */ /* 0x000fea00000e0605 */
[----:B------:R3:W-:Y:S01]  /*9ee0*/  LDGSTS.E.BYPASS.LTC128B.128 [R13+0x8880], [R14.64], !P4 ;  /* 0x088800000e0d7fae */ /* 0x0007e2000e101d52 */
[----:B------:R-:W-:-:S05]  /*9ef0*/  @P1 BRA `(.L_x_204) ;  /* 0x0000017000001947 */ /* 0x000fca0003800000 */
[----:B------:R-:W-:-:S05]  /*9f00*/  BRA.DIV ~URZ, `(.L_x_205) ;  /* 0x00009cd27f007947 */ /* 0x000fca000b800000 */
[----:B------:R2:W4:Y:S04]  /*9f10*/  SHFL.IDX PT, R7, R12, 0x1, 0x181f ;  /* 0x00381f000c077f89 */ /* 0x00052800000e0000 */
[----:B------:R2:W3:Y:S02]  /*9f20*/  SHFL.IDX PT, R12, R6, 0x1, 0x181f ;  /* 0x00381f00060c7f89 */ /* 0x0004e400000e0000 */
.L_x_239:
[----:B---3--:R-:W3:Y:S04]  /*9f30*/  LDL R15, [R1+0x24] ;  /* 0x00002400010f7983 */ /* 0x008ee80000100800 */
[----:B------:R-:W5:Y:S04]  /*9f40*/  LDL R14, [R1+0x48] ;  /* 0x00004800010e7983 */ /* 0x000f680000100800 */
[----:B--2---:R-:W2:Y:S04]  /*9f50*/  LDL R13, [R1+0x4c] ;  /* 0x00004c00010d7983 */ /* 0x004ea80000100800 */
[----:B----4-:R-:W4:Y:S01]  /*9f60*/  LDL R6, [R1+0x1c] ;  /* 0x00001c0001067983 */ /* 0x010f220000100800 */
[----:B---3--:R-:W-:Y:S02]  /*9f70*/  ISETP.GE.AND P1, PT, R15, c[0x0][0x1d4], PT ;  /* 0x000075000f007a0c */ /* 0x008fe40003f26270 */
[C---:B-----5:R-:W-:Y:S05]  /*9f80*/  IADD3 R14, P0, R12.reuse, R14, RZ ;  /* 0x0000000e0c0e7210 */ /* 0x060fea0007f1e0ff */
[C---:B--2---:R-:W-:Y:S06]  /*9f90*/  IMAD.X R15, R7.reuse, 0x1, R13, P0 ;  /* 0x00000001070f7824 */ /* 0x044fec00000e060d */
[----:B------:R-:W-:Y:S01]  /*9fa0*/  @!PT LDS RZ, [RZ] ;  /* 0x00000000fffff984 */ /* 0x000fe20000000800 */
[----:B------:R-:W-:Y:S01]  /*9fb0*/  @!PT LDS RZ, [RZ] ;  /* 0x00000000fffff984 */ /* 0x000fe20000000800 */
[----:B------:R-:W-:Y:S01]  /*9fc0*/  @!PT LDS RZ, [RZ] ;  /* 0x00000000fffff984 */ /* 0x000fe20000000800 */
[----:B----4-:R2:W-:Y:S02]  /*9fd0*/  LDGSTS.E.BYPASS.LTC128B.128 [R6+0x5080], [R14.64], !P1 ;  /* 0x050800000e067fae */ /* 0x0105e4000c901d52 */
[C---:B--2---:R-:W-:Y:S05]  /*9fe0*/  IADD3 R14, P0, R12.reuse, R178, RZ ;  /* 0x000000b20c0e7210 */ /* 0x044fea0007f1e0ff */
[C---:B------:R-:W-:Y:S01]  /*9ff0*/  IMAD.X R15, R7.reuse, 0x1, R179, P0 ;  /* 0x00000001070f7824 */ /* 0x040fe200000e06b3 */
[C---:B------:R-:W-:Y:S04]  /*a000*/  IADD3 R4, P0, R12.reuse, R4, RZ ;  /* 0x000000040c047210 */ /* 0x040fe80007f1e0ff */
[----:B------:R2:W-:Y:S01]  /*a010*/  LDGSTS.E.BYPASS.LTC128B.128 [R6+0x6880], [R14.64], !P6 ;  /* 0x068800000e067fae */ /* 0x0005e2000f101d52 */
[C---:B------:R-:W-:Y:S01]  /*a020*/  IMAD.X R5, R7.reuse, 0x1, R5, P0 ;  /* 0x0000000107057824 */ /* 0x040fe200000e0605 */
[----:B--2---:R-:W-:Y:S05]  /*a030*/  IADD3 R14, P1, R12, R176, RZ ;  /* 0x000000b00c0e7210 */ /* 0x004fea0007f3e0ff */
[----:B------:R-:W-:Y:S05]  /*a040*/  IMAD.X R15, R7, 0x1, R177, P1 ;  /* 0x00000001070f7824 */ /* 0x000fea00008e06b1 */
[----:B------:R2:W-:Y:S04]  /*a050*/  LDGSTS.E.BYPASS.LTC128B.128 [R6+0x8080], [R14.64], !P5 ;  /* 0x080800000e067fae */ /* 0x0005e8000e901d52 */
[----:B------:R2:W-:Y:S02]  /*a060*/  LDGSTS.E.BYPASS.LTC128B.128 [R6+0x9880], [R4.64], !P4 ;  /* 0x0988000004067fae */ /* 0x0005e4000e101d52 */
.L_x_204:
[----:B------:R-:W-:Y:S05]  /*a070*/  BSYNC B0 ;  /* 0x0000000000007941 */ /* 0x000fea0003800000 */
.L_x_203:
[----:B----4-:R-:W0:Y:S01]  /*a080*/  LDGDEPBAR ;  /* 0x00000000000079af */ /* 0x010e220000000000 */
[----:B------:R-:W-:Y:S01]  /*a090*/  WARPSYNC 0xffffffff ;  /* 0xffffffff00007948 */ /* 0x000fe20003800000 */
[C---:B-12---:R-:W-:Y:S01]  /*a0a0*/  HMMA.16816.F32.BF16 R4, R160.reuse, R8, RZ ;  /* 0x00000008a004723c */ /* 0x046fe200000418ff */
[----:B------:R-:W-:Y:S06]  /*a0b0*/  UISETP.GT.AND UP0, UPT, UR23, UR7, UPT ;  /* 0x000000071700728c */ /* 0x000fec000bf04270 */
[----:B------:R-:W-:Y:S01]  /*a0c0*/  PLOP3.LUT P0, PT, PT, PT, UP0, 0x40, 0x0 ;  /* 0x000000000000781c */ /* 0x000fe20003f0e808 */
[C---:B------:R-:W-:Y:S08]  /*a0d0*/  HMMA.16816.F32.BF16 R8, R160.reuse, R10, RZ ;  /* 0x0000000aa008723c */ /* 0x040ff000000418ff */
[C---:B---3--:R-:W-:Y:S08]  /*a0e0*/  HMMA.16816.F32.BF16 R12, R160.reuse, R16, RZ ;  /* 0x00000010a00c723c */ /* 0x048ff000000418ff */
[C---:B------:R-:W-:Y:S08]  /*a0f0*/  HMMA.16816.F32.BF16 R16, R160.reuse, R18, RZ ;  /* 0x00000012a010723c */ /* 0x040ff000000418ff */
[C---:B------:R-:W-:Y:S08]  /*a100*/  HMMA.16816.F32.BF16 R20, R160.reuse, R24, RZ ;  /* 0x00000018a014723c */ /* 0x040ff000000418ff */
[----:B------:R-:W-:Y:S08]  /*a110*/  HMMA.16816.F32.BF16 R24, R160, R26, RZ ;  /* 0x0000001aa018723c */ /* 0x000ff000000418ff */
[C---:B------:R-:W-:Y:S08]  /*a120*/  HMMA.16816.F32.BF16 R4, R164.reuse, R156, R4 ;  /* 0x0000009ca404723c */ /* 0x040ff00000041804 */
[C---:B------:R-:W-:Y:S01]  /*a130*/  HMMA.16816.F32.BF16 R8, R164.reuse, R158, R8 ;  /* 0x0000009ea408723c */ /* 0x040fe20000041808 */
[----:B------:R-:W1:Y:S07]  /*a140*/  LDSM.16.M88.4 R156, [R251+0x14080] ;  /* 0x01408000fb9c783b */ /* 0x000e6e0000000200 */
[C---:B------:R-:W-:Y:S08]  /*a150*/  HMMA.16816.F32.BF16 R12, R164.reuse, R168, R12 ;  /* 0x000000a8a40c723c */ /* 0x040ff0000004180c */
[C---:B------:R-:W-:Y:S01]  /*a160*/  HMMA.16816.F32.BF16 R16, R164.reuse, R170, R16 ;  /* 0x000000aaa410723c */ /* 0x040fe20000041810 */
[----:B------:R-:W2:Y:S07]  /*a170*/  LDSM.16.M88.4 R168, [R251+0x14880] ;  /* 0x01488000fba8783b */ /* 0x000eae0000000200 */
[C---:B------:R-:W-:Y:S01]  /*a180*/  HMMA.16816.F32.BF16 R20, R164.reuse, R172, R20 ;  /* 0x000000aca414723c */ /* 0x040fe20000041814 */
[----:B------:R-:W3:Y:S07]  /*a190*/  LDL R173, [R1+0x4] ;  /* 0x0000040001ad7983 */ /* 0x000eee0000100800 */
[----:B------:R-:W-:Y:S08]  /*a1a0*/  HMMA.16816.F32.BF16 R24, R164, R174, R24 ;  /* 0x000000aea418723c */ /* 0x000ff00000041818 */
        /* <DEDUP_REMOVED lines=8> */
[----:B------:R-:W1:Y:S07]  /*a230*/  LDSM.16.M88.4 R156, [R245+0x800] ;  /* 0x00080000f59c783b */ /* 0x000e6e0000000200 */
[C---:B--2---:R-:W-:Y:S08]  /*a240*/  HMMA.16816.F32.BF16 R4, R184.reuse, R168, R4 ;  /* 0x000000a8b804723c */ /* 0x044ff00000041804 */
[C---:B------:R-:W-:Y:S01]  /*a250*/  HMMA.16816.F32.BF16 R8, R184.reuse, R170, R8 ;  /* 0x000000aab808723c */ /* 0x040fe20000041808 */
[----:B------:R-:W2:Y:S07]  /*a260*/  LDSM.16.M88.4 R168, [R245+0x1000] ;  /* 0x00100000f5a8783b */ /* 0x000eae0000000200 */
[C---:B-1----:R-:W-:Y:S08]  /*a270*/  HMMA.16816.F32.BF16 R12, R184.reuse, R156, R12 ;  /* 0x0000009cb80c723c */ /* 0x042ff0000004180c */
[C---:B------:R-:W-:Y:S08]  /*a280*/  HMMA.16816.F32.BF16 R16, R184.reuse, R158, R16 ;  /* 0x0000009eb810723c */ /* 0x040ff00000041810 */
[C---:B--2---:R-:W-:Y:S08]  /*a290*/  HMMA.16816.F32.BF16 R20, R184.reuse, R168, R20 ;  /* 0x000000a8b814723c */ /* 0x044ff00000041814 */
[----:B------:R-:W-:Y:S01]  /*a2a0*/  HMMA.16816.F32.BF16 R24, R184, R170, R24 ;  /* 0x000000aab818723c */ /* 0x000fe20000041818 */
[----:B---3--:R-:W1:Y:S08]  /*a2b0*/  LDSM.16.M88.4 R156, [R173+0x15880] ;  /* 0x01588000ad9c783b */ /* 0x008e700000000200 */
        /* <DEDUP_REMOVED lines=107> */
[----:B------:R-:W-:Y:S01]  /*a970*/  FMUL.FTZ R7, R7, c[0x0][0x320] ;  /* 0x0000c80007077a20 */ /* 0x000fe20000410000 */
[C---:B-1----:R-:W-:Y:S03]  /*a980*/  HMMA.16816.F32.BF16 R12, R232.reuse, R156, R12 ;  /* 0x0000009ce80c723c */ /* 0x042fe6000004180c */
[----:B------:R-:W-:Y:S03]  /*a990*/  FMUL.FTZ R8, R8, c[0x0][0x320] ;  /* 0x0000c80008087a20 */ /* 0x000fe60000410000 */
[----:B------:R-:W1:Y:S01]  /*a9a0*/  MUFU.TANH R170, R5 ;  /* 0x0000000500aa7308 */ /* 0x000e620000002400 */
[----:B------:R-:W-:Y:S01]  /*a9b0*/  FMUL.FTZ R9, R9, c[0x0][0x320] ;  /* 0x0000c80009097a20 */ /* 0x000fe20000410000 */
[C---:B------:R-:W-:Y:S08]  /*a9c0*/  HMMA.16816.F32.BF16 R16, R232.reuse, R158, R16 ;  /* 0x0000009ee810723c */ /* 0x040ff00000041810 */
[----:B------:R-:W3:Y:S08]  /*a9d0*/  MUFU.TANH R173, R6 ;  /* 0x0000000600ad7308 */ /* 0x000ef00000002400 */
[----:B------:R-:W-:Y:S02]  /*a9e0*/  FMUL.FTZ R12, R12, c[0x0][0x320] ;  /* 0x0000c8000c0c7a20 */ /* 0x000fe40000410000 */
[----:B------:R4:W1:Y:S01]  /*a9f0*/  MUFU.TANH R174, R7 ;  /* 0x0000000700ae7308 */ /* 0x0008620000002400 */
[----:B------:R-:W-:Y:S09]  /*aa00*/  FMUL.FTZ R13, R13, c[0x0][0x320] ;  /* 0x0000c8000d0d7a20 */ /* 0x000ff20000410000 */
[----:B------:R5:W1:Y:S10]  /*aa10*/  MUFU.TANH R171, R8 ;  /* 0x0000000800ab7308 */ /* 0x000a740000002400 */
[----:B------:R1:W1:Y:S01]  /*aa20*/  MUFU.TANH R156, R9 ;  /* 0x00000009009c7308 */ /* 0x0002620000002400 */
[----:B----4-:R-:W4:Y:S01]  /*aa30*/  LDSM.16.M88.4 R4, [R245+0x5800] ;  /* 0x00580000f504783b */ /* 0x010f220000000200 */
[----:B------:R-:W-:Y:S08]  /*aa40*/  DEPBAR.LE SB0, 0x0 ;  /* 0x000080000000791a */ /* 0x000ff00000000000 */
[----:B------:R2:W2:Y:S01]  /*aa50*/  MUFU.TANH R158, R12 ;  /* 0x0000000c009e7308 */ /* 0x0004a20000002400 */
[----:B------:R-:W-:Y:S01]  /*aa60*/  BAR.SYNC.DEFER_BLOCKING 0x0 ;  /* 0x0000000000007b1d */ /* 0x000fe20000010000 */
[----:B-----5:R-:W-:Y:S02]  /*aa70*/  FMUL.FTZ R8, R11, c[0x0][0x320] ;  /* 0x0000c8000b087a20 */ /* 0x020fe40000410000 */
[----:B------:R-:W-:Y:S06]  /*aa80*/  FMUL.FTZ R11, R14, c[0x0][0x320] ;  /* 0x0000c8000e0b7a20 */ /* 0x000fec0000410000 */
[----:B------:R5:W3:Y:S01]  /*aa90*/  MUFU.TANH R157, R13 ;  /* 0x0000000d009d7308 */ /* 0x000ae20000002400 */
[----:B-1----:R-:W-:Y:S02]  /*aaa0*/  FMUL.FTZ R9, R10, c[0x0][0x320] ;  /* 0x0000c8000a097a20 */ /* 0x002fe40000410000 */
[----:B------:R-:W-:Y:S02]  /*aab0*/  FMUL.FTZ R10, R15, c[0x0][0x320] ;  /* 0x0000c8000f0a7a20 */ /* 0x000fe40000410000 */
[----:B------:R-:W-:Y:S05]  /*aac0*/  FMUL.FTZ R15, R16, c[0x0][0x320] ;  /* 0x0000c800100f7a20 */ /* 0x000fea0000410000 */
[----:B------:R-:W1:Y:S01]  /*aad0*/  MUFU.TANH R9, R9 ;  /* 0x0000000900097308 */ /* 0x000e620000002400 */
[----:B------:R-:W-:Y:S02]  /*aae0*/  FMUL.FTZ R16, R17, c[0x0][0x320] ;  /* 0x0000c80011107a20 */ /* 0x000fe40000410000 */
[----:B--2---:R-:W-:Y:S07]  /*aaf0*/  FMUL.FTZ R12, R19, c[0x0][0x320] ;  /* 0x0000c800130c7a20 */ /* 0x004fee0000410000 */
[----:B------:R-:W2:Y:S01]  /*ab00*/  MUFU.TANH R8, R8 ;  /* 0x0000000800087308 */ /* 0x000ea20000002400 */
[C---:B----4-:R-:W-:Y:S05]  /*ab10*/  HMMA.16816.F32.BF16 R20, R232.reuse, R4, R20 ;  /* 0x00000004e814723c */ /* 0x050fea0000041814 */
[----:B-----5:R-:W-:Y:S04]  /*ab20*/  FMUL.FTZ R13, R18, c[0x0][0x320] ;  /* 0x0000c800120d7a20 */ /* 0x020fe80000410000 */
[----:B------:R-:W4:Y:S01]  /*ab30*/  MUFU.TANH R11, R11 ;  /* 0x0000000b000b7308 */ /* 0x000f220000002400 */
        /* <DEDUP_REMOVED lines=15> */
[----:B------:R-:W1:Y:S10]  /*ac30*/  MUFU.TANH R7, R7 ;  /* 0x0000000700077308 */ /* 0x000e740000002400 */
[----:B------:R1:W1:Y:S10]  /*ac40*/  MUFU.TANH R175, R22 ;  /* 0x0000001600af7308 */ /* 0x0002740000002400 */
[----:B------:R-:W1:Y:S10]  /*ac50*/  MUFU.TANH R14, R14 ;  /* 0x0000000e000e7308 */ /* 0x000e740000002400 */
[----:B------:R-:W1:Y:S10]  /*ac60*/  MUFU.TANH R18, R18 ;  /* 0x0000001200127308 */ /* 0x000e740000002400 */
        /* <DEDUP_REMOVED lines=8> */
[----:B------:R3:W-:Y:S02]  /*acf0*/  STL [R1+0x60], R0 ;  /* 0x0000600001007387 */ /* 0x0007e40000100800 */
[----:B------:R-:W-:Y:S02]  /*ad00*/  ISETP.NE.AND P1, PT, R159, 0x1, PT ;  /* 0x000000019f00780c */ /* 0x000fe40003f25270 */
[----:B------:R-:W4:Y:S01]  /*ad10*/  LDL R24, [R1+0x24] ;  /* 0x0000240001187983 */ /* 0x000f220000100800 */
[----:B------:R-:W-:Y:S03]  /*ad20*/  IMAD.U32 R6, RZ, RZ, UR5 ;  /* 0x00000005ff067e24 */ /* 0x000fe6000f8e00ff */
[----:B------:R-:W4:Y:S04]  /*ad30*/  LDL R23, [R1+0x4c] ;  /* 0x00004c0001177983 */ /* 0x000f280000100800 */
[----:B---3--:R-:W3:Y:S01]  /*ad40*/  LDL R0, [R1+0x48] ;  /* 0x0000480001007983 */ /* 0x008ee20000100800 */
[----:B--2---:R-:W-:Y:S03]  /*ad50*/  IADD3 R6, R6, -0x30, R169 ;  /* 0xffffffd006067810 */ /* 0x004fe60007ffe0a9 */
[----:B------:R-:W2:Y:S02]  /*ad60*/  LDL R169, [R1+0x1c] ;  /* 0x00001c0001a97983 */ /* 0x000ea40000100800 */
[----:B-1----:R-:W-:Y:S01]  /*ad70*/  @P1 IMAD.HI.U32 R20, R6, c[0x0][0x2bc], RZ ;  /* 0x0000af0006141a27 */ /* 0x002fe200078e00ff */
[----:B----4-:R-:W-:Y:S03]  /*ad80*/  ISETP.GE.AND P2, PT, R24, c[0x0][0x1d4], PT ;  /* 0x0000750018007a0c */ /* 0x010fe60003f46270 */
        /* <DEDUP_REMOVED lines=13> */
[----:B----4-:R-:W-:Y:S02]  /*ae60*/  IMAD.WIDE.U32 R20, R26, c[0x0][0x1e0], RZ ;  /* 0x000078001a147a25 */ /* 0x010fe400078e00ff */
[----:B-1----:R-:W1:Y:S02]  /*ae70*/  S2R R26, SR_TID.X ;  /* 0x00000000001a7919 */ /* 0x002e640000002100 */
[----:B------:R-:W-:Y:S02]  /*ae80*/  IMAD.IADD R21, R21, 0x1, R6 ;  /* 0x0000000115157824 */ /* 0x000fe400078e0206 */
[----:B--2---:R1:W-:Y:S01]  /*ae90*/  STL [R1+0x8], R25 ;  /* 0x0000081901007387 */ /* 0x0043e20000100800 */
[----:B------:R-:W-:Y:S01]  /*aea0*/  SHF.R.S32.HI R6, RZ, 0x1f, R25 ;  /* 0x0000001fff067819 */ /* 0x000fe20000011419 */
[C---:B------:R-:W-:Y:S02]  /*aeb0*/  IMAD.WIDE.U32 R20, R25.reuse, c[0x0][0x1f0], R20 ;  /* 0x00007c0019147a25 */ /* 0x040fe400078e0014 */
[----:B------:R-:W2:Y:S02]  /*aec0*/  LDL R159, [R1+0x10] ;  /* 0x00001000019f7983 */ /* 0x000ea40000100800 */
[----:B------:R-:W-:Y:S01]  /*aed0*/  IMAD R6, R6, c[0x0][0x1f0], RZ ;  /* 0x00007c0006067a24 */ /* 0x000fe200078e02ff */
[----:B------:R-:W-:Y:S03]  /*aee0*/  IADD3 R20, P0, R20, UR20, RZ ;  /* 0x0000001414147c10 */ /* 0x000fe6000ff1e0ff */
[----:B------:R-:W-:Y:S05]  /*aef0*/  IMAD R6, R25, c[0x0][0x1f4], R6 ;  /* 0x00007d0019067a24 */ /* 0x000fea00078e0206 */
[----:B------:R-:W-:Y:S02]  /*af00*/  IADD3.X R6, R21, UR8, R6, P0, !PT ;  /* 0x0000000815067c10 */ /* 0x000fe400087fe406 */
[C---:B------:R-:W-:Y:S04]  /*af10*/  LEA R19, P0, R20.reuse, c[0x0][0x1c8], 0x1 ;  /* 0x0000720014137a11 */ /* 0x040fe800078008ff */
[----:B------:R-:W-:Y:S01]  /*af20*/  LEA.HI.X R6, R20, c[0x0][0x1cc], R6, 0x1, P0 ;  /* 0x0000730014067a11 */ /* 0x000fe200000f0c06 */
[----:B------:R-:W3:Y:S01]  /*af30*/  SHFL.IDX PT, R21, R19, RZ, 0x181f ;  /* 0x00181fff13157589 */ /* 0x000ee200000e0000 */
[----:B-1----:R-:W-:Y:S03]  /*af40*/  SHF.R.S32.HI R25, RZ, 0x1f, R26 ;  /* 0x0000001fff197819 */ /* 0x002fe6000001141a */
[----:B------:R-:W1:Y:S01]  /*af50*/  SHFL.IDX PT, R22, R6, RZ, 0x181f ;  /* 0x00181fff06167589 */ /* 0x000e6200000e0000 */
[----:B------:R-:W-:Y:S03]  /*af60*/  LEA.HI R25, R25, R26, RZ, 0x3 ;  /* 0x0000001a19197211 */ /* 0x000fe600078f18ff */
[----:B------:R-:W4:Y:S01]  /*af70*/  SHFL.IDX PT, R19, R19, 0x1, 0x181f ;  /* 0x00381f0013137f89 */ /* 0x000f2200000e0000 */
[----:B------:R-:W-:Y:S03]  /*af80*/  SHF.R.S32.HI R25, RZ, 0x3, R25 ;  /* 0x00000003ff197819 */ /* 0x000fe60000011419 */
[----:B------:R-:W1:Y:S01]  /*af90*/  SHFL.IDX PT, R6, R6, 0x1, 0x181f ;  /* 0x00381f0006067f89 */ /* 0x000e6200000e0000 */
[----:B------:R-:W-:Y:S04]  /*afa0*/  IADD3 R20, -R25, 0x30, RZ ;  /* 0x0000003019147810 */ /* 0x000fe80007ffe1ff */
[----:B------:R-:W-:Y:S11]  /*afb0*/  ISETP.GE.AND P0, PT, R20, 0x1, PT ;  /* 0x000000011400780c */ /* 0x000ff60003f06270 */
[----:B------:R-:W-:Y:S02]  /*afc0*/  @!UPT UIADD3 URZ, URZ, URZ, URZ ;  /* 0x0000003f3f3ff290 */ /* 0x000fe4000fffe03f */
[C---:B---3--:R-:W-:Y:S05]  /*afd0*/  @P0 IADD3 R24, P1, R21.reuse, R0, RZ ;  /* 0x0000000015180210 */ /* 0x048fea0007f3e0ff */
[C---:B-1----:R-:W-:Y:S05]  /*afe0*/  @P0 IMAD.X R25, R22.reuse, 0x1, R23, P1 ;  /* 0x0000000116190824 */ /* 0x042fea00008e0617 */
[----:B------:R1:W-:Y:S02]  /*aff0*/  @P0 LDGSTS.E.BYPASS.LTC128B.128 [R169+0x14080], [R24.64], !P2 ;  /* 0x1408000018a90fae */ /* 0x0003e4000d101d52 */
[C---:B-1----:R-:W-:Y:S05]  /*b000*/  @P0 IADD3 R24, P1, R21.reuse, R178, RZ ;  /* 0x000000b215180210 */ /* 0x042fea0007f3e0ff */
[C---:B------:R-:W-:Y:S05]  /*b010*/  @P0 IMAD.X R25, R22.reuse, 0x1, R179, P1 ;  /* 0x0000000116190824 */ /* 0x040fea00008e06b3 */
[----:B------:R1:W-:Y:S02]  /*b020*/  @P0 LDGSTS.E.BYPASS.LTC128B.128 [R169+0x15880], [R24.64], !P6 ;  /* 0x1588000018a90fae */ /* 0x0003e4000f101d52 */
[----:B-1----:R-:W-:Y:S05]  /*b030*/  @P0 IADD3 R24, P1, R21, R176, RZ ;  /* 0x000000b015180210 */ /* 0x002fea0007f3e0ff */
[----:B------:R-:W-:Y:S05]  /*b040*/  @P0 IMAD.X R25, R22, 0x1, R177, P1 ;  /* 0x0000000116190824 */ /* 0x000fea00008e06b1 */
[----:B------:R1:W-:Y:S04]  /*b050*/  @P0 LDGSTS.E.BYPASS.LTC128B.128 [R169+0x17080], [R24.64], !P5 ;  /* 0x1708000018a90fae */ /* 0x0003e8000e901d52 */
[----:B-1----:R-:W3:Y:S01]  /*b060*/  LDL R25, [R1+0x28] ;  /* 0x0000280001197983 */ /* 0x002ee20000100800 */
[C---:B--2---:R-:W-:Y:S04]  /*b070*/  @P0 LEA R26, P1, R159.reuse, R21, 0x1 ;  /* 0x000000159f1a0211 */ /* 0x044fe800078208ff */
[----:B---3--:R-:W-:Y:S05]  /*b080*/  @P0 LEA.HI.X R27, R159, R22, R25, 0x1, P1 ;  /* 0x000000169f1b0211 */ /* 0x008fea00008f0c19 */
[----:B------:R1:W-:Y:S01]  /*b090*/  @P0 LDGSTS.E.BYPASS.LTC128B.128 [R169+0x18880], [R26.64], !P4 ;  /* 0x188800001aa90fae */ /* 0x0003e2000e101d52 */
[----:B------:R-:W-:Y:S11]  /*b0a0*/  ISETP.GE.AND P0, PT, R20, 0x21, PT ;  /* 0x000000211400780c */ /* 0x000ff60003f06270 */
[----:B------:R-:W-:Y:S02]  /*b0b0*/  @!UPT UIADD3 URZ, URZ, URZ, URZ ;  /* 0x0000003f3f3ff290 */ /* 0x000fe4000fffe03f */
[C---:B----4-:R-:W-:Y:S02]  /*b0c0*/  @P0 IADD3 R20, P1, R19.reuse, R0, RZ ;  /* 0x0000000013140210 */ /* 0x050fe40007f3e0ff */
[----:B------:R1:W5:Y:S03]  /*b0d0*/  LDL.LU R0, [R1+0x60] ;  /* 0x0000600001007983 */ /* 0x0003660000300800 */
[C---:B------:R-:W-:Y:S05]  /*b0e0*/  @P0 IMAD.X R21, R6.reuse, 0x1, R23, P1 ;  /* 0x0000000106150824 */ /* 0x040fea00008e0617 */
[----:B------:R2:W-:Y:S02]  /*b0f0*/  @P0 LDGSTS.E.BYPASS.LTC128B.128 [R169+0x15080], [R20.64], !P2 ;  /* 0x1508000014a90fae */ /* 0x0005e4000d101d52 */
[C---:B--2---:R-:W-:Y:S05]  /*b100*/  @P0 IADD3 R20, P1, R19.reuse, R178, RZ ;  /* 0x000000b213140210 */ /* 0x044fea0007f3e0ff */
[C---:B------:R-:W-:Y:S05]  /*b110*/  @P0 IMAD.X R21, R6.reuse, 0x1, R179, P1 ;  /* 0x0000000106150824 */ /* 0x040fea00008e06b3 */
[----:B------:R2:W-:Y:S02]  /*b120*/  @P0 LDGSTS.E.BYPASS.LTC128B.128 [R169+0x16880], [R20.64], !P6 ;  /* 0x1688000014a90fae */ /* 0x0005e4000f101d52 */
[----:B--2---:R-:W-:Y:S05]  /*b130*/  @P0 IADD3 R20, P1, R19, R176, RZ ;  /* 0x000000b013140210 */ /* 0x004fea0007f3e0ff */
[----:B------:R-:W-:Y:S01]  /*b140*/  @P0 IMAD.X R21, R6, 0x1, R177, P1 ;  /* 0x0000000106150824 */ /* 0x000fe200008e06b1 */
[C---:B------:R-:W-:Y:S04]  /*b150*/  @P0 LEA R22, P1, R159.reuse, R19, 0x1 ;  /* 0x000000139f160211 */ /* 0x040fe800078208ff */
[----:B------:R1:W-:Y:S01]  /*b160*/  @P0 LDGSTS.E.BYPASS.LTC128B.128 [R169+0x18080], [R20.64], !P5 ;  /* 0x1808000014a90fae */ /* 0x0003e2000e901d52 */
[----:B------:R-:W-:Y:S05]  /*b170*/  @P0 LEA.HI.X R23, R159, R6, R25, 0x1, P1 ;  /* 0x000000069f170211 */ /* 0x000fea00008f0c19 */
[----:B------:R1:W-:Y:S03]  /*b180*/  @P0 LDGSTS.E.BYPASS.LTC128B.128 [R169+0x19880], [R22.64], !P4 ;  /* 0x1988000016a90fae */ /* 0x0003e6000e101d52 */
.L_x_206:
[----:B-1234-:R-:W2:Y:S01]  /*b190*/  LDL.LU R23, [R1+0x44] ;  /* 0x0000440001177983 */ /* 0x01eea20000300800 */
[----:B-----5:R-:W-:Y:S01]  /*b1a0*/  FMNMX.FTZ R0, R168, R0, !PT ;  /* 0x00000000a8007209 */ /* 0x020fe20007810000 */
[----:B------:R-:W-:Y:S02]  /*b1b0*/  UISETP.GT.AND UP0, UPT, UR23, UR4, UPT ;  /* 0x000000041700728c */ /* 0x000fe4000bf04270 */
[----:B------:R-:W0:Y:S01]  /*b1c0*/  LDGDEPBAR ;  /* 0x00000000000079af */ /* 0x000e220000000000 */
[----:B------:R-:W-:Y:S01]  /*b1d0*/  FMNMX.FTZ R0, R170, R0, !PT ;  /* 0x00000000aa007209 */ /* 0x000fe20007810000 */
[----:B------:R-:W-:Y:S02]  /*b1e0*/  UIADD3 UR5, UR23, -0x1, URZ ;  /* 0xffffffff17057890 */ /* 0x000fe4000fffe03f */
[----:B------:R-:W-:Y:S02]  /*b1f0*/  PLOP3.LUT P0, PT, PT, PT, UP0, 0x80, 0x0 ;  /* 0x000000000000781c */ /* 0x000fe40003f0f008 */
[----:B------:R-:W-:Y:S03]  /*b200*/  FMNMX.FTZ R0, R171, R0, !PT ;  /* 0x00000000ab007209 */ /* 0x000fe60007810000 */
[----:B------:R-:W-:Y:S01]  /*b210*/  UMOV UR23, UR5 ;  /* 0x0000000500177c82 */ /* 0x000fe20008000000 */
        /* <DEDUP_REMOVED lines=23> */
[--C-:B------:R-:W-:Y:S01]  /*b390*/  FFMA.FTZ R25, R16, c[0x0][0x2d0], -R169.reuse ;  /* 0x0000b40010197a23 */ /* 0x100fe200000108a9 */
[----:B------:R-:W-:Y:S01]  /*b3a0*/  MOV R16, R22 ;  /* 0x0000001600107202 */ /* 0x000fe20000000f00 */
[--C-:B------:R-:W-:Y:S01]  /*b3b0*/  FFMA.FTZ R172, R172, c[0x0][0x2d0], -R169.reuse ;  /* 0x0000b400acac7a23 */ /* 0x100fe200000108a9 */
[----:B------:R-:W-:Y:S01]  /*b3c0*/  MUFU.EX2 R19, R19 ;  /* 0x0000001300137308 */ /* 0x000fe20000000800 */
[--C-:B------:R-:W-:Y:S02]  /*b3d0*/  FFMA.FTZ R171, R7, c[0x0][0x2d0], -R169.reuse ;  /* 0x0000b40007ab7a23 */ /* 0x100fe400000108a9 */
[--C-:B------:R-:W-:Y:S02]  /*b3e0*/  FFMA.FTZ R170, R18, c[0x0][0x2d0], -R169.reuse ;  /* 0x0000b40012aa7a23 */ /* 0x100fe400000108a9 */
[----:B------:R-:W-:Y:S02]  /*b3f0*/  FFMA.FTZ R169, R17, c[0x0][0x2d0], -R169 ;  /* 0x0000b40011a97a23 */ /* 0x000fe400000108a9 */
[----:B------:R-:W3:Y:S01]  /*b400*/  LDL.LU R17, [R1+0x40] ;  /* 0x0000400001117983 */ /* 0x000ee20000300800 */
[----:B------:R-:W-:Y:S02]  /*b410*/  FMUL.FTZ R3, R3, c[0x0][0x2d0] ;  /* 0x0000b40003037a20 */ /* 0x000fe40000410000 */
[----:B------:R-:W-:Y:S10]  /*b420*/  MUFU.EX2 R20, R20 ;  /* 0x0000001400147308 */ /* 0x000ff40000000800 */
[----:B------:R-:W1:Y:S10]  /*b430*/  MUFU.EX2 R6, R3 ;  /* 0x0000000300067308 */ /* 0x000e740000000800 */
[----:B------:R4:W2:Y:S10]  /*b440*/  MUFU.EX2 R158, R156 ;  /* 0x0000009c009e7308 */ /* 0x0008b40000000800 */
[----:B------:R-:W-:Y:S01]  /*b450*/  MUFU.EX2 R169, R169 ;  /* 0x000000a900a97308 */ /* 0x000fe20000000800 */
[C---:B-1----:R-:W-:Y:S02]  /*b460*/  FMUL.FTZ R28, R6.reuse, R28 ;  /* 0x0000001c061c7220 */ /* 0x042fe40000410000 */
[C---:B------:R-:W-:Y:S02]  /*b470*/  FMUL.FTZ R29, R6.reuse, R29 ;  /* 0x0000001d061d7220 */ /* 0x040fe40000410000 */
[C---:B------:R-:W-:Y:S02]  /*b480*/  FMUL.FTZ R32, R6.reuse, R32 ;  /* 0x0000002006207220 */ /* 0x040fe40000410000 */
[C---:B------:R-:W-:Y:S03]  /*b490*/  FMUL.FTZ R33, R6.reuse, R33 ;  /* 0x0000002106217220 */ /* 0x040fe60000410000 */
[----:B------:R-:W-:Y:S01]  /*b4a0*/  MUFU.EX2 R171, R171 ;  /* 0x000000ab00ab7308 */ /* 0x000fe20000000800 */
[C---:B------:R-:W-:Y:S01]  /*b4b0*/  FMUL.FTZ R36, R6.reuse, R36 ;  /* 0x0000002406247220 */ /* 0x040fe20000410000 */
[C---:B----4-:R-:W-:Y:S01]  /*b4c0*/  F2FP.BF16.PACK_AB R156, R19.reuse, R168 ;  /* 0x000000a8139c723e */ /* 0x050fe200000010ff */
        /* <DEDUP_REMOVED lines=47> */
[----:B--2---:R-:W-:Y:S04]  /*b7c0*/  FFMA.FTZ R3, R6, R23, R168 ;  /* 0x0000001706037223 */ /* 0x004fe800000100a8 */
[----:B------:R-:W-:Y:S04]  /*b7d0*/  FADD.FTZ R3, R19, R3 ;  /* 0x0000000313037221 */ /* 0x000fe80000010000 */
[----:B------:R-:W-:Y:S04]  /*b7e0*/  FADD.FTZ R3, R20, R3 ;  /* 0x0000000314037221 */ /* 0x000fe80000010000 */
[C---:B------:R-:W-:Y:S01]  /*b7f0*/  FADD.FTZ R22, R158.reuse, R3 ;  /* 0x000000039e167221 */ /* 0x040fe20000010000 */
[----:B------:R-:W-:Y:S02]  /*b800*/  FMNMX.FTZ R3, R173, R2, !PT ;  /* 0x00000002ad037209 */ /* 0x000fe40007810000 */
[----:B------:R-:W-:Y:S01]  /*b810*/  F2FP.BF16.PACK_AB R158, R158, R20 ;  /* 0x000000149e9e723e */ /* 0x000fe200000010ff */
[----:B------:R-:W-:Y:S01]  /*b820*/  FMUL.FTZ R20, R6, R148 ;  /* 0x0000009406147220 */ /* 0x000fe20000410000 */
        /* <DEDUP_REMOVED lines=20> */
[----:B------:R-:W-:Y:S01]  /*b970*/  MUFU.EX2 R7, R7 ;  /* 0x0000000700077308 */ /* 0x000fe20000000800 */
[--C-:B------:R-:W-:Y:S02]  /*b980*/  FFMA.FTZ R18, R9, c[0x0][0x2d0], -R168.reuse ;  /* 0x0000b40009127a23 */ /* 0x100fe400000108a8 */
[--C-:B------:R-:W-:Y:S02]  /*b990*/  FFMA.FTZ R159, R8, c[0x0][0x2d0], -R168.reuse ;  /* 0x0000b400089f7a23 */ /* 0x100fe400000108a8 */
[--C-:B------:R-:W-:Y:S02]  /*b9a0*/  FFMA.FTZ R19, R11, c[0x0][0x2d0], -R168.reuse ;  /* 0x0000b4000b137a23 */ /* 0x100fe400000108a8 */
[--C-:B------:R-:W-:Y:S02]  /*b9b0*/  FFMA.FTZ R27, R10, c[0x0][0x2d0], -R168.reuse ;  /* 0x0000b4000a1b7a23 */ /* 0x100fe400000108a8 */
[--C-:B------:R-:W-:Y:S01]  /*b9c0*/  FFMA.FTZ R26, R13, c[0x0][0x2d0], -R168.reuse ;  /* 0x0000b4000d1a7a23 */ /* 0x100fe200000108a8 */
[----:B------:R-:W3:Y:S01]  /*b9d0*/  MUFU.EX2 R2, R2 ;  /* 0x0000000200027308 */ /* 0x000ee20000000800 */
[--C-:B------:R-:W-:Y:S01]  /*b9e0*/  FFMA.FTZ R23, R12, c[0x0][0x2d0], -R168.reuse ;  /* 0x0000b4000c177a23 */ /* 0x100fe200000108a8 */
[----:B------:R-:W-:Y:S01]  /*b9f0*/  MOV R148, R19 ;  /* 0x0000001300947202 */ /* 0x000fe20000000f00 */
[--C-:B------:R-:W-:Y:S02]  /*ba00*/  FFMA.FTZ R173, R5, c[0x0][0x2d0], -R168.reuse ;  /* 0x0000b40005ad7a23 */ /* 0x100fe400000108a8 */
[--C-:B------:R-:W-:Y:S02]  /*ba10*/  FFMA.FTZ R175, R175, c[0x0][0x2d0], -R168.reuse ;  /* 0x0000b400afaf7a23 */ /* 0x100fe400000108a8 */
[--C-:B------:R-:W-:Y:S01]  /*ba20*/  FFMA.FTZ R174, R14, c[0x0][0x2d0], -R168.reuse ;  /* 0x0000b4000eae7a23 */ /* 0x100fe200000108a8 */
[----:B------:R-:W-:Y:S01]  /*ba30*/  MOV R14, R25 ;  /* 0x00000019000e7202 */ /* 0x000fe20000000f00 */
[----:B------:R-:W-:Y:S01]  /*ba40*/  FFMA.FTZ R168, R4, c[0x0][0x2d0], -R168 ;  /* 0x0000b40004a87a23 */ /* 0x000fe200000108a8 */
[----:B------:R-:W1:Y:S01]  /*ba50*/  MUFU.EX2 R15, R15 ;  /* 0x0000000f000f7308 */ /* 0x000e620000000800 */
[C---:B------:R-:W-:Y:S02]  /*ba60*/  FMUL.FTZ R5, R6.reuse, R133 ;  /* 0x0000008506057220 */ /* 0x040fe40000410000 */
        /* <DEDUP_REMOVED lines=8> */
[----:B------:R-:W-:Y:S01]  /*baf0*/  MUFU.EX2 R168, R168 ;  /* 0x000000a800a87308 */ /* 0x000fe20000000800 */
[----:B------:R-:W-:Y:S01]  /*bb00*/  FMUL.FTZ R25, R6, R153 ;  /* 0x0000009906197220 */ /* 0x000fe20000410000 */
[----:B------:R-:W-:Y:S01]  /*bb10*/  MOV R153, R23 ;  /* 0x0000001700997202 */ /* 0x000fe20000000f00 */
[C---:B---3--:R-:W-:Y:S02]  /*bb20*/  FFMA.FTZ R4, R2.reuse, R17, R7 ;  /* 0x0000001102047223 */ /* 0x048fe40000010007 */
[C---:B------:R-:W-:Y:S02]  /*bb30*/  FMUL.FTZ R10, R2.reuse, R138 ;  /* 0x0000008a020a7220 */ /* 0x040fe40000410000 */
[C---:B------:R-:W-:Y:S02]  /*bb40*/  FMUL.FTZ R19, R2.reuse, R147 ;  /* 0x0000009302137220 */ /* 0x040fe40000410000 */
[C---:B------:R-:W-:Y:S01]  /*bb50*/  FMUL.FTZ R26, R2.reuse, R154 ;  /* 0x0000009a021a7220 */ /* 0x040fe20000410000 */
[----:B------:R-:W2:Y:S01]  /*bb60*/  MUFU.EX2 R141, R141 ;  /* 0x0000008d008d7308 */ /* 0x000ea20000000800 */
[----:B------:R-:W-:Y:S01]  /*bb70*/  FMUL.FTZ R27, R2, R155 ;  /* 0x0000009b021b7220 */ /* 0x000fe20000410000 */
[C---:B-1----:R-:W-:Y:S01]  /*bb80*/  F2FP.BF16.PACK_AB R157, R15.reuse, R7 ;  /* 0x000000070f9d723e */ /* 0x042fe200000010ff */
[----:B------:R-:W-:Y:S01]  /*bb90*/  FADD.FTZ R11, R15, R4 ;  /* 0x000000040f0b7221 */ /* 0x000fe20000010000 */
[----:B------:R-:W-:Y:S01]  /*bba0*/  MOV R15, R24 ;  /* 0x00000018000f7202 */ /* 0x000fe20000000f00 */
[----:B------:R-:W-:Y:S01]  /*bbb0*/  FMUL.FTZ R4, R6, R132 ;  /* 0x0000008406047220 */ /* 0x000fe20000410000 */
[----:B------:R-:W-:Y:S01]  /*bbc0*/  MOV R132, R21 ;  /* 0x0000001500847202 */ /* 0x000fe20000000f00 */
[----:B------:R-:W-:Y:S01]  /*bbd0*/  FMUL.FTZ R7, R2, R135 ;  /* 0x0000008702077220 */ /* 0x000fe20000410000 */
[----:B------:R-:W-:Y:S01]  /*bbe0*/  MOV R140, R15 ;  /* 0x0000000f008c7202 */ /* 0x000fe20000000f00 */
[C---:B------:R-:W-:Y:S01]  /*bbf0*/  FMUL.FTZ R17, R6.reuse, R145 ;  /* 0x0000009106117220 */ /* 0x040fe20000410000 */
[----:B------:R-:W-:Y:S01]  /*bc00*/  MOV R138, R132 ;  /* 0x00000084008a7202 */ /* 0x000fe20000000f00 */
[C---:B------:R-:W-:Y:S01]  /*bc10*/  FMUL.FTZ R21, R6.reuse, R149 ;  /* 0x0000009506157220 */ /* 0x040fe20000410000 */
[----:B------:R-:W-:Y:S01]  /*bc20*/  MOV R132, R18 ;  /* 0x0000001200847202 */ /* 0x000fe20000000f00 */
[----:B------:R-:W-:Y:S01]  /*bc30*/  FMUL.FTZ R24, R6, R152 ;  /* 0x0000009806187220 */ /* 0x000fe20000410000 */
[----:B------:R-:W-:Y:S01]  /*bc40*/  MOV R152, R22 ;  /* 0x0000001600987202 */ /* 0x000fe20000000f00 */
[C---:B------:R-:W-:Y:S01]  /*bc50*/  FMUL.FTZ R6, R2.reuse, R134 ;  /* 0x0000008602067220 */ /* 0x040fe20000410000 */
[----:B------:R-:W-:Y:S01]  /*bc60*/  MOV R149, R14 ;  /* 0x0000000e00957202 */ /* 0x000fe20000000f00 */
[C---:B------:R-:W-:Y:S01]  /*bc70*/  FMUL.FTZ R14, R2.reuse, R142 ;  /* 0x0000008e020e7220 */ /* 0x040fe20000410000 */
[----:B------:R-:W-:Y:S01]  /*bc80*/  MOV R144, R11 ;  /* 0x0000000b00907202 */ /* 0x000fe20000000f00 */
[C---:B------:R-:W-:Y:S01]  /*bc90*/  FMUL.FTZ R11, R2.reuse, R139 ;  /* 0x0000008b020b7220 */ /* 0x040fe20000410000 */
[----:B------:R-:W-:Y:S01]  /*bca0*/  MUFU.EX2 R145, R159 ;  /* 0x0000009f00917308 */ /* 0x000fe20000000800 */
[C---:B------:R-:W-:Y:S02]  /*bcb0*/  FMUL.FTZ R15, R2.reuse, R143 ;  /* 0x0000008f020f7220 */ /* 0x040fe40000410000 */
[C---:B------:R-:W-:Y:S02]  /*bcc0*/  FMUL.FTZ R18, R2.reuse, R146 ;  /* 0x0000009202127220 */ /* 0x040fe40000410000 */
[C---:B------:R-:W-:Y:S02]  /*bcd0*/  FMUL.FTZ R22, R2.reuse, R150 ;  /* 0x0000009602167220 */ /* 0x040fe40000410000 */
        /* <DEDUP_REMOVED lines=26> */
[----:B------:R4:W-:Y:S01]  /*be80*/  MUFU.EX2 R150, R153 ;  /* 0x0000009900967308 */ /* 0x0009e20000000800 */
        /* <DEDUP_REMOVED lines=35> */
[----:B------:R3:W3:Y:S01]  /*c0c0*/  MUFU.EX2 R2, R132 ;  /* 0x0000008400027308 */ /* 0x0006e20000000800 */
[----:B--2---:R-:W-:Y:S02]  /*c0d0*/  FADD.FTZ R146, R141, R152 ;  /* 0x000000988d927221 */ /* 0x004fe40000010000 */
[----:B----4-:R-:W-:Y:S02]  /*c0e0*/  LDSM.16.MT88.4 R152, [R249+0x5080] ;  /* 0x00508000f998783b */ /* 0x010fe40000004200 */
[----:B-1----:R-:W-:Y:S04]  /*c0f0*/  FADD.FTZ R146, R143, R146 ;  /* 0x000000928f927221 */ /* 0x002fe80000010000 */
[----:B---3--:R-:W-:Y:S04]  /*c100*/  FADD.FTZ R146, R140, R146 ;  /* 0x000000928c927221 */ /* 0x008fe80000010000 */
[----:B------:R-:W-:Y:S01]  /*c110*/  FADD.FTZ R146, R142, R146 ;  /* 0x000000928e927221 */ /* 0x000fe20000010000 */
[----:B------:R-:W1:Y:S01]  /*c120*/  LDSM.16.MT88.4 R132, [R252+0x4080] ;  /* 0x00408000fc84783b */ /* 0x000e620000004200 */
[----:B------:R-:W-:Y:S01]  /*c130*/  F2FP.BF16.PACK_AB R159, R145, R2 ;  /* 0x00000002919f723e */ /* 0x000fe200000010ff */
[----:B------:R-:W-:Y:S02]  /*c140*/  FADD.FTZ R144, R2, R144 ;  /* 0x0000009002907221 */ /* 0x000fe40000010000 */
[----:B------:R2:W3:Y:S04]  /*c150*/  MUFU.EX2 R2, R137 ;  /* 0x0000008900027308 */ /* 0x0004e80000000800 */
[----:B--2---:R-:W-:Y:S01]  /*c160*/  LDSM.16.MT88.4 R136, [R252+0x4880] ;  /* 0x00488000fc88783b */ /* 0x004fe20000004200 */
        /* <DEDUP_REMOVED lines=48> */
[----:B------:R1:W2:Y:S03]  /*c470*/  MUFU.EX2 R156, R172 ;  /* 0x000000ac009c7308 */ /* 0x0002a60000000800 */
[----:B---3--:R-:W-:Y:S03]  /*c480*/  F2FP.BF16.PACK_AB R133, R2, R148 ;  /* 0x000000940285723e */ /* 0x008fe600000010ff */
[----:B------:R-:W-:Y:S02]  /*c490*/  F2FP.BF16.PACK_AB R134, R142, R140 ;  /* 0x0000008c8e86723e */ /* 0x000fe400000010ff */
[----:B------:R-:W3:Y:S02]  /*c4a0*/  LDSM.16.MT88.4 R140, [R250+0x4880] ;  /* 0x00488000fa8c783b */ /* 0x000ee40000004200 */
[----:B------:R4:W2:Y:S01]  /*c4b0*/  MUFU.EX2 R158, R170 ;  /* 0x000000aa009e7308 */ /* 0x0008a20000000800 */
[----:B------:R-:W-:Y:S02]  /*c4c0*/  F2FP.BF16.PACK_AB R135, R150, R149 ;  /* 0x000000959687723e */ /* 0x000fe400000010ff */
[----:B------:R-:W-:Y:S02]  /*c4d0*/  F2FP.BF16.PACK_AB R157, R174, R175 ;  /* 0x000000afae9d723e */ /* 0x000fe400000010ff */
[----:B------:R-:W-:Y:S03]  /*c4e0*/  F2FP.BF16.PACK_AB R159, R168, R173 ;  /* 0x000000ada89f723e */ /* 0x000fe600000010ff */
[C---:B------:R-:W-:Y:S05]  /*c4f0*/  HMMA.16816.F32.BF16 R4, R132.reuse, R136, R4 ;  /* 0x000000888404723c */ /* 0x040fea0000041804 */
[----:B-1----:R-:W-:Y:S03]  /*c500*/  MOV R172, R150 ;  /* 0x0000009600ac7202 */ /* 0x002fe60000000f00 */
[C---:B------:R-:W-:Y:S01]  /*c510*/  HMMA.16816.F32.BF16 R8, R132.reuse, R138, R8 ;  /* 0x0000008a8408723c */ /* 0x040fe20000041808 */
[----:B------:R-:W1:Y:S03]  /*c520*/  LDSM.16.MT88.4 R136, [R249+0x4880] ;  /* 0x00488000f988783b */ /* 0x000e660000004200 */
[----:B----4-:R-:W-:Y:S04]  /*c530*/  MOV R170, R149 ;  /* 0x0000009500aa7202 */ /* 0x010fe80000000f00 */
[C---:B---3--:R-:W-:Y:S08]  /*c540*/  HMMA.16816.F32.BF16 R12, R132.reuse, R140, R12 ;  /* 0x0000008c840c723c */ /* 0x048ff0000004180c */
[C---:B------:R-:W-:Y:S01]  /*c550*/  HMMA.16816.F32.BF16 R16, R132.reuse, R142, R16 ;  /* 0x0000008e8410723c */ /* 0x040fe20000041810 */
[----:B------:R-:W3:Y:S07]  /*c560*/  LDSM.16.MT88.4 R140, [R248+0x4880] ;  /* 0x00488000f88c783b */ /* 0x000eee0000004200 */
[C---:B-1----:R-:W-:Y:S08]  /*c570*/  HMMA.16816.F32.BF16 R20, R132.reuse, R136, R20 ;  /* 0x000000888414723c */ /* 0x042ff00000041814 */
[C---:B------:R-:W-:Y:S01]  /*c580*/  HMMA.16816.F32.BF16 R24, R132.reuse, R138, R24 ;  /* 0x0000008a8418723c */ /* 0x040fe20000041818 */
[----:B------:R-:W1:Y:S07]  /*c590*/  LDSM.16.MT88.4 R136, [R252+0x6080] ;  /* 0x00608000fc88783b */ /* 0x000e6e0000004200 */
        /* <DEDUP_REMOVED lines=36> */
[C---:B---3--:R-:W-:Y:S07]  /*c7e0*/  HMMA.16816.F32.BF16 R124, R132.reuse, R140, R124 ;  /* 0x0000008c847c723c */ /* 0x048fee000004187c */
[----:B--2---:R-:W-:Y:S01]  /*c7f0*/  FADD.FTZ R141, R156, R146 ;  /* 0x000000929c8d7221 */ /* 0x004fe20000010000 */
[----:B------:R-:W-:Y:S04]  /*c800*/  HMMA.16816.F32.BF16 R128, R132, R142, R128 ;  /* 0x0000008e8480723c */ /* 0x000fe80000041880 */
[C---:B------:R-:W-:Y:S01]  /*c810*/  FADD.FTZ R141, R171.reuse, R141 ;  /* 0x0000008dab8d7221 */ /* 0x040fe20000010000 */
[----:B------:R-:W-:Y:S01]  /*c820*/  F2FP.BF16.PACK_AB R156, R171, R156 ;  /* 0x0000009cab9c723e */ /* 0x000fe200000010ff */
[----:B------:R-:W-:Y:S02]  /*c830*/  FADD.FTZ R140, R145, R144 ;  /* 0x00000090918c7221 */ /* 0x000fe40000010000 */
[----:B------:R-:W-:Y:S01]  /*c840*/  FADD.FTZ R141, R158, R141 ;  /* 0x0000008d9e8d7221 */ /* 0x000fe20000010000 */
[----:B------:R-:W2:Y:S03]  /*c850*/  LDSM.16.MT88.4 R144, [R250+0x5080] ;  /* 0x00508000fa90783b */ /* 0x000ea60000004200 */
[C---:B------:R-:W-:Y:S01]  /*c860*/  FADD.FTZ R132, R169.reuse, R141 ;  /* 0x0000008da9847221 */ /* 0x040fe20000010000 */
[----:B------:R-:W-:Y:S01]  /*c870*/  F2FP.BF16.PACK_AB R158, R169, R158 ;  /* 0x0000009ea99e723e */ /* 0x000fe200000010ff */
[----:B------:R-:W-:Y:S03]  /*c880*/  FADD.FTZ R169, R148, R140 ;  /* 0x0000008c94a97221 */ /* 0x000fe60000010000 */
[----:B------:R1:W-:Y:S01]  /*c890*/  STL [R1+0x44], R132 ;  /* 0x0000448401007387 */ /* 0x0003e20000100800 */
[----:B------:R-:W-:Y:S04]  /*c8a0*/  FADD.FTZ R169, R2, R169 ;  /* 0x000000a902a97221 */ /* 0x000fe80000010000 */
[----:B------:R-:W-:Y:S04]  /*c8b0*/  FADD.FTZ R2, R170, R169 ;  /* 0x000000a9aa027221 */ /* 0x000fe80000010000 */
[----:B------:R-:W-:Y:S04]  /*c8c0*/  FADD.FTZ R2, R172, R2 ;  /* 0x00000002ac027221 */ /* 0x000fe80000010000 */
[----:B------:R-:W-:Y:S04]  /*c8d0*/  FADD.FTZ R2, R175, R2 ;  /* 0x00000002af027221 */ /* 0x000fe80000010000 */
[----:B------:R-:W-:Y:S01]  /*c8e0*/  FADD.FTZ R174, R174, R2 ;  /* 0x00000002aeae7221 */ /* 0x000fe20000010000 */
[----:B------:R-:W-:Y:S03]  /*c8f0*/  MOV R2, R3 ;  /* 0x0000000300027202 */ /* 0x000fe60000000f00 */
[----:B------:R-:W-:Y:S01]  /*c900*/  FADD.FTZ R174, R173, R174 ;  /* 0x000000aeadae7221 */ /* 0x000fe20000010000 */
[C---:B-1----:R-:W-:Y:S01]  /*c910*/  HMMA.16816.F32.BF16 R132, R156.reuse, R136, R4 ;  /* 0x000000889c84723c */ /* 0x042fe20000041804 */
[----:B------:R-:W1:Y:S07]  /*c920*/  LDSM.16.MT88.4 R4, [R248+0x5080] ;  /* 0x00508000f804783b */ /* 0x000e6e0000004200 */
[C---:B------:R-:W-:Y:S01]  /*c930*/  HMMA.16816.F32.BF16 R136, R156.reuse, R138, R8 ;  /* 0x0000008a9c88723c */ /* 0x040fe20000041808 */
[----:B------:R-:W3:Y:S07]  /*c940*/  LDSM.16.MT88.4 R8, [R252+0x6880] ;  /* 0x00688000fc08783b */ /* 0x000eee0000004200 */
[C---:B--2---:R-:W-:Y:S01]  /*c950*/  HMMA.16816.F32.BF16 R140, R156.reuse, R144, R12 ;  /* 0x000000909c8c723c */ /* 0x044fe2000004180c */
[----:B------:R-:W2:Y:S07]  /*c960*/  LDSM.16.MT88.4 R12, [R250+0x6880] ;  /* 0x00688000fa0c783b */ /* 0x000eae0000004200 */
[C---:B------:R-:W-:Y:S08]  /*c970*/  HMMA.16816.F32.BF16 R144, R156.reuse, R146, R16 ;  /* 0x000000929c90723c */ /* 0x040ff00000041810 */
[C---:B------:R-:W-:Y:S08]  /*c980*/  HMMA.16816.F32.BF16 R148, R156.reuse, R152, R20 ;  /* 0x000000989c94723c */ /* 0x040ff00000041814 */
[C---:B------:R-:W-:Y:S08]  /*c990*/  HMMA.16816.F32.BF16 R152, R156.reuse, R154, R24 ;  /* 0x0000009a9c98723c */ /* 0x040ff00000041818 */
[C---:B-1----:R-:W-:Y:S08]  /*c9a0*/  HMMA.16816.F32.BF16 R28, R156.reuse, R4, R28 ;  /* 0x000000049c1c723c */ /* 0x042ff0000004181c */
[C---:B------:R-:W-:Y:S01]  /*c9b0*/  HMMA.16816.F32.BF16 R32, R156.reuse, R6, R32 ;  /* 0x000000069c20723c */ /* 0x040fe20000041820 */
[----:B------:R-:W1:Y:S07]  /*c9c0*/  LDSM.16.MT88.4 R4, [R249+0x6880] ;  /* 0x00688000f904783b */ /* 0x000e6e0000004200 */
[C---:B---3--:R-:W-:Y:S08]  /*c9d0*/  HMMA.16816.F32.BF16 R36, R156.reuse, R8, R36 ;  /* 0x000000089c24723c */ /* 0x048ff00000041824 */
[C---:B------:R-:W-:Y:S01]  /*c9e0*/  HMMA.16816.F32.BF16 R40, R156.reuse, R10, R40 ;  /* 0x0000000a9c28723c */ /* 0x040fe20000041828 */
[----:B------:R-:W3:Y:S07]  /*c9f0*/  LDSM.16.MT88.4 R8, [R248+0x6880] ;  /* 0x00688000f808783b */ /* 0x000eee0000004200 */
[C---:B--2---:R-:W-:Y:S08]  /*ca00*/  HMMA.16816.F32.BF16 R44, R156.reuse, R12, R44 ;  /* 0x0000000c9c2c723c */ /* 0x044ff0000004182c */
[C---:B------:R-:W-:Y:S01]  /*ca10*/  HMMA.16816.F32.BF16 R48, R156.reuse, R14, R48 ;  /* 0x0000000e9c30723c */ /* 0x040fe20000041830 */
[----:B------:R-:W2:Y:S07]  /*ca20*/  LDSM.16.MT88.4 R12, [R252+0x8080] ;  /* 0x00808000fc0c783b */ /* 0x000eae0000004200 */
        /* <DEDUP_REMOVED lines=22> */
[C---:B------:R-:W-:Y:S08]  /*cb90*/  HMMA.16816.F32.BF16 R112, R156.reuse, R10, R112 ;  /* 0x0000000a9c70723c */ /* 0x040ff00000041870 */
[C---:B--2---:R-:W-:Y:S08]  /*cba0*/  HMMA.16816.F32.BF16 R116, R156.reuse, R12, R116 ;  /* 0x0000000c9c74723c */ /* 0x044ff00000041874 */
[C---:B------:R-:W-:Y:S08]  /*cbb0*/  HMMA.16816.F32.BF16 R120, R156.reuse, R14, R120 ;  /* 0x0000000e9c78723c */ /* 0x040ff00000041878 */
[C---:B-1----:R-:W-:Y:S07]  /*cbc0*/  HMMA.16816.F32.BF16 R124, R156.reuse, R4, R124 ;  /* 0x000000049c7c723c */ /* 0x042fee000004187c */
[----:B------:R-:W-:Y:S01]  /*cbd0*/  FADD.FTZ R4, R168, R174 ;  /* 0x000000aea8047221 */ /* 0x000fe20000010000 */
[----:B------:R-:W-:Y:S04]  /*cbe0*/  HMMA.16816.F32.BF16 R128, R156, R6, R128 ;  /* 0x000000069c80723c */ /* 0x000fe80000041880 */
[----:B------:R1:W-:Y:S04]  /*cbf0*/  STL [R1+0x40], R4 ;  /* 0x0000400401007387 */ /* 0x0003e80000100800 */
[----:B-1----:R-:W-:-:S05]  /*cc00*/  @P0 BRA `(.L_x_207) ;  /* 0xffffcf6000000947 */ /* 0x002fca000383ffff */
.L_x_202:
[----:B------:R-:W-:-:S06]  /*cc10*/  UISETP.GE.AND UP0, UPT, UR23, UR7, UPT ;  /* 0x000000071700728c */ /* 0x000fcc000bf06270 */
[----:B------:R-:W-:-:S13]  /*cc20*/  PLOP3.LUT P0, PT, PT, PT, UP0, 0x40, 0x0 ;  /* 0x000000000000781c */ /* 0x000fda0003f0e808 */
[----:B------:R-:W-:Y:S05]  /*cc30*/  @P0 BRA `(.L_x_208) ;  /* 0x00003ee000000947 */ /* 0x000fea0003800000 */
[----:B------:R-:W1:Y:S04]  /*cc40*/  S2R R3, SR_TID.X ;  /* 0x0000000000037919 */ /* 0x000e680000002100 */
[----:B------:R-:W2:Y:S01]  /*cc50*/  LDL.LU R4, [R1+0x3c] ;  /* 0x00003c0001047983 */ /* 0x000ea20000300800 */
[----:B-1----:R-:W-:-:S04]  /*cc60*/  SHF.R.S32.HI R5, RZ, 0x1f, R3 ;  /* 0x0000001fff057819 */ /* 0x002fc80000011403 */
[----:B------:R-:W-:Y:S02]  /*cc70*/  LEA.HI R5, R5, R3, RZ, 0x3 ;  /* 0x0000000305057211 */ /* 0x000fe400078f18ff */
[----:B------:R-:W2:Y:S02]  /*cc80*/  LDL R3, [R1+0x24] ;  /* 0x0000240001037983 */ /* 0x000ea40000100800 */
[----:B------:R-:W-:-:S04]  /*cc90*/  SHF.R.S32.HI R5, RZ, 0x3, R5 ;  /* 0x00000003ff057819 */ /* 0x000fc80000011405 */
[----:B------:R-:W-:Y:S01]  /*cca0*/  IADD3 R6, -R5, 0x30, RZ ;  /* 0x0000003005067810 */ /* 0x000fe20007ffe1ff */
[----:B------:R-:W-:Y:S01]  /*ccb0*/  IMAD.MOV.U32 R156, RZ, RZ, R2 ;  /* 0x000000ffff9c7224 */ /* 0x000fe200078e0002 */
[C---:B--2---:R-:W-:Y:S01]  /*ccc0*/  SHF.L.U64.HI R5, R3.reuse, 0x1, R4 ;  /* 0x0000000103057819 */ /* 0x044fe20000010204 */
[----:B------:R-:W-:-:S04]  /*ccd0*/  IMAD.SHL.U32 R4, R3, 0x2, RZ ;  /* 0x0000000203047824 */ /* 0x000fc800078e00ff */
[----:B------:R1:W-:Y:S04]  /*cce0*/  STL [R1+0x48], R5 ;  /* 0x0000480501007387 */ /* 0x0003e80000100800 */
[----:B------:R1:W-:Y:S01]  /*ccf0*/  STL [R1+0x3c], R4 ;  /* 0x00003c0401007387 */ /* 0x0003e20000100800 */
[----:B------:R-:W-:-:S03]  /*cd00*/  IMAD.MOV.U32 R3, RZ, RZ, R0 ;  /* 0x000000ffff037224 */ /* 0x000fc600078e0000 */
.L_x_221:
[----:B------:R-:W2:Y:S01]  /*cd10*/  LDL R0, [R1+0xc] ;  /* 0x00000c0001007983 */ /* 0x000ea20000100800 */
[----:B------:R-:W-:Y:S04]  /*cd20*/  DEPBAR.LE SB0, 0x0 ;  /* 0x000080000000791a */ /* 0x000fe80000000000 */
[----:B------:R-:W3:Y:S01]  /*cd30*/  LDL R9, [R1+0x3c] ;  /* 0x00003c0001097983 */ /* 0x000ee20000100800 */
[----:B------:R-:W-:Y:S03]  /*cd40*/  BSSY B0, `(.L_x_209) ;  /* 0x0000055000007945 */ /* 0x000fe60003800000 */
[----:B------:R-:W4:Y:S04]  /*cd50*/  LDL R6, [R1+0x8] ;  /* 0x0000080001067983 */ /* 0x000f280000100800 */
[----:B------:R-:W5:Y:S04]  /*cd60*/  LDL R8, [R1+0x48] ;  /* 0x0000480001087983 */ /* 0x000f680000100800 */
[----:B------:R-:W2:Y:S04]  /*cd70*/  LDL R157, [R1+0x24] ;  /* 0x00002400019d7983 */ /* 0x000ea80000100800 */
[----:B------:R-:W2:Y:S04]  /*cd80*/  LDL R7, [R1+0x4] ;  /* 0x0000040001077983 */ /* 0x000ea80000100800 */
[----:B------:R-:W3:Y:S04]  /*cd90*/  LDL R13, [R1+0x1c] ;  /* 0x00001c00010d7983 */ /* 0x000ee80000100800 */
[----:B------:R-:W3:Y:S04]  /*cda0*/  LDL R23, [R1] ;  /* 0x0000000001177983 */ /* 0x000ee80000100800 */
[----:B------:R-:W5:Y:S04]  /*cdb0*/  LDL R21, [R1+0x18] ;  /* 0x0000180001157983 */ /* 0x000f680000100800 */
[----:B------:R-:W5:Y:S04]  /*cdc0*/  LDL R22, [R1+0x30] ;  /* 0x0000300001167983 */ /* 0x000f680000100800 */
[----:B------:R-:W5:Y:S04]  /*cdd0*/  LDL R20, [R1+0x2c] ;  /* 0x00002c0001147983 */ /* 0x000f680000100800 */
[----:B------:R-:W-:Y:S06]  /*cde0*/  BAR.SYNC.DEFER_BLOCKING 0x0 ;  /* 0x0000000000007b1d */ /* 0x000fec0000010000 */
[----:B------:R-:W-:Y:S04]  /*cdf0*/  LDSM.16.M88.4 R172, [R247] ;  /* 0x00000000f7ac783b */ /* 0x000fe80000000200 */
[----:B------:R-:W-:Y:S04]  /*ce00*/  LDSM.16.M88.4 R176, [R246] ;  /* 0x00000000f6b0783b */ /* 0x000fe80000000200 */
[----:B--2---:R-:W-:Y:S01]  /*ce10*/  LDSM.16.M88.4 R16, [R7+0x14880] ;  /* 0x014880000710783b */ /* 0x004fe20000000200 */
[----:B------:R-:W-:Y:S01]  /*ce20*/  SHF.R.S32.HI R2, RZ, 0x1f, R0 ;  /* 0x0000001fff027819 */ /* 0x000fe20000011400 */
[----:B-1----:R-:W-:Y:S01]  /*ce30*/  IMAD.WIDE.U32 R4, R0, c[0x0][0x208], RZ ;  /* 0x0000820000047a25 */ /* 0x002fe200078e00ff */
[----:B------:R-:W-:Y:S01]  /*ce40*/  ISETP.GE.AND P1, PT, R157, c[0x0][0x1d4], PT ;  /* 0x000075009d007a0c */ /* 0x000fe20003f26270 */
[----:B------:R-:W-:Y:S02]  /*ce50*/  LDSM.16.M88.4 R24, [R7+0x15080] ;  /* 0x015080000718783b */ /* 0x000fe40000000200 */
[----:B------:R-:W-:Y:S02]  /*ce60*/  IMAD R2, R2, c[0x0][0x208], RZ ;  /* 0x0000820002027a24 */ /* 0x000fe400078e02ff */
[----:B---3--:R-:W-:Y:S02]  /*ce70*/  LDSM.16.M88.4 R168, [R23] ;  /* 0x0000000017a8783b */ /* 0x008fe40000000200 */
[----:B------:R-:W-:Y:S01]  /*ce80*/  IMAD R2, R0, c[0x0][0x20c], R2 ;  /* 0x0000830000027a24 */ /* 0x000fe200078e0202 */
[----:B----4-:R-:W-:Y:S01]  /*ce90*/  SHF.R.S32.HI R0, RZ, 0x1f, R6 ;  /* 0x0000001fff007819 */ /* 0x010fe20000011406 */
[----:B-----5:R-:W-:Y:S02]  /*cea0*/  IMAD.SHL.U32 R159, R21, 0x2, RZ ;  /* 0x00000002159f7824 */ /* 0x020fe400078e00ff */
[----:B------:R-:W-:Y:S02]  /*ceb0*/  IMAD.IADD R5, R5, 0x1, R2 ;  /* 0x0000000105057824 */ /* 0x000fe400078e0202 */
[----:B------:R-:W2:Y:S01]  /*cec0*/  LDL R2, [R1+0x10] ;  /* 0x0000100001027983 */ /* 0x000ea20000100800 */
[----:B------:R-:W-:Y:S01]  /*ced0*/  IMAD R0, R0, c[0x0][0x218], RZ ;  /* 0x0000860000007a24 */ /* 0x000fe200078e02ff */
[----:B------:R-:W-:Y:S01]  /*cee0*/  SHF.L.U64.HI R21, R21, 0x1, R22 ;  /* 0x0000000115157819 */ /* 0x000fe20000010216 */
[C---:B------:R-:W-:Y:S04]  /*cef0*/  IMAD.WIDE.U32 R4, R6.reuse, c[0x0][0x218], R4 ;  /* 0x0000860006047a25 */ /* 0x040fe800078e0004 */
[----:B------:R-:W-:Y:S01]  /*cf00*/  IMAD R0, R6, c[0x0][0x21c], R0 ;  /* 0x0000870006007a24 */ /* 0x000fe200078e0200 */
[----:B------:R-:W-:Y:S04]  /*cf10*/  IADD3 R12, P0, R4, UR24, RZ ;  /* 0x00000018040c7c10 */ /* 0x000fe8000ff1e0ff */
[----:B------:R-:W-:Y:S02]  /*cf20*/  IADD3.X R0, R5, UR15, R0, P0, !PT ;  /* 0x0000000f05007c10 */ /* 0x000fe400087fe400 */
[C---:B------:R-:W-:Y:S04]  /*cf30*/  LEA R4, P0, R12.reuse, c[0x0][0x1f8], 0x1 ;  /* 0x00007e000c047a11 */ /* 0x040fe800078008ff */
[----:B------:R-:W-:Y:S01]  /*cf40*/  LEA.HI.X R12, R12, c[0x0][0x1fc], R0, 0x1, P0 ;  /* 0x00007f000c0c7a11 */ /* 0x000fe200000f0c00 */
[----:B------:R-:W1:Y:S04]  /*cf50*/  SHFL.IDX PT, R6, R4, RZ, 0x181f ;  /* 0x00181fff04067589 */ /* 0x000e6800000e0000 */
[----:B------:R-:W3:Y:S04]  /*cf60*/  LDL R0, [R1+0x14] ;  /* 0x0000140001007983 */ /* 0x000ee80000100800 */
[----:B------:R-:W4:Y:S01]  /*cf70*/  SHFL.IDX PT, R5, R12, RZ, 0x181f ;  /* 0x00181fff0c057589 */ /* 0x000f2200000e0000 */
[C---:B-1----:R-:W-:Y:S05]  /*cf80*/  IADD3 R14, P0, R6.reuse, R9, RZ ;  /* 0x00000009060e7210 */ /* 0x042fea0007f1e0ff */
[C---:B----4-:R-:W-:Y:S02]  /*cf90*/  IMAD.X R15, R5.reuse, 0x1, R8, P0 ;  /* 0x00000001050f7824 */ /* 0x050fe400000e0608 */
[----:B------:R1:W4:Y:S04]  /*cfa0*/  LDSM.16.M88.4 R8, [R7+0x14080] ;  /* 0x014080000708783b */ /* 0x0003280000000200 */
[----:B------:R-:W-:Y:S01]  /*cfb0*/  @!PT LDS RZ, [RZ] ;  /* 0x00000000fffff984 */ /* 0x000fe20000000800 */
[----:B------:R-:W-:Y:S01]  /*cfc0*/  @!PT LDS RZ, [RZ] ;  /* 0x00000000fffff984 */ /* 0x000fe20000000800 */
[----:B------:R-:W-:Y:S01]  /*cfd0*/  @!PT LDS RZ, [RZ] ;  /* 0x00000000fffff984 */ /* 0x000fe20000000800 */
[----:B------:R5:W-:Y:S04]  /*cfe0*/  LDGSTS.E.BYPASS.LTC128B.128 [R13+0x4080], [R14.64], !P1 ;  /* 0x040800000e0d7fae */ /* 0x000be8000c901d52 */
[----:B-1----:R-:W4:Y:S04]  /*cff0*/  LDL R7, [R1+0x28] ;  /* 0x0000280001077983 */ /* 0x002f280000100800 */
[----:B------:R1:W-:Y:S01]  /*d000*/  STL [R1+0x4c], R21 ;  /* 0x00004c1501007387 */ /* 0x0003e20000100800 */
[----:B-----5:R-:W-:Y:S05]  /*d010*/  IADD3 R14, P0, R6, R159, RZ ;  /* 0x0000009f060e7210 */ /* 0x020fea0007f1e0ff */
[C---:B------:R-:W-:Y:S05]  /*d020*/  IMAD.X R15, R5.reuse, 0x1, R21, P0 ;  /* 0x00000001050f7824 */ /* 0x040fea00000e0615 */
[----:B------:R5:W-:Y:S01]  /*d030*/  LDGSTS.E.BYPASS.LTC128B.128 [R13+0x5880], [R14.64], !P6 ;  /* 0x058800000e0d7fae */ /* 0x000be2000f101d52 */
[C---:B---3--:R-:W-:Y:S01]  /*d040*/  SHF.L.U64.HI R158, R0.reuse, 0x1, R20 ;  /* 0x00000001009e7819 */ /* 0x048fe20000010214 */
[----:B------:R-:W-:Y:S02]  /*d050*/  IMAD.SHL.U32 R157, R0, 0x2, RZ ;  /* 0x00000002009d7824 */ /* 0x000fe400078e00ff */
[----:B------:R-:W3:Y:S01]  /*d060*/  S2R R20, SR_TID.X ;  /* 0x0000000000147919 */ /* 0x000ee20000002100 */
[----:B--2---:R-:W-:Y:S02]  /*d070*/  IMAD.SHL.U32 R0, R2, 0x2, RZ ;  /* 0x0000000202007824 */ /* 0x004fe400078e00ff */
[C---:B-----5:R-:W-:Y:S05]  /*d080*/  IADD3 R14, P0, R6.reuse, R157, RZ ;  /* 0x0000009d060e7210 */ /* 0x060fea0007f1e0ff */
[C---:B------:R-:W-:Y:S01]  /*d090*/  IMAD.X R15, R5.reuse, 0x1, R158, P0 ;  /* 0x00000001050f7824 */ /* 0x040fe200000e069e */
[----:B------:R-:W-:Y:S04]  /*d0a0*/  IADD3 R6, P0, R6, R0, RZ ;  /* 0x0000000006067210 */ /* 0x000fe80007f1e0ff */
[----:B------:R1:W-:Y:S01]  /*d0b0*/  LDGSTS.E.BYPASS.LTC128B.128 [R13+0x7080], [R14.64], !P5 ;  /* 0x070800000e0d7fae */ /* 0x0003e2000e901d52 */
[----:B---3--:R-:W-:Y:S02]  /*d0c0*/  ISETP.GT.AND P1, PT, R20, 0x7f, PT ;  /* 0x0000007f1400780c */ /* 0x008fe40003f24270 */
[----:B----4-:R-:W-:Y:S05]  /*d0d0*/  SHF.L.U64.HI R2, R2, 0x1, R7 ;  /* 0x0000000102027819 */ /* 0x010fea0000010207 */
[----:B------:R-:W-:Y:S05]  /*d0e0*/  IMAD.X R7, R5, 0x1, R2, P0 ;  /* 0x0000000105077824 */ /* 0x000fea00000e0602 */
[----:B------:R1:W-:Y:S01]  /*d0f0*/  LDGSTS.E.BYPASS.LTC128B.128 [R13+0x8880], [R6.64], !P4 ;  /* 0x08880000060d7fae */ /* 0x0003e2000e101d52 */
[----:B------:R-:W-:-:S05]  /*d100*/  @P1 BRA `(.L_x_210) ;  /* 0x0000018000001947 */ /* 0x000fca0003800000 */
[----:B------:R-:W-:-:S05]  /*d110*/  BRA.DIV ~URZ, `(.L_x_211) ;  /* 0x00006b327f007947 */ /* 0x000fca000b800000 */
[----:B------:R2:W3:Y:S04]  /*d120*/  SHFL.IDX PT, R5, R12, 0x1, 0x181f ;  /* 0x00381f000c057f89 */ /* 0x0004e800000e0000 */
[----:B------:R2:W4:Y:S02]  /*d130*/  SHFL.IDX PT, R12, R4, 0x1, 0x181f ;  /* 0x00381f00040c7f89 */ /* 0x00052400000e0000 */
.L_x_240:
[----:B-1----:R-:W5:Y:S04]  /*d140*/  LDL R7, [R1+0x24] ;  /* 0x0000240001077983 */ /* 0x002f680000100800 */
[----:B--2---:R-:W2:Y:S04]  /*d150*/  LDL R6, [R1+0x3c] ;  /* 0x00003c0001067983 */ /* 0x004ea80000100800 */
[----:B----4-:R-:W4:Y:S04]  /*d160*/  LDL R14, [R1+0x48] ;  /* 0x00004800010e7983 */ /* 0x010f280000100800 */
[----:B---3--:R-:W3:Y:S04]  /*d170*/  LDL R4, [R1+0x1c] ;  /* 0x00001c0001047983 */ /* 0x008ee80000100800 */
[----:B------:R-:W3:Y:S01]  /*d180*/  LDL R13, [R1+0x4c] ;  /* 0x00004c00010d7983 */ /* 0x000ee20000100800 */
[----:B-----5:R-:W-:Y:S02]  /*d190*/  ISETP.GE.AND P1, PT, R7, c[0x0][0x1d4], PT ;  /* 0x0000750007007a0c */ /* 0x020fe40003f26270 */
[C---:B--2---:R-:W-:Y:S05]  /*d1a0*/  IADD3 R6, P0, R12.reuse, R6, RZ ;  /* 0x000000060c067210 */ /* 0x044fea0007f1e0ff */
[C---:B----4-:R-:W-:Y:S06]  /*d1b0*/  IMAD.X R7, R5.reuse, 0x1, R14, P0 ;  /* 0x0000000105077824 */ /* 0x050fec00000e060e */
[----:B------:R-:W-:Y:S01]  /*d1c0*/  @!PT LDS RZ, [RZ] ;  /* 0x00000000fffff984 */ /* 0x000fe20000000800 */
[----:B------:R-:W-:Y:S01]  /*d1d0*/  @!PT LDS RZ, [RZ] ;  /* 0x00000000fffff984 */ /* 0x000fe20000000800 */
[----:B------:R-:W-:Y:S01]  /*d1e0*/  @!PT LDS RZ, [RZ] ;  /* 0x00000000fffff984 */ /* 0x000fe20000000800 */
[----:B---3--:R1:W-:Y:S02]  /*d1f0*/  LDGSTS.E.BYPASS.LTC128B.128 [R4+0x5080], [R6.64], !P1 ;  /* 0x0508000006047fae */ /* 0x0083e4000c901d52 */
[C---:B-1----:R-:W-:Y:S05]  /*d200*/  IADD3 R6, P0, R12.reuse, R159, RZ ;  /* 0x0000009f0c067210 */ /* 0x042fea0007f1e0ff */
[C---:B------:R-:W-:Y:S05]  /*d210*/  IMAD.X R7, R5.reuse, 0x1, R13, P0 ;  /* 0x0000000105077824 */ /* 0x040fea00000e060d */
[----:B------:R1:W-:Y:S02]  /*d220*/  LDGSTS.E.BYPASS.LTC128B.128 [R4+0x6880], [R6.64], !P6 ;  /* 0x0688000006047fae */ /* 0x0003e4000f101d52 */
[C---:B-1----:R-:W-:Y:S05]  /*d230*/  IADD3 R6, P0, R12.reuse, R157, RZ ;  /* 0x0000009d0c067210 */ /* 0x042fea0007f1e0ff */
[C---:B------:R-:W-:Y:S01]  /*d240*/  IMAD.X R7, R5.reuse, 0x1, R158, P0 ;  /* 0x0000000105077824 */ /* 0x040fe200000e069e */
[----:B------:R-:W-:Y:S04]  /*d250*/  IADD3 R12, P0, R12, R0, RZ ;  /* 0x000000000c0c7210 */ /* 0x000fe80007f1e0ff */
[----:B------:R1:W-:Y:S01]  /*d260*/  LDGSTS.E.BYPASS.LTC128B.128 [R4+0x8080], [R6.64], !P5 ;  /* 0x0808000006047fae */ /* 0x0003e2000e901d52 */
[----:B------:R-:W-:Y:S05]  /*d270*/  IMAD.X R13, R5, 0x1, R2, P0 ;  /* 0x00000001050d7824 */ /* 0x000fea00000e0602 */
[----:B------:R1:W-:Y:S03]  /*d280*/  LDGSTS.E.BYPASS.LTC128B.128 [R4+0x9880], [R12.64], !P4 ;  /* 0x098800000c047fae */ /* 0x0003e6000e101d52 */
.L_x_210:
[----:B------:R-:W-:Y:S05]  /*d290*/  BSYNC B0 ;  /* 0x0000000000007941 */ /* 0x000fea0003800000 */
.L_x_209:
        /* <DEDUP_REMOVED lines=147> */
[----:B------:R-:W1:Y:S01]  /*dbd0*/  MUFU.TANH R173, R5 ;  /* 0x0000000500ad7308 */ /* 0x000e620000002400 */
[----:B------:R-:W-:Y:S02]  /*dbe0*/  FMUL.FTZ R8, R8, c[0x0][0x320] ;  /* 0x0000c80008087a20 */ /* 0x000fe40000410000 */
[----:B------:R-:W-:Y:S01]  /*dbf0*/  FMUL.FTZ R10, R10, c[0x0][0x320] ;  /* 0x0000c8000a0a7a20 */ /* 0x000fe20000410000 */
[C---:B------:R-:W-:Y:S06]  /*dc00*/  HMMA.16816.F32.BF16 R16, R232.reuse, R170, R16 ;  /* 0x000000aae810723c */ /* 0x040fec0000041810 */
[----:B------:R-:W3:Y:S10]  /*dc10*/  MUFU.TANH R177, R6 ;  /* 0x0000000600b17308 */ /* 0x000ef40000002400 */
[----:B------:R4:W1:Y:S01]  /*dc20*/  MUFU.TANH R176, R7 ;  /* 0x0000000700b07308 */ /* 0x0008620000002400 */
[----:B------:R-:W-:Y:S07]  /*dc30*/  FMUL.FTZ R13, R13, c[0x0][0x320] ;  /* 0x0000c8000d0d7a20 */ /* 0x000fee0000410000 */
[----:B------:R-:W-:Y:S02]  /*dc40*/  FMUL.FTZ R18, R18, c[0x0][0x320] ;  /* 0x0000c80012127a20 */ /* 0x000fe40000410000 */
[----:B------:R5:W1:Y:S10]  /*dc50*/  MUFU.TANH R168, R9 ;  /* 0x0000000900a87308 */ /* 0x000a740000002400 */
[----:B------:R1:W1:Y:S01]  /*dc60*/  MUFU.TANH R169, R11 ;  /* 0x0000000b00a97308 */ /* 0x0002620000002400 */
[----:B----4-:R-:W4:Y:S01]  /*dc70*/  LDSM.16.M88.4 R4, [R245+0x5800] ;  /* 0x00580000f504783b */ /* 0x010f220000000200 */
[----:B------:R-:W-:Y:S08]  /*dc80*/  DEPBAR.LE SB0, 0x0 ;  /* 0x000080000000791a */ /* 0x000ff00000000000 */
[----:B------:R2:W2:Y:S01]  /*dc90*/  MUFU.TANH R178, R18 ;  /* 0x0000001200b27308 */ /* 0x0004a20000002400 */
[----:B------:R-:W-:Y:S01]  /*dca0*/  BAR.SYNC.DEFER_BLOCKING 0x0 ;  /* 0x0000000000007b1d */ /* 0x000fe20000010000 */
[----:B-----5:R-:W-:Y:S08]  /*dcb0*/  FMUL.FTZ R9, R15, c[0x0][0x320] ;  /* 0x0000c8000f097a20 */ /* 0x020ff00000410000 */
[----:B------:R-:W2:Y:S01]  /*dcc0*/  MUFU.TANH R8, R8 ;  /* 0x0000000800087308 */ /* 0x000ea20000002400 */
[----:B-1----:R-:W-:Y:S02]  /*dcd0*/  FMUL.FTZ R11, R12, c[0x0][0x320] ;  /* 0x0000c8000c0b7a20 */ /* 0x002fe40000410000 */
[----:B------:R-:W-:Y:S02]  /*dce0*/  FMUL.FTZ R12, R14, c[0x0][0x320] ;  /* 0x0000c8000e0c7a20 */ /* 0x000fe40000410000 */
[----:B------:R-:W-:Y:S05]  /*dcf0*/  FMUL.FTZ R14, R16, c[0x0][0x320] ;  /* 0x0000c800100e7a20 */ /* 0x000fea0000410000 */
[----:B------:R-:W1:Y:S01]  /*dd00*/  MUFU.TANH R10, R10 ;  /* 0x0000000a000a7308 */ /* 0x000e620000002400 */
[----:B------:R-:W-:Y:S09]  /*dd10*/  FMUL.FTZ R16, R17, c[0x0][0x320] ;  /* 0x0000c80011107a20 */ /* 0x000ff20000410000 */
[----:B------:R-:W1:Y:S01]  /*dd20*/  MUFU.TANH R11, R11 ;  /* 0x0000000b000b7308 */ /* 0x000e620000002400 */
[C---:B----4-:R-:W-:Y:S09]  /*dd30*/  HMMA.16816.F32.BF16 R20, R232.reuse, R4, R20 ;  /* 0x00000004e814723c */ /* 0x050ff20000041814 */
[----:B------:R-:W4:Y:S03]  /*dd40*/  MUFU.TANH R13, R13 ;  /* 0x0000000d000d7308 */ /* 0x000f260000002400 */
[----:B------:R-:W-:Y:S01]  /*dd50*/  FMUL.FTZ R4, R19, c[0x0][0x320] ;  /* 0x0000c80013047a20 */ /* 0x000fe20000410000 */
[----:B------:R-:W-:Y:S06]  /*dd60*/  HMMA.16816.F32.BF16 R24, R232, R6, R24 ;  /* 0x00000006e818723c */ /* 0x000fec0000041818 */
[----:B------:R-:W1:Y:S06]  /*dd70*/  MUFU.TANH R12, R12 ;  /* 0x0000000c000c7308 */ /* 0x000e6c0000002400 */
[----:B------:R-:W-:Y:S04]  /*dd80*/  FMUL.FTZ R17, R20, c[0x0][0x320] ;  /* 0x0000c80014117a20 */ /* 0x000fe80000410000 */
[----:B------:R-:W1:Y:S01]  /*dd90*/  MUFU.TANH R9, R9 ;  /* 0x0000000900097308 */ /* 0x000e620000002400 */
[----:B--2---:R-:W-:Y:S02]  /*dda0*/  FMUL.FTZ R18, R21, c[0x0][0x320] ;  /* 0x0000c80015127a20 */ /* 0x004fe40000410000 */
[----:B------:R-:W-:Y:S02]  /*ddb0*/  FMUL.FTZ R6, R22, c[0x0][0x320] ;  /* 0x0000c80016067a20 */ /* 0x000fe40000410000 */
[----:B------:R-:W-:Y:S03]  /*ddc0*/  FMUL.FTZ R5, R23, c[0x0][0x320] ;  /* 0x0000c80017057a20 */ /* 0x000fe60000410000 */
[----:B------:R-:W-:Y:S02]  /*ddd0*/  FMUL.FTZ R19, R24, c[0x0][0x320] ;  /* 0x0000c80018137a20 */ /* 0x000fe40000410000 */
[----:B------:R-:W-:Y:S01]  /*dde0*/  FMUL.FTZ R20, R25, c[0x0][0x320] ;  /* 0x0000c80019147a20 */ /* 0x000fe20000410000 */
[----:B------:R-:W2:Y:S01]  /*ddf0*/  MUFU.TANH R14, R14 ;  /* 0x0000000e000e7308 */ /* 0x000ea20000002400 */
[----:B------:R-:W-:Y:S02]  /*de00*/  FMUL.FTZ R15, R26, c[0x0][0x320] ;  /* 0x0000c8001a0f7a20 */ /* 0x000fe40000410000 */
[----:B------:R-:W-:Y:S07]  /*de10*/  FMUL.FTZ R7, R27, c[0x0][0x320] ;  /* 0x0000c8001b077a20 */ /* 0x000fee0000410000 */
        /* <DEDUP_REMOVED lines=19> */
[----:B------:R-:W4:Y:S04]  /*df50*/  LDL.LU R171, [R1+0x4c] ;  /* 0x00004c0001ab7983 */ /* 0x000f280000300800 */
[----:B------:R-:W4:Y:S04]  /*df60*/  LDL R175, [R1+0x48] ;  /* 0x0000480001af7983 */ /* 0x000f280000100800 */
[----:B---3--:R-:W3:Y:S01]  /*df70*/  LDL R3, [R1+0x3c] ;  /* 0x00003c0001037983 */ /* 0x008ee20000100800 */
[----:B--2---:R-:W-:Y:S03]  /*df80*/  IADD3 R21, R21, -0x30, R179 ;  /* 0xffffffd015157810 */ /* 0x004fe60007ffe0b3 */
[----:B------:R-:W2:Y:S02]  /*df90*/  LDL R179, [R1+0x1c] ;  /* 0x00001c0001b37983 */ /* 0x000ea40000100800 */
[----:B------:R-:W-:Y:S01]  /*dfa0*/  @P1 IMAD.HI.U32 R23, R21, c[0x0][0x2bc], RZ ;  /* 0x0000af0015171a27 */ /* 0x000fe200078e00ff */
        /* <DEDUP_REMOVED lines=14> */
[----:B----4-:R-:W-:Y:S04]  /*e090*/  IMAD.WIDE.U32 R24, R27, c[0x0][0x1e0], RZ ;  /* 0x000078001b187a25 */ /* 0x010fe800078e00ff */
[----:B------:R-:W-:Y:S01]  /*e0a0*/  IMAD.IADD R25, R25, 0x1, R21 ;  /* 0x0000000119197824 */ /* 0x000fe200078e0215 */
[----:B--2---:R2:W-:Y:S01]  /*e0b0*/  STL [R1+0x8], R26 ;  /* 0x0000081a01007387 */ /* 0x0045e20000100800 */
        /* <DEDUP_REMOVED lines=9> */
[----:B--2---:R-:W2:Y:S04]  /*e150*/  S2R R26, SR_TID.X ;  /* 0x00000000001a7919 */ /* 0x004ea80000002100 */
[----:B------:R-:W4:Y:S04]  /*e160*/  SHFL.IDX PT, R24, R21, RZ, 0x181f ;  /* 0x00181fff15187589 */ /* 0x000f2800000e0000 */
[----:B------:R-:W1:Y:S04]  /*e170*/  SHFL.IDX PT, R22, R22, 0x1, 0x181f ;  /* 0x00381f0016167f89 */ /* 0x000e6800000e0000 */
[----:B------:R-:W1:Y:S01]  /*e180*/  SHFL.IDX PT, R21, R21, 0x1, 0x181f ;  /* 0x00381f0015157f89 */ /* 0x000e6200000e0000 */
[----:B--2---:R-:W-:Y:S04]  /*e190*/  SHF.R.S32.HI R170, RZ, 0x1f, R26 ;  /* 0x0000001fffaa7819 */ /* 0x004fe8000001141a */
[----:B------:R-:W-:Y:S04]  /*e1a0*/  LEA.HI R170, R170, R26, RZ, 0x3 ;  /* 0x0000001aaaaa7211 */ /* 0x000fe800078f18ff */
[----:B------:R-:W-:Y:S04]  /*e1b0*/  SHF.R.S32.HI R170, RZ, 0x3, R170 ;  /* 0x00000003ffaa7819 */ /* 0x000fe800000114aa */
[----:B------:R-:W-:Y:S04]  /*e1c0*/  IADD3 R170, -R170, 0x30, RZ ;  /* 0x00000030aaaa7810 */ /* 0x000fe80007ffe1ff */
[----:B------:R-:W-:Y:S11]  /*e1d0*/  ISETP.GE.AND P1, PT, R170, 0x1, PT ;  /* 0x00000001aa00780c */ /* 0x000ff60003f26270 */
[----:B------:R-:W-:Y:S02]  /*e1e0*/  @!UPT UIADD3 URZ, URZ, URZ, URZ ;  /* 0x0000003f3f3ff290 */ /* 0x000fe4000fffe03f */
[C---:B---3--:R-:W-:Y:S05]  /*e1f0*/  @P1 IADD3 R26, P0, R23.reuse, R3, RZ ;  /* 0x00000003171a1210 */ /* 0x048fea0007f1e0ff */
[C---:B----4-:R-:W-:Y:S05]  /*e200*/  @P1 IMAD.X R27, R24.reuse, 0x1, R175, P0 ;  /* 0x00000001181b1824 */ /* 0x050fea00000e06af */
[----:B------:R2:W-:Y:S02]  /*e210*/  @P1 LDGSTS.E.BYPASS.LTC128B.128 [R179+0x14080], [R26.64], !P2 ;  /* 0x140800001ab31fae */ /* 0x0005e4000d101d52 */
[C---:B--2---:R-:W-:Y:S05]  /*e220*/  @P1 IADD3 R26, P0, R23.reuse, R159, RZ ;  /* 0x0000009f171a1210 */ /* 0x044fea0007f1e0ff */
[C-C-:B------:R-:W-:Y:S05]  /*e230*/  @P1 IMAD.X R27, R24.reuse, 0x1, R171.reuse, P0 ;  /* 0x00000001181b1824 */ /* 0x140fea00000e06ab */
[----:B------:R2:W-:Y:S02]  /*e240*/  @P1 LDGSTS.E.BYPASS.LTC128B.128 [R179+0x15880], [R26.64], !P6 ;  /* 0x158800001ab31fae */ /* 0x0005e4000f101d52 */
[C---:B--2---:R-:W-:Y:S05]  /*e250*/  @P1 IADD3 R26, P0, R23.reuse, R157, RZ ;  /* 0x0000009d171a1210 */ /* 0x044fea0007f1e0ff */
[C---:B------:R-:W-:Y:S05]  /*e260*/  @P1 IMAD.X R27, R24.reuse, 0x1, R158, P0 ;  /* 0x00000001181b1824 */ /* 0x040fea00000e069e */
[----:B------:R2:W-:Y:S02]  /*e270*/  @P1 LDGSTS.E.BYPASS.LTC128B.128 [R179+0x17080], [R26.64], !P5 ;  /* 0x170800001ab31fae */ /* 0x0005e4000e901d52 */
[-C--:B--2---:R-:W-:Y:S05]  /*e280*/  @P1 IADD3 R26, P0, R23, R0.reuse, RZ ;  /* 0x00000000171a1210 */ /* 0x084fea0007f1e0ff */
[----:B------:R-:W-:Y:S01]  /*e290*/  @P1 IMAD.X R27, R24, 0x1, R2, P0 ;  /* 0x00000001181b1824 */ /* 0x000fe200000e0602 */
[----:B------:R-:W-:Y:S04]  /*e2a0*/  ISETP.GE.AND P0, PT, R170, 0x21, PT ;  /* 0x00000021aa00780c */ /* 0x000fe80003f06270 */
[----:B------:R2:W-:Y:S09]  /*e2b0*/  @P1 LDGSTS.E.BYPASS.LTC128B.128 [R179+0x18880], [R26.64], !P4 ;  /* 0x188800001ab31fae */ /* 0x0005f2000e101d52 */
[C---:B-1----:R-:W-:Y:S05]  /*e2c0*/  @P0 IADD3 R24, P2, R22.reuse, R159, RZ ;  /* 0x0000009f16180210 */ /* 0x042fea0007f5e0ff */
[C---:B------:R-:W-:Y:S01]  /*e2d0*/  @P0 IMAD.X R25, R21.reuse, 0x1, R171, P2 ;  /* 0x0000000115190824 */ /* 0x040fe200010e06ab */
[----:B------:R-:W-:Y:S05]  /*e2e0*/  @P0 IADD3 R170, P2, R22, R157, RZ ;  /* 0x0000009d16aa0210 */ /* 0x000fea0007f5e0ff */
[C---:B------:R-:W-:Y:S01]  /*e2f0*/  @P0 IMAD.X R171, R21.reuse, 0x1, R158, P2 ;  /* 0x0000000115ab0824 */ /* 0x040fe200010e069e */
[----:B------:R-:W-:Y:S02]  /*e300*/  ISETP.GE.AND P2, PT, R174, c[0x0][0x1d4], PT ;  /* 0x00007500ae007a0c */ /* 0x000fe40003f46270 */
[C---:B--2---:R-:W-:Y:S02]  /*e310*/  @P0 IADD3 R26, P1, R22.reuse, R3, RZ ;  /* 0x00000003161a0210 */ /* 0x044fe40007f3e0ff */
[----:B------:R1:W5:Y:S03]  /*e320*/  LDL.LU R3, [R1+0x60] ;  /* 0x0000600001037983 */ /* 0x0003660000300800 */
[C---:B------:R-:W-:Y:S01]  /*e330*/  @P0 IMAD.X R27, R21.reuse, 0x1, R175, P1 ;  /* 0x00000001151b0824 */ /* 0x040fe200008e06af */
[----:B------:R-:W-:Y:S05]  /*e340*/  @P0 IADD3 R22, P1, R22, R0, RZ ;  /* 0x0000000016160210 */ /* 0x000fea0007f3e0ff */
[----:B------:R1:W-:Y:S01]  /*e350*/  @P0 LDGSTS.E.BYPASS.LTC128B.128 [R179+0x15080], [R26.64], !P2 ;  /* 0x150800001ab30fae */ /* 0x0003e2000d101d52 */
[----:B------:R-:W-:Y:S03]  /*e360*/  @P0 IMAD.X R23, R21, 0x1, R2, P1 ;  /* 0x0000000115170824 */ /* 0x000fe600008e0602 */
[----:B------:R1:W-:Y:S04]  /*e370*/  @P0 LDGSTS.E.BYPASS.LTC128B.128 [R179+0x16880], [R24.64], !P6 ;  /* 0x1688000018b30fae */ /* 0x0003e8000f101d52 */
[----:B------:R1:W-:Y:S04]  /*e380*/  @P0 LDGSTS.E.BYPASS.LTC128B.128 [R179+0x18080], [R170.64], !P5 ;  /* 0x18080000aab30fae */ /* 0x0003e8000e901d52 */
[----:B------:R1:W-:Y:S02]  /*e390*/  @P0 LDGSTS.E.BYPASS.LTC128B.128 [R179+0x19880], [R22.64], !P4 ;  /* 0x1988000016b30fae */ /* 0x0003e4000e101d52 */
.L_x_212:
[----:B--234-:R-:W2:Y:S01]  /*e3a0*/  LDL R2, [R1+0x34] ;  /* 0x0000340001027983 */ /* 0x01cea20000100800 */
        /* <DEDUP_REMOVED lines=9> */
[----:B-1----:R-:W-:Y:S02]  /*e440*/  IMAD.MOV.U32 R25, RZ, RZ, R2 ;  /* 0x000000ffff197224 */ /* 0x002fe400078e0002 */
[----:B------:R-:W-:Y:S05]  /*e450*/  IMAD.U32 R2, RZ, RZ, UR4 ;  /* 0x00000004ff027e24 */ /* 0x000fea000f8e00ff */
[C---:B---3--:R-:W-:Y:S03]  /*e460*/  IADD3 R2, -R21.reuse, 0x1, R2 ;  /* 0x0000000115027810 */ /* 0x048fe60007ffe102 */
[----:B------:R-:W-:Y:S01]  /*e470*/  @P0 SHF.R.U32.HI R25, RZ, c[0x0][0x2cc], R0 ;  /* 0x0000b300ff190a19 */ /* 0x000fe20000011600 */
[----:B------:R-:W-:Y:S01]  /*e480*/  IMAD.U32 R0, RZ, RZ, UR10 ;  /* 0x0000000aff007e24 */ /* 0x000fe2000f8e00ff */
[----:B------:R-:W-:Y:S03]  /*e490*/  PLOP3.LUT P0, PT, PT, PT, UP0, 0x40, 0x0 ;  /* 0x000000000000781c */ /* 0x000fe60003f0e808 */
[----:B------:R-:W1:Y:S01]  /*e4a0*/  SHFL.IDX PT, R22, R25, RZ, 0x1c1f ;  /* 0x001c1fff19167589 */ /* 0x000e6200000e0000 */
[----:B------:R-:W-:Y:S04]  /*e4b0*/  IADD3 R0, R2, -c[0x0][0x168], R0 ;  /* 0x80005a0002007a10 */ /* 0x000fe80007ffe000 */
[C---:B------:R-:W-:Y:S02]  /*e4c0*/  IADD3 R24, R0.reuse, c[0x0][0x328], RZ ;  /* 0x0000ca0000187a10 */ /* 0x040fe40007ffe0ff */
[----:B------:R-:W-:Y:S02]  /*e4d0*/  IADD3 R2, R0, UR22, RZ ;  /* 0x0000001600027c10 */ /* 0x000fe4000fffe0ff */
[----:B------:R-:W-:Y:S01]  /*e4e0*/  IADD3 R0, -R21, UR4, RZ ;  /* 0x0000000415007c10 */ /* 0x000fe2000fffe1ff */
[--C-:B-1----:R-:W-:Y:S02]  /*e4f0*/  IMAD.IADD R27, R24, 0x1, R22.reuse ;  /* 0x00000001181b7824 */ /* 0x102fe400078e0216 */
[----:B------:R-:W-:Y:S01]  /*e500*/  IMAD.IADD R26, R2, 0x1, R22 ;  /* 0x00000001021a7824 */ /* 0x000fe200078e0216 */
[----:B------:R-:W-:-:S05]  /*e510*/  @P0 BRA `(.L_x_213) ;  /* 0x0000019000000947 */ /* 0x000fca0003800000 */
[----:B------:R-:W-:Y:S01]  /*e520*/  MOV R21, c[0x0][0x2ac] ;  /* 0x0000ab0000157a02 */ /* 0x000fe20000000f00 */
        /* <DEDUP_REMOVED lines=14> */
.L_x_215:
[----:B------:R-:W-:Y:S04]  /*e610*/  MOV R21, 0x1 ;  /* 0x0000000100157802 */ /* 0x000fe80000000f00 */
[----:B------:R-:W-:Y:S11]  /*e620*/  ISETP.NE.AND P0, PT, R21, c[0x0][0x32c], PT ;  /* 0x0000cb0015007a0c */ /* 0x000ff60003f05270 */
[----:B------:R-:W-:Y:S02]  /*e630*/  @!UPT UIADD3 URZ, URZ, URZ, URZ ;  /* 0x0000003f3f3ff290 */ /* 0x000fe4000fffe03f */
[----:B------:R-:W-:Y:S05]  /*e640*/  @P0 IMAD.HI.U32 R21, R22, c[0x0][0x330], RZ ;  /* 0x0000cc0016150a27 */ /* 0x000fea00078e00ff */
[----:B------:R-:W-:Y:S02]  /*e650*/  @P0 SHF.R.U32.HI R22, RZ, c[0x0][0x334], R21 ;  /* 0x0000cd00ff160a19 */ /* 0x000fe40000011615 */
.L_x_216:
[----:B------:R-:W-:Y:S05]  /*e660*/  BSYNC B0 ;  /* 0x0000000000007941 */ /* 0x000fea0003800000 */
.L_x_214:
[----:B------:R-:W-:Y:S05]  /*e670*/  IMAD R21, R22, c[0x0][0x32c], R0 ;  /* 0x0000cb0016157a24 */ /* 0x000fea00078e0200 */
[----:B------:R-:W-:Y:S02]  /*e680*/  IMNMX R26, R26, R21, !PT ;  /* 0x000000151a1a7217 */ /* 0x000fe40007800200 */
[----:B------:R-:W-:Y:S04]  /*e690*/  IADD3 R21, R21, c[0x0][0x32c], RZ ;  /* 0x0000cb0015157a10 */ /* 0x000fe80007ffe0ff */
[----:B------:R-:W-:Y:S02]  /*e6a0*/  IMNMX R27, R27, R21, PT ;  /* 0x000000151b1b7217 */ /* 0x000fe40003800200 */
.L_x_213:
        /* <DEDUP_REMOVED lines=15> */
[----:B------:R-:W-:Y:S02]  /*e7a0*/  UISETP.GE.AND UP0, UPT, UR4, 0x9, UPT ;  /* 0x000000090400788c */ /* 0x000fe4000bf06270 */
[----:B------:R-:W-:Y:S01]  /*e7b0*/  UP2UR UR30, UPR, URZ, 0x40 ;  /* 0x000000403f1e7883 */ /* 0x000fe20008000000 */
[C---:B------:R-:W-:Y:S01]  /*e7c0*/  ISETP.GT.AND P0, PT, R26.reuse, 0x1, P0 ;  /* 0x000000011a00780c */ /* 0x040fe20000704270 */
[----:B------:R-:W-:Y:S03]  /*e7d0*/  UP2UR UR27, UPR, URZ, 0x1 ;  /* 0x000000013f1b7883 */ /* 0x000fe60008000000 */
[----:B------:R-:W-:Y:S04]  /*e7e0*/  ISETP.LT.OR P0, PT, R27, 0x2, P0 ;  /* 0x000000021b00780c */ /* 0x000fe80000701670 */
[----:B------:R-:W-:Y:S02]  /*e7f0*/  FSEL R22, R173, -INF , !P0 ;  /* 0xff800000ad167808 */ /* 0x000fe40004000000 */
[----:B------:R-:W-:Y:S01]  /*e800*/  PLOP3.LUT P0, PT, PT, PT, UP0, 0x40, 0x0 ;  /* 0x000000000000781c */ /* 0x000fe20003f0e808 */
[----:B------:R-:W-:Y:S03]  /*e810*/  UISETP.GE.AND UP0, UPT, UR4, 0xa, UPT ;  /* 0x0000000a0400788c */ /* 0x000fe6000bf06270 */
        /* <DEDUP_REMOVED lines=20> */
[----:B------:R-:W-:Y:S01]  /*e960*/  PLOP3.LUT P0, PT, PT, PT, UP5, 0x40, 0x0 ;  /* 0x000000000000781c */ /* 0x000fe20003f0e858 */
[----:B------:R-:W1:Y:S03]  /*e970*/  SHFL.IDX PT, R13, R25, 0x1, 0x1c1f ;  /* 0x003c1f00190d7f89 */ /* 0x000e6600000e0000 */
[----:B------:R-:W-:Y:S04]  /*e980*/  ISETP.GT.AND P0, PT, R26, 0x18, P0 ;  /* 0x000000181a00780c */ /* 0x000fe80000704270 */
[C---:B------:R-:W-:Y:S04]  /*e990*/  ISETP.LT.OR P0, PT, R27.reuse, 0x19, P0 ;  /* 0x000000191b00780c */ /* 0x040fe80000701670 */
[----:B------:R-:W-:Y:S02]  /*e9a0*/  FSEL R14, R14, -INF , !P0 ;  /* 0xff8000000e0e7808 */ /* 0x000fe40004000000 */
[----:B------:R-:W-:Y:S04]  /*e9b0*/  PLOP3.LUT P0, PT, PT, PT, UP4, 0x40, 0x0 ;  /* 0x000000000000781c */ /* 0x000fe80003f0e848 */
[----:B------:R-:W-:Y:S04]  /*e9c0*/  ISETP.GT.AND P0, PT, R26, 0x19, P0 ;  /* 0x000000191a00780c */ /* 0x000fe80000704270 */
[C---:B------:R-:W-:Y:S04]  /*e9d0*/  ISETP.LT.OR P0, PT, R27.reuse, 0x1a, P0 ;  /* 0x0000001a1b00780c */ /* 0x040fe80000701670 */
[----:B------:R-:W-:Y:S02]  /*e9e0*/  FSEL R179, R16, -INF , !P0 ;  /* 0xff80000010b37808 */ /* 0x000fe40004000000 */
[----:B------:R-:W-:Y:S04]  /*e9f0*/  PLOP3.LUT P0, PT, PT, PT, UP3, 0x40, 0x0 ;  /* 0x000000000000781c */ /* 0x000fe80003f0e838 */
[----:B------:R-:W-:Y:S04]  /*ea00*/  ISETP.GT.AND P0, PT, R26, 0x20, P0 ;  /* 0x000000201a00780c */ /* 0x000fe80000704270 */
[----:B------:R-:W-:Y:S04]  /*ea10*/  ISETP.LT.OR P0, PT, R27, 0x21, P0 ;  /* 0x000000211b00780c */ /* 0x000fe80000701670 */
[----:B------:R-:W-:Y:S01]  /*ea20*/  FSEL R175, R17, -INF , !P0 ;  /* 0xff80000011af7808 */ /* 0x000fe20004000000 */
[--C-:B-1----:R-:W-:Y:S01]  /*ea30*/  IMAD.IADD R17, R2, 0x1, R13.reuse ;  /* 0x0000000102117824 */ /* 0x102fe200078e020d */
[----:B------:R-:W-:Y:S04]  /*ea40*/  PLOP3.LUT P0, PT, PT, PT, UP2, 0x40, 0x0 ;  /* 0x000000000000781c */ /* 0x000fe80003f0e828 */
[----:B------:R-:W-:Y:S04]  /*ea50*/  ISETP.GT.AND P0, PT, R26, 0x21, P0 ;  /* 0x000000211a00780c */ /* 0x000fe80000704270 */
[C---:B------:R-:W-:Y:S04]  /*ea60*/  ISETP.LT.OR P0, PT, R27.reuse, 0x22, P0 ;  /* 0x000000221b00780c */ /* 0x040fe80000701670 */
[----:B------:R-:W-:Y:S01]  /*ea70*/  FSEL R174, R18, -INF , !P0 ;  /* 0xff80000012ae7808 */ /* 0x000fe20004000000 */
[----:B------:R-:W-:Y:S01]  /*ea80*/  IMAD.IADD R18, R24, 0x1, R13 ;  /* 0x0000000118127824 */ /* 0x000fe200078e020d */
[----:B------:R-:W-:Y:S04]  /*ea90*/  PLOP3.LUT P0, PT, PT, PT, UP1, 0x40, 0x0 ;  /* 0x000000000000781c */ /* 0x000fe80003f0e818 */
[C---:B------:R-:W-:Y:S04]  /*eaa0*/  ISETP.GT.AND P0, PT, R26.reuse, 0x28, P0 ;  /* 0x000000281a00780c */ /* 0x040fe80000704270 */
[----:B------:R-:W-:Y:S04]  /*eab0*/  ISETP.LT.OR P0, PT, R27, 0x29, P0 ;  /* 0x000000291b00780c */ /* 0x000fe80000701670 */
[----:B------:R-:W-:Y:S02]  /*eac0*/  FSEL R173, R19, -INF , !P0 ;  /* 0xff80000013ad7808 */ /* 0x000fe40004000000 */
[----:B------:R-:W-:Y:S04]  /*ead0*/  PLOP3.LUT P0, PT, PT, PT, UP0, 0x40, 0x0 ;  /* 0x000000000000781c */ /* 0x000fe80003f0e808 */
[----:B------:R-:W-:Y:S04]  /*eae0*/  ISETP.GT.AND P0, PT, R26, 0x29, P0 ;  /* 0x000000291a00780c */ /* 0x000fe80000704270 */
[----:B------:R-:W-:Y:S04]  /*eaf0*/  ISETP.LT.OR P0, PT, R27, 0x2a, P0 ;  /* 0x0000002a1b00780c */ /* 0x000fe80000701670 */
[----:B------:R-:W-:Y:S02]  /*eb00*/  FSEL R20, R20, -INF , !P0 ;  /* 0xff80000014147808 */ /* 0x000fe40004000000 */
[----:B------:R-:W-:Y:S01]  /*eb10*/  PLOP3.LUT P0, PT, PT, PT, UP6, 0x40, 0x0 ;  /* 0x000000000000781c */ /* 0x000fe20003f0e868 */
[----:B------:R-:W-:Y:S11]  /*eb20*/  UISETP.NE.AND UP6, UPT, UR30, URZ, UPT ;  /* 0x0000003f1e00728c */ /* 0x000ff6000bfc5270 */
[----:B------:R-:W-:Y:S01]  /*eb30*/  @!UPT UIADD3 URZ, URZ, URZ, URZ ;  /* 0x0000003f3f3ff290 */ /* 0x000fe2000fffe03f */
        /* <DEDUP_REMOVED lines=16> */
.L_x_219:
[----:B------:R-:W-:Y:S04]  /*ec40*/  MOV R2, 0x1 ;  /* 0x0000000100027802 */ /* 0x000fe80000000f00 */
[----:B------:R-:W-:Y:S11]  /*ec50*/  ISETP.NE.AND P0, PT, R2, c[0x0][0x32c], PT ;  /* 0x0000cb0002007a0c */ /* 0x000ff60003f05270 */
[----:B------:R-:W-:Y:S02]  /*ec60*/  @!UPT UIADD3 URZ, URZ, URZ, URZ ;  /* 0x0000003f3f3ff290 */ /* 0x000fe4000fffe03f */
[----:B------:R-:W-:Y:S05]  /*ec70*/  @P0 IMAD.HI.U32 R2, R13, c[0x0][0x330], RZ ;  /* 0x0000cc000d020a27 */ /* 0x000fea00078e00ff */
[----:B------:R-:W-:Y:S02]  /*ec80*/  @P0 SHF.R.U32.HI R13, RZ, c[0x0][0x334], R2 ;  /* 0x0000cd00ff0d0a19 */ /* 0x000fe40000011602 */
.L_x_220:
[----:B------:R-:W-:Y:S05]  /*ec90*/  BSYNC B0 ;  /* 0x0000000000007941 */ /* 0x000fea0003800000 */
.L_x_218:
[----:B------:R-:W-:Y:S05]  /*eca0*/  IMAD R0, R13, c[0x0][0x32c], R0 ;  /* 0x0000cb000d007a24 */ /* 0x000fea00078e0200 */
[----:B------:R-:W-:Y:S02]  /*ecb0*/  IMNMX R17, R17, R0, !PT ;  /* 0x0000000011117217 */ /* 0x000fe40007800200 */
[----:B------:R-:W-:Y:S04]  /*ecc0*/  IADD3 R0, R0, c[0x0][0x32c], RZ ;  /* 0x0000cb0000007a10 */ /* 0x000fe80007ffe0ff */
[----:B------:R-:W-:Y:S02]  /*ecd0*/  IMNMX R18, R18, R0, PT ;  /* 0x0000000012127217 */ /* 0x000fe40003800200 */
.L_x_217:
[----:B-----5:R-:W-:Y:S01]  /*ece0*/  FMNMX.FTZ R0, R23, R3, !PT ;  /* 0x0000000317007209 */ /* 0x020fe20007810000 */
        /* <DEDUP_REMOVED lines=38> */
[----:B------:R-:W-:Y:S02]  /*ef50*/  FMUL.FTZ R2, R2, c[0x0][0x2d0] ;  /* 0x0000b40002027a20 */ /* 0x000fe40000410000 */
[--C-:B------:R-:W-:Y:S01]  /*ef60*/  FFMA.FTZ R19, R23, c[0x0][0x2d0], -R172.reuse ;  /* 0x0000b40017137a23 */ /* 0x100fe200000108ac */
[----:B------:R-:W-:Y:S01]  /*ef70*/  FSEL R14, R177, -INF , !P0 ;  /* 0xff800000b10e7808 */ /* 0x000fe20004000000 */
[--C-:B------:R-:W-:Y:S01]  /*ef80*/  FFMA.FTZ R16, R22, c[0x0][0x2d0], -R172.reuse ;  /* 0x0000b40016107a23 */ /* 0x100fe200000108ac */
[----:B------:R-:W-:Y:S01]  /*ef90*/  PLOP3.LUT P0, PT, PT, PT, UP3, 0x40, 0x0 ;  /* 0x000000000000781c */ /* 0x000fe20003f0e838 */
[----:B------:R-:W-:Y:S01]  /*efa0*/  UISETP.NE.AND UP3, UPT, UR29, URZ, UPT ;  /* 0x0000003f1d00728c */ /* 0x000fe2000bf65270 */
[--C-:B------:R-:W-:Y:S01]  /*efb0*/  FFMA.FTZ R171, R21, c[0x0][0x2d0], -R172.reuse ;  /* 0x0000b40015ab7a23 */ /* 0x100fe200000108ac */
[----:B------:R-:W-:Y:S01]  /*efc0*/  MUFU.EX2 R19, R19 ;  /* 0x0000001300137308 */ /* 0x000fe20000000800 */
[----:B------:R-:W-:Y:S01]  /*efd0*/  ISETP.GT.AND P0, PT, R17, 0x1, P0 ;  /* 0x000000011100780c */ /* 0x000fe20000704270 */
        /* <DEDUP_REMOVED lines=10> */
[----:B------:R-:W-:Y:S01]  /*f080*/  FFMA.FTZ R172, R20, c[0x0][0x2d0], -R172 ;  /* 0x0000b40014ac7a23 */ /* 0x000fe200000108ac */
[C---:B------:R-:W-:Y:S01]  /*f090*/  ISETP.GT.AND P0, PT, R17.reuse, 0x8, P0 ;  /* 0x000000081100780c */ /* 0x040fe20000704270 */
[----:B------:R-:W1:Y:S03]  /*f0a0*/  MUFU.EX2 R16, R16 ;  /* 0x0000001000107308 */ /* 0x000e660000000800 */
[----:B------:R-:W-:Y:S04]  /*f0b0*/  ISETP.LT.OR P0, PT, R18, 0x9, P0 ;  /* 0x000000091200780c */ /* 0x000fe80000701670 */
[----:B------:R-:W-:Y:S02]  /*f0c0*/  FSEL R10, R10, -INF , !P0 ;  /* 0xff8000000a0a7808 */ /* 0x000fe40004000000 */
[----:B------:R-:W-:Y:S01]  /*f0d0*/  PLOP3.LUT P0, PT, PT, PT, UP1, 0x40, 0x0 ;  /* 0x000000000000781c */ /* 0x000fe20003f0e818 */
[----:B------:R-:W-:Y:S01]  /*f0e0*/  UISETP.NE.AND UP1, UPT, UR27, URZ, UPT ;  /* 0x0000003f1b00728c */ /* 0x000fe2000bf25270 */
[----:B------:R-:W-:Y:S02]  /*f0f0*/  MUFU.EX2 R13, R13 ;  /* 0x0000000d000d7308 */ /* 0x000fe40000000800 */
[----:B------:R-:W-:Y:S04]  /*f100*/  ISETP.GT.AND P0, PT, R17, 0x9, P0 ;  /* 0x000000091100780c */ /* 0x000fe80000704270 */
[----:B------:R-:W-:Y:S04]  /*f110*/  ISETP.LT.OR P0, PT, R18, 0xa, P0 ;  /* 0x0000000a1200780c */ /* 0x000fe80000701670 */
[----:B------:R-:W-:Y:S01]  /*f120*/  FSEL R169, R169, -INF , !P0 ;  /* 0xff800000a9a97808 */ /* 0x000fe20004000000 */
[----:B------:R-:W-:Y:S01]  /*f130*/  MUFU.EX2 R8, R8 ;  /* 0x0000000800087308 */ /* 0x000fe20000000800 */
[----:B------:R-:W-:Y:S01]  /*f140*/  PLOP3.LUT P0, PT, PT, PT, UP0, 0x40, 0x0 ;  /* 0x000000000000781c */ /* 0x000fe20003f0e808 */
[----:B------:R-:W-:Y:S01]  /*f150*/  UISETP.NE.AND UP0, UPT, UR26, URZ, UPT ;  /* 0x0000003f1a00728c */ /* 0x000fe2000bf05270 */
[----:B-1----:R-:W-:Y:S02]  /*f160*/  F2FP.BF16.PACK_AB R168, R16, R19 ;  /* 0x0000001310a8723e */ /* 0x002fe400000010ff */
[C---:B------:R-:W-:Y:S04]  /*f170*/  ISETP.GT.AND P0, PT, R17.reuse, 0x10, P0 ;  /* 0x000000101100780c */ /* 0x040fe80000704270 */
[----:B------:R-:W-:Y:S01]  /*f180*/  ISETP.LT.OR P0, PT, R18, 0x11, P0 ;  /* 0x000000111200780c */ /* 0x000fe20000701670 */
[----:B------:R-:W-:Y:S03]  /*f190*/  MUFU.EX2 R179, R179 ;  /* 0x000000b300b37308 */ /* 0x000fe60000000800 */
[----:B------:R-:W-:Y:S02]  /*f1a0*/  FSEL R25, R12, -INF , !P0 ;  /* 0xff8000000c197808 */ /* 0x000fe40004000000 */
[----:B------:R-:W-:Y:S04]  /*f1b0*/  PLOP3.LUT P0, PT, PT, PT, UP6, 0x40, 0x0 ;  /* 0x000000000000781c */ /* 0x000fe80003f0e868 */
[----:B------:R-:W-:Y:S01]  /*f1c0*/  ISETP.GT.AND P0, PT, R17, 0x11, P0 ;  /* 0x000000111100780c */ /* 0x000fe20000704270 */
[----:B------:R-:W-:Y:S03]  /*f1d0*/  MUFU.EX2 R172, R172 ;  /* 0x000000ac00ac7308 */ /* 0x000fe60000000800 */
[C---:B------:R-:W-:Y:S04]  /*f1e0*/  ISETP.LT.OR P0, PT, R18.reuse, 0x12, P0 ;  /* 0x000000121200780c */ /* 0x040fe80000701670 */
[----:B------:R-:W-:Y:S02]  /*f1f0*/  FSEL R24, R9, -INF , !P0 ;  /* 0xff80000009187808 */ /* 0x000fe40004000000 */
[----:B------:R-:W-:Y:S01]  /*f200*/  PLOP3.LUT P0, PT, PT, PT, UP5, 0x40, 0x0 ;  /* 0x000000000000781c */ /* 0x000fe20003f0e858 */
[----:B------:R-:W-:Y:S03]  /*f210*/  MUFU.EX2 R175, R175 ;  /* 0x000000af00af7308 */ /* 0x000fe60000000800 */
[C---:B------:R-:W-:Y:S04]  /*f220*/  ISETP.GT.AND P0, PT, R17.reuse, 0x18, P0 ;  /* 0x000000181100780c */ /* 0x040fe80000704270 */
[----:B------:R-:W-:Y:S03]  /*f230*/  ISETP.LT.OR P0, PT, R18, 0x19, P0 ;  /* 0x000000191200780c */ /* 0x000fe60000701670 */
[----:B------:R-:W-:Y:S01]  /*f240*/  MUFU.EX2 R174, R174 ;  /* 0x000000ae00ae7308 */ /* 0x000fe20000000800 */
[----:B------:R-:W-:Y:S02]  /*f250*/  FSEL R178, R178, -INF , !P0 ;  /* 0xff800000b2b27808 */ /* 0x000fe40004000000 */
[----:B------:R-:W-:Y:S04]  /*f260*/  PLOP3.LUT P0, PT, PT, PT, UP4, 0x40, 0x0 ;  /* 0x000000000000781c */ /* 0x000fe80003f0e848 */
[C---:B------:R-:W-:Y:S03]  /*f270*/  ISETP.GT.AND P0, PT, R17.reuse, 0x19, P0 ;  /* 0x000000191100780c */ /* 0x040fe60000704270 */
[----:B------:R-:W-:Y:S01]  /*f280*/  MUFU.EX2 R173, R173 ;  /* 0x000000ad00ad7308 */ /* 0x000fe20000000800 */
[----:B------:R-:W-:Y:S04]  /*f290*/  ISETP.LT.OR P0, PT, R18, 0x1a, P0 ;  /* 0x0000001a1200780c */ /* 0x000fe80000701670 */
[----:B------:R-:W-:Y:S02]  /*f2a0*/  FSEL R176, R4, -INF , !P0 ;  /* 0xff80000004b07808 */ /* 0x000fe40004000000 */
[----:B------:R-:W-:Y:S04]  /*f2b0*/  PLOP3.LUT P0, PT, PT, PT, UP3, 0x40, 0x0 ;  /* 0x000000000000781c */ /* 0x000fe80003f0e838 */
[C---:B------:R-:W-:Y:S04]  /*f2c0*/  ISETP.GT.AND P0, PT, R17.reuse, 0x20, P0 ;  /* 0x000000201100780c */ /* 0x040fe80000704270 */
[----:B------:R-:W-:Y:S04]  /*f2d0*/  ISETP.LT.OR P0, PT, R18, 0x21, P0 ;  /* 0x000000211200780c */ /* 0x000fe80000701670 */
[----:B------:R-:W-:Y:S02]  /*f2e0*/  FSEL R159, R6, -INF , !P0 ;  /* 0xff800000069f7808 */ /* 0x000fe40004000000 */
[----:B------:R-:W1:Y:S01]  /*f2f0*/  MUFU.EX2 R6, R2 ;  /* 0x0000000200067308 */ /* 0x000e620000000800 */
[----:B------:R-:W-:Y:S04]  /*f300*/  PLOP3.LUT P0, PT, PT, PT, UP2, 0x40, 0x0 ;  /* 0x000000000000781c */ /* 0x000fe80003f0e828 */
[----:B------:R-:W-:Y:S04]  /*f310*/  ISETP.GT.AND P0, PT, R17, 0x21, P0 ;  /* 0x000000211100780c */ /* 0x000fe80000704270 */
[C---:B------:R-:W-:Y:S04]  /*f320*/  ISETP.LT.OR P0, PT, R18.reuse, 0x22, P0 ;  /* 0x000000221200780c */ /* 0x040fe80000701670 */
[----:B------:R-:W-:Y:S02]  /*f330*/  FSEL R158, R5, -INF , !P0 ;  /* 0xff800000059e7808 */ /* 0x000fe40004000000 */
[----:B------:R-:W-:Y:S04]  /*f340*/  PLOP3.LUT P0, PT, PT, PT, UP1, 0x40, 0x0 ;  /* 0x000000000000781c */ /* 0x000fe80003f0e818 */
[----:B------:R-:W-:Y:S04]  /*f350*/  ISETP.GT.AND P0, PT, R17, 0x28, P0 ;  /* 0x000000281100780c */ /* 0x000fe80000704270 */
[----:B------:R-:W-:Y:S01]  /*f360*/  ISETP.LT.OR P0, PT, R18, 0x29, P0 ;  /* 0x000000291200780c */ /* 0x000fe20000701670 */
[----:B-1----:R-:W-:Y:S01]  /*f370*/  FMUL.FTZ R20, R6, R148 ;  /* 0x0000009406147220 */ /* 0x002fe20000410000 */
[----:B------:R-:W-:Y:S01]  /*f380*/  FMNMX.FTZ R2, R14, R156, !PT ;  /* 0x0000009c0e027209 */ /* 0x000fe20007810000 */
[----:B------:R-:W3:Y:S01]  /*f390*/  LDL.LU R148, [R1+0x40] ;  /* 0x0000400001947983 */ /* 0x000ee20000300800 */
[----:B------:R-:W-:Y:S01]  /*f3a0*/  FSEL R157, R15, -INF , !P0 ;  /* 0xff8000000f9d7808 */ /* 0x000fe20004000000 */
[C---:B------:R-:W-:Y:S01]  /*f3b0*/  FMUL.FTZ R9, R6.reuse, R137 ;  /* 0x0000008906097220 */ /* 0x040fe20000410000 */
[----:B------:R-:W-:Y:S01]  /*f3c0*/  FMNMX.FTZ R2, R11, R2, !PT ;  /* 0x000000020b027209 */ /* 0x000fe20007810000 */
[C---:B------:R-:W-:Y:S01]  /*f3d0*/  FMUL.FTZ R12, R6.reuse, R140 ;  /* 0x0000008c060c7220 */ /* 0x040fe20000410000 */
[----:B------:R-:W-:Y:S01]  /*f3e0*/  PLOP3.LUT P0, PT, PT, PT, UP0, 0x40, 0x0 ;  /* 0x000000000000781c */ /* 0x000fe20003f0e808 */
[----:B------:R-:W-:Y:S01]  /*f3f0*/  FMUL.FTZ R21, R6, R149 ;  /* 0x0000009506157220 */ /* 0x000fe20000410000 */
[----:B------:R-:W-:Y:S01]  /*f400*/  FMNMX.FTZ R2, R10, R2, !PT ;  /* 0x000000020a027209 */ /* 0x000fe20007810000 */
[C---:B------:R-:W-:Y:S01]  /*f410*/  FMUL.FTZ R28, R6.reuse, R28 ;  /* 0x0000001c061c7220 */ /* 0x040fe20000410000 */
[----:B------:R-:W-:Y:S01]  /*f420*/  ISETP.GT.AND P0, PT, R17, 0x29, P0 ;  /* 0x000000291100780c */ /* 0x000fe20000704270 */
[C---:B------:R-:W-:Y:S01]  /*f430*/  FMUL.FTZ R17, R6.reuse, R145 ;  /* 0x0000009106117220 */ /* 0x040fe20000410000 */
[----:B------:R-:W-:Y:S01]  /*f440*/  FMNMX.FTZ R2, R169, R2, !PT ;  /* 0x00000002a9027209 */ /* 0x000fe20007810000 */
[----:B------:R-:W-:Y:S01]  /*f450*/  FMUL.FTZ R29, R6, R29 ;  /* 0x0000001d061d7220 */ /* 0x000fe20000410000 */
[----:B------:R-:W-:Y:S01]  /*f460*/  ISETP.LT.OR P0, PT, R18, 0x2a, P0 ;  /* 0x0000002a1200780c */ /* 0x000fe20000701670 */
[C---:B------:R-:W-:Y:S01]  /*f470*/  FMUL.FTZ R32, R6.reuse, R32 ;  /* 0x0000002006207220 */ /* 0x040fe20000410000 */
[----:B------:R-:W-:Y:S01]  /*f480*/  FMNMX.FTZ R2, R25, R2, !PT ;  /* 0x0000000219027209 */ /* 0x000fe20007810000 */
[C---:B------:R-:W-:Y:S01]  /*f490*/  FMUL.FTZ R33, R6.reuse, R33 ;  /* 0x0000002106217220 */ /* 0x040fe20000410000 */
[----:B------:R-:W-:Y:S01]  /*f4a0*/  FSEL R3, R7, -INF , !P0 ;  /* 0xff80000007037808 */ /* 0x000fe20004000000 */
        /* <DEDUP_REMOVED lines=18> */
[----:B--2---:R-:W-:Y:S01]  /*f5d0*/  FFMA.FTZ R5, R6, R170, R19 ;  /* 0x000000aa06057223 */ /* 0x004fe20000010013 */
[----:B------:R-:W-:Y:S01]  /*f5e0*/  F2FP.BF16.PACK_AB R170, R8, R13 ;  /* 0x0000000d08aa723e */ /* 0x000fe200000010ff */
[----:B------:R-:W-:Y:S01]  /*f5f0*/  FMUL.FTZ R49, R6, R49 ;  /* 0x0000003106317220 */ /* 0x000fe20000410000 */
[----:B------:R-:W-:Y:S01]  /*f600*/  FMNMX.FTZ R2, R157, R2, !PT ;  /* 0x000000029d027209 */ /* 0x000fe20007810000 */
[----:B------:R-:W-:Y:S01]  /*f610*/  FADD.FTZ R5, R16, R5 ;  /* 0x0000000510057221 */ /* 0x000fe20000010000 */
[----:B------:R-:W-:Y:S01]  /*f620*/  MUFU.EX2 R149, R149 ;  /* 0x0000009500957308 */ /* 0x000fe20000000800 */
[C---:B------:R-:W-:Y:S01]  /*f630*/  FMUL.FTZ R16, R6.reuse, R144 ;  /* 0x0000009006107220 */ /* 0x040fe20000410000 */
[----:B------:R-:W-:Y:S01]  /*f640*/  FMNMX.FTZ R4, R3, R2, !PT ;  /* 0x0000000203047209 */ /* 0x000fe20007810000 */
[----:B------:R-:W-:Y:S01]  /*f650*/  FADD.FTZ R5, R13, R5 ;  /* 0x000000050d057221 */ /* 0x000fe20000010000 */
[----:B------:R-:W-:Y:S01]  /*f660*/  UISETP.GT.AND UP0, UPT, UR23, UR7, UPT ;  /* 0x000000071700728c */ /* 0x000fe2000bf04270 */
[----:B------:R-:W-:Y:S02]  /*f670*/  FMUL.FTZ R13, R6, R141 ;  /* 0x0000008d060d7220 */ /* 0x000fe40000410000 */
[----:B------:R-:W1:Y:S01]  /*f680*/  SHFL.BFLY PT, R2, R4, 0x2, 0x1f ;  /* 0x0c401f0004027f89 */ /* 0x000e6200000e0000 */
[----:B------:R-:W-:Y:S01]  /*f690*/  FADD.FTZ R177, R8, R5 ;  /* 0x0000000508b17221 */ /* 0x000fe20000010000 */
[----:B------:R-:W-:Y:S01]  /*f6a0*/  UMOV UR23, UR4 ;  /* 0x0000000400177c82 */ /* 0x000fe20008000000 */
[C---:B------:R-:W-:Y:S02]  /*f6b0*/  FMUL.FTZ R8, R6.reuse, R136 ;  /* 0x0000008806087220 */ /* 0x040fe40000410000 */
[C---:B------:R-:W-:Y:S01]  /*f6c0*/  FMUL.FTZ R5, R6.reuse, R133 ;  /* 0x0000008506057220 */ /* 0x040fe20000410000 */
        /* <DEDUP_REMOVED lines=325> */
.L_x_208:
[----:B------:R-:W2:Y:S04]  /*10b20*/  LDL.LU R4, [R1+0x44] ;  /* 0x0000440001047983 */ /* 0x000ea80000300800 */
[----:B------:R-:W3:Y:S01]  /*10b30*/  LDL.LU R7, [R1+0x40] ;  /* 0x0000400001077983 */ /* 0x000ee20000300800 */
[----:B------:R-:W-:-:S02]  /*10b40*/  MOV R8, 0xff800000 ;  /* 0xff80000000087802 */ /* 0x000fc40000000f00 */
[----:B------:R-:W-:Y:S01]  /*10b50*/  PLOP3.LUT P2, PT, PT, PT, PT, 0x8, 0x0 ;  /* 0x000000000000781c */ /* 0x000fe20003f4e170 */
[----:B--2---:R-:W1:Y:S04]  /*10b60*/  SHFL.BFLY PT, R6, R4, 0x2, 0x1f ;  /* 0x0c401f0004067f89 */ /* 0x004e6800000e0000 */
[----:B---3--:R-:W2:Y:S01]  /*10b70*/  SHFL.BFLY PT, R5, R7, 0x2, 0x1f ;  /* 0x0c401f0007057f89 */ /* 0x008ea200000e0000 */
[----:B-1----:R-:W-:Y:S02]  /*10b80*/  FADD.FTZ R6, R6, R4 ;  /* 0x0000000406067221 */ /* 0x002fe40000010000 */
[----:B--2---:R-:W-:-:S03]  /*10b90*/  FADD.FTZ R5, R5, R7 ;  /* 0x0000000705057221 */ /* 0x004fc60000010000 */
[----:B------:R-:W1:Y:S01]  /*10ba0*/  SHFL.BFLY PT, R4, R6, 0x1, 0x1f ;  /* 0x0c201f0006047f89 */ /* 0x000e6200000e0000 */
[----:B------:R-:W-:-:S03]  /*10bb0*/  MOV R7, 0xff800000 ;  /* 0xff80000000077802 */ /* 0x000fc60000000f00 */
[----:B------:R-:W2:Y:S01]  /*10bc0*/  SHFL.BFLY PT, R3, R5, 0x1, 0x1f ;  /* 0x0c201f0005037f89 */ /* 0x000ea200000e0000 */
[----:B-1----:R-:W-:Y:S01]  /*10bd0*/  FADD.FTZ R4, R6, R4 ;  /* 0x0000000406047221 */ /* 0x002fe20000010000 */
[----:B------:R-:W-:Y:S01]  /*10be0*/  MOV R6, RZ ;  /* 0x000000ff00067202 */ /* 0x000fe20000000f00 */
[----:B--2---:R-:W-:-:S03]  /*10bf0*/  FADD.FTZ R3, R5, R3 ;  /* 0x0000000305037221 */ /* 0x004fc60000010000 */
[----:B------:R-:W-:Y:S02]  /*10c00*/  FSETP.NE.FTZ.AND P1, PT, R4, RZ, PT ;  /* 0x000000ff0400720b */ /* 0x000fe40003f35000 */
[----:B------:R-:W-:Y:S02]  /*10c10*/  MOV R5, RZ ;  /* 0x000000ff00057202 */ /* 0x000fe40000000f00 */
[----:B------:R-:W-:-:S09]  /*10c20*/  FSETP.NE.FTZ.AND P0, PT, R3, RZ, PT ;  /* 0x000000ff0300720b */ /* 0x000fd20003f15000 */
[----:B------:R-:W1:Y:S01]  /*10c30*/  @P1 MUFU.RCP R6, R4 ;  /* 0x0000000400061308 */ /* 0x000e620000001000 */
[----:B------:R-:W-:-:S03]  /*10c40*/  @P1 MOV R10, 0x3f317218 ;  /* 0x3f317218000a1802 */ /* 0x000fc60000000f00 */
[----:B------:R-:W-:Y:S02]  /*10c50*/  @P0 MOV R9, 0x3f317218 ;  /* 0x3f31721800090802 */ /* 0x000fe40000000f00 */
        /* <DEDUP_REMOVED lines=12> */
[----:B------:R-:W-:Y:S02]  /*10d20*/  FMUL.FTZ R145, R6, R145 ;  /* 0x0000009106917220 */ /* 0x000fe40000410000 */
        /* <DEDUP_REMOVED lines=56> */
[----:B------:R-:W-:Y:S02]  /*110b0*/  FMUL.FTZ R128, R6, R128 ;  /* 0x0000008006807220 */ /* 0x000fe40000410000 */
        /* <DEDUP_REMOVED lines=64> */
[----:B------:R-:W-:Y:S02]  /*114c0*/  FMUL.FTZ R5, R5, R131 ;  /* 0x0000008305057220 */ /* 0x000fe40000410000 */
[----:B------:R-:W-:Y:S02]  /*114d0*/  @P1 FFMA.FTZ R7, R10, R0, R4 ;  /* 0x000000000a071223 */ /* 0x000fe40000010004 */
[----:B------:R-:W-:-:S02]  /*114e0*/  @P0 FFMA.FTZ R8, R9, R2, R3 ;  /* 0x0000000209080223 */ /* 0x000fc40000010003 */
.L_x_169:
[----:B------:R-:W-:Y:S05]  /*114f0*/  @P2 BRA `(.L_x_222) ;  /* 0x0000197000002947 */ /* 0x000fea0003800000 */
[----:B------:R-:W3:Y:S01]  /*11500*/  S2R R0, SR_TID.X ;  /* 0x0000000000007919 */ /* 0x000ee20000002100 */
[----:B------:R-:W-:Y:S01]  /*11510*/  IMAD.MOV.U32 R12, RZ, RZ, c[0x0][0x4e8] ;  /* 0x00013a00ff0c7624 */ /* 0x000fe200078e00ff */
[----:B------:R-:W-:Y:S01]  /*11520*/  ULDC.64 UR4, c[0x0][0x490] ;  /* 0x0001240000047ab9 */ /* 0x000fe20000000a00 */
[----:B------:R-:W-:Y:S01]  /*11530*/  F2FP.BF16.PACK_AB R132, R133, R132 ;  /* 0x000000848584723e */ /* 0x000fe200000010ff */
[----:B------:R-:W4:Y:S01]  /*11540*/  S2R R22, SR_CTAID.Z ;  /* 0x0000000000167919 */ /* 0x000f220000002700 */
[----:B------:R-:W-:Y:S01]  /*11550*/  UIMAD UR6, UR9, UR4, URZ ;  /* 0x00000004090672a4 */ /* 0x000fe2000f8e023f */
[C---:B------:R-:W-:Y:S01]  /*11560*/  ISETP.NE.AND P3, PT, R12.reuse, 0x1, PT ;  /* 0x000000010c00780c */ /* 0x040fe20003f65270 */
[----:B--2---:R-:W-:Y:S01]  /*11570*/  UIMAD.WIDE.U32 UR12, UR11, UR4, URZ ;  /* 0x000000040b0c72a5 */ /* 0x004fe2000f8e003f */
[----:B------:R-:W-:Y:S01]  /*11580*/  IMAD R12, R12, c[0x0][0x388], RZ ;  /* 0x0000e2000c0c7a24 */ /* 0x000fe200078e02ff */
[----:B------:R-:W-:Y:S01]  /*11590*/  UIMAD UR6, UR11, UR5, UR6 ;  /* 0x000000050b0672a4 */ /* 0x000fe2000f8e0206 */
[----:B------:R-:W-:Y:S01]  /*115a0*/  F2FP.BF16.PACK_AB R134, R135, R134 ;  /* 0x000000868786723e */ /* 0x000fe200000010ff */
[----:B------:R-:W-:Y:S01]  /*115b0*/  BSSY B0, `(.L_x_223) ;  /* 0x000012e000007945 */ /* 0x000fe20003800000 */
[----:B------:R-:W-:Y:S01]  /*115c0*/  ULDC.64 UR4, c[0x0][0x3e8] ;  /* 0x0000fa0000047ab9 */ /* 0x000fe20000000a00 */
[----:B------:R-:W-:Y:S01]  /*115d0*/  IMAD.U32 R25, RZ, RZ, UR13 ;  /* 0x0000000dff197e24 */ /* 0x000fe2000f8e00ff */
[----:B------:R-:W-:Y:S01]  /*115e0*/  UIMAD UR9, UR9, UR4, URZ ;  /* 0x00000004090972a4 */ /* 0x000fe2000f8e023f */
[----:B------:R-:W-:Y:S01]  /*115f0*/  IMAD.U32 R24, RZ, RZ, UR12 ;  /* 0x0000000cff187e24 */ /* 0x000fe2000f8e00ff */
[----:B------:R-:W-:Y:S01]  /*11600*/  UIMAD.WIDE.U32 UR14, UR11, UR4, URZ ;  /* 0x000000040b0e72a5 */ /* 0x000fe2000f8e003f */
[----:B------:R-:W-:Y:S01]  /*11610*/  F2FP.BF16.PACK_AB R136, R137, R136 ;  /* 0x000000888988723e */ /* 0x000fe200000010ff */
[----:B------:R-:W-:Y:S01]  /*11620*/  UIMAD UR5, UR11, UR5, UR9 ;  /* 0x000000050b0572a4 */ /* 0x000fe2000f8e0209 */
[----:B------:R-:W-:Y:S01]  /*11630*/  F2FP.BF16.PACK_AB R138, R139, R138 ;  /* 0x0000008a8b8a723e */ /* 0x000fe200000010ff */
[----:B------:R-:W-:Y:S01]  /*11640*/  UIADD3 UR6, UR13, UR6, URZ ;  /* 0x000000060d067290 */ /* 0x000fe2000fffe03f */
[----:B------:R-:W-:Y:S01]  /*11650*/  F2FP.BF16.PACK_AB R140, R141, R140 ;  /* 0x0000008c8d8c723e */ /* 0x000fe200000010ff */
[----:B------:R-:W-:Y:S01]  /*11660*/  UIADD3 UR5, UR15, UR5, URZ ;  /* 0x000000050f057290 */ /* 0x000fe2000fffe03f */
[----:B------:R-:W-:Y:S01]  /*11670*/  IMAD.U32 R27, RZ, RZ, UR15 ;  /* 0x0000000fff1b7e24 */ /* 0x000fe2000f8e00ff */
[----:B-1-3--:R-:W-:Y:S01]  /*11680*/  SHF.R.S32.HI R2, RZ, 0x1f, R0 ;  /* 0x0000001fff027819 */ /* 0x00afe20000011400 */
[----:B------:R-:W-:Y:S01]  /*11690*/  IMAD.U32 R26, RZ, RZ, UR14 ;  /* 0x0000000eff1a7e24 */ /* 0x000fe2000f8e00ff */
[----:B------:R-:W-:Y:S01]  /*116a0*/  F2FP.BF16.PACK_AB R142, R143, R142 ;  /* 0x0000008e8f8e723e */ /* 0x000fe200000010ff */
[----:B------:R-:W-:Y:S01]  /*116b0*/  IMAD.U32 R25, RZ, RZ, UR6 ;  /* 0x00000006ff197e24 */ /* 0x000fe2000f8e00ff */
[CC--:B------:R-:W-:Y:S01]  /*116c0*/  LEA.HI R9, R2.reuse, R0.reuse, RZ, 0x2 ;  /* 0x0000000002097211 */ /* 0x0c0fe200078f10ff */
[----:B------:R-:W-:Y:S01]  /*116d0*/  IMAD.U32 R27, RZ, RZ, UR5 ;  /* 0x00000005ff1b7e24 */ /* 0x000fe2000f8e00ff */
[-C--:B------:R-:W-:Y:S01]  /*116e0*/  LEA.HI R19, R2, R0.reuse, RZ, 0x5 ;  /* 0x0000000002137211 */ /* 0x080fe200078f28ff */
[----:B----4-:R-:W-:Y:S01]  /*116f0*/  IMAD.WIDE.U32 R24, R22, c[0x0][0x498], R24 ;  /* 0x0001260016187a25 */ /* 0x010fe200078e0018 */
[----:B------:R-:W-:-:S02]  /*11700*/  LEA.HI R4, R2, R0, RZ, 0x3 ;  /* 0x0000000002047211 */ /* 0x000fc400078f18ff */
[--C-:B------:R-:W-:Y:S02]  /*11710*/  SHF.R.S32.HI R21, RZ, 0x2, R9.reuse ;  /* 0x00000002ff157819 */ /* 0x100fe40000011409 */
[----:B------:R-:W-:Y:S02]  /*11720*/  SHF.R.S32.HI R3, RZ, 0x1f, R9 ;  /* 0x0000001fff037819 */ /* 0x000fe40000011409 */
[----:B------:R-:W-:Y:S02]  /*11730*/  LOP3.LUT R9, R9, 0xfffffffc, RZ, 0xc0, !PT ;  /* 0xfffffffc09097812 */ /* 0x000fe400078ec0ff */
[----:B------:R-:W-:Y:S02]  /*11740*/  LOP3.LUT R10, R19, 0xffffffe0, RZ, 0xc0, !PT ;  /* 0xffffffe0130a7812 */ /* 0x000fe400078ec0ff */
[----:B------:R-:W-:Y:S01]  /*11750*/  LOP3.LUT R11, R4, 0xfffffff8, RZ, 0xc0, !PT ;  /* 0xfffffff8040b7812 */ /* 0x000fe200078ec0ff */
[C---:B------:R-:W-:Y:S01]  /*11760*/  IMAD.IADD R9, R0.reuse, 0x1, -R9 ;  /* 0x0000000100097824 */ /* 0x040fe200078e0a09 */
[----:B------:R-:W-:Y:S01]  /*11770*/  LEA.HI R3, R3, R21, RZ, 0x3 ;  /* 0x0000001503037211 */ /* 0x000fe200078f18ff */
[----:B------:R-:W-:Y:S01]  /*11780*/  IMAD.IADD R10, R0, 0x1, -R10 ;  /* 0x00000001000a7824 */ /* 0x000fe200078e0a0a */
[----:B------:R-:W-:Y:S01]  /*11790*/  LEA.HI R2, R2, R0, RZ, 0x6 ;  /* 0x0000000002027211 */ /* 0x000fe200078f30ff */
[----:B------:R-:W-:Y:S01]  /*117a0*/  IMAD.IADD R0, R0, 0x1, -R11 ;  /* 0x0000000100007824 */ /* 0x000fe200078e0a0b */
[----:B------:R-:W-:-:S02]  /*117b0*/  LOP3.LUT R11, R3, 0xfffffff8, RZ, 0xc0, !PT ;  /* 0xfffffff8030b7812 */ /* 0x000fc400078ec0ff */
[----:B------:R-:W-:Y:S01]  /*117c0*/  SHF.R.S32.HI R4, RZ, 0x3, R4 ;  /* 0x00000003ff047819 */ /* 0x000fe20000011404 */
[----:B------:R-:W-:Y:S01]  /*117d0*/  IMAD.SHL.U32 R2, R2, 0x8, RZ ;  /* 0x0000000802027824 */ /* 0x000fe200078e00ff */
[----:B------:R-:W-:Y:S01]  /*117e0*/  SHF.R.S32.HI R3, RZ, 0x1f, R10 ;  /* 0x0000001fff037819 */ /* 0x000fe2000001140a */
[----:B------:R-:W-:Y:S01]  /*117f0*/  IMAD.IADD R21, R21, 0x1, -R11 ;  /* 0x0000000115157824 */ /* 0x000fe200078e0a0b */
[--C-:B------:R-:W-:Y:S01]  /*11800*/  SHF.R.S32.HI R15, RZ, 0x5, R19.reuse ;  /* 0x00000005ff0f7819 */ /* 0x100fe20000011413 */
[----:B------:R-:W1:Y:S01]  /*11810*/  S2R R11, SR_CTAID.X ;  /* 0x00000000000b7919 */ /* 0x000e620000002500 */
[----:B------:R-:W-:Y:S01]  /*11820*/  IMAD.SHL.U32 R16, R4, 0x40, RZ ;  /* 0x0000004004107824 */ /* 0x000fe200078e00ff */
[----:B------:R-:W-:Y:S01]  /*11830*/  LOP3.LUT P0, RZ, R10, 0x3, RZ, 0xc0, !PT ;  /* 0x000000030aff7812 */ /* 0x000fe2000780c0ff */
[C---:B------:R-:W-:Y:S01]  /*11840*/  IMAD R18, R0.reuse, 0x20, R4 ;  /* 0x0000002000127824 */ /* 0x040fe200078e0204 */
[----:B------:R-:W-:Y:S02]  /*11850*/  SHF.R.S32.HI R19, RZ, 0x1f, R19 ;  /* 0x0000001fff137819 */ /* 0x000fe40000011413 */
[----:B------:R-:W-:Y:S01]  /*11860*/  LEA.HI R10, R3, R10, RZ, 0x2 ;  /* 0x0000000a030a7211 */ /* 0x000fe200078f10ff */
[----:B------:R-:W-:Y:S01]  /*11870*/  IMAD.SHL.U32 R3, R0, 0x8, RZ ;  /* 0x0000000800037824 */ /* 0x000fe200078e00ff */
[----:B------:R-:W-:-:S02]  /*11880*/  LOP3.LUT R16, R16, 0x1c0, RZ, 0xc0, !PT ;  /* 0x000001c010107812 */ /* 0x000fc400078ec0ff */
[----:B------:R-:W-:Y:S02]  /*11890*/  LEA.HI R19, R19, R15, RZ, 0x3 ;  /* 0x0000000f13137211 */ /* 0x000fe400078f18ff */
[----:B------:R-:W-:Y:S02]  /*118a0*/  LEA.HI R17, R9, R9, RZ, 0x1 ;  /* 0x0000000909117211 */ /* 0x000fe400078f08ff */
[----:B------:R-:W-:Y:S02]  /*118b0*/  SHF.R.U32.HI R0, RZ, 0x3, R16 ;  /* 0x00000003ff007819 */ /* 0x000fe40000011610 */
[----:B------:R-:W-:Y:S02]  /*118c0*/  LOP3.LUT R16, R16, 0x38, R3, 0xf8, !PT ;  /* 0x0000003810107812 */ /* 0x000fe400078ef803 */
[----:B------:R-:W-:Y:S02]  /*118d0*/  LOP3.LUT R19, R19, 0xffffff8, RZ, 0xc0, !PT ;  /* 0x0ffffff813137812 */ /* 0x000fe400078ec0ff */
[----:B------:R-:W-:-:S02]  /*118e0*/  LOP3.LUT R17, R17, 0x1ffffffe, RZ, 0xc0, !PT ;  /* 0x1ffffffe11117812 */ /* 0x000fc400078ec0ff */
[----:B------:R-:W-:Y:S01]  /*118f0*/  SHF.R.S32.HI R13, RZ, 0x1f, R22 ;  /* 0x0000001fff0d7819 */ /* 0x000fe20000011416 */
[----:B------:R-:W-:Y:S01]  /*11900*/  IMAD.IADD R19, R15, 0x1, -R19 ;  /* 0x000000010f137824 */ /* 0x000fe200078e0a13 */
[----:B------:R-:W-:Y:S01]  /*11910*/  LOP3.LUT R0, R16, R0, RZ, 0x3c, !PT ;  /* 0x0000000010007212 */ /* 0x000fe200078e3cff */
[----:B-1----:R-:W-:Y:S01]  /*11920*/  IMAD R18, R11, 0x80, R18 ;  /* 0x000000800b127824 */ /* 0x002fe200078e0212 */
[----:B------:R-:W-:Y:S01]  /*11930*/  R2P PR, R21, 0x6 ;  /* 0x0000000615007804 */ /* 0x000fe20000000000 */
[----:B------:R-:W-:Y:S01]  /*11940*/  IMAD R15, R15, 0x200, R9 ;  /* 0x000002000f0f7824 */ /* 0x000fe200078e0209 */
[C---:B------:R-:W-:Y:S01]  /*11950*/  LOP3.LUT R20, R21.reuse, 0x1, RZ, 0xc0, !PT ;  /* 0x0000000115147812 */ /* 0x040fe200078ec0ff */
[----:B------:R-:W-:Y:S01]  /*11960*/  @P3 IMAD.HI.U32 R16, R18, c[0x0][0x4ec], RZ ;  /* 0x00013b0012103a27 */ /* 0x000fe200078e00ff */
[----:B------:R-:W-:Y:S02]  /*11970*/  SHF.R.S32.HI R10, RZ, 0x2, R10 ;  /* 0x00000002ff0a7819 */ /* 0x000fe4000001140a */
[----:B------:R-:W-:Y:S01]  /*11980*/  LOP3.LUT R2, R0, 0x7ffffe00, R2, 0xf8, !PT ;  /* 0x7ffffe0000027812 */ /* 0x000fe200078ef802 */
[----:B------:R-:W-:Y:S01]  /*11990*/  IMAD.SHL.U32 R21, R21, 0x40, RZ ;  /* 0x0000004015157824 */ /* 0x000fe200078e00ff */
[----:B------:R-:W-:Y:S01]  /*119a0*/  ISETP.NE.U32.AND P4, PT, R20, 0x1, PT ;  /* 0x000000011400780c */ /* 0x000fe20003f85070 */
[----:B------:R-:W-:Y:S01]  /*119b0*/  IMAD.IADD R9, R9, 0x1, -R17 ;  /* 0x0000000109097824 */ /* 0x000fe200078e0a11 */
[----:B------:R-:W-:Y:S01]  /*119c0*/  F2FP.BF16.PACK_AB R144, R145, R144 ;  /* 0x000000909190723e */ /* 0x000fe200000010ff */
[----:B------:R-:W-:Y:S01]  /*119d0*/  IMAD R14, R13, c[0x0][0x498], RZ ;  /* 0x000126000d0e7a24 */ /* 0x000fe200078e02ff */
[----:B------:R-:W-:Y:S01]  /*119e0*/  LOP3.LUT R21, R21, 0x1c0, RZ, 0xc0, !PT ;  /* 0x000001c015157812 */ /* 0x000fe200078ec0ff */
[----:B------:R-:W-:Y:S01]  /*119f0*/  IMAD.MOV.U32 R17, RZ, RZ, R18 ;  /* 0x000000ffff117224 */ /* 0x000fe200078e0012 */
[----:B------:R-:W-:Y:S01]  /*11a00*/  @P3 SHF.R.U32.HI R17, RZ, c[0x0][0x4f0], R16 ;  /* 0x00013c00ff113a19 */ /* 0x000fe20000011610 */
[----:B------:R-:W-:Y:S01]  /*11a10*/  IMAD R13, R13, c[0x0][0x3f0], RZ ;  /* 0x0000fc000d0d7a24 */ /* 0x000fe200078e02ff */
[----:B------:R-:W-:Y:S01]  /*11a20*/  LEA.HI R21, R21, R21, RZ, 0x1d ;  /* 0x0000001515157211 */ /* 0x000fe200078fe8ff */
[----:B------:R-:W-:Y:S01]  /*11a30*/  IMAD R10, R19, 0x10, R10 ;  /* 0x00000010130a7824 */ /* 0x000fe200078e020a */
[----:B------:R-:W-:Y:S01]  /*11a40*/  SHF.R.S32.HI R0, RZ, 0x1f, R17 ;  /* 0x0000001fff007819 */ /* 0x000fe20000011411 */
[C---:B------:R-:W-:Y:S01]  /*11a50*/  IMAD R14, R22.reuse, c[0x0][0x49c], R14 ;  /* 0x00012700160e7a24 */ /* 0x040fe200078e020e */
[----:B------:R-:W-:Y:S01]  /*11a60*/  F2FP.BF16.PACK_AB R146, R147, R146 ;  /* 0x000000929392723e */ /* 0x000fe200000010ff */
[C---:B------:R-:W-:Y:S01]  /*11a70*/  IMAD R13, R22.reuse, c[0x0][0x3f4], R13 ;  /* 0x0000fd00160d7a24 */ /* 0x040fe200078e020d */
[----:B------:R-:W-:Y:S01]  /*11a80*/  F2FP.BF16.PACK_AB R148, R149, R148 ;  /* 0x000000949594723e */ /* 0x000fe200000010ff */
[----:B------:R-:W-:Y:S01]  /*11a90*/  IMAD.WIDE.U32 R22, R22, c[0x0][0x3f0], R26 ;  /* 0x0000fc0016167a25 */ /* 0x000fe200078e001a */
[----:B------:R-:W-:-:S02]  /*11aa0*/  F2FP.BF16.PACK_AB R150, R151, R150 ;  /* 0x000000969796723e */ /* 0x000fc400000010ff */
[----:B------:R-:W-:Y:S01]  /*11ab0*/  F2FP.BF16.PACK_AB R152, R153, R152 ;  /* 0x000000989998723e */ /* 0x000fe200000010ff */
[--C-:B------:R-:W-:Y:S01]  /*11ac0*/  IMAD R9, R9, 0x8, R10.reuse ;  /* 0x0000000809097824 */ /* 0x100fe200078e020a */
[----:B------:R-:W-:Y:S01]  /*11ad0*/  F2FP.BF16.PACK_AB R154, R155, R154 ;  /* 0x0000009a9b9a723e */ /* 0x000fe200000010ff */
[----:B------:R-:W-:Y:S01]  /*11ae0*/  IMAD.IADD R23, R23, 0x1, R13 ;  /* 0x0000000117177824 */ /* 0x000fe200078e020d */
[----:B------:R-:W-:Y:S01]  /*11af0*/  F2FP.BF16.PACK_AB R28, R29, R28 ;  /* 0x0000001c1d1c723e */ /* 0x000fe200000010ff */
[----:B------:R-:W-:Y:S01]  /*11b00*/  IMAD R0, R0, c[0x0][0x3e0], RZ ;  /* 0x0000f80000007a24 */ /* 0x000fe200078e02ff */
[----:B------:R-:W-:Y:S01]  /*11b10*/  F2FP.BF16.PACK_AB R30, R31, R30 ;  /* 0x0000001e1f1e723e */ /* 0x000fe200000010ff */
[----:B------:R-:W-:Y:S01]  /*11b20*/  IMAD.U32 R15, R15, 0x2, R21 ;  /* 0x000000020f0f7824 */ /* 0x000fe200078e0015 */
[----:B------:R-:W-:Y:S01]  /*11b30*/  F2FP.BF16.PACK_AB R32, R33, R32 ;  /* 0x000000202120723e */ /* 0x000fe200000010ff */
[----:B------:R-:W-:Y:S01]  /*11b40*/  IMAD R9, R11, 0x80, R9 ;  /* 0x000000800b097824 */ /* 0x000fe200078e0209 */
[----:B------:R-:W-:Y:S01]  /*11b50*/  F2FP.BF16.PACK_AB R34, R35, R34 ;  /* 0x000000222322723e */ /* 0x000fe200000010ff */
[----:B------:R-:W-:Y:S01]  /*11b60*/  IMAD.MOV R13, RZ, RZ, -R17 ;  /* 0x000000ffff0d7224 */ /* 0x000fe200078e0a11 */
[----:B------:R-:W-:Y:S01]  /*11b70*/  F2FP.BF16.PACK_AB R36, R37, R36 ;  /* 0x000000242524723e */ /* 0x000fe200000010ff */
[----:B------:R-:W-:Y:S01]  /*11b80*/  IMAD R10, R11, 0x80, R10 ;  /* 0x000000800b0a7824 */ /* 0x000fe200078e020a */
[----:B------:R-:W-:Y:S01]  /*11b90*/  F2FP.BF16.PACK_AB R38, R39, R38 ;  /* 0x000000262726723e */ /* 0x000fe200000010ff */
[----:B------:R-:W-:Y:S01]  /*11ba0*/  IMAD.WIDE.U32 R22, R17, c[0x0][0x3e0], R22 ;  /* 0x0000f80011167a25 */ /* 0x000fe200078e0016 */
[----:B------:R-:W-:-:S02]  /*11bb0*/  F2FP.BF16.PACK_AB R40, R41, R40 ;  /* 0x000000282928723e */ /* 0x000fc400000010ff */
[CC--:B------:R-:W-:Y:S01]  /*11bc0*/  ISETP.GE.OR P6, PT, R10.reuse, R12.reuse, P0 ;  /* 0x0000000c0a00720c */ /* 0x0c0fe200007c6670 */
[----:B------:R-:W-:Y:S01]  /*11bd0*/  IMAD R0, R17, c[0x0][0x3e4], R0 ;  /* 0x0000f90011007a24 */ /* 0x000fe200078e0200 */
[----:B------:R-:W-:Y:S01]  /*11be0*/  IADD3 R10, R10, 0x8, RZ ;  /* 0x000000080a0a7810 */ /* 0x000fe20007ffe0ff */
[----:B------:R-:W-:Y:S01]  /*11bf0*/  IMAD.SHL.U32 R17, R15, 0x2, RZ ;  /* 0x000000020f117824 */ /* 0x000fe200078e00ff */
[----:B------:R-:W-:Y:S01]  /*11c00*/  BAR.SYNC.DEFER_BLOCKING 0x1, 0x100 ;  /* 0x0044000000007b1d */ /* 0x000fe20000010000 */
[----:B------:R-:W-:Y:S01]  /*11c10*/  @P3 IMAD.HI.U32 R15, R9, c[0x0][0x4ec], RZ ;  /* 0x00013b00090f3a27 */ /* 0x000fe200078e00ff */
[----:B------:R-:W-:Y:S02]  /*11c20*/  ISETP.GE.OR P5, PT, R10, R12, P0 ;  /* 0x0000000c0a00720c */ /* 0x000fe400007a6670 */
[----:B------:R-:W-:Y:S01]  /*11c30*/  IADD3 R10, R17, 0x70, RZ ;  /* 0x00000070110a7810 */ /* 0x000fe20007ffe0ff */
[----:B------:R-:W-:Y:S01]  /*11c40*/  IMAD.MOV.U32 R16, RZ, RZ, R9 ;  /* 0x000000ffff107224 */ /* 0x000fe200078e0009 */
[----:B------:R-:W-:Y:S01]  /*11c50*/  @P3 SHF.R.U32.HI R16, RZ, c[0x0][0x4f0], R15 ;  /* 0x00013c00ff103a19 */ /* 0x000fe2000001160f */
[----:B------:R-:W-:Y:S01]  /*11c60*/  IMAD R13, R13, c[0x0][0x4e8], R18 ;  /* 0x00013a000d0d7a24 */ /* 0x000fe200078e0212 */
[----:B------:R-:W-:Y:S01]  /*11c70*/  IADD3 R15, R17, 0x80, RZ ;  /* 0x00000080110f7810 */ /* 0x000fe20007ffe0ff */
[----:B------:R-:W-:Y:S01]  /*11c80*/  IMAD.IADD R23, R23, 0x1, R0 ;  /* 0x0000000117177824 */ /* 0x000fe200078e0200 */
[----:B------:R-:W-:-:S02]  /*11c90*/  SHF.R.S32.HI R0, RZ, 0x1f, R16 ;  /* 0x0000001fff007819 */ /* 0x000fc40000011410 */
[----:B------:R-:W-:Y:S01]  /*11ca0*/  IADD3 R18, P0, R16, R24, RZ ;  /* 0x0000001810127210 */ /* 0x000fe20007f1e0ff */
[----:B------:R-:W-:Y:S01]  /*11cb0*/  IMAD.WIDE.U32 R22, R13, c[0x0][0x3d8], R22 ;  /* 0x0000f6000d167a25 */ /* 0x000fe200078e0016 */
[----:B------:R-:W-:Y:S02]  /*11cc0*/  @P4 IADD3 R10, R15, 0x10, RZ ;  /* 0x000000100f0a4810 */ /* 0x000fe40007ffe0ff */
[----:B------:R-:W-:Y:S01]  /*11cd0*/  IADD3.X R19, R0, R25, R14, P0, !PT ;  /* 0x0000001900137210 */ /* 0x000fe200007fe40e */
[----:B------:R-:W-:Y:S01]  /*11ce0*/  IMAD.MOV R15, RZ, RZ, -R16 ;  /* 0x000000ffff0f7224 */ /* 0x000fe200078e0a10 */
[----:B------:R-:W-:Y:S01]  /*11cf0*/  SHF.R.S32.HI R14, RZ, 0x1f, R13 ;  /* 0x0000001fff0e7819 */ /* 0x000fe2000001140d */
[----:B------:R-:W-:Y:S01]  /*11d00*/  IMAD.MOV.U32 R0, RZ, RZ, 0x20 ;  /* 0x00000020ff007424 */ /* 0x000fe200078e00ff */
[----:B------:R-:W-:Y:S01]  /*11d10*/  F2FP.BF16.PACK_AB R42, R43, R42 ;  /* 0x0000002a2b2a723e */ /* 0x000fe200000010ff */
[----:B------:R-:W-:Y:S01]  /*11d20*/  IMAD R16, R15, c[0x0][0x4e8], R9 ;  /* 0x00013a000f107a24 */ /* 0x000fe200078e0209 */
[----:B------:R-:W-:Y:S01]  /*11d30*/  F2FP.BF16.PACK_AB R44, R45, R44 ;  /* 0x0000002c2d2c723e */ /* 0x000fe200000010ff */
[----:B------:R-:W-:Y:S01]  /*11d40*/  IMAD R14, R14, c[0x0][0x3d8], RZ ;  /* 0x0000f6000e0e7a24 */ /* 0x000fe200078e02ff */
[----:B------:R-:W-:Y:S01]  /*11d50*/  SEL R0, R0, 0xffffffe0, !P1 ;  /* 0xffffffe000007807 */ /* 0x000fe20004800000 */
[----:B------:R-:W-:Y:S01]  /*11d60*/  IMAD.MOV.U32 R9, RZ, RZ, 0x40 ;  /* 0x00000040ff097424 */ /* 0x000fe200078e00ff */
[----:B------:R-:W-:Y:S01]  /*11d70*/  STS [R17+0x80], R132 ;  /* 0x0000808411007388 */ /* 0x000fe20000000800 */
[----:B------:R-:W-:Y:S01]  /*11d80*/  IMAD R14, R13, c[0x0][0x3dc], R14 ;  /* 0x0000f7000d0e7a24 */ /* 0x000fe200078e020e */
[----:B------:R-:W-:Y:S01]  /*11d90*/  SHF.R.S32.HI R13, RZ, 0x1f, R16 ;  /* 0x0000001fff0d7819 */ /* 0x000fe20000011410 */
[----:B------:R-:W-:Y:S01]  /*11da0*/  IMAD.IADD R15, R17, 0x1, R0 ;  /* 0x00000001110f7824 */ /* 0x000fe200078e0200 */
[----:B------:R-:W-:Y:S01]  /*11db0*/  SEL R9, R9, 0xffffffc0, !P2 ;  /* 0xffffffc009097807 */ /* 0x000fe20005000000 */
[----:B------:R-:W-:Y:S01]  /*11dc0*/  IMAD.IADD R0, R0, 0x1, R10 ;  /* 0x0000000100007824 */ /* 0x000fe200078e020a */
[----:B------:R-:W-:Y:S01]  /*11dd0*/  STS [R17+0x480], R134 ;  /* 0x0004808611007388 */ /* 0x000fe20000000800 */
[----:B------:R-:W-:Y:S01]  /*11de0*/  IMAD R13, R13, c[0x0][0x488], RZ ;  /* 0x000122000d0d7a24 */ /* 0x000fe200078e02ff */
[----:B------:R-:W-:Y:S01]  /*11df0*/  F2FP.BF16.PACK_AB R46, R47, R46 ;  /* 0x0000002e2f2e723e */ /* 0x000fe200000010ff */
[----:B------:R-:W-:Y:S01]  /*11e00*/  IMAD.IADD R20, R17, 0x1, R9 ;  /* 0x0000000111147824 */ /* 0x000fe200078e0209 */
[----:B------:R-:W-:Y:S01]  /*11e10*/  STS [R10], R136 ;  /* 0x000000880a007388 */ /* 0x000fe20000000800 */
[----:B------:R-:W-:Y:S01]  /*11e20*/  IMAD.WIDE.U32 R18, R16, c[0x0][0x488], R18 ;  /* 0x0001220010127a25 */ /* 0x000fe200078e0012 */
[----:B------:R-:W-:-:S02]  /*11e30*/  F2FP.BF16.PACK_AB R48, R49, R48 ;  /* 0x000000303130723e */ /* 0x000fc400000010ff */
[----:B------:R-:W-:Y:S01]  /*11e40*/  STS [R10+0x400], R138 ;  /* 0x0004008a0a007388 */ /* 0x000fe20000000800 */
[----:B------:R-:W-:Y:S01]  /*11e50*/  IMAD R13, R16, c[0x0][0x48c], R13 ;  /* 0x00012300100d7a24 */ /* 0x000fe200078e020d */
[----:B------:R-:W-:Y:S01]  /*11e60*/  F2FP.BF16.PACK_AB R50, R51, R50 ;  /* 0x000000323332723e */ /* 0x000fe200000010ff */
[C---:B------:R-:W-:Y:S01]  /*11e70*/  IMAD.IADD R16, R9.reuse, 0x1, R10 ;  /* 0x0000000109107824 */ /* 0x040fe200078e020a */
[----:B------:R-:W-:Y:S01]  /*11e80*/  STS [R15+0x80], R140 ;  /* 0x0000808c0f007388 */ /* 0x000fe20000000800 */
[----:B------:R-:W-:Y:S01]  /*11e90*/  IMAD.IADD R24, R9, 0x1, R15 ;  /* 0x0000000109187824 */ /* 0x000fe200078e020f */
[----:B------:R-:W-:Y:S01]  /*11ea0*/  F2FP.BF16.PACK_AB R52, R53, R52 ;  /* 0x000000343534723e */ /* 0x000fe200000010ff */
[----:B------:R-:W-:Y:S01]  /*11eb0*/  IMAD.IADD R9, R0, 0x1, R9 ;  /* 0x0000000100097824 */ /* 0x000fe200078e0209 */
[----:B------:R-:W-:Y:S01]  /*11ec0*/  STS [R15+0x480], R142 ;  /* 0x0004808e0f007388 */ /* 0x000fe20000000800 */
[----:B------:R-:W-:Y:S01]  /*11ed0*/  F2FP.BF16.PACK_AB R54, R55, R54 ;  /* 0x000000363736723e */ /* 0x000fe200000010ff */
[----:B------:R-:W-:Y:S01]  /*11ee0*/  IMAD.IADD R13, R19, 0x1, R13 ;  /* 0x00000001130d7824 */ /* 0x000fe200078e020d */
        /* <DEDUP_REMOVED lines=14> */
[----:B------:R-:W-:Y:S01]  /*11fd0*/  F2FP.BF16.PACK_AB R74, R75, R74 ;  /* 0x0000004a4b4a723e */ /* 0x000fe200000010ff */
[----:B------:R-:W-:Y:S01]  /*11fe0*/  IMAD R75, R11, 0x80, R4 ;  /* 0x000000800b4b7824 */ /* 0x000fe200078e0204 */
        /* <DEDUP_REMOVED lines=33> */
[----:B------:R-:W-:Y:S01]  /*12200*/  LEA R21, P0, R18, c[0x0][0x450], 0x2 ;  /* 0x0001140012157a11 */ /* 0x000fe200078010ff */
        /* <DEDUP_REMOVED lines=10> */
[----:B------:R-:W-:-:S03]  /*122b0*/  LEA.HI.X R13, R18, c[0x0][0x454], R13, 0x2, P0 ;  /* 0x00011500120d7a11 */ /* 0x000fc600000f140d */
        /* <DEDUP_REMOVED lines=35> */
[----:B------:R-:W-:Y:S01]  /*124f0*/  STS [R24+0xc480], R126 ;  /* 0x00c4807e18007388 */ /* 0x000fe20000000800 */
[----:B-1----:R-:W-:-:S03]  /*12500*/  LEA R0, P0, R22, c[0x0][0x380], 0x1 ;  /* 0x0000e00016007a11 */ /* 0x002fc600078008ff */
[----:B------:R-:W-:Y:S04]  /*12510*/  STS [R9+0xc000], R6 ;  /* 0x00c0000609007388 */ /* 0x000fe80000000800 */
[----:B------:R1:W-:Y:S04]  /*12520*/  STS [R9+0xc400], R5 ;  /* 0x00c4000509007388 */ /* 0x0003e80000000800 */
[----:B------:R-:W-:Y:S04]  /*12530*/  SHFL.IDX PT, R18, R21, RZ, 0x1c1f ;  /* 0x001c1fff15127589 */ /* 0x000fe800000e0000 */
[----:B------:R-:W2:Y:S04]  /*12540*/  SHFL.IDX PT, R19, R13, RZ, 0x1c1f ;  /* 0x001c1fff0d137589 */ /* 0x000ea800000e0000 */
[----:B------:R-:W-:Y:S06]  /*12550*/  BAR.SYNC.DEFER_BLOCKING 0x1, 0x100 ;  /* 0x0044000000007b1d */ /* 0x000fec0000010000 */
[----:B------:R-:W-:Y:S04]  /*12560*/  SHFL.IDX PT, R26, R21, 0x1, 0x1c1f ;  /* 0x003c1f00151a7f89 */ /* 0x000fe800000e0000 */
[----:B------:R-:W3:Y:S01]  /*12570*/  SHFL.IDX PT, R27, R13, 0x1, 0x1c1f ;  /* 0x003c1f000d1b7f89 */ /* 0x000ee200000e0000 */
[----:B-1----:R-:W-:-:S03]  /*12580*/  IMAD.SHL.U32 R5, R2, 0x2, RZ ;  /* 0x0000000202057824 */ /* 0x002fc600078e00ff */
[----:B------:R1:W4:Y:S01]  /*12590*/  SHFL.IDX PT, R76, R0, RZ, 0x181f ;  /* 0x00181fff004c7589 */ /* 0x00032200000e0000 */
[----:B------:R-:W-:-:S05]  /*125a0*/  IMAD.IADD R2, R23, 0x1, R14 ;  /* 0x0000000117027824 */ /* 0x000fca00078e020e */
[----:B------:R-:W-:Y:S02]  /*125b0*/  LEA.HI.X R2, R22, c[0x0][0x384], R2, 0x1, P0 ;  /* 0x0000e10016027a11 */ /* 0x000fe400000f0c02 */
[----:B------:R-:W-:Y:S01]  /*125c0*/  ISETP.GE.AND P0, PT, R75, R12, PT ;  /* 0x0000000c4b00720c */ /* 0x000fe20003f06270 */
[----:B--2---:R1:W-:Y:S04]  /*125d0*/  @!P6 ST.E [R18.64], R7 ;  /* 0x000000071200e985 */ /* 0x0043e8000c101912 */
[----:B------:R1:W2:Y:S04]  /*125e0*/  SHFL.IDX PT, R77, R2, RZ, 0x181f ;  /* 0x00181fff024d7589 */ /* 0x0002a800000e0000 */
[----:B---3--:R1:W-:Y:S04]  /*125f0*/  @!P5 ST.E [R26.64], R8 ;  /* 0x000000081a00d985 */ /* 0x0083e8000c101912 */
[----:B------:R1:W3:Y:S04]  /*12600*/  LDS.128 R64, [R5+0x1080] ;  /* 0x0010800005407984 */ /* 0x0002e80000000c00 */
        /* <DEDUP_REMOVED lines=10> */
[----:B------:R1:W1:Y:S01]  /*126b0*/  LDS.128 R16, [R5+0xf080] ;  /* 0x00f0800005107984 */ /* 0x0002620000000c00 */
[----:B------:R-:W-:Y:S05]  /*126c0*/  @P0 BRA `(.L_x_224) ;  /* 0x000001c000000947 */ /* 0x000fea0003800000 */
[----:B--234-:R-:W2:Y:S01]  /*126d0*/  LDS.128 R68, [R5+0x80] ;  /* 0x0000800005447984 */ /* 0x01cea20000000c00 */
[----:B------:R-:W-:-:S02]  /*126e0*/  IADD3 R74, R3, 0x40, RZ ;  /* 0x00000040034a7810 */ /* 0x000fc40007ffe0ff */
[C---:B------:R-:W-:Y:S01]  /*126f0*/  IADD3 R72, R3.reuse, 0x80, RZ ;  /* 0x0000008003487810 */ /* 0x040fe20007ffe0ff */
[----:B------:R-:W3:Y:S01]  /*12700*/  LDS.128 R20, [R5+0x4080] ;  /* 0x0040800005147984 */ /* 0x000ee20000000c00 */
[C---:B------:R-:W-:Y:S02]  /*12710*/  IADD3 R14, R3.reuse, 0xc0, RZ ;  /* 0x000000c0030e7810 */ /* 0x040fe40007ffe0ff */
[----:B------:R-:W-:Y:S01]  /*12720*/  ISETP.GE.AND P2, PT, R74, c[0x0][0x3c8], PT ;  /* 0x0000f2004a007a0c */ /* 0x000fe20003f46270 */
[----:B-1----:R-:W1:Y:S01]  /*12730*/  LDS.128 R8, [R5+0x8080] ;  /* 0x0080800005087984 */ /* 0x002e620000000c00 */
[----:B------:R-:W-:Y:S02]  /*12740*/  ISETP.GE.AND P1, PT, R72, c[0x0][0x3c8], PT ;  /* 0x0000f20048007a0c */ /* 0x000fe40003f26270 */
[----:B------:R-:W-:Y:S01]  /*12750*/  ISETP.GE.AND P0, PT, R14, c[0x0][0x3c8], PT ;  /* 0x0000f2000e007a0c */ /* 0x000fe20003f06270 */
[----:B------:R-:W4:Y:S01]  /*12760*/  LDS.128 R4, [R5+0xc080] ;  /* 0x00c0800005047984 */ /* 0x000f220000000c00 */
[----:B------:R-:W-:-:S07]  /*12770*/  ISETP.GE.AND P3, PT, R3, c[0x0][0x3c8], PT ;  /* 0x0000f20003007a0c */ /* 0x000fce0003f66270 */
[----:B------:R-:W-:Y:S02]  /*12780*/  @!P2 SHF.R.S32.HI R73, RZ, 0x1f, R74 ;  /* 0x0000001fff49a819 */ /* 0x000fe4000001144a */
[----:B------:R-:W-:Y:S02]  /*12790*/  @!P1 SHF.R.S32.HI R15, RZ, 0x1f, R72 ;  /* 0x0000001fff0f9819 */ /* 0x000fe40000011448 */
[----:B------:R-:W-:Y:S02]  /*127a0*/  @!P0 SHF.R.S32.HI R13, RZ, 0x1f, R14 ;  /* 0x0000001fff0d8819 */ /* 0x000fe4000001140e */
[----:B------:R-:W-:Y:S01]  /*127b0*/  @!P2 LEA.HI R73, R73, R74, RZ, 0x3 ;  /* 0x0000004a4949a211 */ /* 0x000fe200078f18ff */
[----:B------:R-:W-:Y:S01]  /*127c0*/  @!P3 IMAD.WIDE R78, R3, 0x2, R76 ;  /* 0x00000002034eb825 */ /* 0x000fe200078e024c */
[----:B------:R-:W-:Y:S02]  /*127d0*/  @!P1 LEA.HI R15, R15, R72, RZ, 0x3 ;  /* 0x000000480f0f9211 */ /* 0x000fe400078f18ff */
[----:B------:R-:W-:-:S02]  /*127e0*/  @!P0 LEA.HI R13, R13, R14, RZ, 0x3 ;  /* 0x0000000e0d0d8211 */ /* 0x000fc400078f18ff */
[----:B------:R-:W-:Y:S02]  /*127f0*/  @!P2 LOP3.LUT R73, R73, 0xfffffff8, RZ, 0xc0, !PT ;  /* 0xfffffff84949a812 */ /* 0x000fe400078ec0ff */
[----:B------:R-:W-:Y:S02]  /*12800*/  @!P1 LOP3.LUT R15, R15, 0xfffffff8, RZ, 0xc0, !PT ;  /* 0xfffffff80f0f9812 */ /* 0x000fe400078ec0ff */
[----:B------:R-:W-:Y:S01]  /*12810*/  @!P0 LOP3.LUT R13, R13, 0xfffffff8, RZ, 0xc0, !PT ;  /* 0xfffffff80d0d8812 */ /* 0x000fe200078ec0ff */
[--C-:B------:R-:W-:Y:S01]  /*12820*/  @!P2 IMAD.WIDE R72, R73, 0x2, R76.reuse ;  /* 0x000000024948a825 */ /* 0x100fe200078e024c */
[----:B--2---:R2:W-:Y:S03]  /*12830*/  @!P3 ST.E.128 [R78.64], R68 ;  /* 0x000000444e00b985 */ /* 0x0045e6000c101d12 */
[--C-:B------:R-:W-:Y:S01]  /*12840*/  @!P1 IMAD.WIDE R14, R15, 0x2, R76.reuse ;  /* 0x000000020f0e9825 */ /* 0x100fe200078e024c */
[----:B---3--:R2:W-:Y:S03]  /*12850*/  @!P2 ST.E.128 [R72.64], R20 ;  /* 0x000000144800a985 */ /* 0x0085e6000c101d12 */
[----:B------:R-:W-:Y:S01]  /*12860*/  @!P0 IMAD.WIDE R76, R13, 0x2, R76 ;  /* 0x000000020d4c8825 */ /* 0x000fe200078e024c */
[----:B-1----:R2:W-:Y:S04]  /*12870*/  @!P1 ST.E.128 [R14.64], R8 ;  /* 0x000000080e009985 */ /* 0x0025e8000c101d12 */
[----:B----4-:R2:W-:Y:S02]  /*12880*/  @!P0 ST.E.128 [R76.64], R4 ;  /* 0x000000044c008985 */ /* 0x0105e4000c101d12 */
.L_x_224:
[----:B--234-:R-:W-:Y:S05]  /*12890*/  BSYNC B0 ;  /* 0x0000000000007941 */ /* 0x01cfea0003800000 */
.L_x_223:
[----:B------:R-:W-:Y:S01]  /*128a0*/  IADD3 R4, R75, 0x20, RZ ;  /* 0x000000204b047810 */ /* 0x000fe20007ffe0ff */
[----:B------:R2:W3:Y:S01]  /*128b0*/  SHFL.IDX PT, R11, R2, 0x1, 0x181f ;  /* 0x00381f00020b7f89 */ /* 0x0004e200000e0000 */
[----:B------:R-:W-:Y:S02]  /*128c0*/  BSSY B0, `(.L_x_225) ;  /* 0x000001c000007945 */ /* 0x000fe40003800000 */
[----:B------:R-:W-:Y:S01]  /*128d0*/  ISETP.GE.AND P0, PT, R4, R12, PT ;  /* 0x0000000c0400720c */ /* 0x000fe20003f06270 */
[----:B------:R2:W4:-:S12]  /*128e0*/  SHFL.IDX PT, R10, R0, 0x1, 0x181f ;  /* 0x00381f00000a7f89 */ /* 0x00051800000e0000 */
[----:B------:R-:W-:Y:S05]  /*128f0*/  @P0 BRA `(.L_x_226) ;  /* 0x0000018000000947 */ /* 0x000fea0003800000 */
[C---:B------:R-:W-:Y:S02]  /*12900*/  IADD3 R9, R3.reuse, 0x40, RZ ;  /* 0x0000004003097810 */ /* 0x040fe40007ffe0ff */
[C---:B-1----:R-:W-:Y:S02]  /*12910*/  IADD3 R7, R3.reuse, 0x80, RZ ;  /* 0x0000008003077810 */ /* 0x042fe40007ffe0ff */
        /* <DEDUP_REMOVED lines=22> */
.L_x_226:
[----:B------:R-:W-:Y:S05]  /*12a80*/  BSYNC B0 ;  /* 0x0000000000007941 */ /* 0x000fea0003800000 */
.L_x_225:
[----:B-1----:R-:W-:Y:S01]  /*12a90*/  IADD3 R4, R75, 0x40, RZ ;  /* 0x000000404b047810 */ /* 0x002fe20007ffe0ff */
[----:B---3--:R1:W3:Y:S01]  /*12aa0*/  SHFL.IDX PT, R11, R2, 0x2, 0x181f ;  /* 0x00581f00020b7f89 */ /* 0x0082e200000e0000 */
[----:B------:R-:W-:Y:S02]  /*12ab0*/  BSSY B0, `(.L_x_227) ;  /* 0x000001c000007945 */ /* 0x000fe40003800000 */
[----:B------:R-:W-:Y:S01]  /*12ac0*/  ISETP.GE.AND P0, PT, R4, R12, PT ;  /* 0x0000000c0400720c */ /* 0x000fe20003f06270 */
[----:B----4-:R1:W4:-:S12]  /*12ad0*/  SHFL.IDX PT, R10, R0, 0x2, 0x181f ;  /* 0x00581f00000a7f89 */ /* 0x01031800000e0000 */
        /* <DEDUP_REMOVED lines=25> */
.L_x_228:
[----:B------:R-:W-:Y:S05]  /*12c70*/  BSYNC B0 ;  /* 0x0000000000007941 */ /* 0x000fea0003800000 */
.L_x_227:
[----:B------:R-:W-:Y:S01]  /*12c80*/  IADD3 R75, R75, 0x60, RZ ;  /* 0x000000604b4b7810 */ /* 0x000fe20007ffe0ff */
[----:B---3--:R3:W1:Y:S03]  /*12c90*/  SHFL.IDX PT, R7, R2, 0x3, 0x181f ;  /* 0x00781f0002077f89 */ /* 0x00866600000e0000 */
[----:B------:R-:W-:Y:S01]  /*12ca0*/  ISETP.GE.AND P0, PT, R75, R12, PT ;  /* 0x0000000c4b00720c */ /* 0x000fe20003f06270 */
[----:B------:R3:W2:-:S12]  /*12cb0*/  SHFL.IDX PT, R6, R0, 0x3, 0x181f ;  /* 0x00781f0000067f89 */ /* 0x00069800000e0000 */
[----:B------:R-:W-:Y:S05]  /*12cc0*/  @P0 EXIT ;  /* 0x000000000000094d */ /* 0x000fea0003800000 */
[C---:B------:R-:W-:Y:S02]  /*12cd0*/  IADD3 R5, R3.reuse, 0x40, RZ ;  /* 0x0000004003057810 */ /* 0x040fe40007ffe0ff */
[----:B-123--:R-:W-:Y:S02]  /*12ce0*/  IADD3 R2, R3, 0x80, RZ ;  /* 0x0000008003027810 */ /* 0x00efe40007ffe0ff */
[----:B------:R-:W-:Y:S02]  /*12cf0*/  ISETP.GE.AND P1, PT, R5, c[0x0][0x3c8], PT ;  /* 0x0000f20005007a0c */ /* 0x000fe40003f26270 */
[----:B------:R-:W-:Y:S02]  /*12d00*/  ISETP.GE.AND P0, PT, R2, c[0x0][0x3c8], PT ;  /* 0x0000f20002007a0c */ /* 0x000fe40003f06270 */
[----:B------:R-:W-:-:S09]  /*12d10*/  ISETP.GE.AND P2, PT, R3, c[0x0][0x3c8], PT ;  /* 0x0000f20003007a0c */ /* 0x000fd20003f46270 */
[----:B------:R-:W-:Y:S02]  /*12d20*/  @!P1 SHF.R.S32.HI R4, RZ, 0x1f, R5 ;  /* 0x0000001fff049819 */ /* 0x000fe40000011405 */
[----:B------:R-:W-:Y:S02]  /*12d30*/  @!P0 SHF.R.S32.HI R0, RZ, 0x1f, R2 ;  /* 0x0000001fff008819 */ /* 0x000fe40000011402 */
[----:B------:R-:W-:Y:S01]  /*12d40*/  @!P1 LEA.HI R4, R4, R5, RZ, 0x3 ;  /* 0x0000000504049211 */ /* 0x000fe200078f18ff */
[C-C-:B------:R-:W-:Y:S01]  /*12d50*/  @!P2 IMAD.WIDE R8, R3.reuse, 0x2, R6.reuse ;  /* 0x000000020308a825 */ /* 0x140fe200078e0206 */
[----:B------:R-:W-:Y:S02]  /*12d60*/  @!P0 LEA.HI R0, R0, R2, RZ, 0x3 ;  /* 0x0000000200008211 */ /* 0x000fe400078f18ff */
[----:B------:R-:W-:Y:S02]  /*12d70*/  @!P1 LOP3.LUT R4, R4, 0xfffffff8, RZ, 0xc0, !PT ;  /* 0xfffffff804049812 */ /* 0x000fe400078ec0ff */
[----:B------:R-:W-:Y:S01]  /*12d80*/  @!P0 LOP3.LUT R0, R0, 0xfffffff8, RZ, 0xc0, !PT ;  /* 0xfffffff800008812 */ /* 0x000fe200078ec0ff */
[----:B------:R1:W-:Y:S01]  /*12d90*/  @!P2 ST.E.128 [R8.64], R56 ;  /* 0x000000380800a985 */ /* 0x0003e2000c101d12 */
[----:B------:R-:W-:Y:S01]  /*12da0*/  IADD3 R3, R3, 0xc0, RZ ;  /* 0x000000c003037810 */ /* 0x000fe20007ffe0ff */
[----:B------:R-:W-:-:S04]  /*12db0*/  @!P1 IMAD.WIDE R4, R4, 0x2, R6 ;  /* 0x0000000204049825 */ /* 0x000fc800078e0206 */
[----:B----4-:R-:W-:Y:S01]  /*12dc0*/  @!P0 IMAD.WIDE R10, R0, 0x2, R6 ;  /* 0x00000002000a8825 */ /* 0x010fe200078e0206 */
        /* <DEDUP_REMOVED lines=10> */
.L_x_222:
[----:B------:R-:W3:Y:S01]  /*12e70*/  S2R R9, SR_TID.X ;  /* 0x0000000000097919 */ /* 0x000ee20000002100 */
[----:B------:R-:W-:Y:S03]  /*12e80*/  BSSY B0, `(.L_x_229) ;  /* 0x0000029000007945 */ /* 0x000fe60003800000 */
[----:B------:R-:W4:Y:S01]  /*12e90*/  S2R R7, SR_CTAID.Z ;  /* 0x0000000000077919 */ /* 0x000f220000002700 */
[----:B---3--:R-:W-:Y:S02]  /*12ea0*/  ISETP.GT.AND P0, PT, R9, 0x7f, PT ;  /* 0x0000007f0900780c */ /* 0x008fe40003f04270 */
[----:B-1--4-:R-:W-:-:S11]  /*12eb0*/  SHF.R.S32.HI R2, RZ, 0x1f, R7 ;  /* 0x0000001fff027819 */ /* 0x012fd60000011407 */
[----:B------:R-:W-:Y:S05]  /*12ec0*/  @P0 BRA `(.L_x_230) ;  /* 0x0000024000000947 */ /* 0x000fea0003800000 */
[----:B------:R-:W1:Y:S01]  /*12ed0*/  S2R R3, SR_CTAID.X ;  /* 0x0000000000037919 */ /* 0x000e620000002500 */
[----:B------:R-:W-:-:S05]  /*12ee0*/  MOV R4, c[0x0][0x4e8] ;  /* 0x00013a0000047a02 */ /* 0x000fca0000000f00 */
[----:B------:R-:W-:Y:S01]  /*12ef0*/  IMAD R0, R4, c[0x0][0x388], RZ ;  /* 0x0000e20004007a24 */ /* 0x000fe200078e02ff */
[----:B-1----:R-:W-:-:S04]  /*12f00*/  LEA R3, R3, R9, 0x7 ;  /* 0x0000000903037211 */ /* 0x002fc800078e38ff */
[----:B------:R-:W-:-:S13]  /*12f10*/  ISETP.GE.AND P0, PT, R3, R0, PT ;  /* 0x000000000300720c */ /* 0x000fda0003f06270 */
[----:B------:R-:W-:Y:S05]  /*12f20*/  @P0 BRA `(.L_x_230) ;  /* 0x000001e000000947 */ /* 0x000fea0003800000 */
[----:B------:R-:W-:Y:S01]  /*12f30*/  ISETP.NE.AND P0, PT, R4, 0x1, PT ;  /* 0x000000010400780c */ /* 0x000fe20003f05270 */
[----:B------:R-:W-:Y:S01]  /*12f40*/  ULDC.64 UR4, c[0x0][0x490] ;  /* 0x0001240000047ab9 */ /* 0x000fe20000000a00 */
[----:B------:R-:W-:Y:S01]  /*12f50*/  IMAD.MOV.U32 R6, RZ, RZ, R3 ;  /* 0x000000ffff067224 */ /* 0x000fe200078e0003 */
[----:B------:R-:W-:Y:S02]  /*12f60*/  UIMAD UR6, UR9, UR4, URZ ;  /* 0x00000004090672a4 */ /* 0x000fe4000f8e023f */
[----:B--2---:R-:W-:Y:S02]  /*12f70*/  UIMAD.WIDE.U32 UR12, UR11, UR4, URZ ;  /* 0x000000040b0c72a5 */ /* 0x004fe4000f8e003f */
[----:B------:R-:W-:-:S04]  /*12f80*/  UIMAD UR4, UR11, UR5, UR6 ;  /* 0x000000050b0472a4 */ /* 0x000fc8000f8e0206 */
[----:B------:R-:W-:Y:S01]  /*12f90*/  UIADD3 UR4, UR13, UR4, URZ ;  /* 0x000000040d047290 */ /* 0x000fe2000fffe03f */
[----:B------:R-:W-:Y:S01]  /*12fa0*/  MOV R4, UR12 ;  /* 0x0000000c00047c02 */ /* 0x000fe20008000f00 */
[----:B------:R-:W-:-:S04]  /*12fb0*/  @P0 IMAD.HI.U32 R0, R3, c[0x0][0x4ec], RZ ;  /* 0x00013b0003000a27 */ /* 0x000fc800078e00ff */
[----:B------:R-:W-:Y:S01]  /*12fc0*/  MOV R11, UR4 ;  /* 0x00000004000b7c02 */ /* 0x000fe20008000f00 */
[----:B------:R-:W-:Y:S01]  /*12fd0*/  IMAD.MOV.U32 R10, RZ, RZ, R4 ;  /* 0x000000ffff0a7224 */ /* 0x000fe200078e0004 */
[----:B------:R-:W-:Y:S01]  /*12fe0*/  @P0 SHF.R.U32.HI R6, RZ, c[0x0][0x4f0], R0 ;  /* 0x00013c00ff060a19 */ /* 0x000fe20000011600 */
[----:B------:R-:W-:Y:S02]  /*12ff0*/  IMAD.U32 R5, RZ, RZ, UR13 ;  /* 0x0000000dff057e24 */ /* 0x000fe4000f8e00ff */
[----:B------:R-:W-:-:S04]  /*13000*/  IMAD.WIDE.U32 R10, R7, c[0x0][0x498], R10 ;  /* 0x00012600070a7a25 */ /* 0x000fc800078e000a */
[----:B------:R-:W-:Y:S01]  /*13010*/  IMAD.MOV R0, RZ, RZ, -R6 ;  /* 0x000000ffff007224 */ /* 0x000fe200078e0a06 */
[----:B------:R-:W-:-:S03]  /*13020*/  IADD3 R10, P0, R6, R10, RZ ;  /* 0x0000000a060a7210 */ /* 0x000fc60007f1e0ff */
[----:B------:R-:W-:Y:S01]  /*13030*/  IMAD R5, R0, c[0x0][0x4e8], R3 ;  /* 0x00013a0000057a24 */ /* 0x000fe200078e0203 */
[----:B------:R-:W-:Y:S01]  /*13040*/  SHF.R.S32.HI R3, RZ, 0x1f, R6 ;  /* 0x0000001fff037819 */ /* 0x000fe20000011406 */
[----:B------:R-:W-:-:S03]  /*13050*/  IMAD R0, R2, c[0x0][0x498], RZ ;  /* 0x0001260002007a24 */ /* 0x000fc600078e02ff */
[----:B------:R-:W-:Y:S01]  /*13060*/  SHF.R.S32.HI R4, RZ, 0x1f, R5 ;  /* 0x0000001fff047819 */ /* 0x000fe20000011405 */
[----:B------:R-:W-:-:S04]  /*13070*/  IMAD R0, R7, c[0x0][0x49c], R0 ;  /* 0x0001270007007a24 */ /* 0x000fc800078e0200 */
[----:B------:R-:W-:Y:S01]  /*13080*/  IMAD R4, R4, c[0x0][0x488], RZ ;  /* 0x0001220004047a24 */ /* 0x000fe200078e02ff */
[----:B------:R-:W-:Y:S02]  /*13090*/  IADD3.X R11, R3, R11, R0, P0, !PT ;  /* 0x0000000b030b7210 */ /* 0x000fe400007fe400 */
[----:B------:R-:W-:Y:S01]  /*130a0*/  MOV R0, 0xff800000 ;  /* 0xff80000000007802 */ /* 0x000fe20000000f00 */
[C---:B------:R-:W-:Y:S02]  /*130b0*/  IMAD R4, R5.reuse, c[0x0][0x48c], R4 ;  /* 0x0001230005047a24 */ /* 0x040fe400078e0204 */
[----:B------:R-:W-:-:S05]  /*130c0*/  IMAD.WIDE.U32 R10, R5, c[0x0][0x488], R10 ;  /* 0x00012200050a7a25 */ /* 0x000fca00078e000a */
[----:B------:R-:W-:Y:S02]  /*130d0*/  IADD3 R4, R11, R4, RZ ;  /* 0x000000040b047210 */ /* 0x000fe40007ffe0ff */
[----:B------:R-:W-:-:S04]  /*130e0*/  LEA R12, P0, R10, c[0x0][0x450], 0x2 ;  /* 0x000114000a0c7a11 */ /* 0x000fc800078010ff */
[----:B------:R-:W-:-:S05]  /*130f0*/  LEA.HI.X R13, R10, c[0x0][0x454], R4, 0x2, P0 ;  /* 0x000115000a0d7a11 */ /* 0x000fca00000f1404 */
[----:B------:R1:W-:Y:S04]  /*13100*/  STG.E [R12.64], R0 ;  /* 0x000000000c007986 */ /* 0x0003e8000c101912 */
.L_x_230:
[----:B------:R-:W-:Y:S05]  /*13110*/  BSYNC B0 ;  /* 0x0000000000007941 */ /* 0x000fea0003800000 */
.L_x_229:
[----:B-1----:R-:W1:Y:S01]  /*13120*/  S2R R0, SR_CTAID.X ;  /* 0x0000000000007919 */ /* 0x002e620000002500 */
[----:B------:R-:W-:Y:S01]  /*13130*/  SHF.R.S32.HI R5, RZ, 0x1f, R9 ;  /* 0x0000001fff057819 */ /* 0x000fe20000011409 */
[----:B------:R-:W-:Y:S01]  /*13140*/  IMAD.MOV.U32 R4, RZ, RZ, c[0x0][0x4e8] ;  /* 0x00013a00ff047624 */ /* 0x000fe200078e00ff */
[----:B------:R-:W-:Y:S01]  /*13150*/  ULDC.64 UR4, c[0x0][0x3e8] ;  /* 0x0000fa0000047ab9 */ /* 0x000fe20000000a00 */
[----:B------:R-:W-:Y:S01]  /*13160*/  IMAD R2, R2, c[0x0][0x3f0], RZ ;  /* 0x0000fc0002027a24 */ /* 0x000fe200078e02ff */
[----:B------:R-:W-:Y:S01]  /*13170*/  LEA.HI R5, R5, R9, RZ, 0x3 ;  /* 0x0000000905057211 */ /* 0x000fe200078f18ff */
[----:B------:R-:W-:Y:S01]  /*13180*/  UIMAD UR9, UR9, UR4, URZ ;  /* 0x00000004090972a4 */ /* 0x000fe2000f8e023f */
[C---:B------:R-:W-:Y:S01]  /*13190*/  ISETP.NE.AND P0, PT, R4.reuse, 0x1, PT ;  /* 0x000000010400780c */ /* 0x040fe20003f05270 */
[----:B------:R-:W-:Y:S01]  /*131a0*/  UIMAD.WIDE.U32 UR6, UR11, UR4, URZ ;  /* 0x000000040b0672a5 */ /* 0x000fe2000f8e003f */
[----:B------:R-:W-:Y:S01]  /*131b0*/  LOP3.LUT R3, R5, 0xfffffff8, RZ, 0xc0, !PT ;  /* 0xfffffff805037812 */ /* 0x000fe200078ec0ff */
[----:B------:R-:W-:Y:S01]  /*131c0*/  UIMAD UR4, UR11, UR5, UR9 ;  /* 0x000000050b0472a4 */ /* 0x000fe2000f8e0209 */
[----:B------:R-:W-:Y:S01]  /*131d0*/  SHF.R.S32.HI R5, RZ, 0x3, R5 ;  /* 0x00000003ff057819 */ /* 0x000fe20000011405 */
[----:B------:R-:W-:Y:S01]  /*131e0*/  IMAD R2, R7, c[0x0][0x3f4], R2 ;  /* 0x0000fd0007027a24 */ /* 0x000fe200078e0202 */
[----:B------:R-:W-:Y:S01]  /*131f0*/  BSSY B0, `(.L_x_231) ;  /* 0x000003a000007945 */ /* 0x000fe20003800000 */
[----:B------:R-:W-:Y:S01]  /*13200*/  IMAD.IADD R9, R9, 0x1, -R3 ;  /* 0x0000000109097824 */ /* 0x000fe200078e0a03 */
[----:B------:R-:W-:Y:S01]  /*13210*/  UIADD3 UR4, UR7, UR4, URZ ;  /* 0x0000000407047290 */ /* 0x000fe2000fffe03f */
[----:B------:R-:W-:Y:S01]  /*13220*/  IMAD.U32 R11, RZ, RZ, UR7 ;  /* 0x00000007ff0b7e24 */ /* 0x000fe2000f8e00ff */
[----:B------:R-:W-:Y:S01]  /*13230*/  MOV R10, UR6 ;  /* 0x00000006000a7c02 */ /* 0x000fe20008000f00 */
[----:B------:R-:W-:Y:S01]  /*13240*/  IMAD R4, R4, c[0x0][0x388], RZ ;  /* 0x0000e20004047a24 */ /* 0x000fe200078e02ff */
[C---:B------:R-:W-:Y:S01]  /*13250*/  LEA R6, R9.reuse, R5, 0x5 ;  /* 0x0000000509067211 */ /* 0x040fe200078e28ff */
[----:B------:R-:W-:Y:S01]  /*13260*/  IMAD.SHL.U32 R9, R9, 0x8, RZ ;  /* 0x0000000809097824 */ /* 0x000fe200078e00ff */
[----:B------:R-:W-:-:S03]  /*13270*/  MOV R11, UR4 ;  /* 0x00000004000b7c02 */ /* 0x000fc60008000f00 */
[C---:B-1----:R-:W-:Y:S01]  /*13280*/  IMAD R6, R0.reuse, 0x80, R6 ;  /* 0x0000008000067824 */ /* 0x042fe200078e0206 */
[----:B------:R-:W-:Y:S01]  /*13290*/  LEA R5, R0, R5, 0x7 ;  /* 0x0000000500057211 */ /* 0x000fe200078e38ff */
[----:B------:R-:W-:-:S04]  /*132a0*/  IMAD.WIDE.U32 R10, R7, c[0x0][0x3f0], R10 ;  /* 0x0000fc00070a7a25 */ /* 0x000fc800078e000a */
[----:B------:R-:W-:-:S04]  /*132b0*/  @P0 IMAD.HI.U32 R3, R6, c[0x0][0x4ec], RZ ;  /* 0x00013b0006030a27 */ /* 0x000fc800078e00ff */
[----:B------:R-:W-:Y:S01]  /*132c0*/  IMAD.MOV.U32 R8, RZ, RZ, R6 ;  /* 0x000000ffff087224 */ /* 0x000fe200078e0006 */
[----:B------:R-:W-:Y:S01]  /*132d0*/  @P0 SHF.R.U32.HI R8, RZ, c[0x0][0x4f0], R3 ;  /* 0x00013c00ff080a19 */ /* 0x000fe20000011603 */
[----:B------:R-:W-:-:S03]  /*132e0*/  IMAD.IADD R11, R11, 0x1, R2 ;  /* 0x000000010b0b7824 */ /* 0x000fc600078e0202 */
[----:B------:R-:W-:Y:S01]  /*132f0*/  SHF.R.S32.HI R7, RZ, 0x1f, R8 ;  /* 0x0000001fff077819 */ /* 0x000fe20000011408 */
[C---:B------:R-:W-:Y:S01]  /*13300*/  IMAD.WIDE.U32 R10, R8.reuse, c[0x0][0x3e0], R10 ;  /* 0x0000f800080a7a25 */ /* 0x040fe200078e000a */
[----:B------:R-:W-:-:S03]  /*13310*/  IADD3 R3, -R8, RZ, RZ ;  /* 0x000000ff08037210 */ /* 0x000fc60007ffe1ff */
[----:B------:R-:W-:Y:S02]  /*13320*/  IMAD R7, R7, c[0x0][0x3e0], RZ ;  /* 0x0000f80007077a24 */ /* 0x000fe400078e02ff */
[----:B------:R-:W-:Y:S01]  /*13330*/  IMAD R3, R3, c[0x0][0x4e8], R6 ;  /* 0x00013a0003037a24 */ /* 0x000fe200078e0206 */
[C---:B------:R-:W-:Y:S01]  /*13340*/  IADD3 R6, R9.reuse, 0xc0, RZ ;  /* 0x000000c009067810 */ /* 0x040fe20007ffe0ff */
[----:B------:R-:W-:Y:S01]  /*13350*/  IMAD R7, R8, c[0x0][0x3e4], R7 ;  /* 0x0000f90008077a24 */ /* 0x000fe200078e0207 */
[----:B------:R-:W-:Y:S02]  /*13360*/  IADD3 R8, R9, 0x40, RZ ;  /* 0x0000004009087810 */ /* 0x000fe40007ffe0ff */
[----:B------:R-:W-:Y:S02]  /*13370*/  SHF.R.S32.HI R2, RZ, 0x1f, R3 ;  /* 0x0000001fff027819 */ /* 0x000fe40000011403 */
[----:B------:R-:W-:Y:S02]  /*13380*/  IADD3 R11, R11, R7, RZ ;  /* 0x000000070b0b7210 */ /* 0x000fe40007ffe0ff */
[----:B------:R-:W-:Y:S01]  /*13390*/  IADD3 R7, R9, 0x80, RZ ;  /* 0x0000008009077810 */ /* 0x000fe20007ffe0ff */
[----:B------:R-:W-:-:S02]  /*133a0*/  IMAD R2, R2, c[0x0][0x3d8], RZ ;  /* 0x0000f60002027a24 */ /* 0x000fc400078e02ff */
[----:B------:R-:W-:-:S04]  /*133b0*/  IMAD.WIDE.U32 R10, R3, c[0x0][0x3d8], R10 ;  /* 0x0000f600030a7a25 */ /* 0x000fc800078e000a */
[----:B------:R-:W-:-:S04]  /*133c0*/  IMAD R2, R3, c[0x0][0x3dc], R2 ;  /* 0x0000f70003027a24 */ /* 0x000fc800078e0202 */
[----:B------:R-:W-:Y:S01]  /*133d0*/  IMAD.IADD R2, R11, 0x1, R2 ;  /* 0x000000010b027824 */ /* 0x000fe200078e0202 */
[----:B------:R-:W-:-:S04]  /*133e0*/  LEA R11, P0, R10, c[0x0][0x380], 0x1 ;  /* 0x0000e0000a0b7a11 */ /* 0x000fc800078008ff */
[----:B------:R-:W-:Y:S01]  /*133f0*/  LEA.HI.X R10, R10, c[0x0][0x384], R2, 0x1, P0 ;  /* 0x0000e1000a0a7a11 */ /* 0x000fe200000f0c02 */
[----:B------:R1:W3:Y:S01]  /*13400*/  SHFL.IDX PT, R12, R11, RZ, 0x181f ;  /* 0x00181fff0b0c7589 */ /* 0x0002e200000e0000 */
[----:B------:R-:W-:-:S03]  /*13410*/  ISETP.GE.AND P0, PT, R5, R4, PT ;  /* 0x000000040500720c */ /* 0x000fc60003f06270 */
        /* <DEDUP_REMOVED lines=23> */
.L_x_232:
[----:B------:R-:W-:Y:S05]  /*13590*/  BSYNC B0 ;  /* 0x0000000000007941 */ /* 0x000fea0003800000 */
.L_x_231:
        /* <DEDUP_REMOVED lines=27> */
.L_x_234:
[----:B------:R-:W-:Y:S05]  /*13750*/  BSYNC B0 ;  /* 0x0000000000007941 */ /* 0x000fea0003800000 */
.L_x_233:
        /* <DEDUP_REMOVED lines=27> */
.L_x_236:
[----:B------:R-:W-:Y:S05]  /*13910*/  BSYNC B0 ;  /* 0x0000000000007941 */ /* 0x000fea0003800000 */
.L_x_235:
        /* <DEDUP_REMOVED lines=28> */
.L_x_172:
[----:B---3--:R-:W-:Y:S02]  /*13ae0*/  MOV R12, R11 ;  /* 0x0000000b000c7202 */ /* 0x008fe40000000f00 */
[----:B------:R-:W-:Y:S02]  /*13af0*/  MOV R14, 0x13b10 ;  /* 0x00013b10000e7802 */ /* 0x000fe40000000f00 */
[----:B------:R-:W-:Y:S05]  /*13b00*/  CALL.REL.NOINC `($__internal_0_$__cuda_sm70_shflsync_idx_p) ;  /* 0x000001b000007944 */ /* 0x000fea0003c00000 */
[----:B------:R-:W-:Y:S01]  /*13b10*/  IMAD.MOV.U32 R11, RZ, RZ, R12 ;  /* 0x000000ffff0b7224 */ /* 0x000fe200078e000c */
[----:B------:R-:W-:Y:S02]  /*13b20*/  MOV R12, R8 ;  /* 0x00000008000c7202 */ /* 0x000fe40000000f00 */
[----:B------:R-:W-:Y:S02]  /*13b30*/  MOV R14, 0x13b50 ;  /* 0x00013b50000e7802 */ /* 0x000fe40000000f00 */
[----:B-1---5:R-:W-:Y:S05]  /*13b40*/  CALL.REL.NOINC `($__internal_0_$__cuda_sm70_shflsync_idx_p) ;  /* 0x0000017000007944 */ /* 0x022fea0003c00000 */
[----:B------:R-:W-:Y:S01]  /*13b50*/  MOV R8, R12 ;  /* 0x0000000c00087202 */ /* 0x000fe20000000f00 */
[----:B-1---5:R-:W-:Y:S05]  /*13b60*/  BRA `(.L_x_237) ;  /* 0xfffee60000007947 */ /* 0x022fea000383ffff */
.L_x_188:
[----:B----4-:R-:W-:Y:S02]  /*13b70*/  MOV R14, 0x13b90 ;  /* 0x00013b90000e7802 */ /* 0x010fe40000000f00 */
[----:B-1----:R-:W-:Y:S05]  /*13b80*/  CALL.REL.NOINC `($__internal_0_$__cuda_sm70_shflsync_idx_p) ;  /* 0x0000013000007944 */ /* 0x002fea0003c00000 */
[----:B------:R-:W-:Y:S01]  /*13b90*/  MOV R14, 0x13bd0 ;  /* 0x00013bd0000e7802 */ /* 0x000fe20000000f00 */
[----:B------:R-:W-:Y:S01]  /*13ba0*/  IMAD.MOV.U32 R5, RZ, RZ, R12 ;  /* 0x000000ffff057224 */ /* 0x000fe200078e000c */
[----:B-----5:R-:W-:Y:S02]  /*13bb0*/  MOV R12, R0 ;  /* 0x00000000000c7202 */ /* 0x020fe40000000f00 */
[----:B-1----:R-:W-:Y:S05]  /*13bc0*/  CALL.REL.NOINC `($__internal_0_$__cuda_sm70_shflsync_idx_p) ;  /* 0x000000f000007944 */ /* 0x002fea0003c00000 */
[----:B-1---5:R-:W-:-:S05]  /*13bd0*/  BRA `(.L_x_238) ;  /* 0xffff215000007947 */ /* 0x022fca000383ffff */
.L_x_205:
[----:B---3--:R-:W-:Y:S02]  /*13be0*/  MOV R14, 0x13c00 ;  /* 0x00013c00000e7802 */ /* 0x008fe40000000f00 */
[----:B-1----:R-:W-:Y:S05]  /*13bf0*/  CALL.REL.NOINC `($__internal_0_$__cuda_sm70_shflsync_idx_p) ;  /* 0x000000c000007944 */ /* 0x002fea0003c00000 */
[----:B------:R-:W-:Y:S01]  /*13c00*/  MOV R14, 0x13c40 ;  /* 0x00013c40000e7802 */ /* 0x000fe20000000f00 */
[----:B------:R-:W-:Y:S01]  /*13c10*/  IMAD.MOV.U32 R7, RZ, RZ, R12 ;  /* 0x000000ffff077224 */ /* 0x000fe200078e000c */
[----:B------:R-:W-:Y:S02]  /*13c20*/  MOV R12, R6 ;  /* 0x00000006000c7202 */ /* 0x000fe40000000f00 */
[----:B-1---5:R-:W-:Y:S05]  /*13c30*/  CALL.REL.NOINC `($__internal_0_$__cuda_sm70_shflsync_idx_p) ;  /* 0x0000008000007944 */ /* 0x022fea0003c00000 */
[----:B-1---5:R-:W-:-:S05]  /*13c40*/  BRA `(.L_x_239) ;  /* 0xffff62e000007947 */ /* 0x022fca000383ffff */
.L_x_211:
[----:B-1----:R-:W-:Y:S02]  /*13c50*/  MOV R14, 0x13c70 ;  /* 0x00013c70000e7802 */ /* 0x002fe40000000f00 */
[----:B------:R-:W-:Y:S05]  /*13c60*/  CALL.REL.NOINC `($__internal_0_$__cuda_sm70_shflsync_idx_p) ;  /* 0x0000005000007944 */ /* 0x000fea0003c00000 */
[----:B------:R-:W-:Y:S01]  /*13c70*/  MOV R14, 0x13cb0 ;  /* 0x00013cb0000e7802 */ /* 0x000fe20000000f00 */
[----:B------:R-:W-:Y:S01]  /*13c80*/  IMAD.MOV.U32 R5, RZ, RZ, R12 ;  /* 0x000000ffff057224 */ /* 0x000fe200078e000c */
[----:B------:R-:W-:Y:S02]  /*13c90*/  MOV R12, R4 ;  /* 0x00000004000c7202 */ /* 0x000fe40000000f00 */
[----:B-1---5:R-:W-:Y:S05]  /*13ca0*/  CALL.REL.NOINC `($__internal_0_$__cuda_sm70_shflsync_idx_p) ;  /* 0x0000001000007944 */ /* 0x022fea0003c00000 */
[----:B-1---5:R-:W-:-:S05]  /*13cb0*/  BRA `(.L_x_240) ;  /* 0xffff948000007947 */ /* 0x022fca000383ffff */
        .weak           $__internal_0_$__cuda_sm70_shflsync_idx_p
        .type           $__internal_0_$__cuda_sm70_shflsync_idx_p,@function
        .size           $__internal_0_$__cuda_sm70_shflsync_idx_p,(.L_x_1769 - $__internal_0_$__cuda_sm70_shflsync_idx_p)
$__internal_0_$__cuda_sm70_shflsync_idx_p:
[----:B------:R1:W-:Y:S01]  /*13cc0*/  STL [R1+0x60], R0 ;  /* 0x0000600001007387 */ /* 0x0003e20000100800 */
[----:B------:R-:W-:Y:S01]  /*13cd0*/  IMAD.MOV.U32 R15, RZ, RZ, 0x181f ;  /* 0x0000181fff0f7424 */ /* 0x000fe200078e00ff */
[----:B------:R-:W-:Y:S01]  /*13ce0*/  MOV R13, 0x1 ;  /* 0x00000001000d7802 */ /* 0x000fe20000000f00 */
[----:B-1----:R-:W-:-:S04]  /*13cf0*/  IMAD.MOV.U32 R0, RZ, RZ, -0x1 ;  /* 0xffffffffff007424 */ /* 0x002fc800078e00ff */
[----:B------:R-:W-:Y:S04]  /*13d00*/  WARPSYNC R0 ;  /* 0x0000000000007348 */ /* 0x000fe80003800000 */
[----:B------:R1:W2:Y:S04]  /*13d10*/  SHFL.IDX PT, R12, R12, R13, R15 ;  /* 0x0000000d0c0c7389 */ /* 0x0002a800000e000f */
[----:B-1----:R1:W5:Y:S01]  /*13d20*/  LDL.LU R0, [R1+0x60] ;  /* 0x0000600001007983 */ /* 0x0023620000300800 */
[----:B------:R-:W-:-:S04]  /*13d30*/  MOV R15, 0x0 ;  /* 0x00000000000f7802 */ /* 0x000fc80000000f00 */
[----:B--2---:R-:W-:Y:S05]  /*13d40*/  RET.REL.NODEC R14 `(_ZN7cutlass13device_kernelIN5flash19enable_sm80_to_sm89INS1_16FlashAttnFwdSm80INS1_25CollectiveMainloopFwdSm80ILi8ELi1ELb1EN4cute5tupleIJNS5_1CILi128EEENS7_ILi48EEENS7_ILi256EEEEEELi256ENS_10bfloat16_tEfNS_4arch4Sm80ELb0ELb1ELb1ELb0ELb1ELb0ELb1ELb0EEENS1_21CollectiveEpilogueFwdINS6_IJS8_SA_S9_EEENS6_IJNS7_ILi1EEESI_SI_EEESC_SE_Li256ELb0ELb1ELb0ELb0EEENS1_19SingleTileSchedulerILb0ELb0ELb1ELi128EEEEEEEEEvNT_6ParamsE) ;  /* 0xfffec2b00e007950 */ /* 0x004fea0003c3ffff */
.L_x_241:
        /* <DEDUP_REMOVED lines=11> */
.L_x_1769:


//--------------------- .text._ZN7cutlass13device_kernelIN5flash19enable_sm80_to_sm89INS1_16FlashAttnFwdSm80INS1_25CollectiveMainloopFwdSm80ILi8ELi1ELb1EN4cute5tupleIJNS5_1CILi128EEENS7_ILi48EEENS7_ILi256EEEEEELi256ENS_10bfloat16_tEfNS_4arch4Sm80ELb0ELb1ELb1ELb1ELb1ELb0ELb1ELb0EEENS1_21CollectiveEpilogueFwdINS6_IJS8_SA_S9_EEENS6_IJNS7_ILi1EEESI_SI_EEESC_SE_Li256ELb1ELb1ELb0ELb0EEENS1_19SingleTileSchedulerILb1ELb0ELb1ELi128EEEEEEEEEvNT_6ParamsE --------------------------
	.section	.text._ZN7cutlass13device_kernelIN5flash19enable_sm80_to_sm89INS1_16FlashAttnFwdSm80INS1_25CollectiveMainloopFwdSm80ILi8ELi1ELb1EN4cute5tupleIJNS5_1CILi128EEENS7_ILi48EEENS7_ILi256EEEEEELi256ENS_10bfloat16_tEfNS_4arch4Sm80ELb0ELb1ELb1ELb1ELb1ELb0ELb1ELb0EEENS1_21CollectiveEpilogueFwdINS6_IJS8_SA_S9_EEENS6_IJNS7_ILi1EEESI_SI_EEESC_SE_Li256ELb1ELb1ELb0ELb0EEENS1_19SingleTileSchedulerILb1ELb0ELb1ELi128EEEEEEEEEvNT_6ParamsE,"ax",@progbits
	.sectioninfo	@"SHI_REGISTERS=255"
	.align	128
.text._ZN7cutlass13device_kernelIN5flash19enable_sm80_to_sm89INS1_16FlashAttnFwdSm80INS1_25CollectiveMainloopFwdSm80ILi8ELi1ELb1EN4cute5tupleIJNS5_1CILi128EEENS7_ILi48EEENS7_ILi256EEEEEELi256ENS_10bfloat16_tEfNS_4arch4Sm80ELb0ELb1ELb1ELb1ELb1ELb0ELb1ELb0EEENS1_21CollectiveEpilogueFwdINS6_IJS8_SA_S9_EEENS6_IJNS7_ILi1EEESI_SI_EEESC_SE_Li256ELb1ELb1ELb0ELb0EEENS1_19SingleTileSchedulerILb1ELb0ELb1ELi128EEEEEEEEEvNT_6ParamsE:
        .type           _ZN7cutlass13device_kernelIN5flash19enable_sm80_to_sm89INS1_16FlashAttnFwdSm80INS1_25CollectiveMainloopFwdSm80ILi8ELi1ELb1EN4cute5tupleIJNS5_1CILi128EEENS7_ILi48EEENS7_ILi256EEEEEELi256ENS_10bfloat16_tEfNS_4arch4Sm80ELb0ELb1ELb1ELb1ELb1ELb0ELb1ELb0EEENS1_21CollectiveEpilogueFwdINS6_IJS8_SA_S9_EEENS6_IJNS7_ILi1EEESI_SI_EEESC_SE_Li256ELb1ELb1ELb0ELb0EEENS1_19SingleTileSchedulerILb1ELb0ELb1ELi128EEEEEEEEEvNT_6ParamsE,@function
        .size           _ZN7cutlass13device_kernelIN5flash19enable_sm80_to_sm89INS1_16FlashAttnFwdSm80INS1_25CollectiveMainloopFwdSm80ILi8ELi1ELb1EN4cute5tupleIJNS5_1CILi128EEENS7_ILi48EEENS7_ILi256EEEEEELi256ENS_10bfloat16_tEfNS_4arch4Sm80ELb0ELb1ELb1ELb1ELb1ELb0ELb1ELb0EEENS1_21CollectiveEpilogueFwdINS6_IJS8_SA_S9_EEENS6_IJNS7_ILi1EEESI_SI_EEESC_SE_Li256ELb1ELb1ELb0ELb0EEENS1_19SingleTileSchedulerILb1ELb0ELb1ELi128EEEEEEEEEvNT_6ParamsE,(.L_x_1771 - _ZN7cutlass13device_kernelIN5flash19enable_sm80_to_sm89INS1_16FlashAttnFwdSm80INS1_25CollectiveMainloopFwdSm80ILi8ELi1ELb1EN4cute5tupleIJNS5_1CILi128EEENS7_ILi48EEENS7_ILi256EEEEEELi256ENS_10bfloat16_tEfNS_4arch4Sm80ELb0ELb1ELb1ELb1ELb1ELb0ELb1ELb0EEENS1_21CollectiveEpilogueFwdINS6_IJS8_SA_S9_EEENS6_IJNS7_ILi1EEESI_SI_EEESC_SE_Li256ELb1ELb1ELb0ELb0EEENS1_19SingleTileSchedulerILb1ELb0ELb1ELi128EEEEEEEEEvNT_6ParamsE)
        .other          _ZN7cutlass13device_kernelIN5flash19enable_sm80_to_sm89INS1_16FlashAttnFwdSm80INS1_25CollectiveMainloopFwdSm80ILi8ELi1ELb1EN4cute5tupleIJNS5_1CILi128EEENS7_ILi48EEENS7_ILi256EEEEEELi256ENS_10bfloat16_tEfNS_4arch4Sm80ELb0ELb1ELb1ELb1ELb1ELb0ELb1ELb0EEENS1_21CollectiveEpilogueFwdINS6_IJS8_SA_S9_EEENS6_IJNS7_ILi1EEESI_SI_EEESC_SE_Li256ELb1ELb1ELb0ELb0EEENS1_19SingleTileSchedulerILb1ELb0ELb1ELi128EEEEEEEEEvNT_6ParamsE,@"STO_CUDA_ENTRY STV_DEFAULT"
_ZN7cutlass13device_kernelIN5flash19enable_sm80_to_sm89INS1_16FlashAttnFwdSm80INS1_25CollectiveMainloopFwdSm80ILi8ELi1ELb1EN4cute5tupleIJNS5_1CILi128EEENS7_ILi48EEENS7_ILi256EEEEEELi256ENS_10bfloat16_tEfNS_4arch4Sm80ELb0ELb1ELb1ELb1ELb1ELb0ELb1ELb0EEENS1_21CollectiveEpilogueFwdINS6_IJS8_SA_S9_EEENS6_IJNS7_ILi1EEESI_SI_EEESC_SE_Li256ELb1ELb1ELb0ELb0EEENS1_19SingleTileSchedulerILb1ELb0ELb1ELi128EEEEEEEEEvNT_6ParamsE:
        /* <DEDUP_REMOVED lines=21> */
.L_x_243:
        /* <DEDUP_REMOVED lines=13> */
.L_x_245:
[----:B------:R-:W-:Y:S02]  /*0220*/  ULDC UR5, c[0x0][0x54c] ;  /* 0x0001530000057ab9 */ /* 0x000fe40000000800 */
.L_x_244:
[----:B------:R-:W-:Y:S02]  /*0230*/  ULDC UR4, c[0x0][0x548] ;  /* 0x0001520000047ab9 */ /* 0x000fe40000000800 */
[----:B------:R-:W-:-:S02]  /*0240*/  USHF.L.U32 UR23, UR28, 0x7, URZ ;  /* 0x000000071c177899 */ /* 0x000fc4000800063f */
[----:B------:R-:W-:-:S04]  /*0250*/  UIMAD UR4, UR5, UR4, URZ ;  /* 0x00000004050472a4 */ /* 0x000fc8000f8e023f */
[----:B------:R-:W-:-:S04]  /*0260*/  UISETP.GE.AND UP0, UPT, UR23, UR4, UPT ;  /* 0x000000041700728c */ /* 0x000fc8000bf06270 */
[----:B------:R-:W-:Y:S01]  /*0270*/  USEL UR13, UR13, 0xffffffff, !UP0 ;  /* 0xffffffff0d0d7887 */ /* 0x000fe2000c000000 */
[----:B------:R-:W-:Y:S05]  /*0280*/  BRA `(.L_x_246) ;  /* 0x000001b000007947 */ /* 0x000fea0003800000 */
.L_x_242:
        /* <DEDUP_REMOVED lines=8> */
.L_x_247:
        /* <DEDUP_REMOVED lines=13> */
.L_x_249:
[----:B------:R-:W-:Y:S02]  /*03e0*/  ULDC UR5, c[0x0][0x54c] ;  /* 0x0001530000057ab9 */ /* 0x000fe40000000800 */
.L_x_248:
[----:B------:R-:W-:Y:S02]  /*03f0*/  ULDC UR4, c[0x0][0x548] ;  /* 0x0001520000047ab9 */ /* 0x000fe40000000800 */
[----:B------:R-:W-:-:S02]  /*0400*/  USHF.L.U32 UR23, UR28, 0x7, URZ ;  /* 0x000000071c177899 */ /* 0x000fc4000800063f */
[----:B------:R-:W-:-:S04]  /*0410*/  UIMAD UR4, UR5, UR4, URZ ;  /* 0x00000004050472a4 */ /* 0x000fc8000f8e023f */
[----:B------:R-:W-:-:S04]  /*0420*/  UISETP.GE.AND UP0, UPT, UR23, UR4, UPT ;  /* 0x000000041700728c */ /* 0x000fc8000bf06270 */
[----:B------:R-:W-:-:S06]  /*0430*/  USEL UR13, UR13, 0xffffffff, !UP0 ;  /* 0xffffffff0d0d7887 */ /* 0x000fcc000c000000 */
.L_x_246:
[----:B------:R-:W-:-:S13]  /*0440*/  ISETP.LE.AND P0, PT, RZ, UR13, PT ;  /* 0x0000000dff007c0c */ /* 0x000fda000bf03270 */
[----:B------:R-:W-:Y:S05]  /*0450*/  @!P0 EXIT ;  /* 0x000000000000894d */ /* 0x000fea0003800000 */
[----:B------:R-:W-:Y:S02]  /*0460*/  ULDC.64 UR8, c[0x0][0x370] ;  /* 0x0000dc0000087ab9 */ /* 0x000fe40000000a00 */
[----:B------:R-:W-:Y:S02]  /*0470*/  UISETP.NE.U32.AND UP2, UPT, URZ, UR8, UPT ;  /* 0x000000083f00728c */ /* 0x000fe4000bf45070 */
[----:B------:R-:W-:Y:S02]  /*0480*/  ULDC.64 UR4, c[0x0][0x360] ;  /* 0x0000d80000047ab9 */ /* 0x000fe40000000a00 */
[----:B------:R-:W-:Y:S02]  /*0490*/  UISETP.NE.U32.AND UP0, UPT, URZ, UR4, UPT ;  /* 0x000000043f00728c */ /* 0x000fe4000bf05070 */
[----:B------:R-:W-:Y:S02]  /*04a0*/  ULDC.64 UR6, c[0x0][0x348] ;  /* 0x0000d20000067ab9 */ /* 0x000fe40000000a00 */
[----:B------:R-:W-:-:S02]  /*04b0*/  UISETP.NE.AND.EX UP2, UPT, URZ, UR9, UPT, UP2 ;  /* 0x000000093f00728c */ /* 0x000fc4000bf45320 */
[----:B------:R-:W-:Y:S02]  /*04c0*/  UISETP.NE.U32.AND UP1, UPT, URZ, UR6, UPT ;  /* 0x000000063f00728c */ /* 0x000fe4000bf25070 */
[----:B------:R-:W-:Y:S02]  /*04d0*/  UISETP.NE.AND.EX UP0, UPT, URZ, UR5, UPT, UP0 ;  /* 0x000000053f00728c */ /* 0x000fe4000bf05300 */
[----:B------:R-:W-:Y:S01]  /*04e0*/  UISETP.NE.AND.EX UP1, UPT, URZ, UR7, UPT, UP1 ;  /* 0x000000073f00728c */ /* 0x000fe2000bf25310 */
[----:B------:R-:W-:Y:S01]  /*04f0*/  PLOP3.LUT P2, PT, PT, PT, UP2, 0x80, 0x0 ;  /* 0x000000000000781c */ /* 0x000fe20003f4f028 */
[----:B------:R-:W-:Y:S02]  /*0500*/  ULDC.64 UR8, c[0x0][0x370] ;  /* 0x0000dc0000087ab9 */ /* 0x000fe40000000a00 */
[----:B------:R-:W-:Y:S01]  /*0510*/  ULDC.64 UR6, c[0x0][0x348] ;  /* 0x0000d20000067ab9 */ /* 0x000fe20000000a00 */
[----:B------:R-:W-:Y:S01]  /*0520*/  PLOP3.LUT P0, PT, PT, PT, UP0, 0x80, 0x0 ;  /* 0x000000000000781c */ /* 0x000fe20003f0f008 */
[----:B------:R-:W-:Y:S01]  /*0530*/  ULDC.64 UR4, c[0x0][0x360] ;  /* 0x0000d80000047ab9 */ /* 0x000fe20000000a00 */
[----:B------:R-:W-:Y:S01]  /*0540*/  PLOP3.LUT P1, PT, PT, PT, UP1, 0x80, 0x0 ;  /* 0x000000000000781c */ /* 0x000fe20003f2f018 */
[----:B------:R-:W-:-:S02]  /*0550*/  @UP2 UIMAD.WIDE UR8, UR13, UR16, UR8 ;  /* 0x000000100d0822a5 */ /* 0x000fc4000f8e0208 */
[----:B------:R-:W-:Y:S02]  /*0560*/  @UP0 UIMAD.WIDE UR4, UR13, UR16, UR4 ;  /* 0x000000100d0402a5 */ /* 0x000fe4000f8e0204 */
[----:B------:R-:W-:Y:S02]  /*0570*/  UIMAD.WIDE UR6, UR13, UR16, UR6 ;  /* 0x000000100d0672a5 */ /* 0x000fe4000f8e0206 */
[----:B------:R-:W-:Y:S02]  /*0580*/  IMAD.U32 R3, RZ, RZ, UR9 ;  /* 0x00000009ff037e24 */ /* 0x000fe4000f8e00ff */
[----:B------:R-:W-:Y:S01]  /*0590*/  IMAD.U32 R2, RZ, RZ, UR8 ;  /* 0x00000008ff027e24 */ /* 0x000fe2000f8e00ff */
[----:B------:R-:W-:Y:S01]  /*05a0*/  MOV R6, UR4 ;  /* 0x0000000400067c02 */ /* 0x000fe20008000f00 */
[----:B------:R-:W-:Y:S01]  /*05b0*/  IMAD.U32 R7, RZ, RZ, UR5 ;  /* 0x00000005ff077e24 */ /* 0x000fe2000f8e00ff */
[----:B------:R-:W-:Y:S01]  /*05c0*/  MOV R4, UR6 ;  /* 0x0000000600047c02 */ /* 0x000fe20008000f00 */
[----:B------:R-:W-:Y:S01]  /*05d0*/  IMAD.U32 R5, RZ, RZ, UR7 ;  /* 0x00000007ff057e24 */ /* 0x000fe2000f8e00ff */
[----:B------:R1:W2:Y:S04]  /*05e0*/  @P2 LDG.E R3, [R2.64] ;  /* 0x0000001202032981 */ /* 0x0002a8000c1e1900 */
[----:B------:R-:W3:Y:S04]  /*05f0*/  @P0 LDG.E R0, [R6.64] ;  /* 0x0000001206000981 */ /* 0x000ee8000c1e1900 */
[----:B-1----:R-:W4:Y:S01]  /*0600*/  @P1 LDG.E R2, [R4.64] ;  /* 0x0000001204021981 */ /* 0x002f22000c1e1900 */
[----:B------:R-:W1:Y:S01]  /*0610*/  S2UR UR10, SR_CTAID.Y ;  /* 0x00000000000a79c3 */ /* 0x000e620000002600 */
[----:B------:R-:W-:-:S02]  /*0620*/  UMOV UR11, URZ ;  /* 0x0000003f000b7c82 */ /* 0x000fc40008000000 */
[----:B------:R-:W-:Y:S02]  /*0630*/  ULDC UR12, c[0x0][0x168] ;  /* 0x00005a00000c7ab9 */ /* 0x000fe40000000800 */
[----:B------:R-:W-:Y:S02]  /*0640*/  UMOV UR22, URZ ;  /* 0x0000003f00167c82 */ /* 0x000fe40008000000 */
[----:B------:R-:W-:Y:S02]  /*0650*/  ULDC UR4, c[0x0][0x2ac] ;  /* 0x0000ab0000047ab9 */ /* 0x000fe40000000800 */
[----:B------:R-:W-:Y:S02]  /*0660*/  ULDC UR8, c[0x0][0x1d0] ;  /* 0x0000740000087ab9 */ /* 0x000fe40000000800 */
[----:B------:R-:W-:Y:S02]  /*0670*/  UIMAD UR8, UR4, UR8, URZ ;  /* 0x00000008040872a4 */ /* 0x000fe4000f8e023f */
[----:B-1----:R-:W-:Y:S01]  /*0680*/  USHF.R.S32.HI UR9, URZ, 0x1f, UR10 ;  /* 0x0000001f3f097899 */ /* 0x002fe2000801140a */
[----:B--2---:R1:W2:Y:S08]  /*0690*/  @P2 R2UR UR11, R3 ;  /* 0x00000000030b23c2 */ /* 0x0042b000000e0000 */
[----:B---3--:R1:W3:Y:S08]  /*06a0*/  @P0 R2UR UR12, R0 ;  /* 0x00000000000c03c2 */ /* 0x0082f000000e0000 */
[----:B----4-:R1:W4:Y:S02]  /*06b0*/  @P1 R2UR UR22, R2 ;  /* 0x00000000021613c2 */ /* 0x01032400000e0000 */
[----:B-1--4-:R-:W-:Y:S05]  /*06c0*/  @P0 BRA `(.L_x_250) ;  /* 0x0000006000000947 */ /* 0x012fea0003800000 */
[----:B--2---:R-:W-:Y:S05]  /*06d0*/  @!P1 BRA `(.L_x_250) ;  /* 0x0000005000009947 */ /* 0x004fea0003800000 */
[----:B------:R1:W2:Y:S04]  /*06e0*/  LDG.E R0, [R4.64] ;  /* 0x0000001204007981 */ /* 0x0002a8000c1e1900 */
[----:B-1----:R-:W4:Y:S01]  /*06f0*/  LDG.E R4, [R4.64+0x4] ;  /* 0x0000041204047981 */ /* 0x002f22000c1e1900 */
[----:B--23--:R-:W1:Y:S08]  /*0700*/  R2UR UR12, R0 ;  /* 0x00000000000c73c2 */ /* 0x00ce7000000e0000 */
[----:B----4-:R-:W1:Y:S02]  /*0710*/  R2UR UR4, R4 ;  /* 0x00000000040473c2 */ /* 0x010e6400000e0000 */
[----:B-1----:R-:W-:-:S06]  /*0720*/  UIADD3 UR12, -UR12, UR4, URZ ;  /* 0x000000040c0c7290 */ /* 0x002fcc000fffe13f */
.L_x_250:
[----:B--2---:R-:W-:-:S04]  /*0730*/  ISETP.NE.U32.AND P0, PT, RZ, c[0x0][0x368], PT ;  /* 0x0000da00ff007a0c */ /* 0x004fc80003f05070 */
        /* <DEDUP_REMOVED lines=9> */
.L_x_251:
        /* <DEDUP_REMOVED lines=8> */
[----:B------:R-:W4:Y:S01]  /*0850*/  LDG.E R0, [R4.64+0x4] ;  /* 0x0000041204007981 */ /* 0x000f22000c1e1900 */
[----:B--2---:R-:W1:Y:S08]  /*0860*/  R2UR UR4, R2 ;  /* 0x00000000020473c2 */ /* 0x004e7000000e0000 */
[----:B----4-:R-:W1:Y:S02]  /*0870*/  R2UR UR8, R0 ;  /* 0x00000000000873c2 */ /* 0x010e6400000e0000 */
[----:B-1----:R-:W-:-:S06]  /*0880*/  UIADD3 UR8, -UR4, UR8, URZ ;  /* 0x0000000804087290 */ /* 0x002fcc000fffe13f */
.L_x_252:
[----:B------:R-:W-:Y:S02]  /*0890*/  ULDC UR4, c[0x0][0x2c4] ;  /* 0x0000b10000047ab9 */ /* 0x000fe40000000800 */
[----:B------:R-:W-:-:S02]  /*08a0*/  UISETP.NE.AND UP0, UPT, UR4, 0x1, UPT ;  /* 0x000000010400788c */ /* 0x000fc4000bf05270 */
[----:B------:R-:W-:Y:S02]  /*08b0*/  ULDC.64 UR6, c[0x0][0x2c8] ;  /* 0x0000b20000067ab9 */ /* 0x000fe40000000a00 */
[----:B------:R-:W-:Y:S02]  /*08c0*/  UIADD3 UR14, UR23, 0x7f, URZ ;  /* 0x0000007f170e7890 */ /* 0x000fe4000fffe03f */
[----:B------:R-:W-:Y:S02]  /*08d0*/  ULDC.64 UR4, c[0x0][0x328] ;  /* 0x0000ca0000047ab9 */ /* 0x000fe40000000a00 */
[----:B------:R-:W-:Y:S02]  /*08e0*/  UP2UR UR15, UPR, URZ, 0x1 ;  /* 0x000000013f0f7883 */ /* 0x000fe40008000000 */
[----:B------:R-:W-:Y:S02]  /*08f0*/  UIADD3 UR8, -UR11, UR8, URZ ;  /* 0x000000080b087290 */ /* 0x000fe4000fffe13f */
[----:B------:R-:W-:-:S04]  /*0900*/  @UP0 UIADD3 UR20, UR23, 0x7f, URZ ;  /* 0x0000007f17140890 */ /* 0x000fc8000fffe03f */
[----:B------:R-:W-:Y:S02]  /*0910*/  UIMAD.WIDE.U32 UR20, UR20, UR6, URZ ;  /* 0x00000006141472a5 */ /* 0x000fe4000f8e003f */
[----:B---3--:R-:W-:Y:S02]  /*0920*/  UIADD3 UR6, UR8, 0x1, -UR12 ;  /* 0x0000000108067890 */ /* 0x008fe4000fffe80c */
[----:B------:R-:W-:Y:S02]  /*0930*/  @UP0 USHF.R.U32.HI UR14, URZ, UR7, UR21 ;  /* 0x000000073f0e0299 */ /* 0x000fe40008011615 */
[----:B------:R-:W-:Y:S02]  /*0940*/  UISETP.GE.AND UP0, UPT, UR5, 0x1, UPT ;  /* 0x000000010500788c */ /* 0x000fe4000bf06270 */
[----:B------:R-:W-:Y:S02]  /*0950*/  UIADD3 UR6, UR6, UR14, URZ ;  /* 0x0000000e06067290 */ /* 0x000fe4000fffe03f */
[----:B------:R-:W-:-:S02]  /*0960*/  UP2UR UR14, UPR, URZ, 0x1 ;  /* 0x000000013f0e7883 */ /* 0x000fc40008000000 */
[----:B------:R-:W-:Y:S01]  /*0970*/  PLOP3.LUT P0, PT, PT, PT, UP0, 0x40, 0x0 ;  /* 0x000000000000781c */ /* 0x000fe20003f0e808 */
[----:B------:R-:W-:-:S12]  /*0980*/  UIADD3 UR4, UR6, UR4, URZ ;  /* 0x0000000406047290 */ /* 0x000fd8000fffe03f */
[----:B------:R-:W-:Y:S05]  /*0990*/  @P0 BRA `(.L_x_253) ;  /* 0x0000012000000947 */ /* 0x000fea0003800000 */
[----:B------:R-:W-:Y:S01]  /*09a0*/  ISETP.LT.AND P0, PT, RZ, UR6, PT ;  /* 0x00000006ff007c0c */ /* 0x000fe2000bf01270 */
[----:B------:R-:W-:-:S12]  /*09b0*/  UIADD3 UR17, UR6, -0x1, URZ ;  /* 0xffffffff06117890 */ /* 0x000fd8000fffe03f */
        /* <DEDUP_REMOVED lines=8> */
.L_x_254:
[----:B------:R-:W-:Y:S02]  /*0a40*/  UISETP.NE.AND UP0, UPT, UR5, 0x1, UPT ;  /* 0x000000010500788c */ /* 0x000fe4000bf05270 */
[----:B------:R-:W-:Y:S02]  /*0a50*/  ULDC.64 UR6, c[0x0][0x330] ;  /* 0x0000cc0000067ab9 */ /* 0x000fe40000000a00 */
[----:B------:R-:W-:-:S07]  /*0a60*/  UIMAD.WIDE.U32 UR20, UR17, UR6, URZ ;  /* 0x00000006111472a5 */ /* 0x000fce000f8e003f */
[----:B------:R-:W-:Y:S02]  /*0a70*/  @UP0 USHF.R.U32.HI UR17, URZ, UR7, UR21 ;  /* 0x000000073f110299 */ /* 0x000fe40008011615 */
.L_x_255:
[----:B------:R-:W-:Y:S02]  /*0a80*/  ULDC UR6, c[0x0][0x32c] ;  /* 0x0000cb0000067ab9 */ /* 0x000fe40000000800 */
[----:B------:R-:W-:-:S04]  /*0a90*/  UIMAD UR6, UR17, UR5, UR6 ;  /* 0x00000005110672a4 */ /* 0x000fc8000f8e0206 */
[----:B------:R-:W-:-:S04]  /*0aa0*/  UISETP.LT.AND UP0, UPT, UR4, UR6, UPT ;  /* 0x000000060400728c */ /* 0x000fc8000bf01270 */
[----:B------:R-:W-:Y:S02]  /*0ab0*/  USEL UR4, UR4, UR6, UP0 ;  /* 0x0000000604047287 */ /* 0x000fe40008000000 */
.L_x_253:
[----:B------:R-:W-:Y:S02]  /*0ac0*/  UISETP.NE.AND UP0, UPT, UR15, URZ, UPT ;  /* 0x0000003f0f00728c */ /* 0x000fe4000bf05270 */
[----:B------:R-:W-:Y:S02]  /*0ad0*/  ULDC.64 UR6, c[0x0][0x2c8] ;  /* 0x0000b20000067ab9 */ /* 0x000fe40000000a00 */
[----:B------:R-:W-:Y:S02]  /*0ae0*/  UIADD3 UR26, UR4, 0x2f, URZ ;  /* 0x0000002f041a7890 */ /* 0x000fe4000fffe03f */
[----:B------:R-:W-:Y:S02]  /*0af0*/  UIMAD.WIDE.U32 UR20, UR23, UR6, URZ ;  /* 0x00000006171472a5 */ /* 0x000fe4000f8e003f */
[----:B------:R-:W-:Y:S02]  /*0b00*/  UIMAD.WIDE UR26, UR26, 0x2aaaaaab, URZ ;  /* 0x2aaaaaab1a1a78a5 */ /* 0x000fe4000f8e023f */
[----:B------:R-:W-:-:S02]  /*0b10*/  UIADD3 UR24, UR8, 0x2f, URZ ;  /* 0x0000002f08187890 */ /* 0x000fc4000fffe03f */
[----:B------:R-:W-:Y:S02]  /*0b20*/  UISETP.GE.AND UP2, UPT, UR5, 0x1, UPT ;  /* 0x000000010500788c */ /* 0x000fe4000bf46270 */
[----:B------:R-:W-:Y:S02]  /*0b30*/  @UP0 UMOV UR17, UR21 ;  /* 0x0000001500110c82 */ /* 0x000fe40008000000 */
[----:B------:R-:W-:Y:S02]  /*0b40*/  UMOV UR4, UR23 ;  /* 0x0000001700047c82 */ /* 0x000fe40008000000 */
[----:B------:R-:W-:Y:S01]  /*0b50*/  UIMAD.WIDE UR24, UR24, 0x2aaaaaab, URZ ;  /* 0x2aaaaaab181878a5 */ /* 0x000fe2000f8e023f */
[----:B------:R-:W-:Y:S01]  /*0b60*/  PLOP3.LUT P0, PT, PT, PT, UP2, 0x40, 0x0 ;  /* 0x000000000000781c */ /* 0x000fe20003f0e828 */
[----:B------:R-:W-:Y:S02]  /*0b70*/  @UP0 USHF.R.U32.HI UR4, URZ, UR7, UR17 ;  /* 0x000000073f040299 */ /* 0x000fe40008011611 */
[----:B------:R-:W-:-:S02]  /*0b80*/  USHF.R.U32.HI UR7, URZ, 0x1f, UR25 ;  /* 0x0000001f3f077899 */ /* 0x000fc40008011619 */
[----:B------:R-:W-:Y:S02]  /*0b90*/  UMOV UR17, UR27 ;  /* 0x0000001b00117c82 */ /* 0x000fe40008000000 */
[----:B------:R-:W-:Y:S02]  /*0ba0*/  USHF.R.U32.HI UR21, URZ, 0x1f, UR17 ;  /* 0x0000001f3f157899 */ /* 0x000fe40008011611 */
        /* <DEDUP_REMOVED lines=13> */
[----:B------:R-:W-:Y:S02]  /*0c80*/  UISETP.NE.AND UP0, UPT, UR5, 0x1, UPT ;  /* 0x000000010500788c */ /* 0x000fe4000bf05270 */
[----:B------:R-:W-:Y:S02]  /*0c90*/  ULOP3.LUT UR7, URZ, UR7, URZ, 0x33, !UPT ;  /* 0x000000073f077292 */ /* 0x000fe4000f8e333f */
[----:B------:R-:W-:Y:S02]  /*0ca0*/  ULDC.64 UR4, c[0x0][0x330] ;  /* 0x0000cc0000047ab9 */ /* 0x000fe40000000a00 */
[----:B------:R-:W-:-:S07]  /*0cb0*/  UIMAD.WIDE.U32 UR24, UR7, UR4, URZ ;  /* 0x00000004071872a5 */ /* 0x000fce000f8e003f */
[----:B------:R-:W-:Y:S02]  /*0cc0*/  @UP0 UMOV UR17, UR25 ;  /* 0x0000001900110c82 */ /* 0x000fe40008000000 */
[----:B------:R-:W-:-:S04]  /*0cd0*/  @UP0 USHF.R.U32.HI UR7, URZ, UR5, UR17 ;  /* 0x000000053f070299 */ /* 0x000fc80008011611 */
[----:B------:R-:W-:Y:S01]  /*0ce0*/  ULOP3.LUT UR7, URZ, UR7, URZ, 0x33, !UPT ;  /* 0x000000073f077292 */ /* 0x000fe2000f8e333f */
[----:B------:R-:W-:Y:S05]  /*0cf0*/  BRA `(.L_x_258) ;  /* 0x0000005000007947 */ /* 0x000fea0003800000 */
.L_x_257:
[----:B------:R-:W-:-:S03]  /*0d00*/  UISETP.NE.AND UP0, UPT, UR5, 0x1, UPT ;  /* 0x000000010500788c */ /* 0x000fc6000bf05270 */
[----:B------:R-:W-:Y:S02]  /*0d10*/  ULDC.64 UR4, c[0x0][0x330] ;  /* 0x0000cc0000047ab9 */ /* 0x000fe40000000a00 */
[----:B------:R-:W-:-:S07]  /*0d20*/  UIMAD.WIDE.U32 UR24, UR7, UR4, URZ ;  /* 0x00000004071872a5 */ /* 0x000fce000f8e003f */
[----:B------:R-:W-:Y:S02]  /*0d30*/  @UP0 UMOV UR17, UR25 ;  /* 0x0000001900110c82 */ /* 0x000fe40008000000 */
[----:B------:R-:W-:Y:S02]  /*0d40*/  @UP0 USHF.R.U32.HI UR7, URZ, UR5, UR17 ;  /* 0x000000053f070299 */ /* 0x000fe40008011611 */
.L_x_258:
[----:B------:R-:W-:Y:S02]  /*0d50*/  ULDC UR4, c[0x0][0x32c] ;  /* 0x0000cb0000047ab9 */ /* 0x000fe40000000800 */
[----:B------:R-:W-:-:S04]  /*0d60*/  UIMAD UR4, UR7, UR4, URZ ;  /* 0x00000004070472a4 */ /* 0x000fc8000f8e023f */
[----:B------:R-:W-:-:S04]  /*0d70*/  UISETP.LT.AND UP0, UPT, UR6, UR4, UPT ;  /* 0x000000040600728c */ /* 0x000fc8000bf01270 */
[----:B------:R-:W-:-:S04]  /*0d80*/  USEL UR6, UR6, UR4, !UP0 ;  /* 0x0000000406067287 */ /* 0x000fc8000c000000 */
.L_x_256:
[----:B------:R-:W-:Y:S01]  /*0d90*/  UIMAD.WIDE UR4, UR6, 0x2aaaaaab, URZ ;  /* 0x2aaaaaab060478a5 */ /* 0x000fe2000f8e023f */
[----:B------:R-:W-:Y:S01]  /*0da0*/  PLOP3.LUT P2, PT, PT, PT, PT, 0x80, 0x0 ;  /* 0x000000000000781c */ /* 0x000fe20003f4f070 */
[----:B------:R-:W-:Y:S01]  /*0db0*/  CS2R R4, SRZ ;  /* 0x0000000000047805 */ /* 0x000fe2000001ff00 */
[----:B------:R-:W-:Y:S01]  /*0dc0*/  IMAD.MOV.U32 R130, RZ, RZ, RZ ;  /* 0x000000ffff827224 */ /* 0x000fe200078e00ff */
[----:B------:R-:W-:Y:S01]  /*0dd0*/  USHF.R.U32.HI UR4, URZ, 0x1f, UR5 ;  /* 0x0000001f3f047899 */ /* 0x000fe20008011605 */
[----:B------:R-:W-:Y:S01]  /*0de0*/  IMAD.MOV.U32 R128, RZ, RZ, RZ ;  /* 0x000000ffff807224 */ /* 0x000fe200078e00ff */
[----:B------:R-:W-:Y:S01]  /*0df0*/  CS2R R126, SRZ ;  /* 0x00000000007e7805 */ /* 0x000fe2000001ff00 */
        /* <DEDUP_REMOVED lines=66> */
[----:B------:R-:W-:Y:S01]  /*1220*/  MOV R8, RZ ;  /* 0x000000ff00087202 */ /* 0x000fe20000000f00 */
[----:B------:R-:W-:Y:S01]  /*1230*/  IMAD.MOV.U32 R7, RZ, RZ, RZ ;  /* 0x000000ffff077224 */ /* 0x000fe200078e00ff */
[----:B------:R-:W-:Y:S05]  /*1240*/  @!P0 BRA `(.L_x_259) ;  /* 0x000109b000008947 */ /* 0x000fea0003800000 */
[----:B------:R-:W-:Y:S02]  /*1250*/  ULDC.64 UR4, c[0x0][0x340] ;  /* 0x0000d00000047ab9 */ /* 0x000fe40000000a00 */
[----:B------:R-:W-:-:S02]  /*1260*/  UISETP.NE.U32.AND UP0, UPT, URZ, UR4, UPT ;  /* 0x000000043f00728c */ /* 0x000fc4000bf05070 */
[----:B------:R-:W-:Y:S02]  /*1270*/  UISETP.NE.AND UP2, UPT, UR15, URZ, UPT ;  /* 0x0000003f0f00728c */ /* 0x000fe4000bf45270 */
[----:B------:R-:W-:-:S03]  /*1280*/  UISETP.NE.AND.EX UP0, UPT, URZ, UR5, UPT, UP0 ;  /* 0x000000053f00728c */ /* 0x000fc6000bf05300 */
[----:B------:R-:W-:-:S03]  /*1290*/  ULDC.64 UR4, c[0x0][0x340] ;  /* 0x0000d00000047ab9 */ /* 0x000fc60000000a00 */
[----:B------:R-:W-:-:S05]  /*12a0*/  PLOP3.LUT P0, PT, PT, PT, UP0, 0x80, 0x0 ;  /* 0x000000000000781c */ /* 0x000fca0003f0f008 */
[----:B------:R-:W-:-:S06]  /*12b0*/  @UP0 UIMAD.WIDE UR4, UR13, UR16, UR4 ;  /* 0x000000100d0402a5 */ /* 0x000fcc000f8e0204 */
[----:B------:R-:W-:Y:S02]  /*12c0*/  IMAD.U32 R2, RZ, RZ, UR4 ;  /* 0x00000004ff027e24 */ /* 0x000fe4000f8e00ff */
[----:B------:R-:W-:Y:S01]  /*12d0*/  IMAD.U32 R3, RZ, RZ, UR5 ;  /* 0x00000005ff037e24 */ /* 0x000fe2000f8e00ff */
[----:B------:R-:W-:Y:S02]  /*12e0*/  UMOV UR25, 0x30 ;  /* 0x0000003000197882 */ /* 0x000fe40000000000 */
[----:B------:R-:W-:Y:S02]  /*12f0*/  UIMAD UR24, UR21, UR25, -0x30 ;  /* 0xffffffd0151874a4 */ /* 0x000fe4000f8e0219 */
[----:B------:R-:W-:Y:S01]  /*1300*/  UIMAD UR29, UR21, -0x30, UR25 ;  /* 0xffffffd0151d78a4 */ /* 0x000fe2000f8e0219 */
[----:B------:R1:W2:Y:S01]  /*1310*/  @P0 LDG.E R0, [R2.64] ;  /* 0x0000001202000981 */ /* 0x0002a2000c1e1900 */
[----:B------:R-:W-:Y:S01]  /*1320*/  IMAD.MOV.U32 R4, RZ, RZ, c[0x0][0x2b8] ;  /* 0x0000ae00ff047624 */ /* 0x000fe200078e00ff */
[----:B------:R-:W-:Y:S01]  /*1330*/  ULDC.64 UR4, c[0x0][0x2b0] ;  /* 0x0000ac0000047ab9 */ /* 0x000fe20000000a00 */
[----:B------:R-:W-:Y:S01]  /*1340*/  IMAD.MOV.U32 R31, RZ, RZ, RZ ;  /* 0x000000ffff1f7224 */ /* 0x000fe200078e00ff */
[----:B------:R-:W-:Y:S02]  /*1350*/  BAR.SYNC.DEFER_BLOCKING 0x0 ;  /* 0x0000000000007b1d */ /* 0x000fe40000010000 */
[----:B------:R-:W-:-:S02]  /*1360*/  ISETP.NE.AND P1, PT, R4, 0x1, PT ;  /* 0x000000010400780c */ /* 0x000fc40003f25270 */
[----:B-1----:R-:W-:-:S04]  /*1370*/  SHF.R.S32.HI R2, RZ, 0x1f, R129 ;  /* 0x0000001fff027819 */ /* 0x002fc80000011481 */
[----:B------:R-:W-:-:S04]  /*1380*/  LEA.HI R17, R2, R129, RZ, 0x3 ;  /* 0x0000008102117211 */ /* 0x000fc800078f18ff */
[----:B------:R-:W-:Y:S02]  /*1390*/  LOP3.LUT R14, R17, 0xfffffff8, RZ, 0xc0, !PT ;  /* 0xfffffff8110e7812 */ /* 0x000fe400078ec0ff */
[----:B------:R-:W-:-:S03]  /*13a0*/  SHF.R.S32.HI R30, RZ, 0x3, R17 ;  /* 0x00000003ff1e7819 */ /* 0x000fc60000011411 */
[----:B------:R-:W-:-:S04]  /*13b0*/  IMAD.IADD R14, R129, 0x1, -R14 ;  /* 0x00000001810e7824 */ /* 0x000fc800078e0a0e */
[C---:B------:R-:W-:Y:S01]  /*13c0*/  IMAD R32, R14.reuse, 0x20, R30 ;  /* 0x000000200e207824 */ /* 0x040fe200078e021e */
[----:B------:R-:W-:Y:S01]  /*13d0*/  USEL UR27, UR13, URZ, !UP1 ;  /* 0x0000003f0d1b7287 */ /* 0x000fe2000c800000 */
[----:B--2---:R1:W2:Y:S02]  /*13e0*/  @P0 R2UR UR26, R0 ;  /* 0x00000000001a03c2 */ /* 0x0042a400000e0000 */
[----:B--2---:R-:W-:Y:S01]  /*13f0*/  @!UP0 UMOV UR26, UR13 ;  /* 0x0000000d001a8c82 */ /* 0x004fe20008000000 */
[----:B------:R-:W-:Y:S01]  /*1400*/  IMAD.SHL.U32 R40, R14, 0x8, RZ ;  /* 0x000000080e287824 */ /* 0x000fe200078e00ff */
[----:B------:R-:W-:Y:S02]  /*1410*/  USHF.R.S32.HI UR6, URZ, 0x1f, UR26 ;  /* 0x0000001f3f067899 */ /* 0x000fe4000801141a */
[----:B------:R-:W-:Y:S01]  /*1420*/  UIADD3 UR32, UR8, UR29, URZ ;  /* 0x0000001d08207290 */ /* 0x000fe2000fffe03f */
[----:B------:R-:W-:Y:S01]  /*1430*/  LEA.HI R15, R2, R129, RZ, 0x4 ;  /* 0x00000081020f7211 */ /* 0x000fe200078f20ff */
[----:B------:R-:W-:Y:S01]  /*1440*/  UIMAD UR6, UR6, UR4, URZ ;  /* 0x00000004060672a4 */ /* 0x000fe2000f8e023f */
[----:B------:R-:W-:Y:S01]  /*1450*/  IMAD.SHL.U32 R16, R14, 0x40, RZ ;  /* 0x000000400e107824 */ /* 0x000fe200078e00ff */
[----:B------:R-:W-:Y:S01]  /*1460*/  UIMAD.WIDE.U32 UR16, UR26, UR4, URZ ;  /* 0x000000041a1072a5 */ /* 0x000fe2000f8e003f */
[----:B------:R-:W-:Y:S01]  /*1470*/  STL [R1+0x20], R32 ;  /* 0x0000202001007387 */ /* 0x000fe20000100800 */
[----:B------:R-:W-:Y:S01]  /*1480*/  UIMAD UR6, UR26, UR5, UR6 ;  /* 0x000000051a0672a4 */ /* 0x000fe2000f8e0206 */
[----:B-1----:R-:W-:-:S03]  /*1490*/  IADD3 R0, R32, UR24, RZ ;  /* 0x0000001820007c10 */ /* 0x002fc6000fffe0ff */
[----:B------:R-:W-:Y:S02]  /*14a0*/  UIADD3 UR6, UR17, UR6, URZ ;  /* 0x0000000611067290 */ /* 0x000fe4000fffe03f */
[----:B------:R-:W-:Y:S01]  /*14b0*/  USHF.R.S32.HI UR26, URZ, 0x1f, UR22 ;  /* 0x0000001f3f1a7899 */ /* 0x000fe20008011416 */
[C---:B------:R-:W-:Y:S01]  /*14c0*/  ISETP.GE.AND P0, PT, R0.reuse, UR8, PT ;  /* 0x0000000800007c0c */ /* 0x040fe2000bf06270 */
[----:B------:R-:W-:Y:S01]  /*14d0*/  ULDC.64 UR4, c[0x0][0x178] ;  /* 0x00005e0000047ab9 */ /* 0x000fe20000000a00 */
[----:B------:R-:W-:Y:S02]  /*14e0*/  IADD3 R0, R0, UR11, RZ ;  /* 0x0000000b00007c10 */ /* 0x000fe4000fffe0ff */
        /* <DEDUP_REMOVED lines=9> */
[----:B------:R-:W-:Y:S01]  /*1580*/  UIMAD UR26, UR26, UR4, URZ ;  /* 0x000000041a1a72a4 */ /* 0x000fe2000f8e023f */
[----:B------:R-:W-:Y:S01]  /*1590*/  PLOP3.LUT P1, PT, PT, PT, UP2, 0x80, 0x0 ;  /* 0x000000000000781c */ /* 0x000fe20003f2f028 */
[----:B------:R-:W-:Y:S01]  /*15a0*/  UIMAD.WIDE.U32 UR30, UR22, UR4, URZ ;  /* 0x00000004161e72a5 */ /* 0x000fe2000f8e003f */
[----:B------:R-:W-:Y:S01]  /*15b0*/  PLOP3.LUT P0, PT, PT, PT, UP2, 0x80, 0x0 ;  /* 0x000000000000781c */ /* 0x000fe20003f0f028 */
[----:B------:R-:W-:Y:S01]  /*15c0*/  UIMAD UR26, UR22, UR5, UR26 ;  /* 0x00000005161a72a4 */ /* 0x000fe2000f8e021a */
[----:B------:R-:W-:Y:S01]  /*15d0*/  IMAD.MOV R3, RZ, RZ, -R3 ;  /* 0x000000ffff037224 */ /* 0x000fe200078e0a03 */
[----:B------:R-:W-:Y:S01]  /*15e0*/  ISETP.GE.AND P3, PT, R40, c[0x0][0x198], PT ;  /* 0x0000660028007a0c */ /* 0x000fe20003f66270 */
[----:B------:R-:W-:Y:S01]  /*15f0*/  ULDC.64 UR4, c[0x0][0x1b8] ;  /* 0x00006e0000047ab9 */ /* 0x000fe20000000a00 */
[----:B------:R-:W-:Y:S01]  /*1600*/  SHF.R.S32.HI R10, RZ, 0x4, R15 ;  /* 0x00000004ff0a7819 */ /* 0x000fe2000001140f */
[----:B------:R-:W-:Y:S01]  /*1610*/  UIADD3 UR31, UR31, UR26, URZ ;  /* 0x0000001a1f1f7290 */ /* 0x000fe2000fffe03f */
[----:B------:R-:W-:Y:S01]  /*1620*/  IMAD R36, R3, c[0x0][0x2b8], R0 ;  /* 0x0000ae0003247a24 */ /* 0x000fe200078e0200 */
[----:B------:R-:W-:Y:S01]  /*1630*/  UIMAD UR22, UR9, UR4, URZ ;  /* 0x00000004091672a4 */ /* 0x000fe2000f8e023f */
[----:B------:R-:W-:Y:S01]  /*1640*/  LOP3.LUT R16, R16, 0x1c0, RZ, 0xc0, !PT ;  /* 0x000001c010107812 */ /* 0x000fe200078ec0ff */
[----:B------:R-:W-:Y:S01]  /*1650*/  USHF.R.S32.HI UR26, URZ, 0x1f, UR13 ;  /* 0x0000001f3f1a7899 */ /* 0x000fe2000801140d */
[----:B------:R-:W-:Y:S01]  /*1660*/  SHF.R.S32.HI R11, RZ, 0x1f, R40 ;  /* 0x0000001fff0b7819 */ /* 0x000fe20000011428 */
[----:B------:R-:W-:Y:S01]  /*1670*/  UIMAD UR22, UR10, UR5, UR22 ;  /* 0x000000050a1672a4 */ /* 0x000fe2000f8e0216 */
[----:B------:R-:W-:Y:S01]  /*1680*/  LOP3.LUT R17, R16, 0x8, R17, 0xf8, !PT ;  /* 0x0000000810117812 */ /* 0x000fe200078ef811 */
[----:B------:R-:W-:Y:S01]  /*1690*/  UIMAD.WIDE.U32 UR30, UR10, UR4, UR30 ;  /* 0x000000040a1e72a5 */ /* 0x000fe2000f8e001e */
[----:B------:R-:W-:Y:S01]  /*16a0*/  SHF.R.U32.HI R16, RZ, 0x3, R16 ;  /* 0x00000003ff107819 */ /* 0x000fe20000011610 */
[----:B------:R-:W-:Y:S01]  /*16b0*/  USEL UR26, UR26, URZ, !UP1 ;  /* 0x0000003f1a1a7287 */ /* 0x000fe2000c800000 */
[----:B------:R-:W-:Y:S01]  /*16c0*/  BSSY B0, `(.L_x_260) ;  /* 0x0000142000007945 */ /* 0x000fe20003800000 */
[----:B------:R-:W-:Y:S01]  /*16d0*/  ULDC.64 UR4, c[0x0][0x1c0] ;  /* 0x0000700000047ab9 */ /* 0x000fe20000000a00 */
[----:B------:R-:W-:Y:S01]  /*16e0*/  LOP3.LUT R16, R17, R16, RZ, 0x3c, !PT ;  /* 0x0000001011107212 */ /* 0x000fe200078e3cff */
[----:B------:R-:W-:Y:S01]  /*16f0*/  UIMAD UR26, UR26, UR4, URZ ;  /* 0x000000041a1a72a4 */ /* 0x000fe2000f8e023f */
[----:B-1----:R-:W-:Y:S01]  /*1700*/  IADD3 R4, R32, UR23, RZ ;  /* 0x0000001720047c10 */ /* 0x002fe2000fffe0ff */
[----:B------:R-:W-:-:S02]  /*1710*/  UIADD3 UR31, UR31, UR22, URZ ;  /* 0x000000161f1f7290 */ /* 0x000fc4000fffe03f */
[----:B------:R-:W-:Y:S02]  /*1720*/  UIMAD UR5, UR27, UR5, UR26 ;  /* 0x000000051b0572a4 */ /* 0x000fe4000f8e021a */
[----:B------:R-:W-:Y:S01]  /*1730*/  @P1 IMAD.HI.U32 R5, R4, c[0x0][0x2c8], RZ ;  /* 0x0000b20004051a27 */ /* 0x000fe200078e00ff */
[----:B------:R-:W-:Y:S02]  /*1740*/  UIMAD.WIDE.U32 UR30, UR27, UR4, UR30 ;  /* 0x000000041b1e72a5 */ /* 0x000fe4000f8e001e */
[----:B------:R-:W-:Y:S01]  /*1750*/  UISETP.LT.AND UP0, UPT, UR32, 0x30, UPT ;  /* 0x000000302000788c */ /* 0x000fe2000bf01270 */
[----:B------:R-:W-:Y:S01]  /*1760*/  IMAD.MOV.U32 R7, RZ, RZ, R4 ;  /* 0x000000ffff077224 */ /* 0x000fe200078e0004 */
[----:B------:R-:W-:Y:S01]  /*1770*/  @P0 SHF.R.U32.HI R7, RZ, c[0x0][0x2cc], R5 ;  /* 0x0000b300ff070a19 */ /* 0x000fe20000011605 */
[----:B------:R-:W-:Y:S01]  /*1780*/  UIADD3 UR5, UR31, UR5, URZ ;  /* 0x000000051f057290 */ /* 0x000fe2000fffe03f */
[----:B------:R-:W-:Y:S02]  /*1790*/  IMAD.U32 R9, RZ, RZ, UR31 ;  /* 0x0000001fff097e24 */ /* 0x000fe4000f8e00ff */
[--C-:B------:R-:W-:Y:S01]  /*17a0*/  SHF.R.S32.HI R6, RZ, 0x1f, R7.reuse ;  /* 0x0000001fff067819 */ /* 0x100fe20000011407 */
[----:B------:R-:W-:-:S02]  /*17b0*/  IMAD.MOV R5, RZ, RZ, -R7 ;  /* 0x000000ffff057224 */ /* 0x000fc400078e0a07 */
[----:B------:R-:W-:Y:S01]  /*17c0*/  IMAD.U32 R8, RZ, RZ, UR30 ;  /* 0x0000001eff087e24 */ /* 0x000fe2000f8e00ff */
[----:B------:R-:W-:Y:S01]  /*17d0*/  ULDC UR30, c[0x0][0x2c4] ;  /* 0x0000b100001e7ab9 */ /* 0x000fe20000000800 */
[----:B------:R-:W-:Y:S01]  /*17e0*/  IMAD.U32 R9, RZ, RZ, UR5 ;  /* 0x00000005ff097e24 */ /* 0x000fe2000f8e00ff */
[----:B------:R-:W-:Y:S01]  /*17f0*/  UIMAD UR30, UR12, UR30, URZ ;  /* 0x0000001e0c1e72a4 */ /* 0x000fe2000f8e023f */
[----:B------:R-:W-:Y:S01]  /*1800*/  IMAD R6, R6, c[0x0][0x1b0], RZ ;  /* 0x00006c0006067a24 */ /* 0x000fe200078e02ff */
[----:B------:R-:W-:Y:S01]  /*1810*/  ULDC.64 UR4, c[0x0][0x1e8] ;  /* 0x00007a0000047ab9 */ /* 0x000fe20000000a00 */
[----:B------:R-:W-:Y:S01]  /*1820*/  IMAD R5, R5, c[0x0][0x2c4], R4 ;  /* 0x0000b10005057a24 */ /* 0x000fe200078e0204 */
[----:B------:R-:W-:Y:S01]  /*1830*/  UIMAD UR22, UR9, UR4, URZ ;  /* 0x00000004091672a4 */ /* 0x000fe2000f8e023f */
[C---:B------:R-:W-:Y:S01]  /*1840*/  IMAD R6, R7.reuse, c[0x0][0x1b4], R6 ;  /* 0x00006d0007067a24 */ /* 0x040fe200078e0206 */
[----:B------:R-:W-:Y:S01]  /*1850*/  UIMAD.WIDE.U32 UR26, UR10, UR4, URZ ;  /* 0x000000040a1a72a5 */ /* 0x000fe2000f8e003f */
[----:B------:R-:W-:Y:S01]  /*1860*/  IMAD.WIDE.U32 R8, R7, c[0x0][0x1b0], R8 ;  /* 0x00006c0007087a25 */ /* 0x000fe200078e0008 */
[----:B------:R-:W-:Y:S01]  /*1870*/  SHF.R.S32.HI R7, RZ, 0x1f, R5 ;  /* 0x0000001fff077819 */ /* 0x000fe20000011405 */
[----:B------:R-:W-:-:S02]  /*1880*/  UIMAD UR22, UR10, UR5, UR22 ;  /* 0x000000050a1672a4 */ /* 0x000fc4000f8e0216 */
[----:B------:R-:W-:Y:S01]  /*1890*/  IMAD.IADD R13, R9, 0x1, R6 ;  /* 0x00000001090d7824 */ /* 0x000fe200078e0206 */
[----:B------:R-:W-:Y:S01]  /*18a0*/  USEL UR4, UR32, 0x30, UP0 ;  /* 0x0000003020047887 */ /* 0x000fe20008000000 */
[----:B------:R-:W-:Y:S01]  /*18b0*/  IMAD R7, R7, c[0x0][0x1a8], RZ ;  /* 0x00006a0007077a24 */ /* 0x000fe200078e02ff */
[----:B------:R-:W-:Y:S01]  /*18c0*/  UIADD3 UR22, UR27, UR22, URZ ;  /* 0x000000161b167290 */ /* 0x000fe2000fffe03f */
[----:B------:R-:W-:Y:S02]  /*18d0*/  IMAD.MOV.U32 R12, RZ, RZ, R8 ;  /* 0x000000ffff0c7224 */ /* 0x000fe400078e0008 */
[C---:B------:R-:W-:Y:S02]  /*18e0*/  IMAD R7, R5.reuse, c[0x0][0x1ac], R7 ;  /* 0x00006b0005077a24 */ /* 0x040fe400078e0207 */
[----:B------:R-:W-:Y:S01]  /*18f0*/  IMAD.WIDE.U32 R4, R5, c[0x0][0x1a8], R12 ;  /* 0x00006a0005047a25 */ /* 0x000fe200078e000c */
[C---:B------:R-:W-:Y:S02]  /*1900*/  IADD3 R13, R40.reuse, 0x80, RZ ;  /* 0x00000080280d7810 */ /* 0x040fe40007ffe0ff */
[----:B------:R-:W-:Y:S01]  /*1910*/  IADD3 R12, R40, 0xc0, RZ ;  /* 0x000000c0280c7810 */ /* 0x000fe20007ffe0ff */
[----:B------:R-:W-:Y:S01]  /*1920*/  IMAD.IADD R7, R5, 0x1, R7 ;  /* 0x0000000105077824 */ /* 0x000fe200078e0207 */
[----:B------:R-:W-:Y:S01]  /*1930*/  LEA R18, P0, R4, c[0x0][0x160], 0x1 ;  /* 0x0000580004127a11 */ /* 0x000fe200078008ff */
[----:B------:R-:W-:Y:S01]  /*1940*/  IMAD.SHL.U32 R8, R30, 0x40, RZ ;  /* 0x000000401e087824 */ /* 0x000fe200078e00ff */
[----:B------:R-:W-:-:S02]  /*1950*/  SHF.R.S32.HI R3, RZ, 0x1f, R13 ;  /* 0x0000001fff037819 */ /* 0x000fc4000001140d */
[----:B------:R-:W-:Y:S01]  /*1960*/  LEA.HI.X R7, R4, c[0x0][0x164], R7, 0x1, P0 ;  /* 0x0000590004077a11 */ /* 0x000fe200000f0c07 */
[----:B------:R-:W-:Y:S01]  /*1970*/  SHFL.IDX PT, R20, R18, RZ, 0x181f ;  /* 0x00181fff12147589 */ /* 0x000fe200000e0000 */
[----:B------:R-:W-:Y:S02]  /*1980*/  LOP3.LUT R8, R8, 0x1c0, RZ, 0xc0, !PT ;  /* 0x000001c008087812 */ /* 0x000fe400078ec0ff */
[----:B------:R-:W-:Y:S01]  /*1990*/  LEA.HI R4, R2, R129, RZ, 0x6 ;  /* 0x0000008102047211 */ /* 0x000fe200078f30ff */
[----:B------:R-:W1:Y:S01]  /*19a0*/  SHFL.IDX PT, R21, R7, RZ, 0x181f ;  /* 0x00181fff07157589 */ /* 0x000e6200000e0000 */
[----:B------:R-:W-:Y:S02]  /*19b0*/  SHF.R.U32.HI R6, RZ, 0x3, R8 ;  /* 0x00000003ff067819 */ /* 0x000fe40000011608 */
[----:B------:R-:W-:Y:S01]  /*19c0*/  LOP3.LUT R5, R8, 0x38, R40, 0xf8, !PT ;  /* 0x0000003808057812 */ /* 0x000fe200078ef828 */
[----:B------:R-:W-:Y:S01]  /*19d0*/  IMAD.SHL.U32 R4, R4, 0x8, RZ ;  /* 0x0000000804047824 */ /* 0x000fe200078e00ff */
[----:B------:R-:W-:Y:S01]  /*19e0*/  IADD3 R8, R40, 0x40, RZ ;  /* 0x0000004028087810 */ /* 0x000fe20007ffe0ff */
[----:B------:R-:W-:Y:S01]  /*19f0*/  SHFL.IDX PT, R24, R18, 0x1, 0x181f ;  /* 0x00381f0012187f89 */ /* 0x000fe200000e0000 */
[----:B------:R-:W-:-:S02]  /*1a00*/  LOP3.LUT R5, R5, R6, RZ, 0x3c, !PT ;  /* 0x0000000605057212 */ /* 0x000fc400078e3cff */
[----:B------:R-:W-:Y:S01]  /*1a10*/  IADD3 R6, R30, UR23, RZ ;  /* 0x000000171e067c10 */ /* 0x000fe2000fffe0ff */
[----:B------:R-:W3:Y:S01]  /*1a20*/  SHFL.IDX PT, R25, R7, 0x1, 0x181f ;  /* 0x00381f0007197f89 */ /* 0x000ee200000e0000 */
[----:B------:R-:W-:Y:S02]  /*1a30*/  LOP3.LUT R5, R5, 0xfffffe00, R4, 0xf8, !PT ;  /* 0xfffffe0005057812 */ /* 0x000fe400078ef804 */
[----:B------:R-:W-:Y:S01]  /*1a40*/  ISETP.GE.AND P0, PT, R6, UR30, PT ;  /* 0x0000001e06007c0c */ /* 0x000fe2000bf06270 */
[----:B------:R-:W-:Y:S01]  /*1a50*/  SHFL.IDX PT, R19, R7, 0x3, 0x181f ;  /* 0x00781f0007137f89 */ /* 0x000fe200000e0000 */
[----:B------:R-:W-:Y:S01]  /*1a60*/  SHF.R.S32.HI R4, RZ, 0x1f, R8 ;  /* 0x0000001fff047819 */ /* 0x000fe20000011408 */
[----:B------:R-:W-:Y:S01]  /*1a70*/  IMAD.SHL.U32 R41, R5, 0x2, RZ ;  /* 0x0000000205297824 */ /* 0x000fe200078e00ff */
[----:B------:R-:W-:Y:S02]  /*1a80*/  SHF.R.S32.HI R0, RZ, 0x1f, R12 ;  /* 0x0000001fff007819 */ /* 0x000fe4000001140c */
[----:B------:R-:W-:-:S02]  /*1a90*/  LEA.HI R4, R4, R8, RZ, 0x3 ;  /* 0x0000000804047211 */ /* 0x000fc400078f18ff */
[----:B------:R-:W-:Y:S02]  /*1aa0*/  ISETP.GE.AND P2, PT, R8, c[0x0][0x198], PT ;  /* 0x0000660008007a0c */ /* 0x000fe40003f46270 */
[----:B------:R-:W-:Y:S02]  /*1ab0*/  LEA.HI R3, R3, R13, RZ, 0x3 ;  /* 0x0000000d03037211 */ /* 0x000fe400078f18ff */
[----:B------:R-:W-:Y:S02]  /*1ac0*/  ISETP.GE.AND P4, PT, R13, c[0x0][0x198], PT ;  /* 0x000066000d007a0c */ /* 0x000fe40003f86270 */
[----:B------:R-:W-:Y:S02]  /*1ad0*/  LEA.HI R0, R0, R12, RZ, 0x3 ;  /* 0x0000000c00007211 */ /* 0x000fe400078f18ff */
[----:B------:R-:W-:Y:S02]  /*1ae0*/  ISETP.GE.AND P5, PT, R12, c[0x0][0x198], PT ;  /* 0x000066000c007a0c */ /* 0x000fe40003fa6270 */
[----:B------:R-:W-:Y:S01]  /*1af0*/  LOP3.LUT R35, R4, 0xfffffff8, RZ, 0xc0, !PT ;  /* 0xfffffff804237812 */ /* 0x000fe200078ec0ff */
[----:B-1----:R-:W-:Y:S01]  /*1b00*/  @!P0 IMAD.WIDE R4, R40, 0x2, R20 ;  /* 0x0000000228048825 */ /* 0x002fe200078e0214 */
[----:B------:R-:W-:-:S02]  /*1b10*/  LOP3.LUT R34, R3, 0xfffffff8, RZ, 0xc0, !PT ;  /* 0xfffffff803227812 */ /* 0x000fc400078ec0ff */
[----:B------:R-:W-:Y:S01]  /*1b20*/  LOP3.LUT R33, R0, 0xfffffff8, RZ, 0xc0, !PT ;  /* 0xfffffff800217812 */ /* 0x000fe200078ec0ff */
[--C-:B------:R-:W-:Y:S01]  /*1b30*/  @!P0 IMAD.WIDE R26, R35, 0x2, R20.reuse ;  /* 0x00000002231a8825 */ /* 0x100fe200078e0214 */
[----:B------:R1:W-:Y:S01]  /*1b40*/  @!P0 LDGSTS.E.BYPASS.LTC128B.128 [R41+0x4080], [R4.64], !P3 ;  /* 0x0408000004298fae */ /* 0x0003e2000d901d52 */
[----:B------:R-:W-:Y:S02]  /*1b50*/  IADD3 R3, R6, 0x20, RZ ;  /* 0x0000002006037810 */ /* 0x000fe40007ffe0ff */
[--C-:B------:R-:W-:Y:S01]  /*1b60*/  @!P0 IMAD.WIDE R22, R34, 0x2, R20.reuse ;  /* 0x0000000222168825 */ /* 0x100fe200078e0214 */
[----:B------:R4:W-:Y:S01]  /*1b70*/  @!P0 LDGSTS.E.BYPASS.LTC128B.128 [R41+0x8080], [R26.64], !P2 ;  /* 0x080800001a298fae */ /* 0x0009e2000d101d52 */
[----:B------:R-:W-:Y:S02]  /*1b80*/  ISETP.GE.AND P6, PT, R8, c[0x0][0x1d4], PT ;  /* 0x0000750008007a0c */ /* 0x000fe40003fc6270 */
[----:B------:R-:W-:Y:S01]  /*1b90*/  @!P0 IMAD.WIDE R20, R33, 0x2, R20 ;  /* 0x0000000221148825 */ /* 0x000fe200078e0214 */
[----:B------:R5:W-:Y:S04]  /*1ba0*/  @!P0 LDGSTS.E.BYPASS.LTC128B.128 [R41+0xc080], [R22.64], !P4 ;  /* 0x0c08000016298fae */ /* 0x000be8000e101d52 */
[----:B------:R5:W-:Y:S01]  /*1bb0*/  @!P0 LDGSTS.E.BYPASS.LTC128B.128 [R41+0x10080], [R20.64], !P5 ;  /* 0x1008000014298fae */ /* 0x000be2000e901d52 */
[----:B------:R-:W-:-:S02]  /*1bc0*/  ISETP.GE.AND P0, PT, R3, UR30, PT ;  /* 0x0000001e03007c0c */ /* 0x000fc4000bf06270 */
[C---:B------:R-:W-:Y:S02]  /*1bd0*/  IADD3 R3, R6.reuse, 0x40, RZ ;  /* 0x0000004006037810 */ /* 0x040fe40007ffe0ff */
[----:B------:R-:W-:-:S09]  /*1be0*/  IADD3 R6, R6, 0x60, RZ ;  /* 0x0000006006067810 */ /* 0x000fd20007ffe0ff */
[----:B---3--:R-:W-:Y:S01]  /*1bf0*/  @!P0 IMAD.WIDE R28, R40, 0x2, R24 ;  /* 0x00000002281c8825 */ /* 0x008fe200078e0218 */
[----:B-1----:R-:W-:-:S03]  /*1c00*/  SHF.R.S32.HI R5, RZ, 0x1f, R36 ;  /* 0x0000001fff057819 */ /* 0x002fc60000011424 */
[----:B----4-:R-:W-:Y:S01]  /*1c10*/  @!P0 IMAD.WIDE R26, R35, 0x2, R24 ;  /* 0x00000002231a8825 */ /* 0x010fe200078e0218 */
[----:B------:R1:W-:Y:S03]  /*1c20*/  @!P0 LDGSTS.E.BYPASS.LTC128B.128 [R41+0x5080], [R28.64], !P3 ;  /* 0x050800001c298fae */ /* 0x0003e6000d901d52 */
[----:B------:R-:W-:Y:S01]  /*1c30*/  IMAD R0, R5, c[0x0][0x1e0], RZ ;  /* 0x0000780005007a24 */ /* 0x000fe200078e02ff */
[----:B------:R3:W-:Y:S01]  /*1c40*/  @!P0 LDGSTS.E.BYPASS.LTC128B.128 [R41+0x9080], [R26.64], !P2 ;  /* 0x090800001a298fae */ /* 0x0007e2000d101d52 */
[----:B-----5:R-:W-:-:S04]  /*1c50*/  IMAD.WIDE.U32 R22, R36, c[0x0][0x1e0], RZ ;  /* 0x0000780024167a25 */ /* 0x020fc800078e00ff */
[----:B------:R-:W-:-:S04]  /*1c60*/  @!P0 IMAD.WIDE R20, R34, 0x2, R24 ;  /* 0x0000000222148825 */ /* 0x000fc800078e0218 */
[----:B------:R-:W-:Y:S01]  /*1c70*/  IMAD R0, R36, c[0x0][0x1e4], R0 ;  /* 0x0000790024007a24 */ /* 0x000fe200078e0200 */
[----:B------:R4:W-:Y:S01]  /*1c80*/  @!P0 LDGSTS.E.BYPASS.LTC128B.128 [R41+0xd080], [R20.64], !P4 ;  /* 0x0d08000014298fae */ /* 0x0009e2000e101d52 */
[----:B------:R-:W-:-:S04]  /*1c90*/  @!P0 IMAD.WIDE R24, R33, 0x2, R24 ;  /* 0x0000000221188825 */ /* 0x000fc800078e0218 */
[----:B------:R-:W-:Y:S01]  /*1ca0*/  IMAD.IADD R23, R23, 0x1, R0 ;  /* 0x0000000117177824 */ /* 0x000fe200078e0200 */
[----:B------:R5:W-:Y:S01]  /*1cb0*/  @!P0 LDGSTS.E.BYPASS.LTC128B.128 [R41+0x11080], [R24.64], !P5 ;  /* 0x1108000018298fae */ /* 0x000be2000e901d52 */
[----:B------:R-:W-:-:S03]  /*1cc0*/  ISETP.GE.AND P0, PT, R3, UR30, PT ;  /* 0x0000001e03007c0c */ /* 0x000fc6000bf06270 */
[----:B----4-:R-:W-:Y:S04]  /*1cd0*/  SHFL.IDX PT, R20, R18, 0x2, 0x181f ;  /* 0x00581f0012147f89 */ /* 0x010fe800000e0000 */
[----:B------:R-:W3:Y:S04]  /*1ce0*/  SHFL.IDX PT, R21, R7, 0x2, 0x181f ;  /* 0x00581f0007157f89 */ /* 0x000ee800000e0000 */
[----:B------:R-:W4:Y:S02]  /*1cf0*/  SHFL.IDX PT, R18, R18, 0x3, 0x181f ;  /* 0x00781f0012127f89 */ /* 0x000f2400000e0000 */
[----:B---3--:R-:W-:-:S04]  /*1d00*/  @!P0 IMAD.WIDE R26, R40, 0x2, R20 ;  /* 0x00000002281a8825 */ /* 0x008fc800078e0214 */
[--C-:B-----5:R-:W-:Y:S01]  /*1d10*/  @!P0 IMAD.WIDE R24, R35, 0x2, R20.reuse ;  /* 0x0000000223188825 */ /* 0x120fe200078e0214 */
[----:B------:R4:W-:Y:S04]  /*1d20*/  @!P0 LDGSTS.E.BYPASS.LTC128B.128 [R41+0x6080], [R26.64], !P3 ;  /* 0x060800001a298fae */ /* 0x0009e8000d901d52 */
[----:B------:R3:W-:Y:S02]  /*1d30*/  @!P0 LDGSTS.E.BYPASS.LTC128B.128 [R41+0xa080], [R24.64], !P2 ;  /* 0x0a08000018298fae */ /* 0x0007e4000d101d52 */
[----:B---3--:R-:W-:Y:S01]  /*1d40*/  @!P0 IMAD.WIDE R24, R33, 0x2, R20 ;  /* 0x0000000221188825 */ /* 0x008fe200078e0214 */
[----:B--2---:R-:W-:-:S03]  /*1d50*/  SHF.R.S32.HI R4, RZ, 0x1f, R31 ;  /* 0x0000001fff047819 */ /* 0x004fc6000001141f */
[C---:B------:R-:W-:Y:S01]  /*1d60*/  IMAD.WIDE.U32 R22, R31.reuse, c[0x0][0x1f0], R22 ;  /* 0x00007c001f167a25 */ /* 0x040fe200078e0016 */
[----:B------:R-:W-:Y:S03]  /*1d70*/  STL [R1+0x8], R31 ;  /* 0x0000081f01007387 */ /* 0x000fe60000100800 */
[----:B------:R-:W-:Y:S01]  /*1d80*/  IMAD R0, R4, c[0x0][0x1f0], RZ ;  /* 0x00007c0004007a24 */ /* 0x000fe200078e02ff */
[----:B------:R-:W-:Y:S01]  /*1d90*/  IADD3 R9, P1, R22, UR26, RZ ;  /* 0x0000001a16097c10 */ /* 0x000fe2000ff3e0ff */
[----:B------:R-:W-:Y:S01]  /*1da0*/  IMAD R4, R4, c[0x0][0x218], RZ ;  /* 0x0000860004047a24 */ /* 0x000fe200078e02ff */
[----:B------:R-:W-:Y:S01]  /*1db0*/  STL [R1+0x24], R40 ;  /* 0x0000242801007387 */ /* 0x000fe20000100800 */
[C---:B------:R-:W-:Y:S02]  /*1dc0*/  IMAD R0, R31.reuse, c[0x0][0x1f4], R0 ;  /* 0x00007d001f007a24 */ /* 0x040fe400078e0200 */
[----:B------:R-:W-:Y:S01]  /*1dd0*/  IMAD R4, R31, c[0x0][0x21c], R4 ;  /* 0x000087001f047a24 */ /* 0x000fe200078e0204 */
[----:B------:R-:W-:Y:S02]  /*1de0*/  STL [R1+0xc], R36 ;  /* 0x00000c2401007387 */ /* 0x000fe40000100800 */
[----:B------:R-:W-:-:S02]  /*1df0*/  IADD3.X R0, R23, UR22, R0, P1, !PT ;  /* 0x0000001617007c10 */ /* 0x000fc40008ffe400 */
[C---:B------:R-:W-:Y:S01]  /*1e00*/  LEA R3, P1, R9.reuse, c[0x0][0x1c8], 0x1 ;  /* 0x0000720009037a11 */ /* 0x040fe200078208ff */
[----:B------:R-:W-:Y:S03]  /*1e10*/  STL [R1+0x1c], R41 ;  /* 0x00001c2901007387 */ /* 0x000fe60000100800 */
[----:B------:R-:W-:Y:S01]  /*1e20*/  LEA.HI.X R0, R9, c[0x0][0x1cc], R0, 0x1, P1 ;  /* 0x0000730009007a11 */ /* 0x000fe200008f0c00 */
[----:B------:R-:W-:Y:S01]  /*1e30*/  SHFL.IDX PT, R22, R3, RZ, 0x181f ;  /* 0x00181fff03167589 */ /* 0x000fe200000e0000 */
[----:B------:R-:W-:Y:S01]  /*1e40*/  ISETP.GE.AND P1, PT, R6, UR30, PT ;  /* 0x0000001e06007c0c */ /* 0x000fe2000bf26270 */
[----:B------:R-:W-:Y:S01]  /*1e50*/  @!P0 IMAD.WIDE R6, R34, 0x2, R20 ;  /* 0x0000000222068825 */ /* 0x000fe200078e0214 */
[----:B------:R-:W-:Y:S01]  /*1e60*/  LEA.HI R9, R15, R10, RZ, 0x1 ;  /* 0x0000000a0f097211 */ /* 0x000fe200078f08ff */
[----:B------:R-:W2:Y:S02]  /*1e70*/  SHFL.IDX PT, R23, R0, RZ, 0x181f ;  /* 0x00181fff00177589 */ /* 0x000ea400000e0000 */
[----:B------:R-:W-:Y:S01]  /*1e80*/  IMAD.WIDE.U32 R20, R36, c[0x0][0x208], RZ ;  /* 0x0000820024147a25 */ /* 0x000fe200078e00ff */
[----:B------:R-:W-:Y:S01]  /*1e90*/  LOP3.LUT R9, R9, 0xfffffffe, RZ, 0xc0, !PT ;  /* 0xfffffffe09097812 */ /* 0x000fe200078ec0ff */
[----:B------:R3:W-:Y:S04]  /*1ea0*/  @!P0 LDGSTS.E.BYPASS.LTC128B.128 [R41+0xe080], [R6.64], !P4 ;  /* 0x0e08000006298fae */ /* 0x0007e8000e101d52 */
[----:B------:R5:W-:Y:S01]  /*1eb0*/  @!P0 LDGSTS.E.BYPASS.LTC128B.128 [R41+0x12080], [R24.64], !P5 ;  /* 0x1208000018298fae */ /* 0x000be2000e901d52 */
[----:B------:R-:W-:Y:S01]  /*1ec0*/  ISETP.GE.AND P5, PT, R13, c[0x0][0x1d4], PT ;  /* 0x000075000d007a0c */ /* 0x000fe20003fa6270 */
[----:B----4-:R-:W-:-:S02]  /*1ed0*/  @!P1 IMAD.WIDE R26, R40, 0x2, R18 ;  /* 0x00000002281a9825 */ /* 0x010fc400078e0212 */
[----:B------:R-:W-:Y:S02]  /*1ee0*/  STL [R1+0x18], R35 ;  /* 0x0000182301007387 */ /* 0x000fe40000100800 */
[----:B------:R-:W-:Y:S02]  /*1ef0*/  IMAD.IADD R9, R10, 0x1, -R9 ;  /* 0x000000010a097824 */ /* 0x000fe400078e0a09 */
[----:B------:R4:W-:Y:S01]  /*1f00*/  @!P1 LDGSTS.E.BYPASS.LTC128B.128 [R41+0x7080], [R26.64], !P3 ;  /* 0x070800001a299fae */ /* 0x0009e2000d901d52 */
[----:B------:R-:W-:-:S03]  /*1f10*/  ISETP.GE.AND P3, PT, R40, c[0x0][0x1d4], PT ;  /* 0x0000750028007a0c */ /* 0x000fc60003f66270 */
[----:B------:R-:W-:Y:S04]  /*1f20*/  STL [R1+0x14], R34 ;  /* 0x0000142201007387 */ /* 0x000fe80000100800 */
[----:B------:R-:W-:Y:S01]  /*1f30*/  STL [R1+0x10], R33 ;  /* 0x0000102101007387 */ /* 0x000fe20000100800 */
[----:B---3--:R-:W-:Y:S01]  /*1f40*/  IMAD R6, R5, c[0x0][0x208], RZ ;  /* 0x0000820005067a24 */ /* 0x008fe200078e02ff */
[----:B------:R-:W-:Y:S01]  /*1f50*/  IADD3 R5, -R30, UR4, RZ ;  /* 0x000000041e057c10 */ /* 0x000fe2000fffe1ff */
[----:B------:R-:W-:Y:S02]  /*1f60*/  ULDC.64 UR4, c[0x0][0x210] ;  /* 0x0000840000047ab9 */ /* 0x000fe40000000a00 */
[----:B------:R-:W-:Y:S01]  /*1f70*/  IMAD R6, R36, c[0x0][0x20c], R6 ;  /* 0x0000830024067a24 */ /* 0x000fe200078e0206 */
[----:B------:R-:W-:Y:S01]  /*1f80*/  ISETP.GE.AND P0, PT, R5, 0x1, PT ;  /* 0x000000010500780c */ /* 0x000fe20003f06270 */
[----:B-----5:R-:W-:Y:S01]  /*1f90*/  @!P1 IMAD.WIDE R24, R34, 0x2, R18 ;  /* 0x0000000222189825 */ /* 0x020fe200078e0212 */
[----:B------:R-:W-:-:S02]  /*1fa0*/  UIMAD UR25, UR9, UR4, URZ ;  /* 0x00000004091972a4 */ /* 0x000fc4000f8e023f */
[----:B------:R-:W-:Y:S01]  /*1fb0*/  UIMAD.WIDE.U32 UR30, UR10, UR4, URZ ;  /* 0x000000040a1e72a5 */ /* 0x000fe2000f8e003f */
[----:B------:R-:W-:Y:S01]  /*1fc0*/  IMAD.IADD R21, R21, 0x1, R6 ;  /* 0x0000000115157824 */ /* 0x000fe200078e0206 */
[----:B------:R-:W-:Y:S01]  /*1fd0*/  UIMAD UR25, UR10, UR5, UR25 ;  /* 0x000000050a1972a4 */ /* 0x000fe2000f8e0219 */
[--C-:B------:R-:W-:Y:S01]  /*1fe0*/  @!P1 IMAD.WIDE R6, R35, 0x2, R18.reuse ;  /* 0x0000000223069825 */ /* 0x100fe200078e0212 */
[----:B------:R-:W-:Y:S02]  /*1ff0*/  UIADD3 UR4, UR21, -0x1, URZ ;  /* 0xffffffff15047890 */ /* 0x000fe4000fffe03f */
[----:B------:R-:W-:Y:S01]  /*2000*/  UIADD3 UR25, UR31, UR25, URZ ;  /* 0x000000191f197290 */ /* 0x000fe2000fffe03f */
[----:B------:R-:W-:Y:S01]  /*2010*/  @!P1 IMAD.WIDE R18, R33, 0x2, R18 ;  /* 0x0000000221129825 */ /* 0x000fe200078e0212 */
[----:B------:R2:W-:Y:S01]  /*2020*/  @!P1 LDGSTS.E.BYPASS.LTC128B.128 [R41+0xb080], [R6.64], !P2 ;  /* 0x0b08000006299fae */ /* 0x0005e2000d101d52 */
[----:B------:R-:W-:-:S03]  /*2030*/  ISETP.GE.AND P2, PT, R12, c[0x0][0x198], PT ;  /* 0x000066000c007a0c */ /* 0x000fc60003f46270 */
[----:B------:R3:W-:Y:S01]  /*2040*/  @!P1 LDGSTS.E.BYPASS.LTC128B.128 [R41+0xf080], [R24.64], !P4 ;  /* 0x0f08000018299fae */ /* 0x0007e2000e101d52 */
[----:B------:R-:W-:-:S09]  /*2050*/  ISETP.GE.AND P4, PT, R12, c[0x0][0x1d4], PT ;  /* 0x000075000c007a0c */ /* 0x000fd20003f86270 */
[----:B------:R5:W-:Y:S01]  /*2060*/  @!P1 LDGSTS.E.BYPASS.LTC128B.128 [R41+0x13080], [R18.64], !P2 ;  /* 0x1308000012299fae */ /* 0x000be2000d101d52 */
[----:B------:R-:W-:Y:S02]  /*2070*/  LOP3.LUT P1, RZ, R14, 0x2, RZ, 0xc0, !PT ;  /* 0x000000020eff7812 */ /* 0x000fe4000782c0ff */
[C---:B------:R-:W-:Y:S01]  /*2080*/  ISETP.GE.AND P2, PT, R40.reuse, c[0x0][0x1d4], PT ;  /* 0x0000750028007a0c */ /* 0x040fe20003f46270 */
[----:B------:R-:W0:Y:S01]  /*2090*/  LDGDEPBAR ;  /* 0x00000000000079af */ /* 0x000e220000000000 */
[----:B--2---:R-:W-:-:S04]  /*20a0*/  @P0 IMAD.WIDE R6, R40, 0x2, R22 ;  /* 0x0000000228060825 */ /* 0x004fc800078e0216 */
[--C-:B---3--:R-:W-:Y:S01]  /*20b0*/  @P0 IMAD.WIDE R24, R35, 0x2, R22.reuse ;  /* 0x0000000223180825 */ /* 0x108fe200078e0216 */
[----:B------:R2:W-:Y:S04]  /*20c0*/  @P0 LDGSTS.E.BYPASS.LTC128B.128 [R41+0x14080], [R6.64], !P3 ;  /* 0x1408000006290fae */ /* 0x0005e8000d901d52 */
[----:B------:R3:W-:Y:S01]  /*20d0*/  @P0 LDGSTS.E.BYPASS.LTC128B.128 [R41+0x15880], [R24.64], !P6 ;  /* 0x1588000018290fae */ /* 0x0007e2000f101d52 */
[----:B-----5:R-:W-:-:S04]  /*20e0*/  @P0 IMAD.WIDE R18, R34, 0x2, R22 ;  /* 0x0000000222120825 */ /* 0x020fc800078e0216 */
[----:B------:R-:W-:Y:S01]  /*20f0*/  @P0 IMAD.WIDE R22, R33, 0x2, R22 ;  /* 0x0000000221160825 */ /* 0x000fe200078e0216 */
[----:B------:R5:W-:Y:S04]  /*2100*/  @P0 LDGSTS.E.BYPASS.LTC128B.128 [R41+0x17080], [R18.64], !P5 ;  /* 0x1708000012290fae */ /* 0x000be8000e901d52 */
[----:B------:R1:W-:Y:S01]  /*2110*/  @P0 LDGSTS.E.BYPASS.LTC128B.128 [R41+0x18880], [R22.64], !P4 ;  /* 0x1888000016290fae */ /* 0x0003e2000e101d52 */
[----:B--2---:R-:W-:-:S05]  /*2120*/  LOP3.LUT R7, R15, 0xfffffff0, RZ, 0xc0, !PT ;  /* 0xfffffff00f077812 */ /* 0x004fca00078ec0ff */
[----:B------:R-:W-:-:S05]  /*2130*/  IMAD.IADD R7, R129, 0x1, -R7 ;  /* 0x0000000181077824 */ /* 0x000fca00078e0a07 */
[----:B------:R-:W-:Y:S01]  /*2140*/  SHF.R.S32.HI R6, RZ, 0x1f, R7 ;  /* 0x0000001fff067819 */ /* 0x000fe20000011407 */
[----:B-----5:R-:W-:-:S03]  /*2150*/  IMAD.WIDE.U32 R18, R31, c[0x0][0x218], R20 ;  /* 0x000086001f127a25 */ /* 0x020fc600078e0014 */
[----:B------:R-:W-:Y:S01]  /*2160*/  LEA.HI R6, R6, R7, RZ, 0x3 ;  /* 0x0000000706067211 */ /* 0x000fe200078f18ff */
[----:B------:R2:W-:Y:S01]  /*2170*/  SHFL.IDX PT, R20, R3, 0x1, 0x181f ;  /* 0x00381f0003147f89 */ /* 0x0005e200000e0000 */
[----:B------:R-:W-:-:S03]  /*2180*/  IADD3 R15, P0, R18, UR30, RZ ;  /* 0x0000001e120f7c10 */ /* 0x000fc6000ff1e0ff */
[----:B------:R5:W1:Y:S01]  /*2190*/  SHFL.IDX PT, R21, R0, 0x1, 0x181f ;  /* 0x00381f0000157f89 */ /* 0x000a6200000e0000 */
[----:B------:R-:W-:Y:S02]  /*21a0*/  IADD3.X R4, R19, UR25, R4, P0, !PT ;  /* 0x0000001913047c10 */ /* 0x000fe400087fe404 */
[----:B------:R-:W-:Y:S02]  /*21b0*/  ISETP.GT.AND P0, PT, R5, 0x20, PT ;  /* 0x000000200500780c */ /* 0x000fe40003f04270 */
[C---:B--2---:R-:W-:Y:S01]  /*21c0*/  LOP3.LUT R3, R6.reuse, 0xfffffff8, RZ, 0xc0, !PT ;  /* 0xfffffff806037812 */ /* 0x044fe200078ec0ff */
[----:B------:R-:W-:Y:S02]  /*21d0*/  IMAD.SHL.U32 R6, R6, 0x40, RZ ;  /* 0x0000004006067824 */ /* 0x000fe400078e00ff */
[----:B-----5:R-:W-:-:S08]  /*21e0*/  IMAD R0, R9, 0x200, R16 ;  /* 0x0000020009007824 */ /* 0x020fd000078e0210 */
[----:B-1----:R-:W-:-:S04]  /*21f0*/  @P0 IMAD.WIDE R18, R40, 0x2, R20 ;  /* 0x0000000228120825 */ /* 0x002fc800078e0214 */
[--C-:B------:R-:W-:Y:S01]  /*2200*/  @P0 IMAD.WIDE R16, R35, 0x2, R20.reuse ;  /* 0x0000000223100825 */ /* 0x100fe200078e0214 */
[----:B------:R1:W-:Y:S01]  /*2210*/  @P0 LDGSTS.E.BYPASS.LTC128B.128 [R41+0x15080], [R18.64], !P3 ;  /* 0x1508000012290fae */ /* 0x0003e2000d901d52 */
[----:B------:R-:W-:Y:S02]  /*2220*/  ISETP.GT.AND P3, PT, R32, 0x2f, PT ;  /* 0x0000002f2000780c */ /* 0x000fe40003f64270 */
[--C-:B------:R-:W-:Y:S01]  /*2230*/  @P0 IMAD.WIDE R22, R34, 0x2, R20.reuse ;  /* 0x0000000222160825 */ /* 0x100fe200078e0214 */
[----:B------:R2:W-:Y:S03]  /*2240*/  @P0 LDGSTS.E.BYPASS.LTC128B.128 [R41+0x16880], [R16.64], !P6 ;  /* 0x1688000010290fae */ /* 0x0005e6000f101d52 */
[----:B------:R-:W-:Y:S01]  /*2250*/  @P0 IMAD.WIDE R20, R33, 0x2, R20 ;  /* 0x0000000221140825 */ /* 0x000fe200078e0214 */
[----:B------:R5:W-:Y:S03]  /*2260*/  @P0 LDGSTS.E.BYPASS.LTC128B.128 [R41+0x18080], [R22.64], !P5 ;  /* 0x1808000016290fae */ /* 0x000be6000e901d52 */
[----:B------:R-:W-:Y:S01]  /*2270*/  IMAD.IADD R3, R7, 0x1, -R3 ;  /* 0x0000000107037824 */ /* 0x000fe200078e0a03 */
[----:B------:R5:W-:Y:S01]  /*2280*/  @P0 LDGSTS.E.BYPASS.LTC128B.128 [R41+0x19880], [R20.64], !P4 ;  /* 0x1988000014290fae */ /* 0x000be2000e101d52 */
[----:B---3--:R-:W-:Y:S01]  /*2290*/  IMAD.SHL.U32 R25, R0, 0x2, RZ ;  /* 0x0000000200197824 */ /* 0x008fe200078e00ff */
[----:B------:R-:W-:Y:S01]  /*22a0*/  LEA.HI R7, R2, R129, RZ, 0x5 ;  /* 0x0000008102077211 */ /* 0x000fe200078f28ff */
[----:B------:R-:W-:Y:S01]  /*22b0*/  IMAD.SHL.U32 R5, R3, 0x40, RZ ;  /* 0x0000004003057824 */ /* 0x000fe200078e00ff */
[----:B------:R-:W0:Y:S01]  /*22c0*/  LDGDEPBAR ;  /* 0x00000000000079af */ /* 0x000e220000000000 */
[----:B------:R-:W-:Y:S01]  /*22d0*/  IMAD.SHL.U32 R9, R9, 0x8, RZ ;  /* 0x0000000809097824 */ /* 0x000fe200078e00ff */
[----:B------:R-:W-:-:S02]  /*22e0*/  IADD3 R0, R25, 0x14080, RZ ;  /* 0x0001408019007810 */ /* 0x000fc40007ffe0ff */
[----:B------:R-:W-:Y:S01]  /*22f0*/  LOP3.LUT R5, R5, 0x1c0, RZ, 0xc0, !PT ;  /* 0x000001c005057812 */ /* 0x000fe200078ec0ff */
[----:B------:R-:W-:Y:S01]  /*2300*/  STL [R1+0x4], R25 ;  /* 0x0000041901007387 */ /* 0x000fe20000100800 */
[----:B------:R-:W-:Y:S02]  /*2310*/  IADD3 R24, R25, 0x140a0, RZ ;  /* 0x000140a019187810 */ /* 0x000fe40007ffe0ff */
[----:B------:R-:W-:Y:S02]  /*2320*/  @P1 IADD3 R24, R0, -0x20, RZ ;  /* 0xffffffe000181810 */ /* 0x000fe40007ffe0ff */
[----:B------:R-:W-:Y:S02]  /*2330*/  LOP3.LUT R0, R5, 0x8, R9, 0xf8, !PT ;  /* 0x0000000805007812 */ /* 0x000fe400078ef809 */
[----:B------:R-:W-:Y:S01]  /*2340*/  SHF.R.U32.HI R5, RZ, 0x3, R5 ;  /* 0x00000003ff057819 */ /* 0x000fe20000011605 */
[----:B------:R-:W-:Y:S01]  /*2350*/  STL [R1], R24 ;  /* 0x0000001801007387 */ /* 0x000fe20000100800 */
[----:B------:R-:W-:-:S02]  /*2360*/  LEA R10, P1, R15, c[0x0][0x1f8], 0x1 ;  /* 0x00007e000f0a7a11 */ /* 0x000fc400078208ff */
[----:B------:R-:W-:Y:S01]  /*2370*/  LOP3.LUT R5, R0, R5, RZ, 0x3c, !PT ;  /* 0x0000000500057212 */ /* 0x000fe200078e3cff */
[----:B------:R-:W-:Y:S01]  /*2380*/  IMAD.MOV.U32 R0, RZ, RZ, 0x20 ;  /* 0x00000020ff007424 */ /* 0x000fe200078e00ff */
[----:B------:R-:W-:Y:S01]  /*2390*/  LEA.HI.X R15, R15, c[0x0][0x1fc], R4, 0x1, P1 ;  /* 0x00007f000f0f7a11 */ /* 0x000fe200008f0c04 */
[----:B------:R-:W-:Y:S01]  /*23a0*/  IMAD.MOV.U32 R4, RZ, RZ, 0x10 ;  /* 0x00000010ff047424 */ /* 0x000fe200078e00ff */
[----:B------:R-:W-:Y:S01]  /*23b0*/  LOP3.LUT R5, R5, 0xfffffe00, R6, 0xf8, !PT ;  /* 0xfffffe0005057812 */ /* 0x000fe200078ef806 */
[----:B-1----:R-:W-:Y:S01]  /*23c0*/  SHFL.IDX PT, R18, R10, RZ, 0x181f ;  /* 0x00181fff0a127589 */ /* 0x002fe200000e0000 */
[----:B------:R-:W-:Y:S01]  /*23d0*/  SHF.R.S32.HI R6, RZ, 0x5, R7 ;  /* 0x00000005ff067819 */ /* 0x000fe20000011407 */
[----:B------:R-:W-:-:S04]  /*23e0*/  DEPBAR.LE SB0, 0x1 ;  /* 0x000080400000791a */ /* 0x000fc80000000000 */
[----:B------:R-:W-:Y:S01]  /*23f0*/  IMAD R220, R6, 0x400, R5 ;  /* 0x0000040006dc7824 */ /* 0x000fe200078e0205 */
[C---:B------:R-:W-:Y:S01]  /*2400*/  LOP3.LUT P0, RZ, R3.reuse, 0x2, RZ, 0xc0, !PT ;  /* 0x0000000203ff7812 */ /* 0x040fe2000780c0ff */
[----:B------:R-:W2:Y:S01]  /*2410*/  SHFL.IDX PT, R19, R15, RZ, 0x181f ;  /* 0x00181fff0f137589 */ /* 0x000ea200000e0000 */
[----:B------:R-:W-:Y:S02]  /*2420*/  LOP3.LUT P1, RZ, R3, 0x4, RZ, 0xc0, !PT ;  /* 0x0000000403ff7812 */ /* 0x000fe4000782c0ff */
[----:B------:R-:W-:Y:S01]  /*2430*/  SEL R4, R4, 0xfffffff0, !P0 ;  /* 0xfffffff004047807 */ /* 0x000fe20004000000 */
[----:B------:R1:W-:Y:S01]  /*2440*/  STL [R1+0x3c], R11 ;  /* 0x00003c0b01007387 */ /* 0x0003e20000100800 */
[C---:B------:R-:W-:Y:S01]  /*2450*/  LEA R228, R220.reuse, 0x4080, 0x1 ;  /* 0x00004080dce47811 */ /* 0x040fe200078e08ff */
[----:B------:R-:W-:Y:S01]  /*2460*/  IMAD.SHL.U32 R220, R220, 0x2, RZ ;  /* 0x00000002dcdc7824 */ /* 0x000fe200078e00ff */
[----:B------:R-:W-:Y:S01]  /*2470*/  SEL R3, R0, 0xffffffe0, !P1 ;  /* 0xffffffe000037807 */ /* 0x000fe20004800000 */
[----:B------:R-:W-:Y:S01]  /*2480*/  BAR.SYNC.DEFER_BLOCKING 0x0 ;  /* 0x0000000000007b1d */ /* 0x000fe20000010000 */
[----:B------:R-:W-:Y:S01]  /*2490*/  IADD3 R9, -R30, UR32, RZ ;  /* 0x000000201e097c10 */ /* 0x000fe2000fffe1ff */
[--C-:B------:R-:W-:Y:S01]  /*24a0*/  IMAD R224, R4, 0x2, R228.reuse ;  /* 0x0000000204e07824 */ /* 0x100fe200078e02e4 */
[----:B------:R-:W-:Y:S01]  /*24b0*/  ISETP.GE.AND P1, PT, R8, c[0x0][0x1d4], PT ;  /* 0x0000750008007a0c */ /* 0x000fe20003f26270 */
[----:B------:R-:W-:Y:S01]  /*24c0*/  IMAD R228, R3, 0x2, R228 ;  /* 0x0000000203e47824 */ /* 0x000fe200078e02e4 */
[----:B------:R-:W-:Y:S01]  /*24d0*/  ISETP.LT.OR P0, PT, R9, 0x1, P2 ;  /* 0x000000010900780c */ /* 0x000fe20001701670 */
[----:B------:R-:W-:Y:S01]  /*24e0*/  IMAD R232, R3, 0x2, R224 ;  /* 0x0000000203e87824 */ /* 0x000fe200078e02e0 */
[----:B------:R-:W-:-:S02]  /*24f0*/  ISETP.GE.AND P2, PT, R13, c[0x0][0x1d4], PT ;  /* 0x000075000d007a0c */ /* 0x000fc40003f46270 */
[----:B------:R-:W-:Y:S02]  /*2500*/  SHF.R.S32.HI R13, RZ, 0x1f, R35 ;  /* 0x0000001fff0d7819 */ /* 0x000fe40000011423 */
[C---:B------:R-:W-:Y:S02]  /*2510*/  IADD3 R247, R24.reuse, 0x800, RZ ;  /* 0x0000080018f77810 */ /* 0x040fe40007ffe0ff */
[----:B------:R-:W-:Y:S01]  /*2520*/  IADD3 R246, R24, 0x1000, RZ ;  /* 0x0000100018f67810 */ /* 0x000fe20007ffe0ff */
[----:B------:R4:W-:Y:S01]  /*2530*/  STL [R1+0x30], R13 ;  /* 0x0000300d01007387 */ /* 0x0009e20000100800 */
[----:B--2---:R-:W-:Y:S01]  /*2540*/  IMAD.WIDE R16, R40, 0x2, R18 ;  /* 0x0000000228107825 */ /* 0x004fe200078e0212 */
[----:B-1----:R-:W-:Y:S02]  /*2550*/  SHF.R.S32.HI R11, RZ, 0x1f, R33 ;  /* 0x0000001fff0b7819 */ /* 0x002fe40000011421 */
[----:B------:R4:W1:Y:S04]  /*2560*/  LDSM.16.M88.4 R160, [R220+0x4080] ;  /* 0x00408000dca0783b */ /* 0x0008680000000200 */
[----:B------:R4:W2:Y:S04]  /*2570*/  LDSM.16.M88.4 R188, [R220+0x8080] ;  /* 0x00808000dcbc783b */ /* 0x0008a80000000200 */
[----:B------:R4:W3:Y:S04]  /*2580*/  LDSM.16.M88.4 R204, [R220+0xc080] ;  /* 0x00c08000dccc783b */ /* 0x0008e80000000200 */
        /* <DEDUP_REMOVED lines=18> */
[----:B------:R4:W1:Y:S04]  /*26b0*/  LDSM.16.M88.4 R28, [R25+0x15080] ;  /* 0x01508000191c783b */ /* 0x0008680000000200 */
[----:B------:R4:W1:Y:S04]  /*26c0*/  LDSM.16.M88.4 R56, [R24] ;  /* 0x000000001838783b */ /* 0x0008680000000200 */
[----:B-----5:R4:W1:Y:S04]  /*26d0*/  LDSM.16.M88.4 R20, [R24+0x800] ;  /* 0x000800001814783b */ /* 0x0208680000000200 */
        /* <DEDUP_REMOVED lines=18> */
[----:B------:R-:W-:-:S04]  /*2800*/  LOP3.LUT P0, RZ, R14, 0x4, RZ, 0xc0, !PT ;  /* 0x000000040eff7812 */ /* 0x000fc8000780c0ff */
[----:B------:R-:W-:Y:S02]  /*2810*/  SEL R0, R0, 0xffffffe0, !P0 ;  /* 0xffffffe000007807 */ /* 0x000fe40004000000 */
[----:B------:R-:W-:-:S13]  /*2820*/  ISETP.GT.AND P0, PT, R129, 0x7f, PT ;  /* 0x0000007f8100780c */ /* 0x000fda0003f04270 */
[----:B------:R-:W-:Y:S05]  /*2830*/  @P0 BRA `(.L_x_261) ;  /* 0x000002a000000947 */ /* 0x000fea0003800000 */
[----:B-123--:R-:W-:Y:S05]  /*2840*/  BRA.DIV ~URZ, `(.L_x_262) ;  /* 0x00011e827f007947 */ /* 0x00efea000b800000 */
[----:B----4-:R1:W2:Y:S04]  /*2850*/  SHFL.IDX PT, R11, R15, 0x1, 0x181f ;  /* 0x00381f000f0b7f89 */ /* 0x0102a800000e0000 */
[----:B------:R-:W3:Y:S02]  /*2860*/  SHFL.IDX PT, R10, R10, 0x1, 0x181f ;  /* 0x00381f000a0a7f89 */ /* 0x000ee400000e0000 */
.L_x_332:
[----:B------:R-:W4:Y:S04]  /*2870*/  LDL R16, [R1+0x14] ;  /* 0x0000140001107983 */ /* 0x000f280000100800 */
[----:B------:R-:W5:Y:S04]  /*2880*/  LDL R17, [R1+0x2c] ;  /* 0x00002c0001117983 */ /* 0x000f680000100800 */
[----:B---3--:R-:W3:Y:S04]  /*2890*/  LDL R26, [R1+0x3c] ;  /* 0x00003c00011a7983 */ /* 0x008ee80000100800 */
[----:B--2---:R-:W2:Y:S04]  /*28a0*/  LDL R18, [R1+0x1c] ;  /* 0x00001c0001127983 */ /* 0x004ea80000100800 */
[----:B------:R-:W2:Y:S04]  /*28b0*/  LDL R19, [R1+0x10] ;  /* 0x0000100001137983 */ /* 0x000ea80000100800 */
[----:B------:R-:W2:Y:S04]  /*28c0*/  LDL R24, [R1+0x28] ;  /* 0x0000280001187983 */ /* 0x000ea80000100800 */
[----:B------:R-:W1:Y:S01]  /*28d0*/  S2R R27, SR_TID.X ;  /* 0x00000000001b7919 */ /* 0x000e620000002100 */
[----:B------:R-:W-:-:S02]  /*28e0*/  SHF.R.S32.HI R12, RZ, 0x1f, R8 ;  /* 0x0000001fff0c7819 */ /* 0x000fc40000011408 */
[----:B------:R-:W-:Y:S02]  /*28f0*/  SHF.R.S32.HI R13, RZ, 0x1f, R8 ;  /* 0x0000001fff0d7819 */ /* 0x000fe40000011408 */
[-C--:B------:R-:W-:Y:S02]  /*2900*/  LEA.HI R12, R12, R8.reuse, RZ, 0x3 ;  /* 0x000000080c0c7211 */ /* 0x080fe400078f18ff */
[----:B------:R-:W-:Y:S02]  /*2910*/  LEA.HI R13, R13, R8, RZ, 0x3 ;  /* 0x000000080d0d7211 */ /* 0x000fe400078f18ff */
[----:B------:R-:W-:Y:S02]  /*2920*/  LOP3.LUT R12, R12, 0xfffffff8, RZ, 0xc0, !PT ;  /* 0xfffffff80c0c7812 */ /* 0x000fe400078ec0ff */
[----:B------:R-:W-:Y:S02]  /*2930*/  LOP3.LUT R13, R13, 0xfffffff8, RZ, 0xc0, !PT ;  /* 0xfffffff80d0d7812 */ /* 0x000fe400078ec0ff */
[----:B------:R-:W-:-:S02]  /*2940*/  LEA R14, P0, R12, R10, 0x1 ;  /* 0x0000000a0c0e7211 */ /* 0x000fc400078008ff */
[----:B------:R-:W-:Y:S02]  /*2950*/  SHF.R.S32.HI R13, RZ, 0x1f, R13 ;  /* 0x0000001fff0d7819 */ /* 0x000fe4000001140d */
[----:B-1----:R-:W-:-:S04]  /*2960*/  LEA.HI R25, R2, R27, RZ, 0x3 ;  /* 0x0000001b02197211 */ /* 0x002fc800078f18ff */
[----:B------:R-:W-:Y:S02]  /*2970*/  LOP3.LUT R25, R25, 0xfffffff8, RZ, 0xc0, !PT ;  /* 0xfffffff819197812 */ /* 0x000fe400078ec0ff */
[----:B------:R-:W-:-:S03]  /*2980*/  LEA.HI.X R15, R12, R11, R13, 0x1, P0 ;  /* 0x0000000b0c0f7211 */ /* 0x000fc600000f0c0d */
[----:B------:R-:W-:-:S04]  /*2990*/  IMAD.IADD R25, R27, 0x1, -R25 ;  /* 0x000000011b197824 */ /* 0x000fc800078e0a19 */
[----:B------:R-:W-:Y:S01]  /*29a0*/  IMAD.SHL.U32 R25, R25, 0x8, RZ ;  /* 0x0000000819197824 */ /* 0x000fe200078e00ff */
[----:B----4-:R-:W-:-:S04]  /*29b0*/  LEA R12, P0, R16, R10, 0x1 ;  /* 0x0000000a100c7211 */ /* 0x010fc800078008ff */
[----:B-----5:R-:W-:Y:S02]  /*29c0*/  LEA.HI.X R13, R16, R11, R17, 0x1, P0 ;  /* 0x0000000b100d7211 */ /* 0x020fe400000f0c11 */
[----:B------:R-:W-:-:S04]  /*29d0*/  LEA R16, P0, R25, R10, 0x1 ;  /* 0x0000000a19107211 */ /* 0x000fc800078008ff */
[C---:B---3--:R-:W-:Y:S02]  /*29e0*/  LEA.HI.X R17, R25.reuse, R11, R26, 0x1, P0 ;  /* 0x0000000b19117211 */ /* 0x048fe400000f0c1a */
[----:B------:R-:W-:-:S04]  /*29f0*/  ISETP.GE.AND P0, PT, R25, c[0x0][0x1d4], PT ;  /* 0x0000750019007a0c */ /* 0x000fc80003f06270 */
[----:B------:R-:W-:-:S13]  /*2a00*/  ISETP.LT.OR P0, PT, R9, 0x21, P0 ;  /* 0x000000210900780c */ /* 0x000fda0000701670 */
[----:B------:R-:W-:Y:S01]  /*2a10*/  @!PT LDS RZ, [RZ] ;  /* 0x00000000fffff984 */ /* 0x000fe20000000800 */
[----:B------:R-:W-:Y:S01]  /*2a20*/  @!PT LDS RZ, [RZ] ;  /* 0x00000000fffff984 */ /* 0x000fe20000000800 */
[----:B------:R-:W-:Y:S01]  /*2a30*/  @!PT LDS RZ, [RZ] ;  /* 0x00000000fffff984 */ /* 0x000fe20000000800 */
[----:B--2---:R1:W-:Y:S01]  /*2a40*/  LDGSTS.E.BYPASS.LTC128B.128 [R18+0x5080], [R16.64], !P0 ;  /* 0x0508000010127fae */ /* 0x0043e2000c101d52 */
[----:B------:R-:W-:-:S04]  /*2a50*/  LEA R10, P0, R19, R10, 0x1 ;  /* 0x0000000a130a7211 */ /* 0x000fc800078008ff */
        /* <DEDUP_REMOVED lines=8> */
.L_x_261:
[----:B-123--:R-:W-:Y:S05]  /*2ae0*/  BSYNC B0 ;  /* 0x0000000000007941 */ /* 0x00efea0003800000 */
.L_x_260:
[----:B------:R-:W2:Y:S04]  /*2af0*/  LDL R61, [R1+0x4] ;  /* 0x00000400013d7983 */ /* 0x000ea80000100800 */
[----:B------:R-:W3:Y:S04]  /*2b00*/  LDL R60, [R1] ;  /* 0x00000000013c7983 */ /* 0x000ee80000100800 */
[----:B------:R-:W0:Y:S01]  /*2b10*/  LDGDEPBAR ;  /* 0x00000000000079af */ /* 0x000e220000000000 */
[----:B------:R-:W-:Y:S01]  /*2b20*/  WARPSYNC 0xffffffff ;  /* 0xffffffff00007948 */ /* 0x000fe20003800000 */
[----:B----4-:R-:W-:Y:S01]  /*2b30*/  HMMA.16816.F32.BF16 R12, R160, R44, RZ ;  /* 0x0000002ca00c723c */ /* 0x010fe200000418ff */
        /* <DEDUP_REMOVED lines=13> */
[C---:B--2---:R-:W-:Y:S01]  /*2c10*/  IMAD R251, R0.reuse, 0x2, R61 ;  /* 0x0000000200fb7824 */ /* 0x044fe200078e023d */
[----:B------:R-:W-:Y:S01]  /*2c20*/  LDSM.16.M88.4 R56, [R61+0x15880] ;  /* 0x015880003d38783b */ /* 0x000fe20000000200 */
[----:B---3--:R-:W-:-:S03]  /*2c30*/  IMAD R245, R0, 0x2, R60 ;  /* 0x0000000200f57824 */ /* 0x008fc600078e023c */
        /* <DEDUP_REMOVED lines=138> */
[----:B------:R-:W2:Y:S06]  /*34e0*/  MUFU.TANH R0, R0 ;  /* 0x0000000000007308 */ /* 0x000eac0000002400 */
[C---:B---3--:R-:W-:Y:S02]  /*34f0*/  HMMA.16816.F32.BF16 R40, R232.reuse, R32, R40 ;  /* 0x00000020e828723c */ /* 0x048fe40000041828 */
[----:B------:R3:W1:Y:S06]  /*3500*/  MUFU.TANH R16, R13 ;  /* 0x0000000d00107308 */ /* 0x00066c0000002400 */
        /* <DEDUP_REMOVED lines=13> */
[----:B------:R4:W5:Y:S04]  /*35e0*/  LDL R64, [R1+0x2c] ;  /* 0x00002c0001407983 */ /* 0x0009680000100800 */
[----:B------:R4:W5:Y:S04]  /*35f0*/  LDL R65, [R1+0x18] ;  /* 0x0000180001417983 */ /* 0x0009680000100800 */
[----:B------:R4:W5:Y:S04]  /*3600*/  LDL R66, [R1+0x30] ;  /* 0x0000300001427983 */ /* 0x0009680000100800 */
[----:B------:R4:W5:Y:S01]  /*3610*/  LDL R60, [R1+0x1c] ;  /* 0x00001c00013c7983 */ /* 0x0009620000100800 */
[----:B--2---:R-:W-:-:S03]  /*3620*/  LEA.HI R68, R2, R71, RZ, 0x3 ;  /* 0x0000004702447211 */ /* 0x004fc600078f18ff */
[----:B------:R4:W5:Y:S01]  /*3630*/  LDL R61, [R1+0x10] ;  /* 0x00001000013d7983 */ /* 0x0009620000100800 */
[----:B------:R-:W-:Y:S02]  /*3640*/  LEA.HI R69, R2, R71, RZ, 0x3 ;  /* 0x0000004702457211 */ /* 0x000fe400078f18ff */
[----:B------:R-:W-:Y:S01]  /*3650*/  LOP3.LUT R68, R68, 0xfffffff8, RZ, 0xc0, !PT ;  /* 0xfffffff844447812 */ /* 0x000fe200078ec0ff */
[----:B------:R4:W5:Y:S01]  /*3660*/  LDL R62, [R1+0x28] ;  /* 0x00002800013e7983 */ /* 0x0009620000100800 */
[----:B------:R-:W-:-:S03]  /*3670*/  SHF.R.S32.HI R69, RZ, 0x3, R69 ;  /* 0x00000003ff457819 */ /* 0x000fc60000011445 */
[----:B------:R-:W-:Y:S01]  /*3680*/  IMAD.IADD R68, R71, 0x1, -R68 ;  /* 0x0000000147447824 */ /* 0x000fe200078e0a44 */
[----:B------:R4:W5:Y:S03]  /*3690*/  LDL R63, [R1+0x14] ;  /* 0x00001400013f7983 */ /* 0x0009660000100800 */
        /* <DEDUP_REMOVED lines=11> */
[----:B------:R2:W4:Y:S01]  /*3750*/  @!P3 LDG.E R18, [R12.64] ;  /* 0x000000120c12b981 */ /* 0x000522000c1e1900 */
[----:B------:R-:W-:-:S03]  /*3760*/  IMAD.MOV R11, RZ, RZ, -R11 ;  /* 0x000000ffff0b7224 */ /* 0x000fc600078e0a0b */
[----:B------:R-:W1:Y:S01]  /*3770*/  S2R R69, SR_TID.X ;  /* 0x0000000000457919 */ /* 0x000e620000002100 */
[----:B------:R-:W-:-:S05]  /*3780*/  IMAD R19, R11, c[0x0][0x2b8], R8 ;  /* 0x0000ae000b137a24 */ /* 0x000fca00078e0208 */
[----:B------:R-:W-:-:S05]  /*3790*/  SHF.R.S32.HI R8, RZ, 0x1f, R19 ;  /* 0x0000001fff087819 */ /* 0x000fca0000011413 */
[----:B------:R-:W-:-:S04]  /*37a0*/  IMAD R8, R8, c[0x0][0x1e0], RZ ;  /* 0x0000780008087a24 */ /* 0x000fc800078e02ff */
[C---:B------:R-:W-:Y:S02]  /*37b0*/  IMAD R8, R19.reuse, c[0x0][0x1e4], R8 ;  /* 0x0000790013087a24 */ /* 0x040fe400078e0208 */
[----:B--2---:R-:W-:-:S04]  /*37c0*/  IMAD.WIDE.U32 R12, R19, c[0x0][0x1e0], RZ ;  /* 0x00007800130c7a25 */ /* 0x004fc800078e00ff */
[----:B------:R-:W-:Y:S01]  /*37d0*/  IMAD.IADD R13, R13, 0x1, R8 ;  /* 0x000000010d0d7824 */ /* 0x000fe200078e0208 */
[----:B------:R-:W-:Y:S01]  /*37e0*/  STL [R1+0xc], R19 ;  /* 0x00000c1301007387 */ /* 0x000fe20000100800 */
[----:B------:R-:W-:Y:S01]  /*37f0*/  BSSY B0, `(.L_x_264) ;  /* 0x0000024000007945 */ /* 0x000fe20003800000 */
[----:B---3--:R-:W-:Y:S01]  /*3800*/  IMAD.MOV.U32 R68, RZ, RZ, R67 ;  /* 0x000000ffff447224 */ /* 0x008fe200078e0043 */
[----:B-1----:R-:W-:-:S04]  /*3810*/  LEA.HI R67, R2, R69, RZ, 0x3 ;  /* 0x0000004502437211 */ /* 0x002fc800078f18ff */
[----:B------:R-:W-:-:S05]  /*3820*/  LOP3.LUT R67, R67, 0xfffffff8, RZ, 0xc0, !PT ;  /* 0xfffffff843437812 */ /* 0x000fca00078ec0ff */
[----:B------:R-:W-:-:S04]  /*3830*/  IMAD.IADD R67, R69, 0x1, -R67 ;  /* 0x0000000145437824 */ /* 0x000fc800078e0a43 */
[----:B------:R-:W-:-:S05]  /*3840*/  IMAD.SHL.U32 R67, R67, 0x8, RZ ;  /* 0x0000000843437824 */ /* 0x000fca00078e00ff */
[----:B------:R-:W-:Y:S02]  /*3850*/  ISETP.GE.AND P1, PT, R67, c[0x0][0x1d4], PT ;  /* 0x0000750043007a0c */ /* 0x000fe40003f26270 */
[----:B----4-:R-:W-:Y:S01]  /*3860*/  SHF.R.S32.HI R11, RZ, 0x1f, R18 ;  /* 0x0000001fff0b7819 */ /* 0x010fe20000011412 */
[----:B------:R-:W-:-:S04]  /*3870*/  IMAD.WIDE.U32 R12, R18, c[0x0][0x1f0], R12 ;  /* 0x00007c00120c7a25 */ /* 0x000fc800078e000c */
[----:B------:R-:W-:Y:S01]  /*3880*/  IMAD R11, R11, c[0x0][0x1f0], RZ ;  /* 0x00007c000b0b7a24 */ /* 0x000fe200078e02ff */
[----:B------:R1:W-:Y:S03]  /*3890*/  STL [R1+0x8], R18 ;  /* 0x0000081201007387 */ /* 0x0003e60000100800 */
[----:B------:R-:W-:Y:S01]  /*38a0*/  IMAD R11, R18, c[0x0][0x1f4], R11 ;  /* 0x00007d00120b7a24 */ /* 0x000fe200078e020b */
[----:B------:R-:W-:-:S04]  /*38b0*/  IADD3 R8, P0, R12, UR26, RZ ;  /* 0x0000001a0c087c10 */ /* 0x000fc8000ff1e0ff */
[----:B------:R-:W-:Y:S02]  /*38c0*/  IADD3.X R12, R13, UR22, R11, P0, !PT ;  /* 0x000000160d0c7c10 */ /* 0x000fe400087fe40b */
[----:B------:R-:W-:-:S04]  /*38d0*/  LEA R11, P0, R8, c[0x0][0x1c8], 0x1 ;  /* 0x00007200080b7a11 */ /* 0x000fc800078008ff */
[----:B------:R-:W-:Y:S02]  /*38e0*/  LEA.HI.X R8, R8, c[0x0][0x1cc], R12, 0x1, P0 ;  /* 0x0000730008087a11 */ /* 0x000fe400000f0c0c */
[----:B-1----:R-:W-:-:S04]  /*38f0*/  LEA.HI R18, R2, R69, RZ, 0x3 ;  /* 0x0000004502127211 */ /* 0x002fc800078f18ff */
[----:B------:R-:W-:-:S04]  /*3900*/  SHF.R.S32.HI R18, RZ, 0x3, R18 ;  /* 0x00000003ff127819 */ /* 0x000fc80000011412 */
[----:B------:R-:W-:-:S04]  /*3910*/  IADD3 R17, -R18, 0x30, RZ ;  /* 0x0000003012117810 */ /* 0x000fc80007ffe1ff */
[----:B------:R-:W-:Y:S01]  /*3920*/  ISETP.GE.AND P0, PT, R17, 0x1, PT ;  /* 0x000000011100780c */ /* 0x000fe20003f06270 */
[----:B------:R1:W2:Y:S04]  /*3930*/  SHFL.IDX PT, R12, R11, RZ, 0x181f ;  /* 0x00181fff0b0c7589 */ /* 0x0002a800000e0000 */
[----:B------:R1:W3:Y:S08]  /*3940*/  SHFL.IDX PT, R13, R8, RZ, 0x181f ;  /* 0x00181fff080d7589 */ /* 0x0002f000000e0000 */
[----:B------:R-:W-:Y:S05]  /*3950*/  @!P0 BRA `(.L_x_265) ;  /* 0x000000d000008947 */ /* 0x000fea0003800000 */
[----:B--2---:R-:W-:-:S04]  /*3960*/  LEA R22, P0, R67, R12, 0x1 ;  /* 0x0000000c43167211 */ /* 0x004fc800078008ff */
[----:B---3--:R-:W-:Y:S02]  /*3970*/  LEA.HI.X R23, R67, R13, R68, 0x1, P0 ;  /* 0x0000000d43177211 */ /* 0x008fe400000f0c44 */
[----:B-----5:R-:W-:-:S03]  /*3980*/  LEA R20, P0, R65, R12, 0x1 ;  /* 0x0000000c41147211 */ /* 0x020fc600078008ff */
        /* <DEDUP_REMOVED lines=10> */
.L_x_265:
[----:B------:R-:W-:Y:S05]  /*3a30*/  BSYNC B0 ;  /* 0x0000000000007941 */ /* 0x000fea0003800000 */
.L_x_264:
[----:B------:R-:W-:Y:S01]  /*3a40*/  ISETP.GE.AND P0, PT, R17, 0x21, PT ;  /* 0x000000211100780c */ /* 0x000fe20003f06270 */
[----:B-1----:R-:W1:Y:S01]  /*3a50*/  SHFL.IDX PT, R8, R8, 0x1, 0x181f ;  /* 0x00381f0008087f89 */ /* 0x002e6200000e0000 */
[----:B------:R-:W-:Y:S03]  /*3a60*/  BSSY B0, `(.L_x_263) ;  /* 0x0000010000007945 */ /* 0x000fe60003800000 */
[----:B------:R-:W4:Y:S08]  /*3a70*/  SHFL.IDX PT, R11, R11, 0x1, 0x181f ;  /* 0x00381f000b0b7f89 */ /* 0x000f3000000e0000 */
[----:B------:R-:W-:Y:S05]  /*3a80*/  @!P0 BRA `(.L_x_266) ;  /* 0x000000d000008947 */ /* 0x000fea0003800000 */
[----:B--2-4-:R-:W-:-:S04]  /*3a90*/  LEA R20, P0, R67, R11, 0x1 ;  /* 0x0000000b43147211 */ /* 0x014fc800078008ff */
[----:B-1----:R-:W-:Y:S02]  /*3aa0*/  LEA.HI.X R21, R67, R8, R68, 0x1, P0 ;  /* 0x0000000843157211 */ /* 0x002fe400000f0c44 */
[----:B-----5:R-:W-:-:S03]  /*3ab0*/  LEA R18, P0, R65, R11, 0x1 ;  /* 0x0000000b41127211 */ /* 0x020fc600078008ff */
[----:B------:R-:W-:Y:S01]  /*3ac0*/  @!PT LDS RZ, [RZ] ;  /* 0x00000000fffff984 */ /* 0x000fe20000000800 */
[----:B------:R1:W-:Y:S01]  /*3ad0*/  LDGSTS.E.BYPASS.LTC128B.128 [R60+0x15080], [R20.64], !P1 ;  /* 0x15080000143c7fae */ /* 0x0003e2000c901d52 */
[----:B------:R-:W-:Y:S02]  /*3ae0*/  LEA.HI.X R19, R65, R8, R66, 0x1, P0 ;  /* 0x0000000841137211 */ /* 0x000fe400000f0c42 */
[----:B------:R-:W-:-:S03]  /*3af0*/  LEA R12, P0, R63, R11, 0x1 ;  /* 0x0000000b3f0c7211 */ /* 0x000fc600078008ff */
[----:B------:R1:W-:Y:S01]  /*3b00*/  LDGSTS.E.BYPASS.LTC128B.128 [R60+0x16880], [R18.64], !P6 ;  /* 0x16880000123c7fae */ /* 0x0003e2000f101d52 */
[----:B---3--:R-:W-:Y:S02]  /*3b10*/  LEA.HI.X R13, R63, R8, R64, 0x1, P0 ;  /* 0x000000083f0d7211 */ /* 0x008fe400000f0c40 */
[----:B------:R-:W-:-:S03]  /*3b20*/  LEA R22, P0, R61, R11, 0x1 ;  /* 0x0000000b3d167211 */ /* 0x000fc600078008ff */
[----:B------:R1:W-:Y:S01]  /*3b30*/  LDGSTS.E.BYPASS.LTC128B.128 [R60+0x18080], [R12.64], !P5 ;  /* 0x180800000c3c7fae */ /* 0x0003e2000e901d52 */
[----:B------:R-:W-:-:S05]  /*3b40*/  LEA.HI.X R23, R61, R8, R62, 0x1, P0 ;  /* 0x000000083d177211 */ /* 0x000fca00000f0c3e */
[----:B------:R1:W-:Y:S04]  /*3b50*/  LDGSTS.E.BYPASS.LTC128B.128 [R60+0x19880], [R22.64], !P4 ;  /* 0x19880000163c7fae */ /* 0x0003e8000e101d52 */
.L_x_266:
[----:B------:R-:W-:Y:S05]  /*3b60*/  BSYNC B0 ;  /* 0x0000000000007941 */ /* 0x000fea0003800000 */
.L_x_263:
[----:B-123--:R-:W1:Y:S01]  /*3b70*/  S2R R13, SR_TID.X ;  /* 0x00000000000d7919 */ /* 0x00ee620000002100 */
[----:B------:R-:W-:Y:S01]  /*3b80*/  LOP3.LUT R7, R7, 0xffffffe0, RZ, 0xc0, !PT ;  /* 0xffffffe007077812 */ /* 0x000fe200078ec0ff */
[----:B------:R-:W-:Y:S01]  /*3b90*/  UISETP.NE.AND UP0, UPT, UR15, URZ, UPT ;  /* 0x0000003f0f00728c */ /* 0x000fe2000bf05270 */
[----:B------:R-:W-:Y:S01]  /*3ba0*/  SHF.R.S32.HI R12, RZ, 0x1f, R6 ;  /* 0x0000001fff0c7819 */ /* 0x000fe20000011406 */
[----:B------:R-:W-:Y:S01]  /*3bb0*/  FMUL.FTZ R53, R53, c[0x0][0x320] ;  /* 0x0000c80035357a20 */ /* 0x000fe20000410000 */
        /* <DEDUP_REMOVED lines=9> */
[----:B------:R-:W-:Y:S01]  /*3c50*/  ULOP3.LUT UR24, URZ, UR24, URZ, 0x33, !UPT ;  /* 0x000000183f187292 */ /* 0x000fe2000f8e333f */
[----:B------:R-:W-:Y:S01]  /*3c60*/  IMAD.U32 R18, RZ, RZ, UR29 ;  /* 0x0000001dff127e24 */ /* 0x000fe2000f8e00ff */
[----:B------:R-:W0:Y:S01]  /*3c70*/  LDGDEPBAR ;  /* 0x00000000000079af */ /* 0x000e220000000000 */
[----:B------:R-:W-:-:S04]  /*3c80*/  IMAD.IADD R12, R6, 0x1, -R12 ;  /* 0x00000001060c7824 */ /* 0x000fc800078e0a0c */
[----:B------:R2:W4:Y:S02]  /*3c90*/  MUFU.TANH R127, R52 ;  /* 0x00000034007f7308 */ /* 0x0005240000002400 */
[----:B-1--4-:R-:W-:Y:S01]  /*3ca0*/  LEA.HI R11, R2, R13, RZ, 0x2 ;  /* 0x0000000d020b7211 */ /* 0x012fe200078f10ff */
[----:B------:R-:W-:-:S03]  /*3cb0*/  IMAD.IADD R7, R13, 0x1, -R7 ;  /* 0x000000010d077824 */ /* 0x000fc600078e0a07 */
[----:B------:R-:W-:Y:S02]  /*3cc0*/  LOP3.LUT R11, R11, 0xfffffffc, RZ, 0xc0, !PT ;  /* 0xfffffffc0b0b7812 */ /* 0x000fe400078ec0ff */
[----:B------:R2:W1:Y:S01]  /*3cd0*/  MUFU.TANH R125, R48 ;  /* 0x00000030007d7308 */ /* 0x0004620000002400 */
[----:B------:R-:W-:Y:S02]  /*3ce0*/  SHF.R.S32.HI R8, RZ, 0x1f, R7 ;  /* 0x0000001fff087819 */ /* 0x000fe40000011407 */
[----:B------:R-:W-:Y:S02]  /*3cf0*/  IMAD.IADD R11, R13, 0x1, -R11 ;  /* 0x000000010d0b7824 */ /* 0x000fe400078e0a0b */
[----:B------:R-:W-:-:S03]  /*3d00*/  LEA.HI R8, R8, R7, RZ, 0x2 ;  /* 0x0000000708087211 */ /* 0x000fc600078f10ff */
[----:B------:R2:W4:Y:S01]  /*3d10*/  MUFU.TANH R124, R49 ;  /* 0x00000031007c7308 */ /* 0x0005220000002400 */
[----:B------:R-:W-:Y:S02]  /*3d20*/  LEA.HI R2, R11, R11, RZ, 0x1 ;  /* 0x0000000b0b027211 */ /* 0x000fe400078f08ff */
[----:B------:R-:W-:Y:S02]  /*3d30*/  LEA.HI.SX32 R6, R8, UR23, 0x1e ;  /* 0x0000001708067c11 */ /* 0x000fe4000f8ff2ff */
[----:B------:R-:W-:-:S03]  /*3d40*/  LOP3.LUT R2, R2, 0x1ffffffe, RZ, 0xc0, !PT ;  /* 0x1ffffffe02027812 */ /* 0x000fc600078ec0ff */
[----:B------:R-:W-:Y:S02]  /*3d50*/  IMAD R6, R12, 0x10, R6 ;  /* 0x000000100c067824 */ /* 0x000fe400078e0206 */
[----:B------:R-:W-:Y:S02]  /*3d60*/  IMAD.IADD R2, R11, 0x1, -R2 ;  /* 0x000000010b027824 */ /* 0x000fe400078e0a02 */
[----:B------:R-:W-:Y:S02]  /*3d70*/  FMUL.FTZ R12, R41, c[0x0][0x320] ;  /* 0x0000c800290c7a20 */ /* 0x000fe40000410000 */
[----:B------:R-:W-:Y:S02]  /*3d80*/  IMAD R13, R2, 0x8, R6 ;  /* 0x00000008020d7824 */ /* 0x000fe400078e0206 */
[----:B------:R-:W-:Y:S02]  /*3d90*/  FMUL.FTZ R11, R36, c[0x0][0x320] ;  /* 0x0000c800240b7a20 */ /* 0x000fe40000410000 */
[----:B------:R-:W-:Y:S01]  /*3da0*/  @P0 IMAD.HI.U32 R6, R13, c[0x0][0x2c8], RZ ;  /* 0x0000b2000d060a27 */ /* 0x000fe200078e00ff */
[----:B------:R-:W-:Y:S01]  /*3db0*/  PLOP3.LUT P0, PT, PT, PT, UP0, 0x80, 0x0 ;  /* 0x000000000000781c */ /* 0x000fe20003f0f008 */
[----:B------:R-:W-:Y:S01]  /*3dc0*/  UISETP.NE.AND UP0, UPT, UR14, URZ, UPT ;  /* 0x0000003f0e00728c */ /* 0x000fe2000bf05270 */
[----:B------:R1:W-:Y:S01]  /*3dd0*/  STL [R1+0x34], R13 ;  /* 0x0000340d01007387 */ /* 0x0003e20000100800 */
[----:B------:R-:W-:Y:S01]  /*3de0*/  IMAD.MOV.U32 R2, RZ, RZ, R13 ;  /* 0x000000ffff027224 */ /* 0x000fe200078e000d */
[----:B------:R-:W1:Y:S08]  /*3df0*/  MUFU.TANH R12, R12 ;  /* 0x0000000c000c7308 */ /* 0x000e700000002400 */
[----:B------:R-:W2:Y:S01]  /*3e00*/  MUFU.TANH R11, R11 ;  /* 0x0000000b000b7308 */ /* 0x000ea20000002400 */
[----:B------:R-:W-:-:S02]  /*3e10*/  @P0 SHF.R.U32.HI R2, RZ, c[0x0][0x2cc], R6 ;  /* 0x0000b300ff020a19 */ /* 0x000fc40000011606 */
[----:B------:R-:W-:Y:S02]  /*3e20*/  LOP3.LUT R6, R8, 0x7ffffffc, RZ, 0xc0, !PT ;  /* 0x7ffffffc08067812 */ /* 0x000fe400078ec0ff */
[----:B------:R-:W-:Y:S01]  /*3e30*/  PLOP3.LUT P0, PT, PT, PT, UP0, 0x40, 0x0 ;  /* 0x000000000000781c */ /* 0x000fe20003f0e808 */
[----:B------:R-:W2:Y:S02]  /*3e40*/  SHFL.IDX PT, R17, R2, RZ, 0x1c1f ;  /* 0x001c1fff02117589 */ /* 0x000ea400000e0000 */
[----:B------:R-:W-:Y:S01]  /*3e50*/  IMAD.IADD R7, R7, 0x1, -R6 ;  /* 0x0000000107077824 */ /* 0x000fe200078e0a06 */
[----:B------:R2:W2:Y:S01]  /*3e60*/  MUFU.TANH R8, R37 ;  /* 0x0000002500087308 */ /* 0x0004a20000002400 */
[----:B------:R-:W-:Y:S02]  /*3e70*/  IMAD.U32 R6, RZ, RZ, UR32 ;  /* 0x00000020ff067e24 */ /* 0x000fe4000f8e00ff */
[----:B------:R-:W-:Y:S02]  /*3e80*/  IMAD.SHL.U32 R20, R7, 0x2, RZ ;  /* 0x0000000207147824 */ /* 0x000fe400078e00ff */
[----:B-1----:R-:W-:-:S03]  /*3e90*/  FMUL.FTZ R13, R40, c[0x0][0x320] ;  /* 0x0000c800280d7a20 */ /* 0x002fc60000410000 */
[C---:B------:R-:W-:Y:S01]  /*3ea0*/  IADD3 R6, -R20.reuse, 0x1, R6 ;  /* 0x0000000114067810 */ /* 0x040fe20007ffe106 */
[----:B------:R1:W-:Y:S01]  /*3eb0*/  STL [R1+0x38], R20 ;  /* 0x0000381401007387 */ /* 0x0003e20000100800 */
[----:B------:R-:W-:Y:S02]  /*3ec0*/  IADD3 R18, -R20, UR8, R18 ;  /* 0x0000000814127c10 */ /* 0x000fe4000fffe112 */
[----:B------:R-:W-:Y:S01]  /*3ed0*/  IADD3 R19, R6, -UR12, RZ ;  /* 0x8000000c06137c10 */ /* 0x000fe2000fffe0ff */
[----:B------:R-:W1:Y:S01]  /*3ee0*/  MUFU.TANH R13, R13 ;  /* 0x0000000d000d7308 */ /* 0x000e620000002400 */
[----:B------:R-:W-:Y:S02]  /*3ef0*/  IADD3 R7, -R20, UR29, RZ ;  /* 0x0000001d14077c10 */ /* 0x000fe4000fffe1ff */
[C---:B------:R-:W-:Y:S02]  /*3f00*/  IADD3 R6, R19.reuse, c[0x0][0x328], RZ ;  /* 0x0000ca0013067a10 */ /* 0x040fe40007ffe0ff */
[----:B------:R-:W-:-:S03]  /*3f10*/  IADD3 R19, R19, UR24, RZ ;  /* 0x0000001813137c10 */ /* 0x000fc6000fffe0ff */
[----:B--2---:R-:W-:-:S05]  /*3f20*/  IMAD.IADD R21, R6, 0x1, R17 ;  /* 0x0000000106157824 */ /* 0x004fca00078e0211 */
[----:B------:R-:W-:Y:S01]  /*3f30*/  IMNMX R21, R21, R18, PT ;  /* 0x0000001215157217 */ /* 0x000fe20003800200 */
[----:B-1----:R-:W-:Y:S01]  /*3f40*/  IMAD.IADD R20, R19, 0x1, R17 ;  /* 0x0000000113147824 */ /* 0x002fe200078e0211 */
[----:B------:R-:W-:Y:S05]  /*3f50*/  @P0 BRA `(.L_x_267) ;  /* 0x0000015000000947 */ /* 0x000fea0003800000 */
[----:B---34-:R-:W-:Y:S01]  /*3f60*/  IMAD.U32 R22, RZ, RZ, UR12 ;  /* 0x0000000cff167e24 */ /* 0x018fe2000f8e00ff */
[----:B------:R-:W-:Y:S04]  /*3f70*/  BSSY B0, `(.L_x_268) ;  /* 0x000000f000007945 */ /* 0x000fe80003800000 */
[----:B------:R-:W-:-:S04]  /*3f80*/  IADD3 R22, -R22, UR8, R17 ;  /* 0x0000000816167c10 */ /* 0x000fc8000fffe111 */
[----:B------:R-:W-:-:S13]  /*3f90*/  ISETP.GT.AND P0, PT, R22, -0x1, PT ;  /* 0xffffffff1600780c */ /* 0x000fda0003f04270 */
[----:B------:R-:W-:Y:S05]  /*3fa0*/  @P0 BRA `(.L_x_269) ;  /* 0x0000007000000947 */ /* 0x000fea0003800000 */
[----:B------:R-:W-:Y:S01]  /*3fb0*/  IMAD.MOV.U32 R17, RZ, RZ, 0x1 ;  /* 0x00000001ff117424 */ /* 0x000fe200078e00ff */
[----:B------:R-:W-:-:S04]  /*3fc0*/  LOP3.LUT R22, RZ, R22, RZ, 0x33, !PT ;  /* 0x00000016ff167212 */ /* 0x000fc800078e33ff */
[----:B------:R-:W-:-:S13]  /*3fd0*/  ISETP.NE.AND P0, PT, R17, c[0x0][0x32c], PT ;  /* 0x0000cb0011007a0c */ /* 0x000fda0003f05270 */
[----:B------:R-:W-:-:S05]  /*3fe0*/  @P0 IMAD.HI.U32 R17, R22, c[0x0][0x330], RZ ;  /* 0x0000cc0016110a27 */ /* 0x000fca00078e00ff */
[----:B------:R-:W-:-:S04]  /*3ff0*/  @P0 SHF.R.U32.HI R22, RZ, c[0x0][0x334], R17 ;  /* 0x0000cd00ff160a19 */ /* 0x000fc80000011611 */
[----:B------:R-:W-:Y:S01]  /*4000*/  LOP3.LUT R22, RZ, R22, RZ, 0x33, !PT ;  /* 0x00000016ff167212 */ /* 0x000fe200078e33ff */
[----:B------:R-:W-:Y:S05]  /*4010*/  BRA `(.L_x_270) ;  /* 0x0000004000007947 */ /* 0x000fea0003800000 */
.L_x_269:
[----:B------:R-:W-:-:S04]  /*4020*/  MOV R17, 0x1 ;  /* 0x0000000100117802 */ /* 0x000fc80000000f00 */
[----:B------:R-:W-:-:S13]  /*4030*/  ISETP.NE.AND P0, PT, R17, c[0x0][0x32c], PT ;  /* 0x0000cb0011007a0c */ /* 0x000fda0003f05270 */
[----:B------:R-:W-:-:S05]  /*4040*/  @P0 IMAD.HI.U32 R17, R22, c[0x0][0x330], RZ ;  /* 0x0000cc0016110a27 */ /* 0x000fca00078e00ff */
[----:B------:R-:W-:Y:S02]  /*4050*/  @P0 SHF.R.U32.HI R22, RZ, c[0x0][0x334], R17 ;  /* 0x0000cd00ff160a19 */ /* 0x000fe40000011611 */
.L_x_270:
[----:B------:R-:W-:Y:S05]  /*4060*/  BSYNC B0 ;  /* 0x0000000000007941 */ /* 0x000fea0003800000 */
.L_x_268:
[----:B------:R-:W-:-:S05]  /*4070*/  IMAD R22, R22, c[0x0][0x32c], R7 ;  /* 0x0000cb0016167a24 */ /* 0x000fca00078e0207 */
[----:B------:R-:W-:Y:S02]  /*4080*/  IADD3 R17, R22, c[0x0][0x32c], RZ ;  /* 0x0000cb0016117a10 */ /* 0x000fe40007ffe0ff */
[----:B------:R-:W-:Y:S02]  /*4090*/  IMNMX R20, R20, R22, !PT ;  /* 0x0000001614147217 */ /* 0x000fe40007800200 */
[----:B------:R-:W-:Y:S02]  /*40a0*/  IMNMX R21, R21, R17, PT ;  /* 0x0000001115157217 */ /* 0x000fe40003800200 */
.L_x_267:
[----:B---34-:R-:W-:Y:S01]  /*40b0*/  UISETP.GE.AND UP0, UPT, UR29, 0x1, UPT ;  /* 0x000000011d00788c */ /* 0x018fe2000bf06270 */
[----:B------:R-:W-:Y:S01]  /*40c0*/  FMUL.FTZ R23, R42, c[0x0][0x320] ;  /* 0x0000c8002a177a20 */ /* 0x000fe20000410000 */
        /* <DEDUP_REMOVED lines=25> */
[----:B------:R1:W2:Y:S01]  /*4260*/  MUFU.TANH R168, R54 ;  /* 0x0000003600a87308 */ /* 0x0002a20000002400 */
[----:B------:R-:W-:Y:S01]  /*4270*/  ISETP.LT.OR P0, PT, R21, 0x2, P0 ;  /* 0x000000021500780c */ /* 0x000fe20000701670 */
[----:B------:R-:W-:-:S03]  /*4280*/  FMUL.FTZ R39, R39, c[0x0][0x320] ;  /* 0x0000c80027277a20 */ /* 0x000fc60000410000 */
[----:B------:R-:W-:Y:S02]  /*4290*/  FSEL R16, R16, -INF , !P0 ;  /* 0xff80000010107808 */ /* 0x000fe40004000000 */
[----:B------:R-:W-:Y:S01]  /*42a0*/  PLOP3.LUT P0, PT, PT, PT, UP0, 0x40, 0x0 ;  /* 0x000000000000781c */ /* 0x000fe20003f0e808 */
[----:B------:R-:W-:Y:S01]  /*42b0*/  UISETP.GE.AND UP0, UPT, UR29, 0xa, UPT ;  /* 0x0000000a1d00788c */ /* 0x000fe2000bf06270 */
[----:B------:R-:W3:Y:S02]  /*42c0*/  MUFU.TANH R0, R0 ;  /* 0x0000000000007308 */ /* 0x000ee40000002400 */
[----:B------:R-:W-:Y:S01]  /*42d0*/  ISETP.GT.AND P0, PT, R20, 0x8, P0 ;  /* 0x000000081400780c */ /* 0x000fe20000704270 */
[----:B------:R-:W-:-:S03]  /*42e0*/  UP2UR UR5, UPR, URZ, 0x1 ;  /* 0x000000013f057883 */ /* 0x000fc60008000000 */
[----:B------:R-:W-:Y:S02]  /*42f0*/  ISETP.LT.OR P0, PT, R21, 0x9, P0 ;  /* 0x000000091500780c */ /* 0x000fe40000701670 */
[----:B------:R1:W4:Y:S02]  /*4300*/  MUFU.TANH R159, R55 ;  /* 0x00000037009f7308 */ /* 0x0003240000002400 */
        /* <DEDUP_REMOVED lines=14> */
[----:B------:R-:W-:Y:S02]  /*43f0*/  FSEL R13, R13, -INF , !P0 ;  /* 0xff8000000d0d7808 */ /* 0x000fe40004000000 */
[----:B------:R-:W-:Y:S01]  /*4400*/  PLOP3.LUT P0, PT, PT, PT, UP6, 0x40, 0x0 ;  /* 0x000000000000781c */ /* 0x000fe20003f0e868 */
[----:B------:R-:W-:-:S03]  /*4410*/  UISETP.NE.AND UP6, UPT, UR14, URZ, UPT ;  /* 0x0000003f0e00728c */ /* 0x000fc6000bfc5270 */
[----:B------:R-:W-:Y:S01]  /*4420*/  ISETP.GT.AND P0, PT, R20, 0x11, P0 ;  /* 0x000000111400780c */ /* 0x000fe20000704270 */
[----:B------:R-:W1:Y:S03]  /*4430*/  MUFU.TANH R23, R23 ;  /* 0x0000001700177308 */ /* 0x000e660000002400 */
[----:B------:R-:W-:-:S04]  /*4440*/  ISETP.LT.OR P0, PT, R21, 0x12, P0 ;  /* 0x000000121500780c */ /* 0x000fc80000701670 */
[----:B------:R-:W-:Y:S01]  /*4450*/  FSEL R12, R12, -INF , !P0 ;  /* 0xff8000000c0c7808 */ /* 0x000fe20004000000 */
[----:B------:R-:W1:Y:S01]  /*4460*/  MUFU.TANH R24, R24 ;  /* 0x0000001800187308 */ /* 0x000e620000002400 */
        /* <DEDUP_REMOVED lines=21> */
[----:B------:R-:W-:Y:S02]  /*45c0*/  ISETP.GT.AND P0, PT, R20, 0x29, P0 ;  /* 0x000000291400780c */ /* 0x000fe40000704270 */
[----:B------:R-:W1:Y:S02]  /*45d0*/  SHFL.IDX PT, R20, R2, 0x1, 0x1c1f ;  /* 0x003c1f0002147f89 */ /* 0x000e6400000e0000 */
[----:B------:R-:W-:Y:S01]  /*45e0*/  ISETP.LT.OR P0, PT, R21, 0x2a, P0 ;  /* 0x0000002a1500780c */ /* 0x000fe20000701670 */
[----:B------:R-:W-:-:S03]  /*45f0*/  FMUL.FTZ R21, R38, c[0x0][0x320] ;  /* 0x0000c80026157a20 */ /* 0x000fc60000410000 */
[----:B------:R-:W-:Y:S02]  /*4600*/  FSEL R124, R124, -INF , !P0 ;  /* 0xff8000007c7c7808 */ /* 0x000fe40004000000 */
[----:B------:R-:W-:Y:S01]  /*4610*/  PLOP3.LUT P0, PT, PT, PT, UP6, 0x40, 0x0 ;  /* 0x000000000000781c */ /* 0x000fe20003f0e868 */
[----:B------:R-:W2:Y:S01]  /*4620*/  MUFU.TANH R21, R21 ;  /* 0x0000001500157308 */ /* 0x000ea20000002400 */
[----:B------:R-:W-:Y:S01]  /*4630*/  UISETP.NE.AND UP6, UPT, UR35, URZ, UPT ;  /* 0x0000003f2300728c */ /* 0x000fe2000bfc5270 */
[----:B-1----:R-:W-:-:S06]  /*4640*/  IMAD.IADD R2, R6, 0x1, R20 ;  /* 0x0000000106027824 */ /* 0x002fcc00078e0214 */
[----:B------:R1:W1:Y:S01]  /*4650*/  MUFU.TANH R6, R39 ;  /* 0x0000002700067308 */ /* 0x0002620000002400 */
[----:B------:R-:W-:Y:S01]  /*4660*/  IMAD.IADD R22, R19, 0x1, R20 ;  /* 0x0000000113167824 */ /* 0x000fe200078e0214 */
[----:B------:R-:W-:Y:S02]  /*4670*/  IMNMX R2, R2, R18, PT ;  /* 0x0000001202027217 */ /* 0x000fe40003800200 */
[----:B------:R-:W-:Y:S05]  /*4680*/  @P0 BRA `(.L_x_271) ;  /* 0x0000015000000947 */ /* 0x000fea0003800000 */
[----:B--234-:R-:W-:Y:S01]  /*4690*/  IMAD.U32 R18, RZ, RZ, UR12 ;  /* 0x0000000cff127e24 */ /* 0x01cfe2000f8e00ff */
        /* <DEDUP_REMOVED lines=11> */
.L_x_273:
[----:B------:R-:W-:-:S04]  /*4750*/  MOV R18, 0x1 ;  /* 0x0000000100127802 */ /* 0x000fc80000000f00 */
[----:B------:R-:W-:-:S13]  /*4760*/  ISETP.NE.AND P0, PT, R18, c[0x0][0x32c], PT ;  /* 0x0000cb0012007a0c */ /* 0x000fda0003f05270 */
[----:B------:R-:W-:-:S05]  /*4770*/  @P0 IMAD.HI.U32 R18, R20, c[0x0][0x330], RZ ;  /* 0x0000cc0014120a27 */ /* 0x000fca00078e00ff */
[----:B------:R-:W-:Y:S02]  /*4780*/  @P0 SHF.R.U32.HI R20, RZ, c[0x0][0x334], R18 ;  /* 0x0000cd00ff140a19 */ /* 0x000fe40000011612 */
.L_x_274:
[----:B------:R-:W-:Y:S05]  /*4790*/  BSYNC B0 ;  /* 0x0000000000007941 */ /* 0x000fea0003800000 */
.L_x_272:
[----:B------:R-:W-:-:S05]  /*47a0*/  IMAD R20, R20, c[0x0][0x32c], R7 ;  /* 0x0000cb0014147a24 */ /* 0x000fca00078e0207 */
[----:B------:R-:W-:Y:S02]  /*47b0*/  IADD3 R7, R20, c[0x0][0x32c], RZ ;  /* 0x0000cb0014077a10 */ /* 0x000fe40007ffe0ff */
[----:B------:R-:W-:Y:S02]  /*47c0*/  IMNMX R22, R22, R20, !PT ;  /* 0x0000001416167217 */ /* 0x000fe40007800200 */
[----:B------:R-:W-:Y:S02]  /*47d0*/  IMNMX R2, R2, R7, PT ;  /* 0x0000000702027217 */ /* 0x000fe40003800200 */
.L_x_271:
[----:B--234-:R-:W-:Y:S01]  /*47e0*/  UP2UR UR29, UPR, URZ, 0x10 ;  /* 0x000000103f1d7883 */ /* 0x01cfe20008000000 */
[----:B------:R-:W-:Y:S01]  /*47f0*/  IMAD.SHL.U32 R252, R5, 0x2, RZ ;  /* 0x0000000205fc7824 */ /* 0x000fe200078e00ff */
[----:B------:R-:W-:Y:S02]  /*4800*/  UISETP.NE.AND UP4, UPT, UR34, URZ, UPT ;  /* 0x0000003f2200728c */ /* 0x000fe4000bf85270 */
[----:B------:R-:W-:Y:S01]  /*4810*/  UP2UR UR34, UPR, URZ, 0x8 ;  /* 0x000000083f227883 */ /* 0x000fe20008000000 */
[--C-:B------:R-:W-:Y:S01]  /*4820*/  IMAD R250, R4, 0x2, R252.reuse ;  /* 0x0000000204fa7824 */ /* 0x100fe200078e02fc */
[----:B------:R-:W-:Y:S01]  /*4830*/  UISETP.NE.AND UP3, UPT, UR33, URZ, UPT ;  /* 0x0000003f2100728c */ /* 0x000fe2000bf65270 */
[----:B------:R-:W-:Y:S01]  /*4840*/  LDSM.16.MT88.4 R136, [R252+0x4080] ;  /* 0x00408000fc88783b */ /* 0x000fe20000004200 */
[----:B------:R-:W-:Y:S01]  /*4850*/  PLOP3.LUT P0, PT, PT, PT, UP4, 0x40, 0x0 ;  /* 0x000000000000781c */ /* 0x000fe20003f0e848 */
[----:B------:R-:W-:Y:S01]  /*4860*/  UP2UR UR33, UPR, URZ, 0x4 ;  /* 0x000000043f217883 */ /* 0x000fe20008000000 */
[C---:B------:R-:W-:Y:S01]  /*4870*/  IMAD R249, R3.reuse, 0x2, R252 ;  /* 0x0000000203f97824 */ /* 0x040fe200078e02fc */
[----:B------:R-:W-:Y:S01]  /*4880*/  UISETP.NE.AND UP2, UPT, UR32, URZ, UPT ;  /* 0x0000003f2000728c */ /* 0x000fe2000bf45270 */
[----:B------:R-:W-:Y:S01]  /*4890*/  ISETP.GT.AND P0, PT, R22, RZ, P0 ;  /* 0x000000ff1600720c */ /* 0x000fe20000704270 */
[----:B------:R-:W-:Y:S01]  /*48a0*/  UP2UR UR32, UPR, URZ, 0x2 ;  /* 0x000000023f207883 */ /* 0x000fe20008000000 */
[----:B------:R-:W-:Y:S01]  /*48b0*/  IMAD R248, R3, 0x2, R250 ;  /* 0x0000000203f87824 */ /* 0x000fe200078e02fa */
        /* <DEDUP_REMOVED lines=10> */
[----:B------:R-:W-:Y:S01]  /*4960*/  UIADD3 UR21, UR21, -0x2, URZ ;  /* 0xfffffffe15157890 */ /* 0x000fe2000fffe03f */
[----:B------:R-:W-:-:S02]  /*4970*/  ISETP.GT.AND P0, PT, R22, 0x1, P0 ;  /* 0x000000011600780c */ /* 0x000fc40000704270 */
[----:B------:R-:W-:Y:S02]  /*4980*/  LDSM.16.MT88.4 R48, [R250+0x5880] ;  /* 0x00588000fa30783b */ /* 0x000fe40000004200 */
[----:B------:R-:W-:Y:S02]  /*4990*/  ISETP.LT.OR P0, PT, R2, 0x2, P0 ;  /* 0x000000020200780c */ /* 0x000fe40000701670 */
[----:B------:R-:W-:Y:S02]  /*49a0*/  LDSM.16.MT88.4 R88, [R249+0x7080] ;  /* 0x00708000f958783b */ /* 0x000fe40000004200 */
[----:B------:R-:W-:Y:S02]  /*49b0*/  FSEL R19, R10, -INF , !P0 ;  /* 0xff8000000a137808 */ /* 0x000fe40004000000 */
[----:B------:R-:W-:Y:S01]  /*49c0*/  PLOP3.LUT P0, PT, PT, PT, UP2, 0x40, 0x0 ;  /* 0x000000000000781c */ /* 0x000fe20003f0e828 */
[----:B------:R-:W-:Y:S01]  /*49d0*/  UISETP.NE.AND UP2, UPT, UR33, URZ, UPT ;  /* 0x0000003f2100728c */ /* 0x000fe2000bf45270 */
[----:B-----5:R-:W-:Y:S02]  /*49e0*/  LDSM.16.MT88.4 R64, [R248+0x5880] ;  /* 0x00588000f840783b */ /* 0x020fe40000004200 */
[----:B------:R-:W-:-:S02]  /*49f0*/  ISETP.GT.AND P0, PT, R22, 0x8, P0 ;  /* 0x000000081600780c */ /* 0x000fc40000704270 */
[----:B------:R-:W-:Y:S02]  /*4a00*/  LDSM.16.MT88.4 R104, [R252+0x8880] ;  /* 0x00888000fc68783b */ /* 0x000fe40000004200 */
[----:B------:R-:W-:Y:S02]  /*4a10*/  ISETP.LT.OR P0, PT, R2, 0x9, P0 ;  /* 0x000000090200780c */ /* 0x000fe40000701670 */
[----:B------:R-:W-:Y:S02]  /*4a20*/  LDSM.16.MT88.4 R96, [R248+0x7080] ;  /* 0x00708000f860783b */ /* 0x000fe40000004200 */
[----:B------:R-:W-:Y:S02]  /*4a30*/  FSEL R18, R24, -INF , !P0 ;  /* 0xff80000018127808 */ /* 0x000fe40004000000 */
[----:B------:R-:W-:Y:S01]  /*4a40*/  PLOP3.LUT P0, PT, PT, PT, UP1, 0x40, 0x0 ;  /* 0x000000000000781c */ /* 0x000fe20003f0e818 */
[----:B------:R-:W-:Y:S01]  /*4a50*/  UISETP.NE.AND UP1, UPT, UR32, URZ, UPT ;  /* 0x0000003f2000728c */ /* 0x000fe2000bf25270 */
[----:B------:R-:W-:Y:S02]  /*4a60*/  LDSM.16.MT88.4 R112, [R250+0x8880] ;  /* 0x00888000fa70783b */ /* 0x000fe40000004200 */
[----:B------:R-:W-:-:S02]  /*4a70*/  ISETP.GT.AND P0, PT, R22, 0x9, P0 ;  /* 0x000000091600780c */ /* 0x000fc40000704270 */
[----:B------:R-:W-:Y:S02]  /*4a80*/  LDSM.16.MT88.4 R32, [R248+0x4080] ;  /* 0x00408000f820783b */ /* 0x000fe40000004200 */
[----:B------:R-:W-:Y:S02]  /*4a90*/  ISETP.LT.OR P0, PT, R2, 0xa, P0 ;  /* 0x0000000a0200780c */ /* 0x000fe40000701670 */
        /* <DEDUP_REMOVED lines=10> */
[----:B------:R-:W-:-:S02]  /*4b40*/  ISETP.LT.OR P0, PT, R2, 0x11, P0 ;  /* 0x000000110200780c */ /* 0x000fc40000701670 */
[----:B------:R-:W-:Y:S01]  /*4b50*/  FMNMX.FTZ R0, R14, R0, !PT ;  /* 0x000000000e007209 */ /* 0x000fe20007810000 */
[----:B------:R-:W-:Y:S01]  /*4b60*/  LDSM.16.MT88.4 R72, [R252+0x7080] ;  /* 0x00708000fc48783b */ /* 0x000fe20000004200 */
[----:B------:R-:W-:Y:S02]  /*4b70*/  FSEL R9, R23, -INF , !P0 ;  /* 0xff80000017097808 */ /* 0x000fe40004000000 */
[----:B------:R-:W-:Y:S01]  /*4b80*/  PLOP3.LUT P0, PT, PT, PT, UP6, 0x40, 0x0 ;  /* 0x000000000000781c */ /* 0x000fe20003f0e868 */
[----:B------:R-:W-:Y:S01]  /*4b90*/  LDSM.16.MT88.4 R24, [R250+0x4880] ;  /* 0x00488000fa18783b */ /* 0x000fe20000004200 */
[----:B------:R-:W-:Y:S01]  /*4ba0*/  FMNMX.FTZ R0, R13, R0, !PT ;  /* 0x000000000d007209 */ /* 0x000fe20007810000 */
[----:B------:R-:W-:Y:S01]  /*4bb0*/  UISETP.NE.AND UP6, UPT, UR14, URZ, UPT ;  /* 0x0000003f0e00728c */ /* 0x000fe2000bfc5270 */
[----:B------:R-:W-:Y:S02]  /*4bc0*/  ISETP.GT.AND P0, PT, R22, 0x11, P0 ;  /* 0x000000111600780c */ /* 0x000fe40000704270 */
[----:B------:R-:W-:-:S02]  /*4bd0*/  FMNMX.FTZ R0, R12, R0, !PT ;  /* 0x000000000c007209 */ /* 0x000fc40007810000 */
[----:B------:R-:W-:Y:S02]  /*4be0*/  ISETP.LT.OR P0, PT, R2, 0x12, P0 ;  /* 0x000000120200780c */ /* 0x000fe40000701670 */
[----:B------:R-:W-:Y:S02]  /*4bf0*/  FMNMX.FTZ R0, R11, R0, !PT ;  /* 0x000000000b007209 */ /* 0x000fe40007810000 */
[----:B------:R-:W-:Y:S02]  /*4c00*/  FSEL R170, R170, -INF , !P0 ;  /* 0xff800000aaaa7808 */ /* 0x000fe40004000000 */
[----:B------:R-:W-:Y:S01]  /*4c10*/  PLOP3.LUT P0, PT, PT, PT, UP5, 0x40, 0x0 ;  /* 0x000000000000781c */ /* 0x000fe20003f0e858 */
[----:B------:R-:W-:Y:S01]  /*4c20*/  UISETP.NE.AND UP5, UPT, UR15, URZ, UPT ;  /* 0x0000003f0f00728c */ /* 0x000fe2000bfa5270 */
[----:B------:R-:W-:Y:S02]  /*4c30*/  FMNMX.FTZ R0, R8, R0, !PT ;  /* 0x0000000008007209 */ /* 0x000fe40007810000 */
[----:B------:R-:W-:-:S02]  /*4c40*/  ISETP.GT.AND P0, PT, R22, 0x18, P0 ;  /* 0x000000181600780c */ /* 0x000fc40000704270 */
[----:B------:R-:W-:Y:S02]  /*4c50*/  FMNMX.FTZ R0, R127, R0, !PT ;  /* 0x000000007f007209 */ /* 0x000fe40007810000 */
[----:B------:R-:W-:Y:S02]  /*4c60*/  ISETP.LT.OR P0, PT, R2, 0x19, P0 ;  /* 0x000000190200780c */ /* 0x000fe40000701670 */
[----:B------:R-:W-:Y:S02]  /*4c70*/  FMNMX.FTZ R0, R126, R0, !PT ;  /* 0x000000007e007209 */ /* 0x000fe40007810000 */
[----:B------:R-:W-:Y:S01]  /*4c80*/  FSEL R7, R21, -INF , !P0 ;  /* 0xff80000015077808 */ /* 0x000fe20004000000 */
[----:B------:R-:W-:Y:S01]  /*4c90*/  @UP5 USHF.L.U32 UR28, UR28, 0x7, URZ ;  /* 0x000000071c1c5899 */ /* 0x000fe2000800063f */
[----:B------:R-:W-:Y:S02]  /*4ca0*/  PLOP3.LUT P0, PT, PT, PT, UP4, 0x40, 0x0 ;  /* 0x000000000000781c */ /* 0x000fe40003f0e848 */
[----:B------:R-:W-:Y:S01]  /*4cb0*/  FMNMX.FTZ R0, R125, R0, !PT ;  /* 0x000000007d007209 */ /* 0x000fe20007810000 */
[----:B------:R-:W-:Y:S01]  /*4cc0*/  UIMAD.WIDE.U32 UR28, UR28, UR4, URZ ;  /* 0x000000041c1c72a5 */ /* 0x000fe2000f8e003f */
[----:B------:R-:W-:-:S02]  /*4cd0*/  ISETP.GT.AND P0, PT, R22, 0x19, P0 ;  /* 0x000000191600780c */ /* 0x000fc40000704270 */
[----:B------:R-:W-:Y:S01]  /*4ce0*/  FMNMX.FTZ R0, R124, R0, !PT ;  /* 0x000000007c007209 */ /* 0x000fe20007810000 */
[----:B------:R-:W-:Y:S01]  /*4cf0*/  @UP5 USHF.R.U32.HI UR23, URZ, UR5, UR29 ;  /* 0x000000053f175299 */ /* 0x000fe2000801161d */
[----:B------:R-:W-:Y:S02]  /*4d00*/  ISETP.LT.OR P0, PT, R2, 0x1a, P0 ;  /* 0x0000001a0200780c */ /* 0x000fe40000701670 */
[----:B------:R-:W-:Y:S01]  /*4d10*/  FMNMX.FTZ R21, R20, R19, !PT ;  /* 0x0000001314157209 */ /* 0x000fe20007810000 */
[----:B------:R-:W-:Y:S01]  /*4d20*/  UIADD3 UR4, UR20, UR23, URZ ;  /* 0x0000001714047290 */ /* 0x000fe2000fffe03f */
[----:B-1----:R-:W-:Y:S02]  /*4d30*/  FSEL R6, R6, -INF , !P0 ;  /* 0xff80000006067808 */ /* 0x002fe40004000000 */
[----:B------:R-:W-:Y:S01]  /*4d40*/  PLOP3.LUT P0, PT, PT, PT, UP3, 0x40, 0x0 ;  /* 0x000000000000781c */ /* 0x000fe20003f0e838 */
[----:B------:R-:W-:Y:S01]  /*4d50*/  ULDC UR20, c[0x0][0x328] ;  /* 0x0000ca0000147ab9 */ /* 0x000fe20000000800 */
[----:B------:R-:W-:Y:S01]  /*4d60*/  FMNMX.FTZ R21, R18, R21, !PT ;  /* 0x0000001512157209 */ /* 0x000fe20007810000 */
[----:B------:R-:W-:Y:S01]  /*4d70*/  UIADD3 UR20, UR4, UR20, URZ ;  /* 0x0000001404147290 */ /* 0x000fe2000fffe03f */
[----:B------:R-:W-:-:S02]  /*4d80*/  ISETP.GT.AND P0, PT, R22, 0x20, P0 ;  /* 0x000000201600780c */ /* 0x000fc40000704270 */
[----:B------:R-:W-:Y:S02]  /*4d90*/  FMNMX.FTZ R21, R10, R21, !PT ;  /* 0x000000150a157209 */ /* 0x000fe40007810000 */
[----:B------:R-:W-:Y:S02]  /*4da0*/  ISETP.LT.OR P0, PT, R2, 0x21, P0 ;  /* 0x000000210200780c */ /* 0x000fe40000701670 */
[----:B------:R-:W-:Y:S02]  /*4db0*/  FMNMX.FTZ R21, R9, R21, !PT ;  /* 0x0000001509157209 */ /* 0x000fe40007810000 */
[----:B------:R-:W-:Y:S02]  /*4dc0*/  FSEL R168, R168, -INF , !P0 ;  /* 0xff800000a8a87808 */ /* 0x000fe40004000000 */
[----:B------:R-:W-:Y:S02]  /*4dd0*/  PLOP3.LUT P0, PT, PT, PT, UP2, 0x40, 0x0 ;  /* 0x000000000000781c */ /* 0x000fe40003f0e828 */
[----:B------:R-:W-:-:S02]  /*4de0*/  FMNMX.FTZ R21, R170, R21, !PT ;  /* 0x00000015aa157209 */ /* 0x000fc40007810000 */
[----:B------:R-:W-:Y:S02]  /*4df0*/  ISETP.GT.AND P0, PT, R22, 0x21, P0 ;  /* 0x000000211600780c */ /* 0x000fe40000704270 */
[----:B------:R-:W-:Y:S02]  /*4e00*/  FMNMX.FTZ R21, R7, R21, !PT ;  /* 0x0000001507157209 */ /* 0x000fe40007810000 */
[----:B------:R-:W-:Y:S02]  /*4e10*/  ISETP.LT.OR P0, PT, R2, 0x22, P0 ;  /* 0x000000220200780c */ /* 0x000fe40000701670 */
[----:B------:R-:W-:Y:S02]  /*4e20*/  FMNMX.FTZ R21, R6, R21, !PT ;  /* 0x0000001506157209 */ /* 0x000fe40007810000 */
[----:B------:R-:W-:Y:S02]  /*4e30*/  FSEL R159, R159, -INF , !P0 ;  /* 0xff8000009f9f7808 */ /* 0x000fe40004000000 */
[----:B------:R-:W-:-:S02]  /*4e40*/  PLOP3.LUT P0, PT, PT, PT, UP1, 0x40, 0x0 ;  /* 0x000000000000781c */ /* 0x000fc40003f0e818 */
[----:B------:R-:W-:Y:S02]  /*4e50*/  FMNMX.FTZ R21, R168, R21, !PT ;  /* 0x00000015a8157209 */ /* 0x000fe40007810000 */
[----:B------:R-:W-:Y:S02]  /*4e60*/  ISETP.GT.AND P0, PT, R22, 0x28, P0 ;  /* 0x000000281600780c */ /* 0x000fe40000704270 */
[----:B------:R-:W-:Y:S02]  /*4e70*/  FMNMX.FTZ R21, R159, R21, !PT ;  /* 0x000000159f157209 */ /* 0x000fe40007810000 */
[----:B------:R-:W-:-:S04]  /*4e80*/  ISETP.LT.OR P0, PT, R2, 0x29, P0 ;  /* 0x000000290200780c */ /* 0x000fc80000701670 */
[----:B------:R-:W-:Y:S02]  /*4e90*/  FSEL R158, R158, -INF , !P0 ;  /* 0xff8000009e9e7808 */ /* 0x000fe40004000000 */
[----:B------:R-:W-:Y:S02]  /*4ea0*/  PLOP3.LUT P0, PT, PT, PT, UP0, 0x40, 0x0 ;  /* 0x000000000000781c */ /* 0x000fe40003f0e808 */
[----:B------:R-:W-:Y:S02]  /*4eb0*/  FMNMX.FTZ R21, R158, R21, !PT ;  /* 0x000000159e157209 */ /* 0x000fe40007810000 */
[----:B------:R-:W-:-:S04]  /*4ec0*/  ISETP.GT.AND P0, PT, R22, 0x29, P0 ;  /* 0x000000291600780c */ /* 0x000fc80000704270 */
[----:B------:R-:W-:Y:S02]  /*4ed0*/  ISETP.LT.OR P0, PT, R2, 0x2a, P0 ;  /* 0x0000002a0200780c */ /* 0x000fe40000701670 */
[----:B------:R-:W1:Y:S02]  /*4ee0*/  SHFL.BFLY PT, R2, R0, 0x2, 0x1f ;  /* 0x0c401f0000027f89 */ /* 0x000e6400000e0000 */
[----:B------:R-:W-:-:S04]  /*4ef0*/  FSEL R157, R157, -INF , !P0 ;  /* 0xff8000009d9d7808 */ /* 0x000fc80004000000 */
[----:B------:R-:W-:Y:S02]  /*4f00*/  FMNMX.FTZ R21, R157, R21, !PT ;  /* 0x000000159d157209 */ /* 0x000fe40007810000 */
[----:B-1----:R-:W-:-:S05]  /*4f10*/  FMNMX.FTZ R0, R0, R2, !PT ;  /* 0x0000000200007209 */ /* 0x002fca0007810000 */
[----:B------:R-:W1:Y:S02]  /*4f20*/  SHFL.BFLY PT, R2, R0, 0x1, 0x1f ;  /* 0x0c201f0000027f89 */ /* 0x000e6400000e0000 */
[----:B-1----:R-:W-:Y:S02]  /*4f30*/  FMNMX.FTZ R0, R0, R2, !PT ;  /* 0x0000000200007209 */ /* 0x002fe40007810000 */
[----:B------:R-:W1:Y:S02]  /*4f40*/  SHFL.BFLY PT, R2, R21, 0x2, 0x1f ;  /* 0x0c401f0015027f89 */ /* 0x000e6400000e0000 */
[C---:B------:R-:W-:Y:S01]  /*4f50*/  FSETP.NEU.FTZ.AND P0, PT, R0.reuse, -INF , PT ;  /* 0xff8000000000780b */ /* 0x040fe20003f1d000 */
[----:B------:R-:W-:-:S05]  /*4f60*/  FMUL.FTZ R174, R0, c[0x0][0x2d0] ;  /* 0x0000b40000ae7a20 */ /* 0x000fca0000410000 */
[----:B------:R-:W-:-:S05]  /*4f70*/  FSEL R174, R174, RZ, P0 ;  /* 0x000000ffaeae7208 */ /* 0x000fca0000000000 */
[--C-:B------:R-:W-:Y:S02]  /*4f80*/  FFMA.FTZ R123, R17, c[0x0][0x2d0], -R174.reuse ;  /* 0x0000b400117b7a23 */ /* 0x100fe400000108ae */
[--C-:B------:R-:W-:Y:S02]  /*4f90*/  FFMA.FTZ R122, R16, c[0x0][0x2d0], -R174.reuse ;  /* 0x0000b400107a7a23 */ /* 0x100fe400000108ae */
[--C-:B------:R-:W-:Y:S02]  /*4fa0*/  FFMA.FTZ R121, R15, c[0x0][0x2d0], -R174.reuse ;  /* 0x0000b4000f797a23 */ /* 0x100fe400000108ae */
[--C-:B------:R-:W-:Y:S01]  /*4fb0*/  FFMA.FTZ R120, R14, c[0x0][0x2d0], -R174.reuse ;  /* 0x0000b4000e787a23 */ /* 0x100fe200000108ae */
[----:B------:R-:W-:Y:S01]  /*4fc0*/  MUFU.EX2 R123, R123 ;  /* 0x0000007b007b7308 */ /* 0x000fe20000000800 */
[--C-:B------:R-:W-:Y:S02]  /*4fd0*/  FFMA.FTZ R173, R11, c[0x0][0x2d0], -R174.reuse ;  /* 0x0000b4000bad7a23 */ /* 0x100fe400000108ae */
[--C-:B------:R-:W-:Y:S01]  /*4fe0*/  FFMA.FTZ R172, R8, c[0x0][0x2d0], -R174.reuse ;  /* 0x0000b40008ac7a23 */ /* 0x100fe200000108ae */
[----:B-1----:R-:W-:Y:S01]  /*4ff0*/  FMNMX.FTZ R21, R21, R2, !PT ;  /* 0x0000000215157209 */ /* 0x002fe20007810000 */
[----:B------:R-:W-:-:S02]  /*5000*/  FFMA.FTZ R119, R13, c[0x0][0x2d0], -R174 ;  /* 0x0000b4000d777a23 */ /* 0x000fc400000108ae */
[----:B------:R-:W-:Y:S01]  /*5010*/  FFMA.FTZ R116, R12, c[0x0][0x2d0], -R174 ;  /* 0x0000b4000c747a23 */ /* 0x000fe200000108ae */
[----:B------:R-:W1:Y:S01]  /*5020*/  MUFU.EX2 R122, R122 ;  /* 0x0000007a007a7308 */ /* 0x000e620000000800 */
[----:B------:R-:W2:Y:S04]  /*5030*/  SHFL.BFLY PT, R2, R21, 0x1, 0x1f ;  /* 0x0c201f0015027f89 */ /* 0x000ea800000e0000 */
[----:B------:R-:W-:Y:S03]  /*5040*/  LDSM.16.MT88.4 R12, [R250+0x6080] ;  /* 0x00608000fa0c783b */ /* 0x000fe60000004200 */
[----:B------:R-:W-:Y:S08]  /*5050*/  MUFU.EX2 R121, R121 ;  /* 0x0000007900797308 */ /* 0x000ff00000000800 */
[----:B------:R-:W3:Y:S01]  /*5060*/  MUFU.EX2 R120, R120 ;  /* 0x0000007800787308 */ /* 0x000ee20000000800 */
[----:B-1----:R-:W-:Y:S01]  /*5070*/  F2FP.BF16.PACK_AB R128, R122, R123 ;  /* 0x0000007b7a80723e */ /* 0x002fe200000010ff */
[----:B------:R-:W-:-:S06]  /*5080*/  FADD.FTZ R122, R123, R122 ;  /* 0x0000007a7b7a7221 */ /* 0x000fcc0000010000 */
[----:B------:R-:W-:Y:S01]  /*5090*/  MUFU.EX2 R119, R119 ;  /* 0x0000007700777308 */ /* 0x000fe20000000800 */
[----:B--2---:R-:W-:-:S04]  /*50a0*/  FMNMX.FTZ R2, R2, R21, !PT ;  /* 0x0000001502027209 */ /* 0x004fc80007810000 */
[C---:B------:R-:W-:Y:S01]  /*50b0*/  FSETP.NEU.FTZ.AND P0, PT, R2.reuse, -INF , PT ;  /* 0xff8000000200780b */ /* 0x040fe20003f1d000 */
[----:B------:R-:W-:Y:S01]  /*50c0*/  FMUL.FTZ R169, R2, c[0x0][0x2d0] ;  /* 0x0000b40002a97a20 */ /* 0x000fe20000410000 */
[----:B---3--:R-:W-:Y:S01]  /*50d0*/  F2FP.BF16.PACK_AB R130, R120, R121 ;  /* 0x000000797882723e */ /* 0x008fe200000010ff */
[----:B------:R-:W1:Y:S01]  /*50e0*/  MUFU.EX2 R116, R116 ;  /* 0x0000007400747308 */ /* 0x000e620000000800 */
[----:B------:R-:W-:Y:S02]  /*50f0*/  FADD.FTZ R121, R121, R122 ;  /* 0x0000007a79797221 */ /* 0x000fe40000010000 */
[----:B------:R-:W-:Y:S02]  /*5100*/  FSEL R169, R169, RZ, P0 ;  /* 0x000000ffa9a97208 */ /* 0x000fe40000000000 */
[----:B------:R-:W-:-:S03]  /*5110*/  PLOP3.LUT P0, PT, PT, PT, UP6, 0x40, 0x0 ;  /* 0x000000000000781c */ /* 0x000fc60003f0e868 */
[--C-:B------:R-:W-:Y:S01]  /*5120*/  FFMA.FTZ R118, R20, c[0x0][0x2d0], -R169.reuse ;  /* 0x0000b40014767a23 */ /* 0x100fe200000108a9 */
[----:B------:R-:W-:Y:S01]  /*5130*/  MUFU.EX2 R173, R173 ;  /* 0x000000ad00ad7308 */ /* 0x000fe20000000800 */
[--C-:B------:R-:W-:Y:S01]  /*5140*/  FFMA.FTZ R117, R19, c[0x0][0x2d0], -R169.reuse ;  /* 0x0000b40013757a23 */ /* 0x100fe200000108a9 */
[----:B------:R-:W-:Y:S01]  /*5150*/  LDSM.16.MT88.4 R20, [R249+0x4880] ;  /* 0x00488000f914783b */ /* 0x000fe20000004200 */
[--C-:B------:R-:W-:Y:S02]  /*5160*/  FFMA.FTZ R175, R18, c[0x0][0x2d0], -R169.reuse ;  /* 0x0000b40012af7a23 */ /* 0x100fe400000108a9 */
[--C-:B------:R-:W-:Y:S01]  /*5170*/  FFMA.FTZ R176, R10, c[0x0][0x2d0], -R169.reuse ;  /* 0x0000b4000ab07a23 */ /* 0x100fe200000108a9 */
[----:B------:R-:W-:Y:S01]  /*5180*/  LDSM.16.MT88.4 R16, [R248+0x4880] ;  /* 0x00488000f810783b */ /* 0x000fe20000004200 */
[--C-:B------:R-:W-:Y:S01]  /*5190*/  FFMA.FTZ R171, R9, c[0x0][0x2d0], -R169.reuse ;  /* 0x0000b40009ab7a23 */ /* 0x100fe200000108a9 */
[----:B------:R-:W-:Y:S01]  /*51a0*/  MUFU.EX2 R118, R118 ;  /* 0x0000007600767308 */ /* 0x000fe20000000800 */
[--C-:B------:R-:W-:Y:S01]  /*51b0*/  FFMA.FTZ R170, R170, c[0x0][0x2d0], -R169.reuse ;  /* 0x0000b400aaaa7a23 */ /* 0x100fe200000108a9 */
[----:B------:R-:W2:Y:S01]  /*51c0*/  LDSM.16.MT88.4 R8, [R252+0x4880] ;  /* 0x00488000fc08783b */ /* 0x000ea20000004200 */
[--C-:B------:R-:W-:Y:S01]  /*51d0*/  FFMA.FTZ R156, R6, c[0x0][0x2d0], -R169.reuse ;  /* 0x0000b400069c7a23 */ /* 0x100fe200000108a9 */
[----:B-1----:R-:W-:Y:S01]  /*51e0*/  F2FP.BF16.PACK_AB R4, R116, R119 ;  /* 0x000000777404723e */ /* 0x002fe200000010ff */
[----:B------:R-:W-:-:S03]  /*51f0*/  FFMA.FTZ R7, R7, c[0x0][0x2d0], -R169 ;  /* 0x0000b40007077a23 */ /* 0x000fc600000108a9 */
[----:B------:R-:W1:Y:S08]  /*5200*/  MUFU.EX2 R117, R117 ;  /* 0x0000007500757308 */ /* 0x000e700000000800 */
[----:B------:R-:W-:Y:S08]  /*5210*/  MUFU.EX2 R175, R175 ;  /* 0x000000af00af7308 */ /* 0x000ff00000000800 */
[----:B------:R-:W3:Y:S01]  /*5220*/  MUFU.EX2 R176, R176 ;  /* 0x000000b000b07308 */ /* 0x000ee20000000800 */
[----:B-1----:R-:W-:-:S07]  /*5230*/  F2FP.BF16.PACK_AB R129, R117, R118 ;  /* 0x000000767581723e */ /* 0x002fce00000010ff */
[----:B------:R-:W1:Y:S01]  /*5240*/  MUFU.EX2 R172, R172 ;  /* 0x000000ac00ac7308 */ /* 0x000e620000000800 */
[----:B---3--:R-:W-:-:S07]  /*5250*/  F2FP.BF16.PACK_AB R131, R176, R175 ;  /* 0x000000afb083723e */ /* 0x008fce00000010ff */
[----:B------:R-:W-:Y:S01]  /*5260*/  MUFU.EX2 R171, R171 ;  /* 0x000000ab00ab7308 */ /* 0x000fe20000000800 */
[----:B------:R-:W-:Y:S01]  /*5270*/  HMMA.16816.F32.BF16 R132, R128, R136, RZ ;  /* 0x000000888084723c */ /* 0x000fe200000418ff */
[----:B-1----:R-:W-:-:S06]  /*5280*/  F2FP.BF16.PACK_AB R6, R172, R173 ;  /* 0x000000adac06723e */ /* 0x002fcc00000010ff */
[----:B------:R-:W1:Y:S01]  /*5290*/  MUFU.EX2 R170, R170 ;  /* 0x000000aa00aa7308 */ /* 0x000e620000000800 */
[C---:B------:R-:W-:Y:S07]  /*52a0*/  HMMA.16816.F32.BF16 R136, R128.reuse, R138, RZ ;  /* 0x0000008a8088723c */ /* 0x040fee00000418ff */
[----:B------:R-:W-:Y:S01]  /*52b0*/  MUFU.EX2 R3, R7 ;  /* 0x0000000700037308 */ /* 0x000fe20000000800 */
[C---:B------:R-:W-:Y:S07]  /*52c0*/  HMMA.16816.F32.BF16 R36, R128.reuse, R40, RZ ;  /* 0x000000288024723c */ /* 0x040fee00000418ff */
[----:B------:R-:W3:Y:S01]  /*52d0*/  MUFU.EX2 R156, R156 ;  /* 0x0000009c009c7308 */ /* 0x000ee20000000800 */
[----:B-1----:R-:W-:Y:S01]  /*52e0*/  F2FP.BF16.PACK_AB R5, R170, R171 ;  /* 0x000000abaa05723e */ /* 0x002fe200000010ff */
[C---:B------:R-:W-:Y:S08]  /*52f0*/  HMMA.16816.F32.BF16 R40, R128.reuse, R42, RZ ;  /* 0x0000002a8028723c */ /* 0x040ff000000418ff */
[----:B------:R-:W-:Y:S01]  /*5300*/  HMMA.16816.F32.BF16 R52, R128, R56, RZ ;  /* 0x000000388034723c */ /* 0x000fe200000418ff */
[----:B---3--:R-:W-:-:S07]  /*5310*/  F2FP.BF16.PACK_AB R7, R156, R3 ;  /* 0x000000039c07723e */ /* 0x008fce00000010ff */
[----:B------:R-:W-:Y:S08]  /*5320*/  HMMA.16816.F32.BF16 R56, R128, R58, RZ ;  /* 0x0000003a8038723c */ /* 0x000ff000000418ff */
[C---:B--2---:R-:W-:Y:S08]  /*5330*/  HMMA.16816.F32.BF16 R132, R4.reuse, R8, R132 ;  /* 0x000000080484723c */ /* 0x044ff00000041884 */
[----:B------:R-:W-:Y:S01]  /*5340*/  HMMA.16816.F32.BF16 R136, R4, R10, R136 ;  /* 0x0000000a0488723c */ /* 0x000fe20000041888 */
[----:B------:R-:W1:Y:S07]  /*5350*/  LDSM.16.MT88.4 R8, [R252+0x6080] ;  /* 0x00608000fc08783b */ /* 0x000e6e0000004200 */
[C---:B------:R-:W-:Y:S08]  /*5360*/  HMMA.16816.F32.BF16 R44, R128.reuse, R48, RZ ;  /* 0x00000030802c723c */ /* 0x040ff000000418ff */
[C---:B------:R-:W-:Y:S08]  /*5370*/  HMMA.16816.F32.BF16 R48, R128.reuse, R50, RZ ;  /* 0x000000328030723c */ /* 0x040ff000000418ff */
[----:B------:R-:W-:Y:S08]  /*5380*/  HMMA.16816.F32.BF16 R84, R128, R88, RZ ;  /* 0x000000588054723c */ /* 0x000ff000000418ff */
[C---:B------:R-:W-:Y:S08]  /*5390*/  HMMA.16816.F32.BF16 R44, R4.reuse, R12, R44 ;  /* 0x0000000c042c723c */ /* 0x040ff0000004182c */
[C---:B------:R-:W-:Y:S01]  /*53a0*/  HMMA.16816.F32.BF16 R48, R4.reuse, R14, R48 ;  /* 0x0000000e0430723c */ /* 0x040fe20000041830 */
[----:B------:R-:W2:Y:S07]  /*53b0*/  LDSM.16.MT88.4 R12, [R248+0x6080] ;  /* 0x00608000f80c783b */ /* 0x000eae0000004200 */
        /* <DEDUP_REMOVED lines=23> */
[----:B------:R-:W2:Y:S02]  /*5530*/  LDSM.16.MT88.4 R120, [R249+0x8880] ;  /* 0x00888000f978783b */ /* 0x000ea40000004200 */
[----:B------:R-:W-:-:S04]  /*5540*/  FADD.FTZ R14, R119, R14 ;  /* 0x0000000e770e7221 */ /* 0x000fc80000010000 */
[----:B------:R-:W-:Y:S01]  /*5550*/  FADD.FTZ R14, R116, R14 ;  /* 0x0000000e740e7221 */ /* 0x000fe20000010000 */
[----:B------:R-:W-:Y:S03]  /*5560*/  HMMA.16816.F32.BF16 R28, R128, R32, RZ ;  /* 0x00000020801c723c */ /* 0x000fe600000418ff */
[----:B------:R-:W-:-:S04]  /*5570*/  FADD.FTZ R173, R173, R14 ;  /* 0x0000000eadad7221 */ /* 0x000fc80000010000 */
[----:B------:R-:W-:Y:S01]  /*5580*/  FADD.FTZ R173, R172, R173 ;  /* 0x000000adacad7221 */ /* 0x000fe20000010000 */
[----:B------:R-:W-:Y:S07]  /*5590*/  HMMA.16816.F32.BF16 R92, R4, R12, R92 ;  /* 0x0000000c045c723c */ /* 0x000fee000004185c */
[----:B------:R-:W-:Y:S01]  /*55a0*/  FADD.FTZ R12, R118, R117 ;  /* 0x00000075760c7221 */ /* 0x000fe20000010000 */
[----:B------:R-:W-:Y:S01]  /*55b0*/  HMMA.16816.F32.BF16 R32, R128, R34, RZ ;  /* 0x000000228020723c */ /* 0x000fe200000418ff */
[----:B------:R-:W-:-:S02]  /*55c0*/  FFMA.FTZ R13, R126, c[0x0][0x2d0], -R174 ;  /* 0x0000b4007e0d7a23 */ /* 0x000fc400000108ae */
[----:B------:R-:W-:Y:S02]  /*55d0*/  FADD.FTZ R175, R175, R12 ;  /* 0x0000000cafaf7221 */ /* 0x000fe40000010000 */
[----:B------:R-:W-:Y:S02]  /*55e0*/  FFMA.FTZ R12, R127, c[0x0][0x2d0], -R174 ;  /* 0x0000b4007f0c7a23 */ /* 0x000fe400000108ae */
[----:B------:R-:W-:Y:S01]  /*55f0*/  FADD.FTZ R176, R176, R175 ;  /* 0x000000afb0b07221 */ /* 0x000fe20000010000 */
[----:B-1----:R-:W-:Y:S03]  /*5600*/  HMMA.16816.F32.BF16 R100, R4, R8, R100 ;  /* 0x000000080464723c */ /* 0x002fe60000041864 */
[----:B------:R-:W-:-:S04]  /*5610*/  FADD.FTZ R176, R171, R176 ;  /* 0x000000b0abb07221 */ /* 0x000fc80000010000 */
[----:B------:R-:W-:Y:S01]  /*5620*/  FADD.FTZ R170, R170, R176 ;  /* 0x000000b0aaaa7221 */ /* 0x000fe20000010000 */
[----:B------:R-:W-:Y:S01]  /*5630*/  HMMA.16816.F32.BF16 R104, R4, R10, R104 ;  /* 0x0000000a0468723c */ /* 0x000fe20000041868 */
[----:B------:R-:W1:Y:S02]  /*5640*/  LDSM.16.MT88.4 R8, [R250+0x9080] ;  /* 0x00908000fa08783b */ /* 0x000e640000004200 */
[----:B------:R-:W-:-:S04]  /*5650*/  FADD.FTZ R170, R3, R170 ;  /* 0x000000aa03aa7221 */ /* 0x000fc80000010000 */
[----:B------:R-:W-:Y:S01]  /*5660*/  FADD.FTZ R156, R156, R170 ;  /* 0x000000aa9c9c7221 */ /* 0x000fe20000010000 */
[C---:B--2---:R-:W-:Y:S08]  /*5670*/  HMMA.16816.F32.BF16 R116, R128.reuse, R120, RZ ;  /* 0x000000788074723c */ /* 0x044ff000000418ff */
[----:B------:R-:W-:Y:S08]  /*5680*/  HMMA.16816.F32.BF16 R120, R128, R122, RZ ;  /* 0x0000007a8078723c */ /* 0x000ff000000418ff */
[C---:B------:R-:W-:Y:S08]  /*5690*/  HMMA.16816.F32.BF16 R28, R4.reuse, R16, R28 ;  /* 0x00000010041c723c */ /* 0x040ff0000004181c */
[----:B------:R-:W-:Y:S01]  /*56a0*/  HMMA.16816.F32.BF16 R32, R4, R18, R32 ;  /* 0x000000120420723c */ /* 0x000fe20000041820 */
[----:B------:R-:W2:Y:S07]  /*56b0*/  LDSM.16.MT88.4 R16, [R250+0x7880] ;  /* 0x00788000fa10783b */ /* 0x000eae0000004200 */
[----:B------:R-:W-:Y:S08]  /*56c0*/  HMMA.16816.F32.BF16 R76, R128, R80, RZ ;  /* 0x00000050804c723c */ /* 0x000ff000000418ff */
[C---:B-1----:R-:W-:Y:S08]  /*56d0*/  HMMA.16816.F32.BF16 R108, R4.reuse, R8, R108 ;  /* 0x00000008046c723c */ /* 0x042ff0000004186c */
[----:B------:R-:W-:Y:S01]  /*56e0*/  HMMA.16816.F32.BF16 R112, R4, R10, R112 ;  /* 0x0000000a0470723c */ /* 0x000fe20000041870 */
[----:B------:R-:W1:Y:S07]  /*56f0*/  LDSM.16.MT88.4 R8, [R249+0x9080] ;  /* 0x00908000f908783b */ /* 0x000e6e0000004200 */
[C---:B------:R-:W-:Y:S08]  /*5700*/  HMMA.16816.F32.BF16 R148, R128.reuse, R152, RZ ;  /* 0x000000988094723c */ /* 0x040ff000000418ff */
[----:B------:R-:W-:Y:S08]  /*5710*/  HMMA.16816.F32.BF16 R152, R128, R154, RZ ;  /* 0x0000009a8098723c */ /* 0x000ff000000418ff */
[----:B--2---:R-:W-:Y:S07]  /*5720*/  HMMA.16816.F32.BF16 R76, R4, R16, R76 ;  /* 0x00000010044c723c */ /* 0x004fee000004184c */
[--C-:B------:R-:W-:Y:S01]  /*5730*/  FFMA.FTZ R17, R125, c[0x0][0x2d0], -R174.reuse ;  /* 0x0000b4007d117a23 */ /* 0x100fe200000108ae */
[----:B------:R-:W-:Y:S01]  /*5740*/  HMMA.16816.F32.BF16 R140, R128, R144, RZ ;  /* 0x00000090808c723c */ /* 0x000fe200000418ff */
[----:B------:R-:W-:-:S04]  /*5750*/  FFMA.FTZ R16, R124, c[0x0][0x2d0], -R174 ;  /* 0x0000b4007c107a23 */ /* 0x000fc800000108ae */
[----:B------:R-:W-:Y:S03]  /*5760*/  MUFU.EX2 R17, R17 ;  /* 0x0000001100117308 */ /* 0x000fe60000000800 */
[----:B------:R-:W-:Y:S05]  /*5770*/  HMMA.16816.F32.BF16 R68, R128, R72, RZ ;  /* 0x000000488044723c */ /* 0x000fea00000418ff */
[----:B------:R-:W-:Y:S03]  /*5780*/  MUFU.EX2 R16, R16 ;  /* 0x0000001000107308 */ /* 0x000fe60000000800 */
        /* <DEDUP_REMOVED lines=15> */
[--C-:B------:R-:W-:Y:S01]  /*5880*/  FFMA.FTZ R18, R168, c[0x0][0x2d0], -R169.reuse ;  /* 0x0000b400a8127a23 */ /* 0x100fe200000108a9 */
[----:B--2---:R-:W-:Y:S01]  /*5890*/  HMMA.16816.F32.BF16 R68, R4, R20, R68 ;  /* 0x000000140444723c */ /* 0x004fe20000041844 */
[----:B------:R-:W-:-:S04]  /*58a0*/  FFMA.FTZ R19, R159, c[0x0][0x2d0], -R169 ;  /* 0x0000b4009f137a23 */ /* 0x000fc800000108a9 */
[----:B------:R-:W2:Y:S02]  /*58b0*/  MUFU.EX2 R18, R18 ;  /* 0x0000001200127308 */ /* 0x000ea40000000800 */
[--C-:B------:R-:W-:Y:S01]  /*58c0*/  FFMA.FTZ R21, R158, c[0x0][0x2d0], -R169.reuse ;  /* 0x0000b4009e157a23 */ /* 0x100fe200000108a9 */
[----:B------:R-:W-:Y:S01]  /*58d0*/  HMMA.16816.F32.BF16 R72, R4, R22, R72 ;  /* 0x000000160448723c */ /* 0x000fe20000041848 */
[----:B------:R-:W-:-:S04]  /*58e0*/  FFMA.FTZ R20, R157, c[0x0][0x2d0], -R169 ;  /* 0x0000b4009d147a23 */ /* 0x000fc800000108a9 */
[----:B------:R-:W3:Y:S03]  /*58f0*/  MUFU.EX2 R19, R19 ;  /* 0x0000001300137308 */ /* 0x000ee60000000800 */
[C---:B-1----:R-:W-:Y:S05]  /*5900*/  HMMA.16816.F32.BF16 R124, R4.reuse, R8, R124 ;  /* 0x00000008047c723c */ /* 0x042fea000004187c */
[----:B------:R-:W-:Y:S01]  /*5910*/  MUFU.EX2 R21, R21 ;  /* 0x0000001500157308 */ /* 0x000fe20000000800 */
[----:B--2---:R-:W-:Y:S02]  /*5920*/  FADD.FTZ R156, R18, R156 ;  /* 0x0000009c129c7221 */ /* 0x004fe40000010000 */
[----:B------:R-:W-:Y:S01]  /*5930*/  HMMA.16816.F32.BF16 R128, R4, R10, R128 ;  /* 0x0000000a0480723c */ /* 0x000fe20000041880 */
[----:B------:R-:W1:Y:S04]  /*5940*/  LDSM.16.MT88.4 R8, [R250+0x5080] ;  /* 0x00508000fa08783b */ /* 0x000e680000004200 */
[----:B------:R-:W2:Y:S01]  /*5950*/  MUFU.EX2 R4, R12 ;  /* 0x0000000c00047308 */ /* 0x000ea20000000800 */
[----:B---3--:R-:W-:Y:S01]  /*5960*/  FADD.FTZ R156, R19, R156 ;  /* 0x0000009c139c7221 */ /* 0x008fe20000010000 */
[----:B------:R-:W-:-:S06]  /*5970*/  F2FP.BF16.PACK_AB R6, R16, R17 ;  /* 0x000000111006723e */ /* 0x000fcc00000010ff */
[----:B------:R3:W4:Y:S08]  /*5980*/  MUFU.EX2 R5, R13 ;  /* 0x0000000d00057308 */ /* 0x0007300000000800 */
[----:B------:R-:W1:Y:S01]  /*5990*/  MUFU.EX2 R20, R20 ;  /* 0x0000001400147308 */ /* 0x000e620000000800 */
[----:B--2---:R-:W-:Y:S01]  /*59a0*/  FADD.FTZ R3, R4, R173 ;  /* 0x000000ad04037221 */ /* 0x004fe20000010000 */
[----:B---3--:R-:W2:Y:S03]  /*59b0*/  LDSM.16.MT88.4 R12, [R252+0x5080] ;  /* 0x00508000fc0c783b */ /* 0x008ea60000004200 */
[C---:B----4-:R-:W-:Y:S01]  /*59c0*/  FADD.FTZ R3, R5.reuse, R3 ;  /* 0x0000000305037221 */ /* 0x050fe20000010000 */
[----:B------:R-:W-:-:S02]  /*59d0*/  F2FP.BF16.PACK_AB R4, R5, R4 ;  /* 0x000000040504723e */ /* 0x000fc400000010ff */
[----:B------:R-:W-:Y:S01]  /*59e0*/  F2FP.BF16.PACK_AB R5, R19, R18 ;  /* 0x000000121305723e */ /* 0x000fe200000010ff */
[----:B------:R-:W-:Y:S01]  /*59f0*/  FADD.FTZ R3, R17, R3 ;  /* 0x0000000311037221 */ /* 0x000fe20000010000 */
[----:B-1----:R-:W-:Y:S01]  /*5a00*/  F2FP.BF16.PACK_AB R7, R20, R21 ;  /* 0x000000151407723e */ /* 0x002fe200000010ff */
[----:B------:R-:W-:-:S06]  /*5a10*/  FADD.FTZ R21, R21, R156 ;  /* 0x0000009c15157221 */ /* 0x000fcc0000010000 */
[C---:B------:R-:W-:Y:S08]  /*5a20*/  HMMA.16816.F32.BF16 R140, R4.reuse, R8, R140 ;  /* 0x00000008048c723c */ /* 0x040ff0000004188c */
        /* <DEDUP_REMOVED lines=44> */
[----:B------:R-:W-:Y:S07]  /*5cf0*/  HMMA.16816.F32.BF16 R120, R4, R14, R120 ;  /* 0x0000000e0478723c */ /* 0x000fee0000041878 */
[----:B------:R-:W-:-:S02]  /*5d00*/  FADD.FTZ R4, R16, R3 ;  /* 0x0000000310047221 */ /* 0x000fc40000010000 */
[----:B------:R-:W-:-:S03]  /*5d10*/  FADD.FTZ R3, R20, R21 ;  /* 0x0000001514037221 */ /* 0x000fc60000010000 */
[----:B------:R1:W-:Y:S04]  /*5d20*/  STL [R1+0x44], R4 ;  /* 0x0000440401007387 */ /* 0x0003e80000100800 */
[----:B------:R1:W-:Y:S01]  /*5d30*/  STL [R1+0x40], R3 ;  /* 0x0000400301007387 */ /* 0x0003e20000100800 */
[----:B------:R-:W-:Y:S05]  /*5d40*/  @P0 BRA `(.L_x_275) ;  /* 0x0000016000000947 */ /* 0x000fea0003800000 */
[----:B------:R-:W-:Y:S01]  /*5d50*/  ISETP.LT.AND P0, PT, RZ, UR4, PT ;  /* 0x00000004ff007c0c */ /* 0x000fe2000bf01270 */
[----:B------:R-:W-:-:S12]  /*5d60*/  UIADD3 UR23, UR4, -0x1, URZ ;  /* 0xffffffff04177890 */ /* 0x000fd8000fffe03f */
[----:B------:R-:W-:Y:S05]  /*5d70*/  @P0 BRA `(.L_x_276) ;  /* 0x0000009000000947 */ /* 0x000fea0003800000 */
[----:B------:R-:W-:Y:S02]  /*5d80*/  UMOV UR23, 0x1 ;  /* 0x0000000100177882 */ /* 0x000fe40000000000 */
[----:B------:R-:W-:Y:S02]  /*5d90*/  ULDC UR5, c[0x0][0x32c] ;  /* 0x0000cb0000057ab9 */ /* 0x000fe40000000800 */
[----:B------:R-:W-:Y:S02]  /*5da0*/  UISETP.NE.AND UP0, UPT, UR23, UR5, UPT ;  /* 0x000000051700728c */ /* 0x000fe4000bf05270 */
[----:B------:R-:W-:-:S03]  /*5db0*/  UIADD3 UR23, -UR4, URZ, URZ ;  /* 0x0000003f04177290 */ /* 0x000fc6000fffe13f */
[----:B------:R-:W-:Y:S02]  /*5dc0*/  ULDC.64 UR4, c[0x0][0x330] ;  /* 0x0000cc0000047ab9 */ /* 0x000fe40000000a00 */
[----:B------:R-:W-:-:S04]  /*5dd0*/  UIMAD.WIDE.U32 UR28, UR23, UR4, URZ ;  /* 0x00000004171c72a5 */ /* 0x000fc8000f8e003f */
[----:B------:R-:W-:-:S04]  /*5de0*/  @UP0 USHF.R.U32.HI UR23, URZ, UR5, UR29 ;  /* 0x000000053f170299 */ /* 0x000fc8000801161d */
[----:B------:R-:W-:Y:S01]  /*5df0*/  ULOP3.LUT UR23, URZ, UR23, URZ, 0x33, !UPT ;  /* 0x000000173f177292 */ /* 0x000fe2000f8e333f */
[----:B------:R-:W-:Y:S05]  /*5e00*/  BRA `(.L_x_277) ;  /* 0x0000006000007947 */ /* 0x000fea0003800000 */
.L_x_276:
[----:B------:R-:W-:Y:S02]  /*5e10*/  UMOV UR5, 0x1 ;  /* 0x0000000100057882 */ /* 0x000fe40000000000 */
[----:B------:R-:W-:Y:S02]  /*5e20*/  ULDC UR4, c[0x0][0x32c] ;  /* 0x0000cb0000047ab9 */ /* 0x000fe40000000800 */
[----:B------:R-:W-:-:S03]  /*5e30*/  UISETP.NE.AND UP0, UPT, UR5, UR4, UPT ;  /* 0x000000040500728c */ /* 0x000fc6000bf05270 */
[----:B------:R-:W-:Y:S02]  /*5e40*/  ULDC.64 UR4, c[0x0][0x330] ;  /* 0x0000cc0000047ab9 */ /* 0x000fe40000000a00 */
[----:B------:R-:W-:-:S06]  /*5e50*/  UIMAD.WIDE.U32 UR28, UR23, UR4, URZ ;  /* 0x00000004171c72a5 */ /* 0x000fcc000f8e003f */
[----:B------:R-:W-:Y:S02]  /*5e60*/  @UP0 USHF.R.U32.HI UR23, URZ, UR5, UR29 ;  /* 0x000000053f170299 */ /* 0x000fe4000801161d */
.L_x_277:
[----:B------:R-:W-:Y:S02]  /*5e70*/  ULDC UR4, c[0x0][0x32c] ;  /* 0x0000cb0000047ab9 */ /* 0x000fe40000000800 */
[----:B------:R-:W-:-:S04]  /*5e80*/  UIMAD UR4, UR23, UR4, UR4 ;  /* 0x00000004170472a4 */ /* 0x000fc8000f8e0204 */
[----:B------:R-:W-:-:S04]  /*5e90*/  UISETP.LT.AND UP0, UPT, UR20, UR4, UPT ;  /* 0x000000041400728c */ /* 0x000fc8000bf01270 */
[----:B------:R-:W-:-:S04]  /*5ea0*/  USEL UR20, UR20, UR4, UP0 ;  /* 0x0000000414147287 */ /* 0x000fc80008000000 */
.L_x_275:
        /* <DEDUP_REMOVED lines=11> */
[----:B-1----:R-:W5:Y:S04]  /*5f60*/  LDL R4, [R1+0x2c] ;  /* 0x00002c0001047983 */ /* 0x002f680000100800 */
        /* <DEDUP_REMOVED lines=22> */
.L_x_291:
        /* <DEDUP_REMOVED lines=62> */
[----:B----4-:R2:W4:Y:S02]  /*64b0*/  SHFL.IDX PT, R13, R0, 0x1, 0x181f ;  /* 0x00381f00000d7f89 */ /* 0x01052400000e0000 */
.L_x_333:
[----:B------:R-:W5:Y:S04]  /*64c0*/  LDL R7, [R1+0x24] ;  /* 0x0000240001077983 */ /* 0x000f680000100800 */
[----:B--2---:R-:W2:Y:S04]  /*64d0*/  LDL R6, [R1+0x4c] ;  /* 0x00004c0001067983 */ /* 0x004ea80000100800 */
[----:B----4-:R-:W4:Y:S04]  /*64e0*/  LDL R21, [R1+0x48] ;  /* 0x0000480001157983 */ /* 0x010f280000100800 */
[----:B---3--:R-:W3:Y:S04]  /*64f0*/  LDL R0, [R1+0x1c] ;  /* 0x00001c0001007983 */ /* 0x008ee80000100800 */
[----:B------:R-:W3:Y:S04]  /*6500*/  LDL R20, [R1+0x54] ;  /* 0x0000540001147983 */ /* 0x000ee80000100800 */
[----:B------:R-:W3:Y:S04]  /*6510*/  LDL R15, [R1+0x50] ;  /* 0x00005000010f7983 */ /* 0x000ee80000100800 */
[----:B------:R-:W3:Y:S04]  /*6520*/  LDL R14, [R1+0x5c] ;  /* 0x00005c00010e7983 */ /* 0x000ee80000100800 */
[----:B------:R-:W3:Y:S01]  /*6530*/  LDL R12, [R1+0x58] ;  /* 0x00005800010c7983 */ /* 0x000ee20000100800 */
[----:B-----5:R-:W-:Y:S02]  /*6540*/  ISETP.GE.AND P1, PT, R7, c[0x0][0x1d4], PT ;  /* 0x0000750007007a0c */ /* 0x020fe40003f26270 */
[----:B--2---:R-:W-:Y:S05]  /*6550*/  IADD3 R6, P0, R13, R6, RZ ;  /* 0x000000060d067210 */ /* 0x004fea0007f1e0ff */
[----:B----4-:R-:W-:Y:S06]  /*6560*/  IMAD.X R7, R5, 0x1, R21, P0 ;  /* 0x0000000105077824 */ /* 0x010fec00000e0615 */
[----:B------:R-:W-:Y:S01]  /*6570*/  @!PT LDS RZ, [RZ] ;  /* 0x00000000fffff984 */ /* 0x000fe20000000800 */
[----:B------:R-:W-:Y:S01]  /*6580*/  @!PT LDS RZ, [RZ] ;  /* 0x00000000fffff984 */ /* 0x000fe20000000800 */
[----:B------:R-:W-:Y:S01]  /*6590*/  @!PT LDS RZ, [RZ] ;  /* 0x00000000fffff984 */ /* 0x000fe20000000800 */
[----:B---3--:R2:W-:Y:S02]  /*65a0*/  LDGSTS.E.BYPASS.LTC128B.128 [R0+0x5080], [R6.64], !P1 ;  /* 0x0508000006007fae */ /* 0x0085e4000c901d52 */
[----:B--2---:R-:W-:Y:S05]  /*65b0*/  IADD3 R6, P0, R13, R20, RZ ;  /* 0x000000140d067210 */ /* 0x004fea0007f1e0ff */
[----:B------:R-:W-:Y:S01]  /*65c0*/  IMAD.X R7, R5, 0x1, R15, P0 ;  /* 0x0000000105077824 */ /* 0x000fe200000e060f */
[C---:B------:R-:W-:Y:S04]  /*65d0*/  IADD3 R4, P0, R13.reuse, R4, RZ ;  /* 0x000000040d047210 */ /* 0x040fe80007f1e0ff */
[----:B------:R2:W-:Y:S02]  /*65e0*/  LDGSTS.E.BYPASS.LTC128B.128 [R0+0x6880], [R6.64], !P6 ;  /* 0x0688000006007fae */ /* 0x0005e4000f101d52 */
[----:B--2---:R-:W-:Y:S05]  /*65f0*/  IADD3 R6, P1, R13, R14, RZ ;  /* 0x0000000e0d067210 */ /* 0x004fea0007f3e0ff */
[C---:B------:R-:W-:Y:S02]  /*6600*/  IMAD.X R7, R5.reuse, 0x1, R12, P1 ;  /* 0x0000000105077824 */ /* 0x040fe400008e060c */
[----:B------:R-:W-:Y:S03]  /*6610*/  IMAD.X R5, R5, 0x1, R2, P0 ;  /* 0x0000000105057824 */ /* 0x000fe600000e0602 */
[----:B------:R2:W-:Y:S04]  /*6620*/  LDGSTS.E.BYPASS.LTC128B.128 [R0+0x8080], [R6.64], !P5 ;  /* 0x0808000006007fae */ /* 0x0005e8000e901d52 */
[----:B------:R2:W-:Y:S02]  /*6630*/  LDGSTS.E.BYPASS.LTC128B.128 [R0+0x9880], [R4.64], !P4 ;  /* 0x0988000004007fae */ /* 0x0005e4000e101d52 */
.L_x_280:
[----:B------:R-:W-:Y:S05]  /*6640*/  BSYNC B0 ;  /* 0x0000000000007941 */ /* 0x000fea0003800000 */
.L_x_279:
        /* <DEDUP_REMOVED lines=179> */
[----:B------:R1:W1:Y:S01]  /*7180*/  MUFU.TANH R179, R15 ;  /* 0x0000000f00b37308 */ /* 0x0002620000002400 */
        /* <DEDUP_REMOVED lines=22> */
[----:B-1----:R-:W-:Y:S03]  /*72f0*/  IMAD.U32 R15, RZ, RZ, UR20 ;  /* 0x00000014ff0f7e24 */ /* 0x002fe6000f8e00ff */
[----:B------:R-:W4:Y:S04]  /*7300*/  LDL R21, [R1+0x48] ;  /* 0x0000480001157983 */ /* 0x000f280000100800 */
[----:B------:R-:W4:Y:S04]  /*7310*/  LDL R170, [R1+0x54] ;  /* 0x0000540001aa7983 */ /* 0x000f280000100800 */
[----:B------:R-:W4:Y:S04]  /*7320*/  LDL R171, [R1+0x50] ;  /* 0x0000500001ab7983 */ /* 0x000f280000100800 */
[----:B------:R-:W4:Y:S04]  /*7330*/  LDL R168, [R1+0x5c] ;  /* 0x00005c0001a87983 */ /* 0x000f280000100800 */
        /* <DEDUP_REMOVED lines=24> */
[----:B------:R-:W-:Y:S02]  /*74c0*/  IMAD.WIDE.U32 R18, R23, c[0x0][0x1f0], R18 ;  /* 0x00007c0017127a25 */ /* 0x000fe400078e0012 */
[----:B------:R-:W2:Y:S02]  /*74d0*/  LDL R26, [R1+0x10] ;  /* 0x00001000011a7983 */ /* 0x000ea40000100800 */
[----:B------:R-:W-:Y:S01]  /*74e0*/  IMAD R15, R15, c[0x0][0x1f0], RZ ;  /* 0x00007c000f0f7a24 */ /* 0x000fe200078e02ff */
[----:B------:R-:W-:Y:S01]  /*74f0*/  IADD3 R18, P0, R18, UR26, RZ ;  /* 0x0000001a12127c10 */ /* 0x000fe2000ff1e0ff */
[----:B------:R-:W4:Y:S02]  /*7500*/  LDL R27, [R1+0x28] ;  /* 0x00002800011b7983 */ /* 0x000f240000100800 */
        /* <DEDUP_REMOVED lines=8> */
[----:B------:R-:W1:Y:S01]  /*7590*/  SHFL.IDX PT, R17, R17, 0x1, 0x181f ;  /* 0x00381f0011117f89 */ /* 0x000e6200000e0000 */
        /* <DEDUP_REMOVED lines=12> */
[--C-:B------:R-:W-:Y:S05]  /*7660*/  @P0 IMAD.X R23, R20, 0x1, R172.reuse, P1 ;  /* 0x0000000114170824 */ /* 0x100fea00008e06ac */
[----:B------:R1:W-:Y:S01]  /*7670*/  @P0 LDGSTS.E.BYPASS.LTC128B.128 [R177+0x17080], [R22.64], !P5 ;  /* 0x1708000016b10fae */ /* 0x0003e2000e901d52 */
[C---:B--2---:R-:W-:Y:S04]  /*7680*/  @P0 LEA R24, P1, R26.reuse, R19, 0x1 ;  /* 0x000000131a180211 */ /* 0x044fe800078208ff */
[----:B----4-:R-:W-:Y:S05]  /*7690*/  @P0 LEA.HI.X R25, R26, R20, R27, 0x1, P1 ;  /* 0x000000141a190211 */ /* 0x010fea00008f0c1b */
[----:B------:R1:W-:Y:S01]  /*76a0*/  @P0 LDGSTS.E.BYPASS.LTC128B.128 [R177+0x18880], [R24.64], !P4 ;  /* 0x1888000018b10fae */ /* 0x0003e2000e101d52 */
[----:B------:R-:W-:Y:S11]  /*76b0*/  ISETP.GE.AND P0, PT, R18, 0x21, PT ;  /* 0x000000211200780c */ /* 0x000ff60003f06270 */
[----:B------:R-:W-:Y:S02]  /*76c0*/  @!UPT UIADD3 URZ, URZ, URZ, URZ ;  /* 0x0000003f3f3ff290 */ /* 0x000fe4000fffe03f */
[----:B------:R-:W-:Y:S02]  /*76d0*/  @P0 IADD3 R18, P1, R17, R0, RZ ;  /* 0x0000000011120210 */ /* 0x000fe40007f3e0ff */
[----:B------:R1:W5:Y:S03]  /*76e0*/  LDL.LU R0, [R1+0x60] ;  /* 0x0000600001007983 */ /* 0x0003660000300800 */
[----:B------:R-:W-:Y:S05]  /*76f0*/  @P0 IMAD.X R19, R15, 0x1, R21, P1 ;  /* 0x000000010f130824 */ /* 0x000fea00008e0615 */
[----:B------:R2:W-:Y:S02]  /*7700*/  @P0 LDGSTS.E.BYPASS.LTC128B.128 [R177+0x15080], [R18.64], !P2 ;  /* 0x1508000012b10fae */ /* 0x0005e4000d101d52 */
[----:B--2---:R-:W-:Y:S05]  /*7710*/  @P0 IADD3 R18, P1, R17, R170, RZ ;  /* 0x000000aa11120210 */ /* 0x004fea0007f3e0ff */
[----:B------:R-:W-:Y:S05]  /*7720*/  @P0 IMAD.X R19, R15, 0x1, R171, P1 ;  /* 0x000000010f130824 */ /* 0x000fea00008e06ab */
[----:B------:R2:W-:Y:S02]  /*7730*/  @P0 LDGSTS.E.BYPASS.LTC128B.128 [R177+0x16880], [R18.64], !P6 ;  /* 0x1688000012b10fae */ /* 0x0005e4000f101d52 */
[----:B--2---:R-:W-:Y:S05]  /*7740*/  @P0 IADD3 R18, P1, R17, R168, RZ ;  /* 0x000000a811120210 */ /* 0x004fea0007f3e0ff */
[----:B------:R-:W-:Y:S01]  /*7750*/  @P0 IMAD.X R19, R15, 0x1, R172, P1 ;  /* 0x000000010f130824 */ /* 0x000fe200008e06ac */
[C---:B------:R-:W-:Y:S04]  /*7760*/  @P0 LEA R20, P1, R26.reuse, R17, 0x1 ;  /* 0x000000111a140211 */ /* 0x040fe800078208ff */
[----:B------:R1:W-:Y:S01]  /*7770*/  @P0 LDGSTS.E.BYPASS.LTC128B.128 [R177+0x18080], [R18.64], !P5 ;  /* 0x1808000012b10fae */ /* 0x0003e2000e901d52 */
[----:B------:R-:W-:Y:S05]  /*7780*/  @P0 LEA.HI.X R21, R26, R15, R27, 0x1, P1 ;  /* 0x0000000f1a150211 */ /* 0x000fea00008f0c1b */
[----:B------:R1:W-:Y:S03]  /*7790*/  @P0 LDGSTS.E.BYPASS.LTC128B.128 [R177+0x19880], [R20.64], !P4 ;  /* 0x1988000014b10fae */ /* 0x0003e6000e101d52 */
.L_x_282:
        /* <DEDUP_REMOVED lines=8> */
[----:B-12---:R-:W-:Y:S01]  /*7820*/  @P0 IMAD.HI.U32 R15, R17, c[0x0][0x2c8], RZ ;  /* 0x0000b200110f0a27 */ /* 0x006fe200078e00ff */
[----:B------:R-:W-:Y:S03]  /*7830*/  PLOP3.LUT P0, PT, PT, PT, UP1, 0x80, 0x0 ;  /* 0x000000000000781c */ /* 0x000fe60003f0f018 */
[----:B------:R-:W-:Y:S02]  /*7840*/  IMAD.MOV.U32 R23, RZ, RZ, R17 ;  /* 0x000000ffff177224 */ /* 0x000fe400078e0011 */
[----:B------:R-:W-:Y:S05]  /*7850*/  IMAD.U32 R17, RZ, RZ, UR20 ;  /* 0x00000014ff117e24 */ /* 0x000fea000f8e00ff */
[----:B---3--:R-:W-:Y:S03]  /*7860*/  IADD3 R17, -R26, 0x1, R17 ;  /* 0x000000011a117810 */ /* 0x008fe60007ffe111 */
[----:B------:R-:W-:Y:S01]  /*7870*/  @P0 SHF.R.U32.HI R23, RZ, c[0x0][0x2cc], R15 ;  /* 0x0000b300ff170a19 */ /* 0x000fe2000001160f */
[----:B------:R-:W-:Y:S01]  /*7880*/  IMAD.U32 R15, RZ, RZ, UR12 ;  /* 0x0000000cff0f7e24 */ /* 0x000fe2000f8e00ff */
[----:B------:R-:W-:Y:S04]  /*7890*/  PLOP3.LUT P0, PT, PT, PT, UP0, 0x40, 0x0 ;  /* 0x000000000000781c */ /* 0x000fe80003f0e808 */
[----:B------:R-:W-:Y:S02]  /*78a0*/  IADD3 R15, -R15, UR8, R17 ;  /* 0x000000080f0f7c10 */ /* 0x000fe4000fffe111 */
[----:B------:R-:W1:Y:S02]  /*78b0*/  SHFL.IDX PT, R17, R23, RZ, 0x1c1f ;  /* 0x001c1fff17117589 */ /* 0x000e6400000e0000 */
[C---:B------:R-:W-:Y:S02]  /*78c0*/  IADD3 R22, R15.reuse, c[0x0][0x328], RZ ;  /* 0x0000ca000f167a10 */ /* 0x040fe40007ffe0ff */
[----:B------:R-:W-:Y:S03]  /*78d0*/  IADD3 R15, R15, UR24, RZ ;  /* 0x000000180f0f7c10 */ /* 0x000fe6000fffe0ff */
[--C-:B-1----:R-:W-:Y:S02]  /*78e0*/  IMAD.IADD R25, R22, 0x1, R17.reuse ;  /* 0x0000000116197824 */ /* 0x102fe400078e0211 */
[----:B------:R-:W-:Y:S01]  /*78f0*/  IMAD.IADD R24, R15, 0x1, R17 ;  /* 0x000000010f187824 */ /* 0x000fe200078e0211 */
[----:B------:R-:W-:-:S05]  /*7900*/  @P0 BRA `(.L_x_283) ;  /* 0x0000019000000947 */ /* 0x000fca0003800000 */
[----:B------:R-:W-:Y:S01]  /*7910*/  IMAD.U32 R18, RZ, RZ, UR12 ;  /* 0x0000000cff127e24 */ /* 0x000fe2000f8e00ff */
[----:B------:R-:W-:Y:S04]  /*7920*/  BSSY B0, `(.L_x_284) ;  /* 0x0000012000007945 */ /* 0x000fe80003800000 */
[----:B------:R-:W-:Y:S04]  /*7930*/  IADD3 R18, -R18, UR8, R17 ;  /* 0x0000000812127c10 */ /* 0x000fe8000fffe111 */
        /* <DEDUP_REMOVED lines=11> */
.L_x_285:
[----:B------:R-:W-:Y:S04]  /*79f0*/  MOV R17, 0x1 ;  /* 0x0000000100117802 */ /* 0x000fe80000000f00 */
[----:B------:R-:W-:Y:S11]  /*7a00*/  ISETP.NE.AND P0, PT, R17, c[0x0][0x32c], PT ;  /* 0x0000cb0011007a0c */ /* 0x000ff60003f05270 */
[----:B------:R-:W-:Y:S02]  /*7a10*/  @!UPT UIADD3 URZ, URZ, URZ, URZ ;  /* 0x0000003f3f3ff290 */ /* 0x000fe4000fffe03f */
[----:B------:R-:W-:Y:S05]  /*7a20*/  @P0 IMAD.HI.U32 R17, R18, c[0x0][0x330], RZ ;  /* 0x0000cc0012110a27 */ /* 0x000fea00078e00ff */
[----:B------:R-:W-:Y:S02]  /*7a30*/  @P0 SHF.R.U32.HI R18, RZ, c[0x0][0x334], R17 ;  /* 0x0000cd00ff120a19 */ /* 0x000fe40000011611 */
.L_x_286:
[----:B------:R-:W-:Y:S05]  /*7a40*/  BSYNC B0 ;  /* 0x0000000000007941 */ /* 0x000fea0003800000 */
.L_x_284:
[----:B------:R-:W-:Y:S05]  /*7a50*/  IADD3 R17, -R26, UR20, RZ ;  /* 0x000000141a117c10 */ /* 0x000fea000fffe1ff */
[----:B------:R-:W-:Y:S05]  /*7a60*/  IMAD R17, R18, c[0x0][0x32c], R17 ;  /* 0x0000cb0012117a24 */ /* 0x000fea00078e0211 */
[----:B------:R-:W-:Y:S02]  /*7a70*/  IMNMX R24, R24, R17, !PT ;  /* 0x0000001118187217 */ /* 0x000fe40007800200 */
[----:B------:R-:W-:Y:S04]  /*7a80*/  IADD3 R17, R17, c[0x0][0x32c], RZ ;  /* 0x0000cb0011117a10 */ /* 0x000fe80007ffe0ff */
[----:B------:R-:W-:Y:S02]  /*7a90*/  IMNMX R25, R25, R17, PT ;  /* 0x0000001119197217 */ /* 0x000fe40003800200 */
.L_x_283:
        /* <DEDUP_REMOVED lines=12> */
[----:B-----5:R-:W-:Y:S01]  /*7b60*/  FSEL R17, R0, -INF , !P0 ;  /* 0xff80000000117808 */ /* 0x020fe20004000000 */
        /* <DEDUP_REMOVED lines=13> */
[----:B------:R-:W-:Y:S04]  /*7c40*/  ISETP.LT.OR P0, PT, R25, 0x9, P0 ;  /* 0x000000091900780c */ /* 0x000fe80000701670 */
        /* <DEDUP_REMOVED lines=61> */
.L_x_289:
[----:B------:R-:W-:Y:S04]  /*8020*/  MOV R0, 0x1 ;  /* 0x0000000100007802 */ /* 0x000fe80000000f00 */
[----:B------:R-:W-:Y:S11]  /*8030*/  ISETP.NE.AND P0, PT, R0, c[0x0][0x32c], PT ;  /* 0x0000cb0000007a0c */ /* 0x000ff60003f05270 */
[----:B------:R-:W-:Y:S02]  /*8040*/  @!UPT UIADD3 URZ, URZ, URZ, URZ ;  /* 0x0000003f3f3ff290 */ /* 0x000fe4000fffe03f */
[----:B------:R-:W-:Y:S05]  /*8050*/  @P0 IMAD.HI.U32 R0, R2, c[0x0][0x330], RZ ;  /* 0x0000cc0002000a27 */ /* 0x000fea00078e00ff */
[----:B------:R-:W-:Y:S02]  /*8060*/  @P0 SHF.R.U32.HI R2, RZ, c[0x0][0x334], R0 ;  /* 0x0000cd00ff020a19 */ /* 0x000fe40000011600 */
.L_x_290:
[----:B------:R-:W-:Y:S05]  /*8070*/  BSYNC B0 ;  /* 0x0000000000007941 */ /* 0x000fea0003800000 */
.L_x_288:
[----:B------:R-:W-:Y:S05]  /*8080*/  IADD3 R0, -R26, UR20, RZ ;  /* 0x000000141a007c10 */ /* 0x000fea000fffe1ff */
[----:B------:R-:W-:Y:S05]  /*8090*/  IMAD R0, R2, c[0x0][0x32c], R0 ;  /* 0x0000cb0002007a24 */ /* 0x000fea00078e0200 */
[----:B------:R-:W-:Y:S02]  /*80a0*/  IMNMX R15, R15, R0, !PT ;  /* 0x000000000f0f7217 */ /* 0x000fe40007800200 */
[----:B------:R-:W-:Y:S04]  /*80b0*/  IADD3 R0, R0, c[0x0][0x32c], RZ ;  /* 0x0000cb0000007a10 */ /* 0x000fe80007ffe0ff */
[----:B------:R-:W-:Y:S02]  /*80c0*/  IMNMX R16, R16, R0, PT ;  /* 0x0000000010107217 */ /* 0x000fe40003800200 */
.L_x_287:
        /* <DEDUP_REMOVED lines=17> */
[----:B------:R-:W-:Y:S03]  /*81e0*/  UIADD3 UR21, UR5, -0x1, URZ ;  /* 0xffffffff05157890 */ /* 0x000fe6000fffe03f */
        /* <DEDUP_REMOVED lines=16> */
[----:B------:R-:W-:Y:S02]  /*82f0*/  FADD.FTZ R2, -R2, R3 ;  /* 0x0000000302027221 */ /* 0x000fe40000010100 */
        /* <DEDUP_REMOVED lines=25> */
[C---:B------:R-:W-:Y:S04]  /*8490*/  ISETP.GT.AND P0, PT, R15.reuse, 0x8, P0 ;  /* 0x000000080f00780c */ /* 0x040fe80000704270 */
[----:B------:R-:W-:Y:S04]  /*84a0*/  ISETP.LT.OR P0, PT, R16, 0x9, P0 ;  /* 0x000000091000780c */ /* 0x000fe80000701670 */
[----:B------:R-:W-:Y:S01]  /*84b0*/  FSEL R10, R10, -INF , !P0 ;  /* 0xff8000000a0a7808 */ /* 0x000fe20004000000 */
[----:B------:R-:W-:Y:S01]  /*84c0*/  MUFU.EX2 R12, R12 ;  /* 0x0000000c000c7308 */ /* 0x000fe20000000800 */
[----:B------:R-:W-:Y:S01]  /*84d0*/  PLOP3.LUT P0, PT, PT, PT, UP1, 0x40, 0x0 ;  /* 0x000000000000781c */ /* 0x000fe20003f0e818 */
[----:B------:R-:W-:Y:S03]  /*84e0*/  UISETP.NE.AND UP1, UPT, UR28, URZ, UPT ;  /* 0x0000003f1c00728c */ /* 0x000fe6000bf25270 */
[----:B------:R-:W-:Y:S04]  /*84f0*/  ISETP.GT.AND P0, PT, R15, 0x9, P0 ;  /* 0x000000090f00780c */ /* 0x000fe80000704270 */
[C---:B------:R-:W-:Y:S01]  /*8500*/  ISETP.LT.OR P0, PT, R16.reuse, 0xa, P0 ;  /* 0x0000000a1000780c */ /* 0x040fe20000701670 */
[----:B------:R-:W3:Y:S03]  /*8510*/  MUFU.EX2 R8, R8 ;  /* 0x0000000800087308 */ /* 0x000ee60000000800 */
[----:B------:R-:W-:Y:S02]  /*8520*/  FSEL R169, R169, -INF , !P0 ;  /* 0xff800000a9a97808 */ /* 0x000fe40004000000 */
[----:B------:R-:W-:Y:S01]  /*8530*/  PLOP3.LUT P0, PT, PT, PT, UP0, 0x40, 0x0 ;  /* 0x000000000000781c */ /* 0x000fe20003f0e808 */
[----:B------:R-:W-:Y:S01]  /*8540*/  UISETP.NE.AND UP0, UPT, UR23, URZ, UPT ;  /* 0x0000003f1700728c */ /* 0x000fe2000bf05270 */
[----:B-1----:R-:W-:Y:S02]  /*8550*/  F2FP.BF16.PACK_AB R168, R13, R17 ;  /* 0x000000110da8723e */ /* 0x002fe400000010ff */
[----:B------:R-:W-:Y:S01]  /*8560*/  ISETP.GT.AND P0, PT, R15, 0x10, P0 ;  /* 0x000000100f00780c */ /* 0x000fe20000704270 */
[----:B------:R-:W-:Y:S03]  /*8570*/  MUFU.EX2 R172, R172 ;  /* 0x000000ac00ac7308 */ /* 0x000fe60000000800 */
[----:B------:R-:W-:Y:S04]  /*8580*/  ISETP.LT.OR P0, PT, R16, 0x11, P0 ;  /* 0x000000111000780c */ /* 0x000fe80000701670 */
[----:B------:R-:W-:Y:S02]  /*8590*/  FSEL R22, R9, -INF , !P0 ;  /* 0xff80000009167808 */ /* 0x000fe40004000000 */
[----:B------:R-:W-:Y:S01]  /*85a0*/  PLOP3.LUT P0, PT, PT, PT, UP6, 0x40, 0x0 ;  /* 0x000000000000781c */ /* 0x000fe20003f0e868 */
[----:B------:R-:W-:Y:S03]  /*85b0*/  MUFU.EX2 R175, R175 ;  /* 0x000000af00af7308 */ /* 0x000fe60000000800 */
[----:B------:R-:W-:Y:S02]  /*85c0*/  ISETP.GT.AND P0, PT, R15, 0x11, P0 ;  /* 0x000000110f00780c */ /* 0x000fe40000704270 */
[----:B---3--:R-:W-:Y:S02]  /*85d0*/  F2FP.BF16.PACK_AB R170, R8, R12 ;  /* 0x0000000c08aa723e */ /* 0x008fe400000010ff */
[C---:B------:R-:W-:Y:S03]  /*85e0*/  ISETP.LT.OR P0, PT, R16.reuse, 0x12, P0 ;  /* 0x000000121000780c */ /* 0x040fe60000701670 */
        /* <DEDUP_REMOVED lines=39> */
[----:B------:R-:W-:Y:S02]  /*8860*/  FMUL.FTZ R13, R6, R141 ;  /* 0x0000008d060d7220 */ /* 0x000fe40000410000 */
[----:B------:R-:W-:Y:S01]  /*8870*/  FADD.FTZ R5, R12, R5 ;  /* 0x000000050c057221 */ /* 0x000fe20000010000 */
[----:B------:R-:W-:Y:S01]  /*8880*/  FMNMX.FTZ R2, R169, R2, !PT ;  /* 0x00000002a9027209 */ /* 0x000fe20007810000 */
[----:B------:R-:W-:Y:S01]  /*8890*/  FMUL.FTZ R12, R6, R140 ;  /* 0x0000008c060c7220 */ /* 0x000fe20000410000 */
[----:B------:R-:W-:Y:S01]  /*88a0*/  MOV R140, R24 ;  /* 0x00000018008c7202 */ /* 0x000fe20000000f00 */
[----:B------:R-:W-:Y:S01]  /*88b0*/  FADD.FTZ R177, R8, R5 ;  /* 0x0000000508b17221 */ /* 0x000fe20000010000 */
[----:B------:R-:W-:Y:S01]  /*88c0*/  FMNMX.FTZ R2, R22, R2, !PT ;  /* 0x0000000216027209 */ /* 0x000fe20007810000 */
[C---:B------:R-:W-:Y:S02]  /*88d0*/  FMUL.FTZ R8, R6.reuse, R136 ;  /* 0x0000008806087220 */ /* 0x040fe40000410000 */
[C---:B------:R-:W-:Y:S01]  /*88e0*/  FMUL.FTZ R5, R6.reuse, R133 ;  /* 0x0000008506057220 */ /* 0x040fe20000410000 */
        /* <DEDUP_REMOVED lines=20> */
[C---:B------:R-:W-:Y:S02]  /*8a30*/  FMUL.FTZ R37, R6.reuse, R37 ;  /* 0x0000002506257220 */ /* 0x040fe40000410000 */
        /* <DEDUP_REMOVED lines=54> */
[----:B------:R-:W-:Y:S01]  /*8da0*/  MUFU.EX2 R136, R136 ;  /* 0x0000008800887308 */ /* 0x000fe20000000800 */
        /* <DEDUP_REMOVED lines=21> */
[----:B------:R1:W2:Y:S01]  /*8f00*/  MUFU.EX2 R150, R152 ;  /* 0x0000009800967308 */ /* 0x0002a20000000800 */
        /* <DEDUP_REMOVED lines=12> */
[----:B-1----:R-:W-:Y:S01]  /*8fd0*/  LDSM.16.MT88.4 R152, [R249+0x5080] ;  /* 0x00508000f998783b */ /* 0x002fe20000004200 */
        /* <DEDUP_REMOVED lines=41> */
[----:B------:R-:W-:Y:S02]  /*9270*/  FMUL.FTZ R10, R132, R138 ;  /* 0x0000008a840a7220 */ /* 0x000fe40000410000 */
[--C-:B------:R-:W-:Y:S02]  /*9280*/  FFMA.FTZ R147, R179, c[0x0][0x2d0], -R156.reuse ;  /* 0x0000b400b3937a23 */ /* 0x100fe4000001089c */
[----:B------:R-:W1:Y:S01]  /*9290*/  MUFU.EX2 R141, R141 ;  /* 0x0000008d008d7308 */ /* 0x000e620000000800 */
[----:B------:R-:W-:Y:S02]  /*92a0*/  FFMA.FTZ R149, R178, c[0x0][0x2d0], -R156 ;  /* 0x0000b400b2957a23 */ /* 0x000fe4000001089c */
[----:B--2---:R-:W-:Y:S07]  /*92b0*/  FADD.FTZ R177, R150, R177 ;  /* 0x000000b196b17221 */ /* 0x004fee0000010000 */
[----:B------:R-:W-:Y:S01]  /*92c0*/  MUFU.EX2 R147, R147 ;  /* 0x0000009300937308 */ /* 0x000fe20000000800 */
[----:B---3--:R-:W-:Y:S01]  /*92d0*/  FFMA.FTZ R142, R132, R148, R136 ;  /* 0x00000094848e7223 */ /* 0x008fe20000010088 */
[----:B------:R-:W-:Y:S01]  /*92e0*/  MOV R148, R145 ;  /* 0x0000009100947202 */ /* 0x000fe20000000f00 */
[----:B------:R-:W2:Y:S01]  /*92f0*/  LDSM.16.MT88.4 R132, [R252+0x4080] ;  /* 0x00408000fc84783b */ /* 0x000ea20000004200 */
[----:B------:R-:W-:Y:S01]  /*9300*/  MOV R145, R140 ;  /* 0x0000008c00917202 */ /* 0x000fe20000000f00 */
[----:B------:R-:W-:Y:S01]  /*9310*/  FFMA.FTZ R140, R169, c[0x0][0x2d0], -R156 ;  /* 0x0000b400a98c7a23 */ /* 0x000fe2000001089c */
[C---:B------:R-:W-:Y:S04]  /*9320*/  F2FP.BF16.PACK_AB R169, R144.reuse, R136 ;  /* 0x0000008890a9723e */ /* 0x040fe800000010ff */
[----:B------:R3:W-:Y:S01]  /*9330*/  MUFU.EX2 R146, R148 ;  /* 0x0000009400927308 */ /* 0x0007e20000000800 */
[----:B------:R-:W-:Y:S02]  /*9340*/  FADD.FTZ R142, R144, R142 ;  /* 0x0000008e908e7221 */ /* 0x000fe40000010000 */
[----:B------:R-:W-:Y:S02]  /*9350*/  FADD.FTZ R144, R143, R177 ;  /* 0x000000b18f907221 */ /* 0x000fe40000010000 */
[----:B-1----:R-:W-:Y:S05]  /*9360*/  FADD.FTZ R142, R141, R142 ;  /* 0x0000008e8d8e7221 */ /* 0x002fea0000010000 */
[----:B------:R-:W1:Y:S10]  /*9370*/  MUFU.EX2 R140, R140 ;  /* 0x0000008c008c7308 */ /* 0x000e740000000800 */
[----:B------:R-:W4:Y:S01]  /*9380*/  MUFU.EX2 R145, R145 ;  /* 0x0000009100917308 */ /* 0x000f220000000800 */
[----:B---3--:R-:W-:Y:S02]  /*9390*/  FFMA.FTZ R148, R137, c[0x0][0x2d0], -R156 ;  /* 0x0000b40089947a23 */ /* 0x008fe4000001089c */
[----:B------:R-:W-:Y:S07]  /*93a0*/  LDSM.16.MT88.4 R136, [R252+0x4880] ;  /* 0x00488000fc88783b */ /* 0x000fee0000004200 */
[----:B------:R-:W3:Y:S01]  /*93b0*/  MUFU.EX2 R148, R148 ;  /* 0x0000009400947308 */ /* 0x000ee20000000800 */
[C---:B-1----:R-:W-:Y:S09]  /*93c0*/  F2FP.BF16.PACK_AB R171, R140.reuse, R141 ;  /* 0x0000008d8cab723e */ /* 0x042ff200000010ff */
[----:B------:R-:W1:Y:S01]  /*93d0*/  MUFU.EX2 R149, R149 ;  /* 0x0000009500957308 */ /* 0x000e620000000800 */
[C---:B--2---:R-:W-:Y:S05]  /*93e0*/  HMMA.16816.F32.BF16 R4, R168.reuse, R132, R4 ;  /* 0x00000084a804723c */ /* 0x044fea0000041804 */
[----:B----4-:R-:W-:Y:S03]  /*93f0*/  FADD.FTZ R144, R145, R144 ;  /* 0x0000009091907221 */ /* 0x010fe60000010000 */
        /* <DEDUP_REMOVED lines=47> */
[----:B---3--:R-:W-:Y:S01]  /*96f0*/  F2FP.BF16.PACK_AB R133, R147, R148 ;  /* 0x000000949385723e */ /* 0x008fe200000010ff */
[----:B------:R-:W-:Y:S02]  /*9700*/  FADD.FTZ R150, R140, R142 ;  /* 0x0000008e8c967221 */ /* 0x000fe40000010000 */
[----:B------:R-:W-:Y:S01]  /*9710*/  FFMA.FTZ R168, R176, c[0x0][0x2d0], -R156 ;  /* 0x0000b400b0a87a23 */ /* 0x000fe2000001089c */
[C---:B------:R-:W-:Y:S01]  /*9720*/  F2FP.BF16.PACK_AB R134, R146.reuse, R145 ;  /* 0x000000919286723e */ /* 0x040fe200000010ff */
[----:B------:R-:W-:Y:S03]  /*9730*/  LDSM.16.MT88.4 R140, [R248+0x9080] ;  /* 0x00908000f88c783b */ /* 0x000fe60000004200 */
[----:B------:R-:W-:Y:S01]  /*9740*/  FADD.FTZ R176, R146, R144 ;  /* 0x0000009092b07221 */ /* 0x000fe20000010000 */
[----:B------:R-:W2:Y:S01]  /*9750*/  MUFU.EX2 R168, R168 ;  /* 0x000000a800a87308 */ /* 0x000ea20000000800 */
[----:B------:R-:W-:Y:S02]  /*9760*/  FADD.FTZ R148, R148, R150 ;  /* 0x0000009694947221 */ /* 0x000fe40000010000 */
[----:B------:R-:W-:Y:S02]  /*9770*/  FFMA.FTZ R169, R159, c[0x0][0x2d0], -R156 ;  /* 0x0000b4009fa97a23 */ /* 0x000fe4000001089c */
[----:B------:R-:W-:Y:S02]  /*9780*/  FADD.FTZ R148, R147, R148 ;  /* 0x0000009493947221 */ /* 0x000fe40000010000 */
[----:B------:R-:W-:Y:S01]  /*9790*/  LDSM.16.MT88.4 R144, [R250+0x5080] ;  /* 0x00508000fa90783b */ /* 0x000fe20000004200 */
[--C-:B------:R-:W-:Y:S01]  /*97a0*/  FFMA.FTZ R170, R158, c[0x0][0x2d0], -R156.reuse ;  /* 0x0000b4009eaa7a23 */ /* 0x100fe2000001089c */
[----:B------:R-:W-:Y:S01]  /*97b0*/  F2FP.BF16.PACK_AB R158, R172, R173 ;  /* 0x000000adac9e723e */ /* 0x000fe200000010ff */
[--C-:B------:R-:W-:Y:S01]  /*97c0*/  FFMA.FTZ R171, R157, c[0x0][0x2d0], -R156.reuse ;  /* 0x0000b4009dab7a23 */ /* 0x100fe2000001089c */
[----:B------:R-:W3:Y:S01]  /*97d0*/  MUFU.EX2 R169, R169 ;  /* 0x000000a900a97308 */ /* 0x000ee20000000800 */
[----:B------:R-:W-:Y:S02]  /*97e0*/  FFMA.FTZ R156, R3, c[0x0][0x2d0], -R156 ;  /* 0x0000b400039c7a23 */ /* 0x000fe4000001089c */
[----:B-1----:R-:W-:Y:S02]  /*97f0*/  FADD.FTZ R177, R149, R148 ;  /* 0x0000009495b17221 */ /* 0x002fe40000010000 */
[----:B------:R-:W-:Y:S04]  /*9800*/  FADD.FTZ R176, R175, R176 ;  /* 0x000000b0afb07221 */ /* 0x000fe80000010000 */
[----:B------:R-:W-:Y:S01]  /*9810*/  FADD.FTZ R176, R174, R176 ;  /* 0x000000b0aeb07221 */ /* 0x000fe20000010000 */
[----:B------:R1:W-:Y:S01]  /*9820*/  MUFU.EX2 R3, R156 ;  /* 0x0000009c00037308 */ /* 0x0003e20000000800 */
[C---:B--2---:R-:W-:Y:S02]  /*9830*/  F2FP.BF16.PACK_AB R135, R168.reuse, R149 ;  /* 0x00000095a887723e */ /* 0x044fe400000010ff */
[----:B------:R-:W-:Y:S02]  /*9840*/  FADD.FTZ R173, R173, R176 ;  /* 0x000000b0adad7221 */ /* 0x000fe40000010000 */
[----:B------:R-:W-:Y:S03]  /*9850*/  FADD.FTZ R177, R168, R177 ;  /* 0x000000b1a8b17221 */ /* 0x000fe60000010000 */
[C---:B------:R-:W-:Y:S02]  /*9860*/  HMMA.16816.F32.BF16 R4, R132.reuse, R136, R4 ;  /* 0x000000888404723c */ /* 0x040fe40000041804 */
[----:B------:R-:W2:Y:S03]  /*9870*/  MUFU.EX2 R170, R170 ;  /* 0x000000aa00aa7308 */ /* 0x000ea60000000800 */
[----:B---3--:R-:W-:Y:S03]  /*9880*/  FADD.FTZ R177, R169, R177 ;  /* 0x000000b1a9b17221 */ /* 0x008fe60000010000 */
[C---:B------:R-:W-:Y:S01]  /*9890*/  HMMA.16816.F32.BF16 R8, R132.reuse, R138, R8 ;  /* 0x0000008a8408723c */ /* 0x040fe20000041808 */
[----:B------:R-:W3:Y:S03]  /*98a0*/  LDSM.16.MT88.4 R136, [R250+0x4880] ;  /* 0x00488000fa88783b */ /* 0x000ee60000004200 */
[----:B------:R-:W4:Y:S01]  /*98b0*/  MUFU.EX2 R171, R171 ;  /* 0x000000ab00ab7308 */ /* 0x000f220000000800 */
[----:B-1----:R-:W-:Y:S02]  /*98c0*/  F2FP.BF16.PACK_AB R156, R174, R175 ;  /* 0x000000afae9c723e */ /* 0x002fe400000010ff */
[C---:B--2---:R-:W-:Y:S01]  /*98d0*/  F2FP.BF16.PACK_AB R157, R170.reuse, R169 ;  /* 0x000000a9aa9d723e */ /* 0x044fe200000010ff */
[----:B------:R-:W-:Y:S01]  /*98e0*/  FADD.FTZ R170, R170, R177 ;  /* 0x000000b1aaaa7221 */ /* 0x000fe20000010000 */
[----:B----4-:R-:W-:Y:S03]  /*98f0*/  F2FP.BF16.PACK_AB R159, R3, R171 ;  /* 0x000000ab039f723e */ /* 0x010fe600000010ff */
[----:B------:R-:W-:Y:S01]  /*9900*/  FADD.FTZ R170, R171, R170 ;  /* 0x000000aaabaa7221 */ /* 0x000fe20000010000 */
[C---:B---3--:R-:W-:Y:S08]  /*9910*/  HMMA.16816.F32.BF16 R12, R132.reuse, R136, R12 ;  /* 0x00000088840c723c */ /* 0x048ff0000004180c */
        /* <DEDUP_REMOVED lines=95> */
.L_x_278:
[----:B------:R-:W2:Y:S01]  /*9f10*/  S2UR UR20, SR_CTAID.X ;  /* 0x00000000001479c3 */ /* 0x000ea20000002500 */
[----:B------:R-:W-:-:S02]  /*9f20*/  UISETP.NE.AND UP1, UPT, UR15, URZ, UPT ;  /* 0x0000003f0f00728c */ /* 0x000fc4000bf25270 */
[----:B------:R-:W-:Y:S02]  /*9f30*/  ULDC.64 UR4, c[0x0][0x2c8] ;  /* 0x0000b20000047ab9 */ /* 0x000fe40000000a00 */
[----:B------:R-:W-:-:S06]  /*9f40*/  UISETP.NE.AND UP0, UPT, UR14, URZ, UPT ;  /* 0x0000003f0e00728c */ /* 0x000fcc000bf05270 */
[----:B------:R-:W-:Y:S01]  /*9f50*/  PLOP3.LUT P0, PT, PT, PT, UP0, 0x40, 0x0 ;  /* 0x000000000000781c */ /* 0x000fe20003f0e808 */
[----:B--2---:R-:W-:-:S04]  /*9f60*/  ULEA UR20, UR20, 0x7f, 0x7 ;  /* 0x0000007f14147891 */ /* 0x004fc8000f8e383f */
[----:B------:R-:W-:Y:S02]  /*9f70*/  UIMAD.WIDE.U32 UR28, UR20, UR4, URZ ;  /* 0x00000004141c72a5 */ /* 0x000fe4000f8e003f */
[----:B------:R-:W-:-:S05]  /*9f80*/  UIADD3 UR4, UR8, 0x1, -UR12 ;  /* 0x0000000108047890 */ /* 0x000fca000fffe80c */
[----:B------:R-:W-:Y:S02]  /*9f90*/  @UP1 UMOV UR23, UR29 ;  /* 0x0000001d00171c82 */ /* 0x000fe40008000000 */
[----:B------:R-:W-:-:S04]  /*9fa0*/  @UP1 USHF.R.U32.HI UR20, URZ, UR5, UR23 ;  /* 0x000000053f141299 */ /* 0x000fc80008011617 */
[----:B------:R-:W-:-:S03]  /*9fb0*/  UIADD3 UR23, UR4, UR20, URZ ;  /* 0x0000001404177290 */ /* 0x000fc6000fffe03f */
[----:B------:R-:W-:Y:S02]  /*9fc0*/  ULDC UR20, c[0x0][0x324] ;  /* 0x0000c90000147ab9 */ /* 0x000fe40000000800 */
[----:B------:R-:W-:Y:S01]  /*9fd0*/  UIADD3 UR20, UR23, -UR20, URZ ;  /* 0x8000001417147290 */ /* 0x000fe2000fffe03f */
[----:B------:R-:W-:Y:S05]  /*9fe0*/  @P0 BRA `(.L_x_292) ;  /* 0x0000016000000947 */ /* 0x000fea0003800000 */
[----:B------:R-:W-:-:S06]  /*9ff0*/  UISETP.GT.AND UP0, UPT, UR23, -0x1, UPT ;  /* 0xffffffff1700788c */ /* 0x000fcc000bf04270 */
[----:B------:R-:W-:-:S13]  /*a000*/  PLOP3.LUT P0, PT, PT, PT, UP0, 0x80, 0x0 ;  /* 0x000000000000781c */ /* 0x000fda0003f0f008 */
[----:B------:R-:W-:Y:S05]  /*a010*/  @P0 BRA `(.L_x_293) ;  /* 0x0000009000000947 */ /* 0x000fea0003800000 */
[----:B------:R-:W-:Y:S02]  /*a020*/  UMOV UR5, 0x1 ;  /* 0x0000000100057882 */ /* 0x000fe40000000000 */
[----:B------:R-:W-:Y:S02]  /*a030*/  ULDC UR4, c[0x0][0x32c] ;  /* 0x0000cb0000047ab9 */ /* 0x000fe40000000800 */
[----:B------:R-:W-:Y:S02]  /*a040*/  UISETP.NE.AND UP0, UPT, UR5, UR4, UPT ;  /* 0x000000040500728c */ /* 0x000fe4000bf05270 */
[----:B------:R-:W-:Y:S02]  /*a050*/  ULOP3.LUT UR23, URZ, UR23, URZ, 0x33, !UPT ;  /* 0x000000173f177292 */ /* 0x000fe4000f8e333f */
[----:B------:R-:W-:Y:S02]  /*a060*/  ULDC.64 UR4, c[0x0][0x330] ;  /* 0x0000cc0000047ab9 */ /* 0x000fe40000000a00 */
[----:B------:R-:W-:-:S05]  /*a070*/  UIMAD.WIDE.U32 UR28, UR23, UR4, URZ ;  /* 0x00000004171c72a5 */ /* 0x000fca000f8e003f */
[----:B------:R-:W-:-:S04]  /*a080*/  @UP0 USHF.R.U32.HI UR23, URZ, UR5, UR29 ;  /* 0x000000053f170299 */ /* 0x000fc8000801161d */
[----:B------:R-:W-:Y:S01]  /*a090*/  ULOP3.LUT UR23, URZ, UR23, URZ, 0x33, !UPT ;  /* 0x000000173f177292 */ /* 0x000fe2000f8e333f */
[----:B------:R-:W-:Y:S05]  /*a0a0*/  BRA `(.L_x_294) ;  /* 0x0000006000007947 */ /* 0x000fea0003800000 */
.L_x_293:
[----:B------:R-:W-:Y:S02]  /*a0b0*/  UMOV UR5, 0x1 ;  /* 0x0000000100057882 */ /* 0x000fe40000000000 */
[----:B------:R-:W-:Y:S02]  /*a0c0*/  ULDC UR4, c[0x0][0x32c] ;  /* 0x0000cb0000047ab9 */ /* 0x000fe40000000800 */
[----:B------:R-:W-:-:S03]  /*a0d0*/  UISETP.NE.AND UP0, UPT, UR5, UR4, UPT ;  /* 0x000000040500728c */ /* 0x000fc6000bf05270 */
[----:B------:R-:W-:Y:S02]  /*a0e0*/  ULDC.64 UR4, c[0x0][0x330] ;  /* 0x0000cc0000047ab9 */ /* 0x000fe40000000a00 */
[----:B------:R-:W-:-:S06]  /*a0f0*/  UIMAD.WIDE.U32 UR28, UR23, UR4, URZ ;  /* 0x00000004171c72a5 */ /* 0x000fcc000f8e003f */
[----:B------:R-:W-:Y:S02]  /*a100*/  @UP0 USHF.R.U32.HI UR23, URZ, UR5, UR29 ;  /* 0x000000053f170299 */ /* 0x000fe4000801161d */
.L_x_294:
[----:B------:R-:W-:Y:S02]  /*a110*/  ULDC UR4, c[0x0][0x32c] ;  /* 0x0000cb0000047ab9 */ /* 0x000fe40000000800 */
[----:B------:R-:W-:-:S04]  /*a120*/  UIMAD UR4, UR23, UR4, URZ ;  /* 0x00000004170472a4 */ /* 0x000fc8000f8e023f */
[----:B------:R-:W-:-:S04]  /*a130*/  UISETP.LT.AND UP0, UPT, UR20, UR4, UPT ;  /* 0x000000041400728c */ /* 0x000fc8000bf01270 */
[----:B------:R-:W-:-:S04]  /*a140*/  USEL UR20, UR20, UR4, !UP0 ;  /* 0x0000000414147287 */ /* 0x000fc8000c000000 */
.L_x_292:
        /* <DEDUP_REMOVED lines=13> */
[----:B-1----:R-:W4:Y:S04]  /*a220*/  LDL R4, [R1+0x2c] ;  /* 0x00002c0001047983 */ /* 0x002f280000100800 */
        /* <DEDUP_REMOVED lines=9> */
.L_x_300:
        /* <DEDUP_REMOVED lines=59> */
[----:B---3--:R2:W3:Y:S02]  /*a670*/  SHFL.IDX PT, R13, R6, 0x1, 0x181f ;  /* 0x00381f00060d7f89 */ /* 0x0084e400000e0000 */
.L_x_334:
[----:B--2---:R-:W2:Y:S04]  /*a680*/  LDL R15, [R1+0x24] ;  /* 0x00002400010f7983 */ /* 0x004ea80000100800 */
[----:B------:R-:W5:Y:S04]  /*a690*/  LDL R14, [R1+0x48] ;  /* 0x00004800010e7983 */ /* 0x000f680000100800 */
[----:B----4-:R-:W4:Y:S04]  /*a6a0*/  LDL R12, [R1+0x4c] ;  /* 0x00004c00010c7983 */ /* 0x010f280000100800 */
[----:B---3--:R-:W3:Y:S01]  /*a6b0*/  LDL R6, [R1+0x1c] ;  /* 0x00001c0001067983 */ /* 0x008ee20000100800 */
[----:B--2---:R-:W-:Y:S02]  /*a6c0*/  ISETP.GE.AND P1, PT, R15, c[0x0][0x1d4], PT ;  /* 0x000075000f007a0c */ /* 0x004fe40003f26270 */
[----:B-----5:R-:W-:Y:S05]  /*a6d0*/  IADD3 R14, P0, R13, R14, RZ ;  /* 0x0000000e0d0e7210 */ /* 0x020fea0007f1e0ff */
[----:B----4-:R-:W-:Y:S06]  /*a6e0*/  IMAD.X R15, R7, 0x1, R12, P0 ;  /* 0x00000001070f7824 */ /* 0x010fec00000e060c */
[----:B------:R-:W-:Y:S01]  /*a6f0*/  @!PT LDS RZ, [RZ] ;  /* 0x00000000fffff984 */ /* 0x000fe20000000800 */
[----:B------:R-:W-:Y:S01]  /*a700*/  @!PT LDS RZ, [RZ] ;  /* 0x00000000fffff984 */ /* 0x000fe20000000800 */
[----:B------:R-:W-:Y:S01]  /*a710*/  @!PT LDS RZ, [RZ] ;  /* 0x00000000fffff984 */ /* 0x000fe20000000800 */
[----:B---3--:R2:W-:Y:S01]  /*a720*/  LDGSTS.E.BYPASS.LTC128B.128 [R6+0x5080], [R14.64], !P1 ;  /* 0x050800000e067fae */ /* 0x0085e2000c901d52 */
[C---:B------:R-:W-:Y:S02]  /*a730*/  IADD3 R12, P1, R13.reuse, R176, RZ ;  /* 0x000000b00d0c7210 */ /* 0x040fe40007f3e0ff */
[----:B--2---:R-:W-:Y:S05]  /*a740*/  IADD3 R14, P0, R13, R178, RZ ;  /* 0x000000b20d0e7210 */ /* 0x004fea0007f1e0ff */
[----:B------:R-:W-:Y:S01]  /*a750*/  IMAD.X R15, R7, 0x1, R179, P0 ;  /* 0x00000001070f7824 */ /* 0x000fe200000e06b3 */
[----:B------:R-:W-:Y:S01]  /*a760*/  IADD3 R4, P0, R13, R4, RZ ;  /* 0x000000040d047210 */ /* 0x000fe20007f1e0ff */
[C---:B------:R-:W-:Y:S03]  /*a770*/  IMAD.X R13, R7.reuse, 0x1, R177, P1 ;  /* 0x00000001070d7824 */ /* 0x040fe600008e06b1 */
[----:B------:R2:W-:Y:S01]  /*a780*/  LDGSTS.E.BYPASS.LTC128B.128 [R6+0x6880], [R14.64], !P6 ;  /* 0x068800000e067fae */ /* 0x0005e2000f101d52 */
[----:B------:R-:W-:Y:S03]  /*a790*/  IMAD.X R5, R7, 0x1, R5, P0 ;  /* 0x0000000107057824 */ /* 0x000fe600000e0605 */
[----:B------:R2:W-:Y:S04]  /*a7a0*/  LDGSTS.E.BYPASS.LTC128B.128 [R6+0x8080], [R12.64], !P5 ;  /* 0x080800000c067fae */ /* 0x0005e8000e901d52 */
[----:B------:R2:W-:Y:S02]  /*a7b0*/  LDGSTS.E.BYPASS.LTC128B.128 [R6+0x9880], [R4.64], !P4 ;  /* 0x0988000004067fae */ /* 0x0005e4000e101d52 */
.L_x_297:
[----:B------:R-:W-:Y:S05]  /*a7c0*/  BSYNC B0 ;  /* 0x0000000000007941 */ /* 0x000fea0003800000 */
.L_x_296:
        /* <DEDUP_REMOVED lines=273> */
.L_x_299:
        /* <DEDUP_REMOVED lines=424> */
.L_x_295:
[----:B------:R-:W-:-:S06]  /*d360*/  UISETP.GE.AND UP0, UPT, UR21, UR7, UPT ;  /* 0x000000071500728c */ /* 0x000fcc000bf06270 */
[----:B------:R-:W-:-:S13]  /*d370*/  PLOP3.LUT P0, PT, PT, PT, UP0, 0x40, 0x0 ;  /* 0x000000000000781c */ /* 0x000fda0003f0e808 */
[----:B------:R-:W-:Y:S05]  /*d380*/  @P0 BRA `(.L_x_301) ;  /* 0x00003ea000000947 */ /* 0x000fea0003800000 */
[----:B-1----:R-:W1:Y:S04]  /*d390*/  S2R R3, SR_TID.X ;  /* 0x0000000000037919 */ /* 0x002e680000002100 */
        /* <DEDUP_REMOVED lines=12> */
.L_x_314:
        /* <DEDUP_REMOVED lines=66> */
[----:B-1----:R2:W1:Y:S02]  /*d880*/  SHFL.IDX PT, R13, R4, 0x1, 0x181f ;  /* 0x00381f00040d7f89 */ /* 0x00246400000e0000 */
.L_x_335:
[----:B------:R-:W4:Y:S04]  /*d890*/  LDL R7, [R1+0x24] ;  /* 0x0000240001077983 */ /* 0x000f280000100800 */
[----:B------:R-:W5:Y:S04]  /*d8a0*/  LDL R6, [R1+0x3c] ;  /* 0x00003c0001067983 */ /* 0x000f680000100800 */
[----:B--2---:R-:W2:Y:S04]  /*d8b0*/  LDL R14, [R1+0x48] ;  /* 0x00004800010e7983 */ /* 0x004ea80000100800 */
[----:B---3--:R-:W3:Y:S04]  /*d8c0*/  LDL R12, [R1+0x1c] ;  /* 0x00001c00010c7983 */ /* 0x008ee80000100800 */
[----:B------:R-:W3:Y:S01]  /*d8d0*/  LDL R4, [R1+0x4c] ;  /* 0x00004c0001047983 */ /* 0x000ee20000100800 */
[----:B----4-:R-:W-:Y:S02]  /*d8e0*/  ISETP.GE.AND P1, PT, R7, c[0x0][0x1d4], PT ;  /* 0x0000750007007a0c */ /* 0x010fe40003f26270 */
[----:B-1---5:R-:W-:Y:S05]  /*d8f0*/  IADD3 R6, P0, R13, R6, RZ ;  /* 0x000000060d067210 */ /* 0x022fea0007f1e0ff */
[----:B--2---:R-:W-:Y:S06]  /*d900*/  IMAD.X R7, R5, 0x1, R14, P0 ;  /* 0x0000000105077824 */ /* 0x004fec00000e060e */
[----:B------:R-:W-:Y:S01]  /*d910*/  @!PT LDS RZ, [RZ] ;  /* 0x00000000fffff984 */ /* 0x000fe20000000800 */
[----:B------:R-:W-:Y:S01]  /*d920*/  @!PT LDS RZ, [RZ] ;  /* 0x00000000fffff984 */ /* 0x000fe20000000800 */
[----:B------:R-:W-:Y:S01]  /*d930*/  @!PT LDS RZ, [RZ] ;  /* 0x00000000fffff984 */ /* 0x000fe20000000800 */
[----:B---3--:R1:W-:Y:S02]  /*d940*/  LDGSTS.E.BYPASS.LTC128B.128 [R12+0x5080], [R6.64], !P1 ;  /* 0x05080000060c7fae */ /* 0x0083e4000c901d52 */
[----:B-1----:R-:W-:Y:S05]  /*d950*/  IADD3 R6, P0, R13, R159, RZ ;  /* 0x0000009f0d067210 */ /* 0x002fea0007f1e0ff */
[----:B------:R-:W-:Y:S05]  /*d960*/  IMAD.X R7, R5, 0x1, R4, P0 ;  /* 0x0000000105077824 */ /* 0x000fea00000e0604 */
[----:B------:R1:W-:Y:S02]  /*d970*/  LDGSTS.E.BYPASS.LTC128B.128 [R12+0x6880], [R6.64], !P6 ;  /* 0x06880000060c7fae */ /* 0x0003e4000f101d52 */
[----:B-1----:R-:W-:Y:S05]  /*d980*/  IADD3 R6, P0, R13, R157, RZ ;  /* 0x0000009d0d067210 */ /* 0x002fea0007f1e0ff */
[----:B------:R-:W-:Y:S01]  /*d990*/  IMAD.X R7, R5, 0x1, R158, P0 ;  /* 0x0000000105077824 */ /* 0x000fe200000e069e */
[----:B------:R-:W-:Y:S04]  /*d9a0*/  IADD3 R4, P0, R13, R0, RZ ;  /* 0x000000000d047210 */ /* 0x000fe80007f1e0ff */
[----:B------:R1:W-:Y:S01]  /*d9b0*/  LDGSTS.E.BYPASS.LTC128B.128 [R12+0x8080], [R6.64], !P5 ;  /* 0x08080000060c7fae */ /* 0x0003e2000e901d52 */
[----:B------:R-:W-:Y:S05]  /*d9c0*/  IMAD.X R5, R5, 0x1, R2, P0 ;  /* 0x0000000105057824 */ /* 0x000fea00000e0602 */
[----:B------:R1:W-:Y:S03]  /*d9d0*/  LDGSTS.E.BYPASS.LTC128B.128 [R12+0x9880], [R4.64], !P4 ;  /* 0x09880000040c7fae */ /* 0x0003e6000e101d52 */
.L_x_303:
[----:B------:R-:W-:Y:S05]  /*d9e0*/  BSYNC B0 ;  /* 0x0000000000007941 */ /* 0x000fea0003800000 */
.L_x_302:
        /* <DEDUP_REMOVED lines=159> */
[----:B------:R-:W2:Y:S01]  /*e3e0*/  MUFU.TANH R179, R15 ;  /* 0x0000000f00b37308 */ /* 0x000ea20000002400 */
[----:B------:R-:W-:Y:S01]  /*e3f0*/  BAR.SYNC.DEFER_BLOCKING 0x0 ;  /* 0x0000000000007b1d */ /* 0x000fe20000010000 */
[----:B-----5:R-:W-:Y:S02]  /*e400*/  FMUL.FTZ R9, R14, c[0x0][0x320] ;  /* 0x0000c8000e097a20 */ /* 0x020fe40000410000 */
[----:B------:R-:W-:Y:S06]  /*e410*/  FMUL.FTZ R14, R17, c[0x0][0x320] ;  /* 0x0000c800110e7a20 */ /* 0x000fec0000410000 */
[----:B------:R5:W2:Y:S01]  /*e420*/  MUFU.TANH R178, R18 ;  /* 0x0000001200b27308 */ /* 0x000aa20000002400 */
[----:B-1----:R-:W-:Y:S02]  /*e430*/  FMUL.FTZ R11, R12, c[0x0][0x320] ;  /* 0x0000c8000c0b7a20 */ /* 0x002fe40000410000 */
[----:B------:R-:W-:Y:S02]  /*e440*/  FMUL.FTZ R12, R13, c[0x0][0x320] ;  /* 0x0000c8000d0c7a20 */ /* 0x000fe40000410000 */
[----:B------:R-:W-:Y:S05]  /*e450*/  FMUL.FTZ R13, R16, c[0x0][0x320] ;  /* 0x0000c800100d7a20 */ /* 0x000fea0000410000 */
[----:B------:R-:W1:Y:S10]  /*e460*/  MUFU.TANH R8, R8 ;  /* 0x0000000800087308 */ /* 0x000e740000002400 */
        /* <DEDUP_REMOVED lines=8> */
[----:B------:R-:W-:Y:S02]  /*e4f0*/  FMUL.FTZ R17, R21, c[0x0][0x320] ;  /* 0x0000c80015117a20 */ /* 0x000fe40000410000 */
[----:B------:R-:W-:Y:S02]  /*e500*/  FMUL.FTZ R6, R22, c[0x0][0x320] ;  /* 0x0000c80016067a20 */ /* 0x000fe40000410000 */
[----:B------:R-:W-:Y:S03]  /*e510*/  FMUL.FTZ R5, R23, c[0x0][0x320] ;  /* 0x0000c80017057a20 */ /* 0x000fe60000410000 */
[----:B-----5:R-:W-:Y:S02]  /*e520*/  FMUL.FTZ R18, R24, c[0x0][0x320] ;  /* 0x0000c80018127a20 */ /* 0x020fe40000410000 */
[----:B------:R-:W-:Y:S01]  /*e530*/  FMUL.FTZ R19, R25, c[0x0][0x320] ;  /* 0x0000c80019137a20 */ /* 0x000fe20000410000 */
[----:B------:R-:W1:Y:S01]  /*e540*/  MUFU.TANH R13, R13 ;  /* 0x0000000d000d7308 */ /* 0x000e620000002400 */
        /* <DEDUP_REMOVED lines=19> */
[----:B------:R-:W4:Y:S01]  /*e680*/  LDL.LU R26, [R1+0x4c] ;  /* 0x00004c00011a7983 */ /* 0x000f220000300800 */
[----:B------:R-:W-:Y:S03]  /*e690*/  IMAD.U32 R20, RZ, RZ, UR4 ;  /* 0x00000004ff147e24 */ /* 0x000fe6000f8e00ff */
[----:B------:R-:W5:Y:S04]  /*e6a0*/  LDL R170, [R1+0x3c] ;  /* 0x00003c0001aa7983 */ /* 0x000f680000100800 */
        /* <DEDUP_REMOVED lines=18> */
[----:B---3--:R-:W-:Y:S04]  /*e7d0*/  IMAD.WIDE.U32 R22, R27, c[0x0][0x1e0], RZ ;  /* 0x000078001b167a25 */ /* 0x008fe800078e00ff */
[----:B------:R-:W-:Y:S01]  /*e7e0*/  IMAD.IADD R23, R23, 0x1, R20 ;  /* 0x0000000117177824 */ /* 0x000fe200078e0214 */
[----:B--2---:R2:W-:Y:S01]  /*e7f0*/  STL [R1+0x8], R25 ;  /* 0x0000081901007387 */ /* 0x0045e20000100800 */
[----:B------:R-:W-:Y:S02]  /*e800*/  SHF.R.S32.HI R20, RZ, 0x1f, R25 ;  /* 0x0000001fff147819 */ /* 0x000fe40000011419 */
[C---:B------:R-:W-:Y:S04]  /*e810*/  IMAD.WIDE.U32 R22, R25.reuse, c[0x0][0x1f0], R22 ;  /* 0x00007c0019167a25 */ /* 0x040fe800078e0016 */
[----:B------:R-:W-:Y:S01]  /*e820*/  IMAD R20, R20, c[0x0][0x1f0], RZ ;  /* 0x00007c0014147a24 */ /* 0x000fe200078e02ff */
[----:B------:R-:W-:Y:S03]  /*e830*/  IADD3 R22, P0, R22, UR26, RZ ;  /* 0x0000001a16167c10 */ /* 0x000fe6000ff1e0ff */
[----:B------:R-:W-:Y:S05]  /*e840*/  IMAD R20, R25, c[0x0][0x1f4], R20 ;  /* 0x00007d0019147a24 */ /* 0x000fea00078e0214 */
[----:B------:R-:W-:Y:S02]  /*e850*/  IADD3.X R20, R23, UR22, R20, P0, !PT ;  /* 0x0000001617147c10 */ /* 0x000fe400087fe414 */
[C---:B------:R-:W-:Y:S04]  /*e860*/  LEA R21, P0, R22.reuse, c[0x0][0x1c8], 0x1 ;  /* 0x0000720016157a11 */ /* 0x040fe800078008ff */
[----:B------:R-:W-:Y:S02]  /*e870*/  LEA.HI.X R20, R22, c[0x0][0x1cc], R20, 0x1, P0 ;  /* 0x0000730016147a11 */ /* 0x000fe400000f0c14 */
[----:B------:R-:W5:Y:S04]  /*e880*/  SHFL.IDX PT, R22, R21, RZ, 0x181f ;  /* 0x00181fff15167589 */ /* 0x000f6800000e0000 */
[----:B--2---:R-:W2:Y:S04]  /*e890*/  S2R R25, SR_TID.X ;  /* 0x0000000000197919 */ /* 0x004ea80000002100 */
[----:B------:R-:W4:Y:S04]  /*e8a0*/  SHFL.IDX PT, R23, R20, RZ, 0x181f ;  /* 0x00181fff14177589 */ /* 0x000f2800000e0000 */
[----:B------:R-:W3:Y:S04]  /*e8b0*/  SHFL.IDX PT, R21, R21, 0x1, 0x181f ;  /* 0x00381f0015157f89 */ /* 0x000ee800000e0000 */
[----:B------:R-:W1:Y:S01]  /*e8c0*/  SHFL.IDX PT, R20, R20, 0x1, 0x181f ;  /* 0x00381f0014147f89 */ /* 0x000e6200000e0000 */
[----:B--2---:R-:W-:Y:S04]  /*e8d0*/  SHF.R.S32.HI R27, RZ, 0x1f, R25 ;  /* 0x0000001fff1b7819 */ /* 0x004fe80000011419 */
[----:B------:R-:W-:Y:S04]  /*e8e0*/  LEA.HI R27, R27, R25, RZ, 0x3 ;  /* 0x000000191b1b7211 */ /* 0x000fe800078f18ff */
[----:B------:R-:W-:Y:S04]  /*e8f0*/  SHF.R.S32.HI R27, RZ, 0x3, R27 ;  /* 0x00000003ff1b7819 */ /* 0x000fe8000001141b */
[----:B------:R-:W-:Y:S04]  /*e900*/  IADD3 R27, -R27, 0x30, RZ ;  /* 0x000000301b1b7810 */ /* 0x000fe80007ffe1ff */
[----:B------:R-:W-:Y:S11]  /*e910*/  ISETP.GE.AND P1, PT, R27, 0x1, PT ;  /* 0x000000011b00780c */ /* 0x000ff60003f26270 */
[----:B------:R-:W-:Y:S02]  /*e920*/  @!UPT UIADD3 URZ, URZ, URZ, URZ ;  /* 0x0000003f3f3ff290 */ /* 0x000fe4000fffe03f */
[C---:B-----5:R-:W-:Y:S05]  /*e930*/  @P1 IADD3 R24, P0, R22.reuse, R170, RZ ;  /* 0x000000aa16181210 */ /* 0x060fea0007f1e0ff */
[C---:B----4-:R-:W-:Y:S05]  /*e940*/  @P1 IMAD.X R25, R23.reuse, 0x1, R174, P0 ;  /* 0x0000000117191824 */ /* 0x050fea00000e06ae */
[----:B------:R2:W-:Y:S02]  /*e950*/  @P1 LDGSTS.E.BYPASS.LTC128B.128 [R175+0x14080], [R24.64], !P2 ;  /* 0x1408000018af1fae */ /* 0x0005e4000d101d52 */
[C---:B--2---:R-:W-:Y:S05]  /*e960*/  @P1 IADD3 R24, P0, R22.reuse, R159, RZ ;  /* 0x0000009f16181210 */ /* 0x044fea0007f1e0ff */
[C---:B------:R-:W-:Y:S05]  /*e970*/  @P1 IMAD.X R25, R23.reuse, 0x1, R26, P0 ;  /* 0x0000000117191824 */ /* 0x040fea00000e061a */
[----:B------:R2:W-:Y:S02]  /*e980*/  @P1 LDGSTS.E.BYPASS.LTC128B.128 [R175+0x15880], [R24.64], !P6 ;  /* 0x1588000018af1fae */ /* 0x0005e4000f101d52 */
[C---:B--2---:R-:W-:Y:S05]  /*e990*/  @P1 IADD3 R24, P0, R22.reuse, R157, RZ ;  /* 0x0000009d16181210 */ /* 0x044fea0007f1e0ff */
[C---:B------:R-:W-:Y:S01]  /*e9a0*/  @P1 IMAD.X R25, R23.reuse, 0x1, R158, P0 ;  /* 0x0000000117191824 */ /* 0x040fe200000e069e */
[----:B------:R-:W-:Y:S04]  /*e9b0*/  @P1 IADD3 R22, P0, R22, R0, RZ ;  /* 0x0000000016161210 */ /* 0x000fe80007f1e0ff */
[----:B------:R3:W-:Y:S01]  /*e9c0*/  @P1 LDGSTS.E.BYPASS.LTC128B.128 [R175+0x17080], [R24.64], !P5 ;  /* 0x1708000018af1fae */ /* 0x0007e2000e901d52 */
[----:B------:R-:W-:Y:S01]  /*e9d0*/  @P1 IMAD.X R23, R23, 0x1, R2, P0 ;  /* 0x0000000117171824 */ /* 0x000fe200000e0602 */
[----:B------:R-:W-:Y:S04]  /*e9e0*/  ISETP.GE.AND P0, PT, R27, 0x21, PT ;  /* 0x000000211b00780c */ /* 0x000fe80003f06270 */
[----:B------:R2:W-:Y:S09]  /*e9f0*/  @P1 LDGSTS.E.BYPASS.LTC128B.128 [R175+0x18880], [R22.64], !P4 ;  /* 0x1888000016af1fae */ /* 0x0005f2000e101d52 */
[C---:B---3--:R-:W-:Y:S05]  /*ea00*/  @P0 IADD3 R24, P2, R21.reuse, R159, RZ ;  /* 0x0000009f15180210 */ /* 0x048fea0007f5e0ff */
[C---:B-1----:R-:W-:Y:S01]  /*ea10*/  @P0 IMAD.X R25, R20.reuse, 0x1, R26, P2 ;  /* 0x0000000114190824 */ /* 0x042fe200010e061a */
[C---:B------:R-:W-:Y:S02]  /*ea20*/  @P0 IADD3 R26, P2, R21.reuse, R157, RZ ;  /* 0x0000009d151a0210 */ /* 0x040fe40007f5e0ff */
[----:B--2---:R-:W-:Y:S03]  /*ea30*/  @P0 IADD3 R22, P1, R21, R170, RZ ;  /* 0x000000aa15160210 */ /* 0x004fe60007f3e0ff */
[C---:B------:R-:W-:Y:S01]  /*ea40*/  @P0 IMAD.X R27, R20.reuse, 0x1, R158, P2 ;  /* 0x00000001141b0824 */ /* 0x040fe200010e069e */
[----:B------:R-:W-:Y:S01]  /*ea50*/  ISETP.GE.AND P2, PT, R171, c[0x0][0x1d4], PT ;  /* 0x00007500ab007a0c */ /* 0x000fe20003f46270 */
[C---:B------:R-:W-:Y:S01]  /*ea60*/  @P0 IMAD.X R23, R20.reuse, 0x1, R174, P1 ;  /* 0x0000000114170824 */ /* 0x040fe200008e06ae */
[----:B------:R-:W-:Y:S05]  /*ea70*/  @P0 IADD3 R158, P1, R21, R0, RZ ;  /* 0x00000000159e0210 */ /* 0x000fea0007f3e0ff */
[----:B------:R-:W-:Y:S06]  /*ea80*/  @P0 IMAD.X R159, R20, 0x1, R2, P1 ;  /* 0x00000001149f0824 */ /* 0x000fec00008e0602 */
[----:B------:R1:W-:Y:S04]  /*ea90*/  @P0 LDGSTS.E.BYPASS.LTC128B.128 [R175+0x15080], [R22.64], !P2 ;  /* 0x1508000016af0fae */ /* 0x0003e8000d101d52 */
[----:B------:R1:W-:Y:S04]  /*eaa0*/  @P0 LDGSTS.E.BYPASS.LTC128B.128 [R175+0x16880], [R24.64], !P6 ;  /* 0x1688000018af0fae */ /* 0x0003e8000f101d52 */
[----:B------:R1:W-:Y:S04]  /*eab0*/  @P0 LDGSTS.E.BYPASS.LTC128B.128 [R175+0x18080], [R26.64], !P5 ;  /* 0x180800001aaf0fae */ /* 0x0003e8000e901d52 */
[----:B------:R1:W-:Y:S02]  /*eac0*/  @P0 LDGSTS.E.BYPASS.LTC128B.128 [R175+0x19880], [R158.64], !P4 ;  /* 0x198800009eaf0fae */ /* 0x0003e4000e101d52 */
.L_x_305:
        /* <DEDUP_REMOVED lines=17> */
[----:B------:R-:W-:Y:S04]  /*ebe0*/  IADD3 R0, -R0, UR8, R2 ;  /* 0x0000000800007c10 */ /* 0x000fe8000fffe102 */
[C---:B------:R-:W-:Y:S02]  /*ebf0*/  IADD3 R24, R0.reuse, c[0x0][0x328], RZ ;  /* 0x0000ca0000187a10 */ /* 0x040fe40007ffe0ff */
[----:B------:R-:W-:Y:S02]  /*ec00*/  IADD3 R2, R0, UR24, RZ ;  /* 0x0000001800027c10 */ /* 0x000fe4000fffe0ff */
[----:B------:R-:W-:Y:S01]  /*ec10*/  IADD3 R0, -R21, UR4, RZ ;  /* 0x0000000415007c10 */ /* 0x000fe2000fffe1ff */
        /* <DEDUP_REMOVED lines=17> */
.L_x_308:
[----:B------:R-:W-:Y:S04]  /*ed30*/  MOV R20, 0x1 ;  /* 0x0000000100147802 */ /* 0x000fe80000000f00 */
[----:B------:R-:W-:Y:S11]  /*ed40*/  ISETP.NE.AND P0, PT, R20, c[0x0][0x32c], PT ;  /* 0x0000cb0014007a0c */ /* 0x000ff60003f05270 */
[----:B------:R-:W-:Y:S02]  /*ed50*/  @!UPT UIADD3 URZ, URZ, URZ, URZ ;  /* 0x0000003f3f3ff290 */ /* 0x000fe4000fffe03f */
[----:B------:R-:W-:Y:S05]  /*ed60*/  @P0 IMAD.HI.U32 R20, R21, c[0x0][0x330], RZ ;  /* 0x0000cc0015140a27 */ /* 0x000fea00078e00ff */
[----:B------:R-:W-:Y:S02]  /*ed70*/  @P0 SHF.R.U32.HI R21, RZ, c[0x0][0x334], R20 ;  /* 0x0000cd00ff150a19 */ /* 0x000fe40000011614 */
.L_x_309:
[----:B------:R-:W-:Y:S05]  /*ed80*/  BSYNC B0 ;  /* 0x0000000000007941 */ /* 0x000fea0003800000 */
.L_x_307:
[----:B------:R-:W-:Y:S05]  /*ed90*/  IMAD R20, R21, c[0x0][0x32c], R0 ;  /* 0x0000cb0015147a24 */ /* 0x000fea00078e0200 */
[----:B------:R-:W-:Y:S02]  /*eda0*/  IMNMX R26, R26, R20, !PT ;  /* 0x000000141a1a7217 */ /* 0x000fe40007800200 */
[----:B------:R-:W-:Y:S04]  /*edb0*/  IADD3 R20, R20, c[0x0][0x32c], RZ ;  /* 0x0000cb0014147a10 */ /* 0x000fe80007ffe0ff */
[----:B------:R-:W-:Y:S02]  /*edc0*/  IMNMX R27, R27, R20, PT ;  /* 0x000000141b1b7217 */ /* 0x000fe40003800200 */
.L_x_306:
        /* <DEDUP_REMOVED lines=43> */
[----:B------:R-:W-:Y:S01]  /*f080*/  PLOP3.LUT P0, PT, PT, PT, UP5, 0x40, 0x0 ;  /* 0x000000000000781c */ /* 0x000fe20003f0e858 */
[----:B------:R-:W1:Y:S03]  /*f090*/  SHFL.IDX PT, R12, R25, 0x1, 0x1c1f ;  /* 0x003c1f00190c7f89 */ /* 0x000e6600000e0000 */
        /* <DEDUP_REMOVED lines=8> */
[----:B------:R-:W-:Y:S04]  /*f120*/  ISETP.GT.AND P0, PT, R26, 0x20, P0 ;  /* 0x000000201a00780c */ /* 0x000fe80000704270 */
[C---:B------:R-:W-:Y:S04]  /*f130*/  ISETP.LT.OR P0, PT, R27.reuse, 0x21, P0 ;  /* 0x000000211b00780c */ /* 0x040fe80000701670 */
[----:B------:R-:W-:Y:S01]  /*f140*/  FSEL R175, R16, -INF , !P0 ;  /* 0xff80000010af7808 */ /* 0x000fe20004000000 */
[--C-:B-1----:R-:W-:Y:S01]  /*f150*/  IMAD.IADD R16, R2, 0x1, R12.reuse ;  /* 0x0000000102107824 */ /* 0x102fe200078e020c */
[----:B------:R-:W-:Y:S04]  /*f160*/  PLOP3.LUT P0, PT, PT, PT, UP2, 0x40, 0x0 ;  /* 0x000000000000781c */ /* 0x000fe80003f0e828 */
[----:B------:R-:W-:Y:S04]  /*f170*/  ISETP.GT.AND P0, PT, R26, 0x21, P0 ;  /* 0x000000211a00780c */ /* 0x000fe80000704270 */
[----:B------:R-:W-:Y:S04]  /*f180*/  ISETP.LT.OR P0, PT, R27, 0x22, P0 ;  /* 0x000000221b00780c */ /* 0x000fe80000701670 */
[----:B------:R-:W-:Y:S01]  /*f190*/  FSEL R174, R17, -INF , !P0 ;  /* 0xff80000011ae7808 */ /* 0x000fe20004000000 */
[----:B------:R-:W-:Y:S01]  /*f1a0*/  IMAD.IADD R17, R24, 0x1, R12 ;  /* 0x0000000118117824 */ /* 0x000fe200078e020c */
[----:B------:R-:W-:Y:S04]  /*f1b0*/  PLOP3.LUT P0, PT, PT, PT, UP1, 0x40, 0x0 ;  /* 0x000000000000781c */ /* 0x000fe80003f0e818 */
[----:B------:R-:W-:Y:S04]  /*f1c0*/  ISETP.GT.AND P0, PT, R26, 0x28, P0 ;  /* 0x000000281a00780c */ /* 0x000fe80000704270 */
[C---:B------:R-:W-:Y:S04]  /*f1d0*/  ISETP.LT.OR P0, PT, R27.reuse, 0x29, P0 ;  /* 0x000000291b00780c */ /* 0x040fe80000701670 */
        /* <DEDUP_REMOVED lines=23> */
.L_x_312:
[----:B------:R-:W-:Y:S04]  /*f350*/  MOV R2, 0x1 ;  /* 0x0000000100027802 */ /* 0x000fe80000000f00 */
[----:B------:R-:W-:Y:S11]  /*f360*/  ISETP.NE.AND P0, PT, R2, c[0x0][0x32c], PT ;  /* 0x0000cb0002007a0c */ /* 0x000ff60003f05270 */
[----:B------:R-:W-:Y:S02]  /*f370*/  @!UPT UIADD3 URZ, URZ, URZ, URZ ;  /* 0x0000003f3f3ff290 */ /* 0x000fe4000fffe03f */
[----:B------:R-:W-:Y:S05]  /*f380*/  @P0 IMAD.HI.U32 R2, R12, c[0x0][0x330], RZ ;  /* 0x0000cc000c020a27 */ /* 0x000fea00078e00ff */
[----:B------:R-:W-:Y:S02]  /*f390*/  @P0 SHF.R.U32.HI R12, RZ, c[0x0][0x334], R2 ;  /* 0x0000cd00ff0c0a19 */ /* 0x000fe40000011602 */
.L_x_313:
[----:B------:R-:W-:Y:S05]  /*f3a0*/  BSYNC B0 ;  /* 0x0000000000007941 */ /* 0x000fea0003800000 */
.L_x_311:
[----:B------:R-:W-:Y:S05]  /*f3b0*/  IMAD R0, R12, c[0x0][0x32c], R0 ;  /* 0x0000cb000c007a24 */ /* 0x000fea00078e0200 */
[----:B------:R-:W-:Y:S02]  /*f3c0*/  IMNMX R16, R16, R0, !PT ;  /* 0x0000000010107217 */ /* 0x000fe40007800200 */
[----:B------:R-:W-:Y:S04]  /*f3d0*/  IADD3 R0, R0, c[0x0][0x32c], RZ ;  /* 0x0000cb0000007a10 */ /* 0x000fe80007ffe0ff */
[----:B------:R-:W-:Y:S02]  /*f3e0*/  IMNMX R17, R17, R0, PT ;  /* 0x0000000011117217 */ /* 0x000fe40003800200 */
.L_x_310:
        /* <DEDUP_REMOVED lines=45> */
[--C-:B------:R-:W-:Y:S02]  /*f6c0*/  FFMA.FTZ R13, R22, c[0x0][0x2d0], -R172.reuse ;  /* 0x0000b400160d7a23 */ /* 0x100fe400000108ac */
[----:B------:R-:W-:Y:S01]  /*f6d0*/  ISETP.GT.AND P0, PT, R16, 0x1, P0 ;  /* 0x000000011000780c */ /* 0x000fe20000704270 */
[----:B------:R-:W-:Y:S01]  /*f6e0*/  MUFU.EX2 R18, R18 ;  /* 0x0000001200127308 */ /* 0x000fe20000000800 */
[--C-:B------:R-:W-:Y:S02]  /*f6f0*/  FFMA.FTZ R12, R8, c[0x0][0x2d0], -R172.reuse ;  /* 0x0000b400080c7a23 */ /* 0x100fe400000108ac */
[----:B------:R-:W-:Y:S01]  /*f700*/  ISETP.LT.OR P0, PT, R17, 0x2, P0 ;  /* 0x000000021100780c */ /* 0x000fe20000701670 */
[--C-:B------:R-:W-:Y:S02]  /*f710*/  FFMA.FTZ R8, R168, c[0x0][0x2d0], -R172.reuse ;  /* 0x0000b400a8087a23 */ /* 0x100fe400000108ac */
[--C-:B------:R-:W-:Y:S01]  /*f720*/  FFMA.FTZ R171, R21, c[0x0][0x2d0], -R172.reuse ;  /* 0x0000b40015ab7a23 */ /* 0x100fe200000108ac */
[----:B------:R-:W-:Y:S01]  /*f730*/  FSEL R11, R176, -INF , !P0 ;  /* 0xff800000b00b7808 */ /* 0x000fe20004000000 */
[--C-:B------:R-:W-:Y:S01]  /*f740*/  FFMA.FTZ R175, R175, c[0x0][0x2d0], -R172.reuse ;  /* 0x0000b400afaf7a23 */ /* 0x100fe200000108ac */
[----:B------:R-:W-:Y:S01]  /*f750*/  PLOP3.LUT P0, PT, PT, PT, UP2, 0x40, 0x0 ;  /* 0x000000000000781c */ /* 0x000fe20003f0e828 */
[----:B------:R-:W-:Y:S01]  /*f760*/  UISETP.NE.AND UP2, UPT, UR28, URZ, UPT ;  /* 0x0000003f1c00728c */ /* 0x000fe2000bf45270 */
[----:B------:R-:W1:Y:S01]  /*f770*/  MUFU.EX2 R13, R13 ;  /* 0x0000000d000d7308 */ /* 0x000e620000000800 */
[--C-:B------:R-:W-:Y:S01]  /*f780*/  FFMA.FTZ R174, R174, c[0x0][0x2d0], -R172.reuse ;  /* 0x0000b400aeae7a23 */ /* 0x100fe200000108ac */
[----:B------:R-:W-:Y:S01]  /*f790*/  ISETP.GT.AND P0, PT, R16, 0x8, P0 ;  /* 0x000000081000780c */ /* 0x000fe20000704270 */
[--C-:B------:R-:W-:Y:S02]  /*f7a0*/  FFMA.FTZ R173, R173, c[0x0][0x2d0], -R172.reuse ;  /* 0x0000b400adad7a23 */ /* 0x100fe400000108ac */
[----:B------:R-:W-:Y:S01]  /*f7b0*/  FFMA.FTZ R172, R19, c[0x0][0x2d0], -R172 ;  /* 0x0000b40013ac7a23 */ /* 0x000fe200000108ac */
[C---:B------:R-:W-:Y:S04]  /*f7c0*/  ISETP.LT.OR P0, PT, R17.reuse, 0x9, P0 ;  /* 0x000000091100780c */ /* 0x040fe80000701670 */
[----:B------:R-:W-:Y:S01]  /*f7d0*/  FSEL R10, R10, -INF , !P0 ;  /* 0xff8000000a0a7808 */ /* 0x000fe20004000000 */
[----:B------:R-:W-:Y:S01]  /*f7e0*/  MUFU.EX2 R12, R12 ;  /* 0x0000000c000c7308 */ /* 0x000fe20000000800 */
[----:B------:R-:W-:Y:S01]  /*f7f0*/  PLOP3.LUT P0, PT, PT, PT, UP1, 0x40, 0x0 ;  /* 0x000000000000781c */ /* 0x000fe20003f0e818 */
[----:B------:R-:W-:Y:S03]  /*f800*/  UISETP.NE.AND UP1, UPT, UR23, URZ, UPT ;  /* 0x0000003f1700728c */ /* 0x000fe6000bf25270 */
[C---:B------:R-:W-:Y:S04]  /*f810*/  ISETP.GT.AND P0, PT, R16.reuse, 0x9, P0 ;  /* 0x000000091000780c */ /* 0x040fe80000704270 */
[----:B------:R-:W-:Y:S01]  /*f820*/  ISETP.LT.OR P0, PT, R17, 0xa, P0 ;  /* 0x0000000a1100780c */ /* 0x000fe20000701670 */
[----:B------:R-:W-:Y:S03]  /*f830*/  MUFU.EX2 R8, R8 ;  /* 0x0000000800087308 */ /* 0x000fe60000000800 */
[----:B------:R-:W-:Y:S02]  /*f840*/  FSEL R169, R169, -INF , !P0 ;  /* 0xff800000a9a97808 */ /* 0x000fe40004000000 */
[----:B------:R-:W-:Y:S01]  /*f850*/  PLOP3.LUT P0, PT, PT, PT, UP0, 0x40, 0x0 ;  /* 0x000000000000781c */ /* 0x000fe20003f0e808 */
[----:B------:R-:W-:Y:S01]  /*f860*/  UISETP.NE.AND UP0, UPT, UR20, URZ, UPT ;  /* 0x0000003f1400728c */ /* 0x000fe2000bf05270 */
[----:B-1----:R-:W-:Y:S02]  /*f870*/  F2FP.BF16.PACK_AB R168, R13, R18 ;  /* 0x000000120da8723e */ /* 0x002fe400000010ff */
[C---:B------:R-:W-:Y:S01]  /*f880*/  ISETP.GT.AND P0, PT, R16.reuse, 0x10, P0 ;  /* 0x000000101000780c */ /* 0x040fe20000704270 */
[----:B------:R-:W-:Y:S03]  /*f890*/  MUFU.EX2 R172, R172 ;  /* 0x000000ac00ac7308 */ /* 0x000fe60000000800 */
[----:B------:R-:W-:Y:S04]  /*f8a0*/  ISETP.LT.OR P0, PT, R17, 0x11, P0 ;  /* 0x000000111100780c */ /* 0x000fe80000701670 */
        /* <DEDUP_REMOVED lines=19> */
[----:B------:R-:W-:Y:S02]  /*f9e0*/  FSEL R159, R6, -INF , !P0 ;  /* 0xff800000069f7808 */ /* 0x000fe40004000000 */
[----:B------:R-:W1:Y:S01]  /*f9f0*/  MUFU.EX2 R6, R2 ;  /* 0x0000000200067308 */ /* 0x000e620000000800 */
[----:B------:R-:W-:Y:S04]  /*fa00*/  PLOP3.LUT P0, PT, PT, PT, UP2, 0x40, 0x0 ;  /* 0x000000000000781c */ /* 0x000fe80003f0e828 */
[C---:B------:R-:W-:Y:S04]  /*fa10*/  ISETP.GT.AND P0, PT, R16.reuse, 0x21, P0 ;  /* 0x000000211000780c */ /* 0x040fe80000704270 */
[----:B------:R-:W-:Y:S04]  /*fa20*/  ISETP.LT.OR P0, PT, R17, 0x22, P0 ;  /* 0x000000221100780c */ /* 0x000fe80000701670 */
        /* <DEDUP_REMOVED lines=14> */
[----:B------:R-:W-:Y:S01]  /*fb10*/  FMUL.FTZ R29, R6, R29 ;  /* 0x0000001d061d7220 */ /* 0x000fe20000410000 */
[----:B------:R-:W-:Y:S01]  /*fb20*/  ISETP.GT.AND P0, PT, R16, 0x29, P0 ;  /* 0x000000291000780c */ /* 0x000fe20000704270 */
[C---:B------:R-:W-:Y:S01]  /*fb30*/  FMUL.FTZ R16, R6.reuse, R144 ;  /* 0x0000009006107220 */ /* 0x040fe20000410000 */
[----:B------:R-:W-:Y:S01]  /*fb40*/  FMNMX.FTZ R2, R169, R2, !PT ;  /* 0x00000002a9027209 */ /* 0x000fe20007810000 */
[C---:B------:R-:W-:Y:S01]  /*fb50*/  FMUL.FTZ R32, R6.reuse, R32 ;  /* 0x0000002006207220 */ /* 0x040fe20000410000 */
[----:B------:R-:W-:Y:S01]  /*fb60*/  ISETP.LT.OR P0, PT, R17, 0x2a, P0 ;  /* 0x0000002a1100780c */ /* 0x000fe20000701670 */
[----:B------:R-:W-:Y:S01]  /*fb70*/  FMUL.FTZ R17, R6, R145 ;  /* 0x0000009106117220 */ /* 0x000fe20000410000 */
[----:B------:R-:W-:Y:S01]  /*fb80*/  FMNMX.FTZ R2, R24, R2, !PT ;  /* 0x0000000218027209 */ /* 0x000fe20007810000 */
[C---:B------:R-:W-:Y:S01]  /*fb90*/  FMUL.FTZ R33, R6.reuse, R33 ;  /* 0x0000002106217220 */ /* 0x040fe20000410000 */
[----:B------:R-:W-:Y:S01]  /*fba0*/  FSEL R3, R7, -INF , !P0 ;  /* 0xff80000007037808 */ /* 0x000fe20004000000 */
        /* <DEDUP_REMOVED lines=15> */
[----:B------:R-:W-:Y:S01]  /*fca0*/  UISETP.GT.AND UP0, UPT, UR21, UR7, UPT ;  /* 0x000000071500728c */ /* 0x000fe2000bf04270 */
[----:B------:R-:W-:Y:S01]  /*fcb0*/  FMUL.FTZ R48, R6, R48 ;  /* 0x0000003006307220 */ /* 0x000fe20000410000 */
[----:B------:R-:W-:Y:S01]  /*fcc0*/  FMNMX.FTZ R2, R158, R2, !PT ;  /* 0x000000029e027209 */ /* 0x000fe20007810000 */
[----:B--2---:R-:W-:Y:S01]  /*fcd0*/  FFMA.FTZ R5, R6, R170, R18 ;  /* 0x000000aa06057223 */ /* 0x004fe20000010012 */
[----:B------:R-:W-:Y:S01]  /*fce0*/  F2FP.BF16.PACK_AB R170, R8, R12 ;  /* 0x0000000c08aa723e */ /* 0x000fe200000010ff */
[C---:B------:R-:W-:Y:S01]  /*fcf0*/  FMUL.FTZ R49, R6.reuse, R49 ;  /* 0x0000003106317220 */ /* 0x040fe20000410000 */
[----:B------:R-:W-:Y:S01]  /*fd00*/  FMNMX.FTZ R2, R157, R2, !PT ;  /* 0x000000029d027209 */ /* 0x000fe20007810000 */
[----:B------:R-:W-:Y:S01]  /*fd10*/  FADD.FTZ R5, R13, R5 ;  /* 0x000000050d057221 */ /* 0x000fe20000010000 */
[----:B------:R-:W-:Y:S01]  /*fd20*/  UMOV UR21, UR4 ;  /* 0x0000000400157c82 */ /* 0x000fe20008000000 */
[----:B------:R-:W-:Y:S01]  /*fd30*/  FMUL.FTZ R13, R6, R141 ;  /* 0x0000008d060d7220 */ /* 0x000fe20000410000 */
[----:B------:R-:W-:Y:S01]  /*fd40*/  FMNMX.FTZ R2, R3, R2, !PT ;  /* 0x0000000203027209 */ /* 0x000fe20007810000 */
[----:B------:R-:W-:Y:S02]  /*fd50*/  FADD.FTZ R5, R12, R5 ;  /* 0x000000050c057221 */ /* 0x000fe40000010000 */
[----:B------:R-:W-:Y:S01]  /*fd60*/  FMUL.FTZ R12, R6, R140 ;  /* 0x0000008c060c7220 */ /* 0x000fe20000410000 */
[----:B------:R-:W-:Y:S01]  /*fd70*/  MOV R140, R26 ;  /* 0x0000001a008c7202 */ /* 0x000fe20000000f00 */
[----:B------:R-:W1:Y:S01]  /*fd80*/  SHFL.BFLY PT, R4, R2, 0x2, 0x1f ;  /* 0x0c401f0002047f89 */ /* 0x000e6200000e0000 */
[----:B------:R-:W-:Y:S02]  /*fd90*/  FADD.FTZ R177, R8, R5 ;  /* 0x0000000508b17221 */ /* 0x000fe40000010000 */
        /* <DEDUP_REMOVED lines=329> */
.L_x_301:
[----:B------:R-:W2:Y:S04]  /*11230*/  LDL.LU R5, [R1+0x44] ;  /* 0x0000440001057983 */ /* 0x000ea80000300800 */
[----:B------:R-:W3:Y:S01]  /*11240*/  LDL.LU R7, [R1+0x40] ;  /* 0x0000400001077983 */ /* 0x000ee20000300800 */
[----:B------:R-:W-:-:S02]  /*11250*/  MOV R8, 0xff800000 ;  /* 0xff80000000087802 */ /* 0x000fc40000000f00 */
[----:B------:R-:W-:Y:S01]  /*11260*/  PLOP3.LUT P2, PT, PT, PT, PT, 0x8, 0x0 ;  /* 0x000000000000781c */ /* 0x000fe20003f4e170 */
[----:B--2---:R-:W2:Y:S04]  /*11270*/  SHFL.BFLY PT, R6, R5, 0x2, 0x1f ;  /* 0x0c401f0005067f89 */ /* 0x004ea800000e0000 */
[----:B-1-3--:R-:W1:Y:S01]  /*11280*/  SHFL.BFLY PT, R4, R7, 0x2, 0x1f ;  /* 0x0c401f0007047f89 */ /* 0x00ae6200000e0000 */
[----:B--2---:R-:W-:Y:S02]  /*11290*/  FADD.FTZ R6, R6, R5 ;  /* 0x0000000506067221 */ /* 0x004fe40000010000 */
[----:B-1----:R-:W-:-:S03]  /*112a0*/  FADD.FTZ R4, R4, R7 ;  /* 0x0000000704047221 */ /* 0x002fc60000010000 */
        /* <DEDUP_REMOVED lines=149> */
.L_x_259:
        /* <DEDUP_REMOVED lines=60> */
[----:B------:R-:W-:-:S02]  /*11fc0*/  SEL R12, R12, 0xffffffc0, !P2 ;  /* 0xffffffc00c0c7807 */ /* 0x000fc40005000000 */
[----:B------:R-:W-:Y:S02]  /*11fd0*/  F2FP.BF16.PACK_AB R48, R49, R48 ;  /* 0x000000303130723e */ /* 0x000fe400000010ff */
        /* <DEDUP_REMOVED lines=8> */
[----:B------:R-:W-:-:S02]  /*12060*/  F2FP.BF16.PACK_AB R56, R57, R56 ;  /* 0x000000383938723e */ /* 0x000fc400000010ff */
[----:B------:R-:W-:Y:S01]  /*12070*/  STS [R11+0x480], R134 ;  /* 0x000480860b007388 */ /* 0x000fe20000000800 */
[----:B------:R-:W-:Y:S02]  /*12080*/  F2FP.BF16.PACK_AB R58, R59, R58 ;  /* 0x0000003a3b3a723e */ /* 0x000fe400000010ff */
        /* <DEDUP_REMOVED lines=95> */
[----:B------:R-:W-:Y:S04]  /*12680*/  STS [R16+0xc480], R126 ;  /* 0x00c4807e10007388 */ /* 0x000fe80000000800 */
[----:B------:R-:W-:Y:S04]  /*12690*/  STS [R12+0xc000], R128 ;  /* 0x00c000800c007388 */ /* 0x000fe80000000800 */
[----:B------:R3:W-:Y:S01]  /*126a0*/  STS [R12+0xc400], R4 ;  /* 0x00c400040c007388 */ /* 0x0007e20000000800 */
[----:B-1----:R-:W-:-:S02]  /*126b0*/  IMAD.U32 R14, RZ, RZ, UR4 ;  /* 0x00000004ff0e7e24 */ /* 0x002fc4000f8e00ff */
[----:B--2---:R-:W-:Y:S01]  /*126c0*/  IMAD.U32 R15, RZ, RZ, UR5 ;  /* 0x00000005ff0f7e24 */ /* 0x004fe2000f8e00ff */
[----:B------:R-:W-:Y:S06]  /*126d0*/  BAR.SYNC.DEFER_BLOCKING 0x1, 0x100 ;  /* 0x0044000000007b1d */ /* 0x000fec0000010000 */
[----:B------:R-:W-:Y:S02]  /*126e0*/  ULDC.64 UR4, c[0x0][0x508] ;  /* 0x0001420000047ab9 */ /* 0x000fe40000000a00 */
[----:B------:R-:W-:Y:S01]  /*126f0*/  UISETP.NE.U32.AND UP0, UPT, URZ, UR4, UPT ;  /* 0x000000043f00728c */ /* 0x000fe2000bf05070 */
[----:B------:R-:W2:Y:S03]  /*12700*/  @P0 LDG.E R5, [R14.64] ;  /* 0x000000120e050981 */ /* 0x000ea6000c1e1900 */
[----:B------:R-:W-:Y:S01]  /*12710*/  UISETP.NE.AND.EX UP0, UPT, URZ, UR5, UPT, UP0 ;  /* 0x000000053f00728c */ /* 0x000fe2000bf05300 */
[----:B---3--:R-:W-:-:S02]  /*12720*/  IMAD.MOV.U32 R4, RZ, RZ, c[0x0][0x388] ;  /* 0x0000e200ff047624 */ /* 0x008fc400078e00ff */
        /* <DEDUP_REMOVED lines=14> */
[----:B-----5:R1:W2:Y:S04]  /*12810*/  LDG.E R4, [R14.64] ;  /* 0x000000120e047981 */ /* 0x0202a8000c1e1900 */
[----:B-1----:R-:W2:Y:S02]  /*12820*/  LDG.E R14, [R14.64+0x4] ;  /* 0x000004120e0e7981 */ /* 0x002ea4000c1e1900 */
[----:B--2---:R-:W-:Y:S02]  /*12830*/  IADD3 R4, -R4, R14, RZ ;  /* 0x0000000e04047210 */ /* 0x004fe40007ffe1ff */
.L_x_316:
[----:B-1----:R-:W-:Y:S01]  /*12840*/  SHF.R.S32.HI R5, RZ, 0x1f, R10 ;  /* 0x0000001fff057819 */ /* 0x002fe2000001140a */
[----:B------:R-:W-:Y:S01]  /*12850*/  IMAD.MOV.U32 R9, RZ, RZ, c[0x0][0x4e8] ;  /* 0x00013a00ff097624 */ /* 0x000fe200078e00ff */
[----:B------:R-:W-:Y:S01]  /*12860*/  LOP3.LUT R11, R6, 0xffffffe0, RZ, 0xc0, !PT ;  /* 0xffffffe0060b7812 */ /* 0x000fe200078ec0ff */
[----:B------:R-:W1:Y:S01]  /*12870*/  S2R R75, SR_CTAID.X ;  /* 0x00000000004b7919 */ /* 0x000e620000002500 */
[----:B------:R-:W-:Y:S01]  /*12880*/  LEA.HI R5, R5, R10, RZ, 0x3 ;  /* 0x0000000a05057211 */ /* 0x000fe200078f18ff */
[----:B------:R-:W-:Y:S01]  /*12890*/  ULDC.64 UR6, c[0x0][0x490] ;  /* 0x0001240000067ab9 */ /* 0x000fe20000000a00 */
[----:B------:R-:W-:Y:S01]  /*128a0*/  ISETP.NE.AND P1, PT, R9, 0x1, PT ;  /* 0x000000010900780c */ /* 0x000fe20003f25270 */
[----:B------:R-:W-:Y:S01]  /*128b0*/  USHF.R.S32.HI UR11, URZ, 0x1f, UR13 ;  /* 0x0000001f3f0b7899 */ /* 0x000fe2000801140d */
[----:B------:R-:W-:Y:S01]  /*128c0*/  LOP3.LUT R6, R5, 0xffffff8, RZ, 0xc0, !PT ;  /* 0x0ffffff805067812 */ /* 0x000fe200078ec0ff */
[----:B------:R-:W-:Y:S01]  /*128d0*/  IMAD.IADD R5, R0, 0x1, -R11 ;  /* 0x0000000100057824 */ /* 0x000fe200078e0a0b */
[----:B------:R-:W-:Y:S01]  /*128e0*/  ULDC.64 UR4, c[0x0][0x3a0] ;  /* 0x0000e80000047ab9 */ /* 0x000fe20000000a00 */
[----:B------:R-:W-:Y:S01]  /*128f0*/  BSSY B0, `(.L_x_317) ;  /* 0x0000093000007945 */ /* 0x000fe20003800000 */
[----:B------:R-:W-:Y:S01]  /*12900*/  UIMAD UR8, UR9, UR6, URZ ;  /* 0x00000006090872a4 */ /* 0x000fe2000f8e023f */
[----:B------:R-:W-:Y:S01]  /*12910*/  IMAD.IADD R6, R10, 0x1, -R6 ;  /* 0x000000010a067824 */ /* 0x000fe200078e0a06 */
[----:B------:R-:W-:Y:S01]  /*12920*/  SHF.R.S32.HI R9, RZ, 0x1f, R5 ;  /* 0x0000001fff097819 */ /* 0x000fe20000011405 */
[----:B------:R-:W-:Y:S01]  /*12930*/  UMOV UR14, UR20 ;  /* 0x00000014000e7c82 */ /* 0x000fe20008000000 */
[----:B------:R-:W-:Y:S01]  /*12940*/  LEA.HI R10, R3, R3, RZ, 0x1 ;  /* 0x00000003030a7211 */ /* 0x000fe200078f08ff */
[----:B------:R-:W-:Y:S01]  /*12950*/  UMOV UR15, UR21 ;  /* 0x00000015000f7c82 */ /* 0x000fe20008000000 */
[----:B------:R-:W-:Y:S01]  /*12960*/  LEA.HI R9, R9, R5, RZ, 0x2 ;  /* 0x0000000509097211 */ /* 0x000fe200078f10ff */
[----:B------:R-:W-:Y:S01]  /*12970*/  UIMAD UR12, UR21, UR4, URZ ;  /* 0x00000004150c72a4 */ /* 0x000fe2000f8e023f */
[----:B------:R-:W-:Y:S01]  /*12980*/  LOP3.LUT R10, R10, 0x1ffffffe, RZ, 0xc0, !PT ;  /* 0x1ffffffe0a0a7812 */ /* 0x000fe200078ec0ff */
[----:B------:R-:W-:Y:S01]  /*12990*/  USEL UR11, UR11, URZ, !UP1 ;  /* 0x0000003f0b0b7287 */ /* 0x000fe2000c800000 */
[----:B------:R-:W-:Y:S01]  /*129a0*/  SHF.R.S32.HI R9, RZ, 0x2, R9 ;  /* 0x00000002ff097819 */ /* 0x000fe20000011409 */
[----:B------:R-:W-:Y:S01]  /*129b0*/  UIMAD.WIDE.U32 UR14, UR10, UR6, UR14 ;  /* 0x000000060a0e72a5 */ /* 0x000fe2000f8e000e */
[----:B------:R-:W-:Y:S01]  /*129c0*/  LOP3.LUT P2, RZ, R5, 0x3, RZ, 0xc0, !PT ;  /* 0x0000000305ff7812 */ /* 0x000fe2000784c0ff */
[----:B------:R-:W-:Y:S01]  /*129d0*/  IMAD.IADD R3, R3, 0x1, -R10 ;  /* 0x0000000103037824 */ /* 0x000fe200078e0a0a */
[----:B------:R-:W-:Y:S01]  /*129e0*/  UIMAD UR8, UR10, UR7, UR8 ;  /* 0x000000070a0872a4 */ /* 0x000fe2000f8e0208 */
[----:B------:R-:W-:Y:S01]  /*129f0*/  IMAD R6, R6, 0x10, R9 ;  /* 0x0000001006067824 */ /* 0x000fe200078e0209 */
[----:B------:R-:W-:-:S02]  /*12a00*/  UIMAD.WIDE.U32 UR16, UR20, UR4, URZ ;  /* 0x00000004141072a5 */ /* 0x000fc4000f8e003f */
[----:B------:R-:W-:Y:S01]  /*12a10*/  ULDC.64 UR6, c[0x0][0x498] ;  /* 0x0001260000067ab9 */ /* 0x000fe20000000a00 */
[--C-:B------:R-:W-:Y:S01]  /*12a20*/  IMAD R3, R3, 0x8, R6.reuse ;  /* 0x0000000803037824 */ /* 0x100fe200078e0206 */
[----:B------:R-:W-:Y:S01]  /*12a30*/  UIMAD UR12, UR20, UR5, UR12 ;  /* 0x00000005140c72a4 */ /* 0x000fe2000f8e020c */
[C---:B-1----:R-:W-:Y:S01]  /*12a40*/  IMAD R6, R75.reuse, 0x80, R6 ;  /* 0x000000804b067824 */ /* 0x042fe200078e0206 */
[----:B------:R-:W-:Y:S01]  /*12a50*/  USEL UR13, UR13, URZ, !UP1 ;  /* 0x0000003f0d0d7287 */ /* 0x000fe2000c800000 */
[----:B------:R-:W-:Y:S01]  /*12a60*/  IMAD R9, R75, 0x80, R3 ;  /* 0x000000804b097824 */ /* 0x000fe200078e0203 */
[CC--:B------:R-:W-:Y:S01]  /*12a70*/  LEA.HI R3, R2.reuse, R0.reuse, RZ, 0x3 ;  /* 0x0000000002037211 */ /* 0x0c0fe200078f18ff */
[----:B------:R-:W-:Y:S02]  /*12a80*/  UIMAD UR20, UR11, UR6, URZ ;  /* 0x000000060b1472a4 */ /* 0x000fe4000f8e023f */
[----:B------:R-:W-:Y:S01]  /*12a90*/  @P1 IMAD.HI.U32 R5, R9, c[0x0][0x4ec], RZ ;  /* 0x00013b0009051a27 */ /* 0x000fe200078e00ff */
[----:B------:R-:W-:Y:S01]  /*12aa0*/  MOV R12, R9 ;  /* 0x00000009000c7202 */ /* 0x000fe20000000f00 */
[----:B------:R-:W-:Y:S01]  /*12ab0*/  UIADD3 UR15, UR15, UR8, URZ ;  /* 0x000000080f0f7290 */ /* 0x000fe2000fffe03f */
[----:B------:R-:W-:Y:S01]  /*12ac0*/  LOP3.LUT R10, R3, 0xfffffff8, RZ, 0xc0, !PT ;  /* 0xfffffff8030a7812 */ /* 0x000fe200078ec0ff */
[----:B------:R-:W-:Y:S01]  /*12ad0*/  UIMAD UR7, UR13, UR7, UR20 ;  /* 0x000000070d0772a4 */ /* 0x000fe2000f8e0214 */
[----:B------:R-:W-:Y:S01]  /*12ae0*/  @P1 SHF.R.U32.HI R12, RZ, c[0x0][0x4f0], R5 ;  /* 0x00013c00ff0c1a19 */ /* 0x000fe20000011605 */
[----:B------:R-:W-:Y:S01]  /*12af0*/  UIMAD.WIDE.U32 UR14, UR13, UR6, UR14 ;  /* 0x000000060d0e72a5 */ /* 0x000fe2000f8e000e */
[----:B------:R-:W-:Y:S01]  /*12b00*/  LEA.HI R5, R2, R0, RZ, 0x6 ;  /* 0x0000000002057211 */ /* 0x000fe200078f30ff */
[----:B------:R-:W-:Y:S01]  /*12b10*/  IMAD.IADD R0, R0, 0x1, -R10 ;  /* 0x0000000100007824 */ /* 0x000fe200078e0a0a */
[----:B------:R-:W-:Y:S01]  /*12b20*/  SHF.R.S32.HI R3, RZ, 0x3, R3 ;  /* 0x00000003ff037819 */ /* 0x000fe20000011403 */
[--C-:B------:R-:W-:Y:S01]  /*12b30*/  IMAD.MOV R2, RZ, RZ, -R12.reuse ;  /* 0x000000ffff027224 */ /* 0x100fe200078e0a0c */
[----:B------:R-:W-:Y:S01]  /*12b40*/  SHF.R.S32.HI R10, RZ, 0x1f, R12 ;  /* 0x0000001fff0a7819 */ /* 0x000fe2000001140c */
[----:B------:R-:W-:Y:S01]  /*12b50*/  ULDC.64 UR4, c[0x0][0x3e8] ;  /* 0x0000fa0000047ab9 */ /* 0x000fe20000000a00 */
[----:B------:R-:W-:Y:S01]  /*12b60*/  IADD3 R12, P0, R12, UR14, RZ ;  /* 0x0000000e0c0c7c10 */ /* 0x000fe2000ff1e0ff */
[----:B------:R-:W-:Y:S01]  /*12b70*/  IMAD R9, R2, c[0x0][0x4e8], R9 ;  /* 0x00013a0002097a24 */ /* 0x000fe200078e0209 */
[----:B------:R-:W-:Y:S01]  /*12b80*/  UIMAD UR9, UR9, UR4, URZ ;  /* 0x00000004090972a4 */ /* 0x000fe2000f8e023f */
[----:B------:R-:W-:Y:S01]  /*12b90*/  IMAD.U32 R2, RZ, RZ, UR7 ;  /* 0x00000007ff027e24 */ /* 0x000fe2000f8e00ff */
[----:B------:R-:W-:Y:S01]  /*12ba0*/  UIADD3 UR17, UR17, UR12, URZ ;  /* 0x0000000c11117290 */ /* 0x000fe2000fffe03f */
[C---:B------:R-:W-:Y:S01]  /*12bb0*/  IMAD R15, R0.reuse, 0x20, R3 ;  /* 0x00000020000f7824 */ /* 0x040fe200078e0203 */
[----:B------:R-:W-:Y:S01]  /*12bc0*/  SHF.R.S32.HI R11, RZ, 0x1f, R9 ;  /* 0x0000001fff0b7819 */ /* 0x000fe20000011409 */
[----:B------:R-:W-:Y:S01]  /*12bd0*/  IMAD.SHL.U32 R0, R0, 0x8, RZ ;  /* 0x0000000800007824 */ /* 0x000fe200078e00ff */
[----:B------:R-:W-:Y:S01]  /*12be0*/  IADD3.X R13, R10, UR15, R2, P0, !PT ;  /* 0x0000000f0a0d7c10 */ /* 0x000fe200087fe402 */
[----:B------:R-:W-:Y:S01]  /*12bf0*/  IMAD.SHL.U32 R2, R3, 0x40, RZ ;  /* 0x0000004003027824 */ /* 0x000fe200078e00ff */
[----:B------:R-:W-:Y:S01]  /*12c00*/  LEA R15, R75, R15, 0x7 ;  /* 0x0000000f4b0f7211 */ /* 0x000fe200078e38ff */
[----:B------:R-:W-:Y:S01]  /*12c10*/  IMAD R11, R11, c[0x0][0x488], RZ ;  /* 0x000122000b0b7a24 */ /* 0x000fe200078e02ff */
[----:B------:R-:W-:Y:S01]  /*12c20*/  UIMAD UR5, UR10, UR5, UR9 ;  /* 0x000000050a0572a4 */ /* 0x000fe2000f8e0209 */
[----:B------:R-:W-:Y:S01]  /*12c30*/  IMAD.WIDE.U32 R12, R9, c[0x0][0x488], R12 ;  /* 0x00012200090c7a25 */ /* 0x000fe200078e000c */
[----:B------:R-:W-:Y:S01]  /*12c40*/  LOP3.LUT R2, R2, 0x1c0, RZ, 0xc0, !PT ;  /* 0x000001c002027812 */ /* 0x000fe200078ec0ff */
[----:B------:R-:W-:-:S02]  /*12c50*/  UIMAD.WIDE.U32 UR16, UR10, UR4, UR16 ;  /* 0x000000040a1072a5 */ /* 0x000fc4000f8e0010 */
[----:B------:R-:W-:Y:S01]  /*12c60*/  IMAD R11, R9, c[0x0][0x48c], R11 ;  /* 0x00012300090b7a24 */ /* 0x000fe200078e020b */
[----:B------:R-:W-:Y:S01]  /*12c70*/  LEA R10, P0, R12, c[0x0][0x450], 0x2 ;  /* 0x000114000c0a7a11 */ /* 0x000fe200078010ff */
[----:B------:R-:W-:Y:S01]  /*12c80*/  @P1 IMAD.HI.U32 R16, R15, c[0x0][0x4ec], RZ ;  /* 0x00013b000f101a27 */ /* 0x000fe200078e00ff */
[----:B------:R-:W-:Y:S01]  /*12c90*/  SHF.R.U32.HI R9, RZ, 0x3, R2 ;  /* 0x00000003ff097819 */ /* 0x000fe20000011602 */
[----:B------:R-:W-:Y:S01]  /*12ca0*/  ULDC.64 UR6, c[0x0][0x3f0] ;  /* 0x0000fc0000067ab9 */ /* 0x000fe20000000a00 */
[----:B------:R-:W-:Y:S01]  /*12cb0*/  LOP3.LUT R2, R2, 0x38, R0, 0xf8, !PT ;  /* 0x0000003802027812 */ /* 0x000fe200078ef800 */
[----:B------:R-:W-:Y:S01]  /*12cc0*/  IMAD.IADD R11, R13, 0x1, R11 ;  /* 0x000000010d0b7824 */ /* 0x000fe200078e020b */
[----:B------:R-:W-:Y:S01]  /*12cd0*/  UIMAD UR11, UR11, UR6, URZ ;  /* 0x000000060b0b72a4 */ /* 0x000fe2000f8e023f */
[----:B------:R-:W-:Y:S01]  /*12ce0*/  IMAD.MOV.U32 R14, RZ, RZ, R15 ;  /* 0x000000ffff0e7224 */ /* 0x000fe200078e000f */
[----:B------:R-:W-:Y:S01]  /*12cf0*/  @P1 SHF.R.U32.HI R14, RZ, c[0x0][0x4f0], R16 ;  /* 0x00013c00ff0e1a19 */ /* 0x000fe20000011610 */
[----:B------:R-:W-:Y:S01]  /*12d00*/  UIADD3 UR17, UR17, UR5, URZ ;  /* 0x0000000511117290 */ /* 0x000fe2000fffe03f */
[----:B------:R-:W-:Y:S01]  /*12d10*/  LEA.HI.X R11, R12, c[0x0][0x454], R11, 0x2, P0 ;  /* 0x000115000c0b7a11 */ /* 0x000fe200000f140b */
[----:B------:R-:W-:Y:S01]  /*12d20*/  UIMAD UR7, UR13, UR7, UR11 ;  /* 0x000000070d0772a4 */ /* 0x000fe2000f8e020b */
[----:B------:R-:W-:Y:S01]  /*12d30*/  LOP3.LUT R9, R2, R9, RZ, 0x3c, !PT ;  /* 0x0000000902097212 */ /* 0x000fe200078e3cff */
[--C-:B------:R-:W-:Y:S01]  /*12d40*/  IMAD.MOV R18, RZ, RZ, -R14.reuse ;  /* 0x000000ffff127224 */ /* 0x100fe200078e0a0e */
[----:B------:R-:W-:Y:S01]  /*12d50*/  SHF.R.S32.HI R2, RZ, 0x1f, R14 ;  /* 0x0000001fff027819 */ /* 0x000fe2000001140e */
[----:B------:R-:W-:Y:S01]  /*12d60*/  SHFL.IDX PT, R12, R10, RZ, 0x1c1f ;  /* 0x001c1fff0a0c7589 */ /* 0x000fe200000e0000 */
[----:B------:R-:W-:Y:S01]  /*12d70*/  UIMAD.WIDE.U32 UR16, UR13, UR6, UR16 ;  /* 0x000000060d1072a5 */ /* 0x000fe2000f8e0010 */
[----:B------:R-:W-:-:S02]  /*12d80*/  IMAD R18, R18, c[0x0][0x4e8], R15 ;  /* 0x00013a0012127a24 */ /* 0x000fc400078e020f */
[----:B------:R-:W1:Y:S01]  /*12d90*/  SHFL.IDX PT, R13, R11, RZ, 0x1c1f ;  /* 0x001c1fff0b0d7589 */ /* 0x000e6200000e0000 */
[----:B------:R-:W-:Y:S01]  /*12da0*/  UIADD3 UR7, UR17, UR7, URZ ;  /* 0x0000000711077290 */ /* 0x000fe2000fffe03f */
[----:B------:R-:W-:Y:S01]  /*12db0*/  IMAD R15, R2, c[0x0][0x3e0], RZ ;  /* 0x0000f800020f7a24 */ /* 0x000fe200078e02ff */
[----:B------:R-:W-:Y:S01]  /*12dc0*/  MOV R17, UR17 ;  /* 0x0000001100117c02 */ /* 0x000fe20008000f00 */
[----:B------:R-:W-:Y:S01]  /*12dd0*/  SHFL.IDX PT, R10, R10, 0x1, 0x1c1f ;  /* 0x003c1f000a0a7f89 */ /* 0x000fe200000e0000 */
[----:B-----5:R-:W-:Y:S01]  /*12de0*/  IMAD R2, R4, c[0x0][0x4e8], RZ ;  /* 0x00013a0004027a24 */ /* 0x020fe200078e02ff */
[C---:B------:R-:W-:Y:S01]  /*12df0*/  IADD3 R4, R6.reuse, 0x8, RZ ;  /* 0x0000000806047810 */ /* 0x040fe20007ffe0ff */
[----:B------:R-:W-:Y:S01]  /*12e00*/  IMAD.U32 R16, RZ, RZ, UR16 ;  /* 0x00000010ff107e24 */ /* 0x000fe2000f8e00ff */
[----:B------:R-:W2:Y:S01]  /*12e10*/  SHFL.IDX PT, R11, R11, 0x1, 0x1c1f ;  /* 0x003c1f000b0b7f89 */ /* 0x000ea200000e0000 */
[----:B------:R-:W-:Y:S01]  /*12e20*/  IMAD.U32 R17, RZ, RZ, UR7 ;  /* 0x00000007ff117e24 */ /* 0x000fe2000f8e00ff */
[-C--:B------:R-:W-:Y:S01]  /*12e30*/  ISETP.GE.OR P1, PT, R6, R2.reuse, P2 ;  /* 0x000000020600720c */ /* 0x080fe20001726670 */
[----:B------:R-:W-:Y:S01]  /*12e40*/  IMAD.SHL.U32 R5, R5, 0x8, RZ ;  /* 0x0000000805057824 */ /* 0x000fe200078e00ff */
[----:B------:R-:W-:Y:S01]  /*12e50*/  ISETP.GE.OR P0, PT, R4, R2, P2 ;  /* 0x000000020400720c */ /* 0x000fe20001706670 */
[----:B------:R-:W-:Y:S01]  /*12e60*/  IMAD.WIDE.U32 R16, R14, c[0x0][0x3e0], R16 ;  /* 0x0000f8000e107a25 */ /* 0x000fe200078e0010 */
[----:B------:R-:W-:-:S02]  /*12e70*/  SHF.R.S32.HI R6, RZ, 0x1f, R18 ;  /* 0x0000001fff067819 */ /* 0x000fc40000011412 */
[----:B------:R-:W-:Y:S01]  /*12e80*/  LOP3.LUT R5, R9, 0x7ffffe00, R5, 0xf8, !PT ;  /* 0x7ffffe0009057812 */ /* 0x000fe200078ef805 */
[----:B------:R-:W-:Y:S01]  /*12e90*/  IMAD R15, R14, c[0x0][0x3e4], R15 ;  /* 0x0000f9000e0f7a24 */ /* 0x000fe200078e020f */
[----:B------:R-:W-:Y:S01]  /*12ea0*/  MOV R14, R16 ;  /* 0x00000010000e7202 */ /* 0x000fe20000000f00 */
[----:B------:R-:W-:Y:S02]  /*12eb0*/  IMAD R6, R6, c[0x0][0x3d8], RZ ;  /* 0x0000f60006067a24 */ /* 0x000fe400078e02ff */
[----:B------:R-:W-:Y:S02]  /*12ec0*/  IMAD.IADD R15, R17, 0x1, R15 ;  /* 0x00000001110f7824 */ /* 0x000fe400078e020f */
[----:B------:R-:W-:Y:S01]  /*12ed0*/  IMAD.SHL.U32 R16, R5, 0x2, RZ ;  /* 0x0000000205107824 */ /* 0x000fe200078e00ff */
[----:B-1----:R1:W-:Y:S01]  /*12ee0*/  @!P1 ST.E [R12.64], R7 ;  /* 0x000000070c009985 */ /* 0x0023e2000c101912 */
[C---:B------:R-:W-:Y:S02]  /*12ef0*/  IMAD R17, R18.reuse, c[0x0][0x3dc], R6 ;  /* 0x0000f70012117a24 */ /* 0x040fe400078e0206 */
[----:B------:R-:W-:-:S04]  /*12f00*/  IMAD.WIDE.U32 R18, R18, c[0x0][0x3d8], R14 ;  /* 0x0000f60012127a25 */ /* 0x000fc800078e000e */
[----:B------:R-:W-:Y:S01]  /*12f10*/  IMAD.IADD R17, R19, 0x1, R17 ;  /* 0x0000000113117824 */ /* 0x000fe200078e0211 */
[----:B--2---:R1:W-:Y:S01]  /*12f20*/  @!P0 ST.E [R10.64], R8 ;  /* 0x000000080a008985 */ /* 0x0043e2000c101912 */
[C---:B------:R-:W-:Y:S01]  /*12f30*/  LEA R74, P0, R18.reuse, c[0x0][0x380], 0x1 ;  /* 0x0000e000124a7a11 */ /* 0x040fe200078008ff */
[----:B------:R-:W-:Y:S02]  /*12f40*/  IMAD R75, R75, 0x80, R3 ;  /* 0x000000804b4b7824 */ /* 0x000fe400078e0203 */
        /* <DEDUP_REMOVED lines=26> */
[----:B-1----:R-:W1:Y:S01]  /*130f0*/  LDS.128 R16, [R16+0xc080] ;  /* 0x00c0800010107984 */ /* 0x002e620000000c00 */
        /* <DEDUP_REMOVED lines=16> */
[----:B----4-:R2:W-:Y:S04]  /*13200*/  @!P1 ST.E.128 [R68.64], R32 ;  /* 0x0000002044009985 */ /* 0x0105e8000c101d12 */
[----:B-1----:R2:W-:Y:S02]  /*13210*/  @!P0 ST.E.128 [R76.64], R16 ;  /* 0x000000104c008985 */ /* 0x0025e4000c101d12 */
.L_x_318:
[----:B--234-:R-:W-:Y:S05]  /*13220*/  BSYNC B0 ;  /* 0x0000000000007941 */ /* 0x01cfea0003800000 */
.L_x_317:
[----:B------:R-:W-:Y:S01]  /*13230*/  IADD3 R3, R75, 0x20, RZ ;  /* 0x000000204b037810 */ /* 0x000fe20007ffe0ff */
[----:B------:R2:W3:Y:S01]  /*13240*/  SHFL.IDX PT, R35, R73, 0x1, 0x181f ;  /* 0x00381f0049237f89 */ /* 0x0004e200000e0000 */
[----:B------:R-:W-:Y:S02]  /*13250*/  BSSY B0, `(.L_x_319) ;  /* 0x000001c000007945 */ /* 0x000fe40003800000 */
[----:B------:R-:W-:Y:S01]  /*13260*/  ISETP.GE.AND P0, PT, R3, R2, PT ;  /* 0x000000020300720c */ /* 0x000fe20003f06270 */
[----:B------:R2:W4:-:S12]  /*13270*/  SHFL.IDX PT, R34, R74, 0x1, 0x181f ;  /* 0x00381f004a227f89 */ /* 0x00051800000e0000 */
[----:B------:R-:W-:Y:S05]  /*13280*/  @P0 BRA `(.L_x_320) ;  /* 0x0000018000000947 */ /* 0x000fea0003800000 */
[C---:B------:R-:W-:Y:S02]  /*13290*/  IADD3 R32, R0.reuse, 0x40, RZ ;  /* 0x0000004000207810 */ /* 0x040fe40007ffe0ff */
[C---:B------:R-:W-:Y:S02]  /*132a0*/  IADD3 R18, R0.reuse, 0x80, RZ ;  /* 0x0000008000127810 */ /* 0x040fe40007ffe0ff */
[----:B-1----:R-:W-:Y:S02]  /*132b0*/  IADD3 R16, R0, 0xc0, RZ ;  /* 0x000000c000107810 */ /* 0x002fe40007ffe0ff */
        /* <DEDUP_REMOVED lines=21> */
.L_x_320:
[----:B------:R-:W-:Y:S05]  /*13410*/  BSYNC B0 ;  /* 0x0000000000007941 */ /* 0x000fea0003800000 */
.L_x_319:
[----:B------:R-:W-:Y:S01]  /*13420*/  IADD3 R3, R75, 0x40, RZ ;  /* 0x000000404b037810 */ /* 0x000fe20007ffe0ff */
[----:B-1----:R1:W2:Y:S01]  /*13430*/  SHFL.IDX PT, R19, R73, 0x2, 0x181f ;  /* 0x00581f0049137f89 */ /* 0x0022a200000e0000 */
[----:B------:R-:W-:Y:S02]  /*13440*/  BSSY B0, `(.L_x_321) ;  /* 0x000001c000007945 */ /* 0x000fe40003800000 */
[----:B------:R-:W-:Y:S01]  /*13450*/  ISETP.GE.AND P0, PT, R3, R2, PT ;  /* 0x000000020300720c */ /* 0x000fe20003f06270 */
[----:B------:R1:W4:-:S12]  /*13460*/  SHFL.IDX PT, R18, R74, 0x2, 0x181f ;  /* 0x00581f004a127f89 */ /* 0x00031800000e0000 */
        /* <DEDUP_REMOVED lines=12> */
[----:B--2-4-:R-:W-:Y:S01]  /*13530*/  @!P3 IMAD.WIDE R16, R0, 0x2, R18 ;  /* 0x000000020010b825 */ /* 0x014fe200078e0212 */
        /* <DEDUP_REMOVED lines=12> */
.L_x_322:
[----:B------:R-:W-:Y:S05]  /*13600*/  BSYNC B0 ;  /* 0x0000000000007941 */ /* 0x000fea0003800000 */
.L_x_321:
[----:B------:R-:W-:Y:S01]  /*13610*/  IADD3 R75, R75, 0x60, RZ ;  /* 0x000000604b4b7810 */ /* 0x000fe20007ffe0ff */
[----:B--2---:R2:W1:Y:S03]  /*13620*/  SHFL.IDX PT, R11, R73, 0x3, 0x181f ;  /* 0x00781f00490b7f89 */ /* 0x00446600000e0000 */
[----:B------:R-:W-:Y:S01]  /*13630*/  ISETP.GE.AND P0, PT, R75, R2, PT ;  /* 0x000000024b00720c */ /* 0x000fe20003f06270 */
[----:B------:R2:W4:-:S12]  /*13640*/  SHFL.IDX PT, R10, R74, 0x3, 0x181f ;  /* 0x00781f004a0a7f89 */ /* 0x00051800000e0000 */
[----:B------:R-:W-:Y:S05]  /*13650*/  @P0 EXIT ;  /* 0x000000000000094d */ /* 0x000fea0003800000 */
[C---:B------:R-:W-:Y:S02]  /*13660*/  IADD3 R9, R0.reuse, 0x40, RZ ;  /* 0x0000004000097810 */ /* 0x040fe40007ffe0ff */
[C---:B------:R-:W-:Y:S02]  /*13670*/  IADD3 R3, R0.reuse, 0x80, RZ ;  /* 0x0000008000037810 */ /* 0x040fe40007ffe0ff */
        /* <DEDUP_REMOVED lines=10> */
[----:B------:R-:W-:Y:S02]  /*13720*/  @!P2 ST.E.128 [R12.64], R52 ;  /* 0x000000340c00a985 */ /* 0x000fe4000c101d12 */
[----:B------:R-:W-:-:S04]  /*13730*/  @!P1 IMAD.WIDE R8, R8, 0x2, R10 ;  /* 0x0000000208089825 */ /* 0x000fc800078e020a */
[----:B------:R-:W-:Y:S01]  /*13740*/  @!P0 IMAD.WIDE R2, R2, 0x2, R10 ;  /* 0x0000000202028825 */ /* 0x000fe200078e020a */
[----:B------:R-:W-:Y:S04]  /*13750*/  @!P1 ST.E.128 [R8.64], R36 ;  /* 0x0000002408009985 */ /* 0x000fe8000c101d12 */
[----:B------:R1:W-:Y:S02]  /*13760*/  @!P0 ST.E.128 [R2.64], R20 ;  /* 0x0000001402008985 */ /* 0x0003e4000c101d12 */
[----:B-1----:R-:W-:-:S04]  /*13770*/  IADD3 R2, R0, 0xc0, RZ ;  /* 0x000000c000027810 */ /* 0x002fc80007ffe0ff */
        /* <DEDUP_REMOVED lines=8> */
.L_x_315:
        /* <DEDUP_REMOVED lines=31> */
.L_x_323:
[----:B-1----:R-:W1:Y:S01]  /*139f0*/  S2R R9, SR_TID.X ;  /* 0x0000000000097919 */ /* 0x002e620000002100 */
[----:B------:R-:W-:Y:S01]  /*13a00*/  USHF.R.S32.HI UR6, URZ, 0x1f, UR13 ;  /* 0x0000001f3f067899 */ /* 0x000fe2000801140d */
[----:B------:R-:W-:Y:S01]  /*13a10*/  BSSY B0, `(.L_x_324) ;  /* 0x0000029000007945 */ /* 0x000fe20003800000 */
[----:B------:R-:W-:-:S02]  /*13a20*/  USEL UR13, UR13, URZ, !UP1 ;  /* 0x0000003f0d0d7287 */ /* 0x000fc4000c800000 */
[----:B------:R-:W-:Y:S01]  /*13a30*/  USEL UR6, UR6, URZ, !UP1 ;  /* 0x0000003f06067287 */ /* 0x000fe2000c800000 */
[----:B-1----:R-:W-:-:S13]  /*13a40*/  ISETP.GT.AND P0, PT, R9, 0x7f, PT ;  /* 0x0000007f0900780c */ /* 0x002fda0003f04270 */
        /* <DEDUP_REMOVED lines=22> */
[C---:B------:R-:W-:Y:S02]  /*13bb0*/  IADD3 R5, -R6.reuse, RZ, RZ ;  /* 0x000000ff06057210 */ /* 0x040fe40007ffe1ff */
[----:B------:R-:W-:Y:S02]  /*13bc0*/  SHF.R.S32.HI R2, RZ, 0x1f, R6 ;  /* 0x0000001fff027819 */ /* 0x000fe40000011406 */
[----:B------:R-:W-:Y:S01]  /*13bd0*/  IADD3 R6, P0, R6, UR16, RZ ;  /* 0x0000001006067c10 */ /* 0x000fe2000ff1e0ff */
[----:B------:R-:W-:Y:S02]  /*13be0*/  IMAD R5, R5, c[0x0][0x4e8], R0 ;  /* 0x00013a0005057a24 */ /* 0x000fe400078e0200 */
[----:B------:R-:W-:-:S03]  /*13bf0*/  IMAD.U32 R0, RZ, RZ, UR5 ;  /* 0x00000005ff007e24 */ /* 0x000fc6000f8e00ff */
[----:B------:R-:W-:Y:S02]  /*13c00*/  SHF.R.S32.HI R3, RZ, 0x1f, R5 ;  /* 0x0000001fff037819 */ /* 0x000fe40000011405 */
[----:B------:R-:W-:-:S03]  /*13c10*/  IADD3.X R7, R2, UR17, R0, P0, !PT ;  /* 0x0000001102077c10 */ /* 0x000fc600087fe400 */
[----:B------:R-:W-:Y:S02]  /*13c20*/  IMAD R0, R3, c[0x0][0x488], RZ ;  /* 0x0001220003007a24 */ /* 0x000fe400078e02ff */
[----:B------:R-:W-:-:S04]  /*13c30*/  IMAD.WIDE.U32 R6, R5, c[0x0][0x488], R6 ;  /* 0x0001220005067a25 */ /* 0x000fc800078e0006 */
[----:B------:R-:W-:Y:S01]  /*13c40*/  IMAD R0, R5, c[0x0][0x48c], R0 ;  /* 0x0001230005007a24 */ /* 0x000fe200078e0200 */
[----:B------:R-:W-:-:S04]  /*13c50*/  LEA R2, P0, R6, c[0x0][0x450], 0x2 ;  /* 0x0001140006027a11 */ /* 0x000fc800078010ff */
[----:B------:R-:W-:-:S04]  /*13c60*/  IADD3 R0, R7, R0, RZ ;  /* 0x0000000007007210 */ /* 0x000fc80007ffe0ff */
[----:B------:R-:W-:Y:S01]  /*13c70*/  LEA.HI.X R3, R6, c[0x0][0x454], R0, 0x2, P0 ;  /* 0x0001150006037a11 */ /* 0x000fe200000f1400 */
[----:B------:R-:W-:-:S05]  /*13c80*/  IMAD.MOV.U32 R0, RZ, RZ, -0x800000 ;  /* 0xff800000ff007424 */ /* 0x000fca00078e00ff */
[----:B------:R1:W-:Y:S02]  /*13c90*/  STG.E [R2.64], R0 ;  /* 0x0000000002007986 */ /* 0x0003e4000c101912 */
.L_x_325:
[----:B------:R-:W-:Y:S05]  /*13ca0*/  BSYNC B0 ;  /* 0x0000000000007941 */ /* 0x000fea0003800000 */
.L_x_324:
[----:B-1----:R-:W1:Y:S01]  /*13cb0*/  S2R R0, SR_CTAID.X ;  /* 0x0000000000007919 */ /* 0x002e620000002500 */
[----:B------:R-:W-:Y:S01]  /*13cc0*/  SHF.R.S32.HI R5, RZ, 0x1f, R9 ;  /* 0x0000001fff057819 */ /* 0x000fe20000011409 */
[----:B------:R-:W-:Y:S01]  /*13cd0*/  ULDC.64 UR4, c[0x0][0x3a0] ;  /* 0x0000e80000047ab9 */ /* 0x000fe20000000a00 */
[----:B------:R-:W-:Y:S01]  /*13ce0*/  IMAD.MOV.U32 R2, RZ, RZ, c[0x0][0x4e8] ;  /* 0x00013a00ff027624 */ /* 0x000fe200078e00ff */
[----:B------:R-:W-:Y:S01]  /*13cf0*/  UIMAD UR7, UR15, UR4, URZ ;  /* 0x000000040f0772a4 */ /* 0x000fe2000f8e023f */
[----:B------:R-:W-:Y:S01]  /*13d00*/  LEA.HI R5, R5, R9, RZ, 0x3 ;  /* 0x0000000905057211 */ /* 0x000fe200078f18ff */
[----:B------:R-:W-:Y:S01]  /*13d10*/  UIMAD.WIDE.U32 UR16, UR14, UR4, URZ ;  /* 0x000000040e1072a5 */ /* 0x000fe2000f8e003f */
[----:B-----5:R-:W-:Y:S01]  /*13d20*/  IMAD R4, R4, c[0x0][0x4e8], RZ ;  /* 0x00013a0004047a24 */ /* 0x020fe200078e02ff */
[----:B------:R-:W-:Y:S01]  /*13d30*/  UIMAD UR7, UR14, UR5, UR7 ;  /* 0x000000050e0772a4 */ /* 0x000fe2000f8e0207 */
[----:B------:R-:W-:Y:S01]  /*13d40*/  LOP3.LUT R3, R5, 0xfffffff8, RZ, 0xc0, !PT ;  /* 0xfffffff805037812 */ /* 0x000fe200078ec0ff */
[----:B------:R-:W-:Y:S01]  /*13d50*/  BSSY B0, `(.L_x_326) ;  /* 0x0000043000007945 */ /* 0x000fe20003800000 */
[----:B------:R-:W-:Y:S01]  /*13d60*/  ISETP.NE.AND P0, PT, R2, 0x1, PT ;  /* 0x000000010200780c */ /* 0x000fe20003f05270 */
[----:B------:R-:W-:Y:S01]  /*13d70*/  ULDC.64 UR4, c[0x0][0x3e8] ;  /* 0x0000fa0000047ab9 */ /* 0x000fe20000000a00 */
[----:B------:R-:W-:Y:S01]  /*13d80*/  SHF.R.S32.HI R5, RZ, 0x3, R5 ;  /* 0x00000003ff057819 */ /* 0x000fe20000011405 */
[----:B------:R-:W-:Y:S01]  /*13d90*/  IMAD.IADD R9, R9, 0x1, -R3 ;  /* 0x0000000109097824 */ /* 0x000fe200078e0a03 */
[----:B------:R-:W-:-:S02]  /*13da0*/  UIADD3 UR17, UR17, UR7, URZ ;  /* 0x0000000711117290 */ /* 0x000fc4000fffe03f */
[----:B------:R-:W-:Y:S02]  /*13db0*/  UIMAD UR7, UR9, UR4, URZ ;  /* 0x00000004090772a4 */ /* 0x000fe4000f8e023f */
[C---:B------:R-:W-:Y:S02]  /*13dc0*/  LEA R3, R9.reuse, R5, 0x5 ;  /* 0x0000000509037211 */ /* 0x040fe400078e28ff */
[----:B------:R-:W-:Y:S01]  /*13dd0*/  UIMAD UR7, UR10, UR5, UR7 ;  /* 0x000000050a0772a4 */ /* 0x000fe2000f8e0207 */
[----:B------:R-:W-:Y:S01]  /*13de0*/  SHF.L.U32 R9, R9, 0x3, RZ ;  /* 0x0000000309097819 */ /* 0x000fe200000006ff */
[----:B------:R-:W-:Y:S01]  /*13df0*/  UIMAD.WIDE.U32 UR10, UR10, UR4, UR16 ;  /* 0x000000040a0a72a5 */ /* 0x000fe2000f8e0010 */
[C---:B-1----:R-:W-:Y:S02]  /*13e00*/  IMAD R3, R0.reuse, 0x80, R3 ;  /* 0x0000008000037824 */ /* 0x042fe400078e0203 */
        /* <DEDUP_REMOVED lines=10> */
[C---:B------:R-:W-:Y:S01]  /*13eb0*/  IADD3 R6, -R7.reuse, RZ, RZ ;  /* 0x000000ff07067210 */ /* 0x040fe20007ffe1ff */
[----:B------:R-:W-:Y:S01]  /*13ec0*/  UIADD3 UR5, UR11, UR5, URZ ;  /* 0x000000050b057290 */ /* 0x000fe2000fffe03f */
[----:B------:R-:W-:Y:S01]  /*13ed0*/  SHF.R.S32.HI R2, RZ, 0x1f, R7 ;  /* 0x0000001fff027819 */ /* 0x000fe20000011407 */
[----:B------:R-:W-:Y:S02]  /*13ee0*/  IMAD.U32 R11, RZ, RZ, UR11 ;  /* 0x0000000bff0b7e24 */ /* 0x000fe4000f8e00ff */
[----:B------:R-:W-:Y:S02]  /*13ef0*/  IMAD R6, R6, c[0x0][0x4e8], R3 ;  /* 0x00013a0006067a24 */ /* 0x000fe400078e0203 */
[----:B------:R-:W-:Y:S01]  /*13f00*/  MOV R11, UR5 ;  /* 0x00000005000b7c02 */ /* 0x000fe20008000f00 */
[----:B------:R-:W-:Y:S02]  /*13f10*/  IMAD R2, R2, c[0x0][0x3e0], RZ ;  /* 0x0000f80002027a24 */ /* 0x000fe400078e02ff */
[----:B------:R-:W-:Y:S01]  /*13f20*/  IMAD.U32 R10, RZ, RZ, UR10 ;  /* 0x0000000aff0a7e24 */ /* 0x000fe2000f8e00ff */
[----:B------:R-:W-:Y:S01]  /*13f30*/  SHF.R.S32.HI R3, RZ, 0x1f, R6 ;  /* 0x0000001fff037819 */ /* 0x000fe20000011406 */
[----:B------:R-:W-:-:S02]  /*13f40*/  IMAD R2, R7, c[0x0][0x3e4], R2 ;  /* 0x0000f90007027a24 */ /* 0x000fc400078e0202 */
[----:B------:R-:W-:Y:S01]  /*13f50*/  IMAD.WIDE.U32 R10, R7, c[0x0][0x3e0], R10 ;  /* 0x0000f800070a7a25 */ /* 0x000fe200078e000a */
[----:B------:R-:W-:-:S03]  /*13f60*/  IADD3 R7, R9, 0x80, RZ ;  /* 0x0000008009077810 */ /* 0x000fc60007ffe0ff */
        /* <DEDUP_REMOVED lines=8> */
[----:B------:R1:W2:Y:S01]  /*13ff0*/  SHFL.IDX PT, R12, R11, RZ, 0x181f ;  /* 0x00181fff0b0c7589 */ /* 0x0002a200000e0000 */
[----:B------:R-:W-:-:S03]  /*14000*/  ISETP.GE.AND P0, PT, R5, R4, PT ;  /* 0x000000040500720c */ /* 0x000fc60003f06270 */
[----:B------:R1:W3:Y:S10]  /*14010*/  SHFL.IDX PT, R13, R10, RZ, 0x181f ;  /* 0x00181fff0a0d7589 */ /* 0x0002f400000e0000 */
        /* <DEDUP_REMOVED lines=22> */
.L_x_327:
[----:B------:R-:W-:Y:S05]  /*14180*/  BSYNC B0 ;  /* 0x0000000000007941 */ /* 0x000fea0003800000 */
.L_x_326:
[----:B------:R-:W-:Y:S01]  /*14190*/  IADD3 R0, R5, 0x20, RZ ;  /* 0x0000002005007810 */ /* 0x000fe20007ffe0ff */
[----:B--23--:R2:W3:Y:S01]  /*141a0*/  SHFL.IDX PT, R13, R10, 0x1, 0x181f ;  /* 0x00381f000a0d7f89 */ /* 0x00c4e200000e0000 */
        /* <DEDUP_REMOVED lines=25> */
.L_x_329:
[----:B------:R-:W-:Y:S05]  /*14340*/  BSYNC B0 ;  /* 0x0000000000007941 */ /* 0x000fea0003800000 */
.L_x_328:
[----:B------:R-:W-:Y:S01]  /*14350*/  IADD3 R0, R5, 0x40, RZ ;  /* 0x0000004005007810 */ /* 0x000fe20007ffe0ff */
[----:B---3--:R3:W1:Y:S01]  /*14360*/  SHFL.IDX PT, R13, R10, 0x2, 0x181f ;  /* 0x00581f000a0d7f89 */ /* 0x00866200000e0000 */
        /* <DEDUP_REMOVED lines=25> */
.L_x_331:
[----:B------:R-:W-:Y:S05]  /*14500*/  BSYNC B0 ;  /* 0x0000000000007941 */ /* 0x000fea0003800000 */
.L_x_330:
[----:B------:R-:W-:Y:S01]  /*14510*/  IADD3 R5, R5, 0x60, RZ ;  /* 0x0000006005057810 */ /* 0x000fe20007ffe0ff */
[----:B-1----:R1:W2:Y:S03]  /*14520*/  SHFL.IDX PT, R3, R10, 0x3, 0x181f ;  /* 0x00781f000a037f89 */ /* 0x0022a600000e0000 */
[----:B------:R-:W-:Y:S01]  /*14530*/  ISETP.GE.AND P0, PT, R5, R4, PT ;  /* 0x000000040500720c */ /* 0x000fe20003f06270 */
[----:B------:R1:W3:-:S12]  /*14540*/  SHFL.IDX PT, R2, R11, 0x3, 0x181f ;  /* 0x00781f000b027f89 */ /* 0x0002d800000e0000 */
[----:B------:R-:W-:Y:S05]  /*14550*/  @P0 EXIT ;  /* 0x000000000000094d */ /* 0x000fea0003800000 */
[----:B------:R-:W-:Y:S02]  /*14560*/  ISETP.GE.AND P1, PT, R8, c[0x0][0x3c8], PT ;  /* 0x0000f20008007a0c */ /* 0x000fe40003f26270 */
[----:B------:R-:W-:Y:S02]  /*14570*/  ISETP.GE.AND P0, PT, R7, c[0x0][0x3c8], PT ;  /* 0x0000f20007007a0c */ /* 0x000fe40003f06270 */
[----:B------:R-:W-:-:S09]  /*14580*/  ISETP.GE.AND P2, PT, R9, c[0x0][0x3c8], PT ;  /* 0x0000f20009007a0c */ /* 0x000fd20003f46270 */
[----:B------:R-:W-:Y:S02]  /*14590*/  @!P1 SHF.R.S32.HI R4, RZ, 0x1f, R8 ;  /* 0x0000001fff049819 */ /* 0x000fe40000011408 */
[----:B------:R-:W-:Y:S02]  /*145a0*/  @!P0 SHF.R.S32.HI R0, RZ, 0x1f, R7 ;  /* 0x0000001fff008819 */ /* 0x000fe40000011407 */
[----:B------:R-:W-:Y:S01]  /*145b0*/  @!P1 LEA.HI R4, R4, R8, RZ, 0x3 ;  /* 0x0000000804049211 */ /* 0x000fe200078f18ff */
[--C-:B--23--:R-:W-:Y:S01]  /*145c0*/  @!P2 IMAD.WIDE R8, R9, 0x2, R2.reuse ;  /* 0x000000020908a825 */ /* 0x10cfe200078e0202 */
[----:B------:R-:W-:Y:S02]  /*145d0*/  @!P0 LEA.HI R0, R0, R7, RZ, 0x3 ;  /* 0x0000000700008211 */ /* 0x000fe400078f18ff */
[----:B------:R-:W-:Y:S02]  /*145e0*/  @!P1 LOP3.LUT R4, R4, 0xfffffff8, RZ, 0xc0, !PT ;  /* 0xfffffff804049812 */ /* 0x000fe400078ec0ff */
[----:B------:R-:W-:Y:S01]  /*145f0*/  @!P0 LOP3.LUT R0, R0, 0xfffffff8, RZ, 0xc0, !PT ;  /* 0xfffffff800008812 */ /* 0x000fe200078ec0ff */
[----:B------:R2:W-:Y:S02]  /*14600*/  @!P2 ST.E.128 [R8.64], RZ ;  /* 0x000000ff0800a985 */ /* 0x0005e4000c101d12 */
[----:B------:R-:W-:-:S04]  /*14610*/  @!P1 IMAD.WIDE R4, R4, 0x2, R2 ;  /* 0x0000000204049825 */ /* 0x000fc800078e0202 */
[----:B-1----:R-:W-:Y:S01]  /*14620*/  @!P0 IMAD.WIDE R10, R0, 0x2, R2 ;  /* 0x00000002000a8825 */ /* 0x002fe200078e0202 */
        /* <DEDUP_REMOVED lines=10> */
.L_x_262:
[----:B------:R-:W-:Y:S01]  /*146d0*/  IMAD.MOV.U32 R14, RZ, RZ, 0x1 ;  /* 0x00000001ff0e7424 */ /* 0x000fe200078e00ff */
[----:B----4-:R-:W-:Y:S02]  /*146e0*/  MOV R13, 0x181f ;  /* 0x0000181f000d7802 */ /* 0x010fe40000000f00 */
[----:B------:R-:W-:Y:S02]  /*146f0*/  MOV R12, 0x14710 ;  /* 0x00014710000c7802 */ /* 0x000fe40000000f00 */
[----:B------:R-:W-:Y:S05]  /*14700*/  CALL.REL.NOINC `($__internal_1_$__cuda_sm70_shflsync_idx_p) ;  /* 0x0000029000007944 */ /* 0x000fea0003c00000 */
[----:B------:R-:W-:Y:S01]  /*14710*/  IMAD.MOV.U32 R11, RZ, RZ, R13 ;  /* 0x000000ffff0b7224 */ /* 0x000fe200078e000d */
[----:B------:R-:W-:Y:S01]  /*14720*/  MOV R14, 0x1 ;  /* 0x00000001000e7802 */ /* 0x000fe20000000f00 */
[----:B------:R-:W-:Y:S01]  /*14730*/  IMAD.MOV.U32 R15, RZ, RZ, R10 ;  /* 0x000000ffff0f7224 */ /* 0x000fe200078e000a */
[----:B------:R-:W-:Y:S02]  /*14740*/  MOV R13, 0x181f ;  /* 0x0000181f000d7802 */ /* 0x000fe40000000f00 */
[----:B------:R-:W-:Y:S02]  /*14750*/  MOV R12, 0x14770 ;  /* 0x00014770000c7802 */ /* 0x000fe40000000f00 */
[----:B-1---5:R-:W-:Y:S05]  /*14760*/  CALL.REL.NOINC `($__internal_1_$__cuda_sm70_shflsync_idx_p) ;  /* 0x0000023000007944 */ /* 0x022fea0003c00000 */
[----:B------:R-:W-:Y:S01]  /*14770*/  MOV R10, R13 ;  /* 0x0000000d000a7202 */ /* 0x000fe20000000f00 */
[----:B-1---5:R-:W-:Y:S05]  /*14780*/  BRA `(.L_x_332) ;  /* 0xfffee0e000007947 */ /* 0x022fea000383ffff */
.L_x_281:
[----:B----4-:R-:W-:Y:S01]  /*14790*/  MOV R13, 0x181f ;  /* 0x0000181f000d7802 */ /* 0x010fe20000000f00 */
[----:B------:R-:W-:Y:S01]  /*147a0*/  IMAD.MOV.U32 R14, RZ, RZ, 0x1 ;  /* 0x00000001ff0e7424 */ /* 0x000fe200078e00ff */
[----:B------:R-:W-:Y:S02]  /*147b0*/  MOV R12, 0x147d0 ;  /* 0x000147d0000c7802 */ /* 0x000fe40000000f00 */
[----:B-1----:R-:W-:Y:S05]  /*147c0*/  CALL.REL.NOINC `($__internal_1_$__cuda_sm70_shflsync_idx_p) ;  /* 0x000001d000007944 */ /* 0x002fea0003c00000 */
[----:B------:R-:W-:Y:S01]  /*147d0*/  MOV R14, 0x1 ;  /* 0x00000001000e7802 */ /* 0x000fe20000000f00 */
[----:B------:R-:W-:Y:S01]  /*147e0*/  IMAD.MOV.U32 R5, RZ, RZ, R13 ;  /* 0x000000ffff057224 */ /* 0x000fe200078e000d */
[----:B------:R-:W-:Y:S01]  /*147f0*/  MOV R13, 0x181f ;  /* 0x0000181f000d7802 */ /* 0x000fe20000000f00 */
[----:B-----5:R-:W-:Y:S01]  /*14800*/  IMAD.MOV.U32 R15, RZ, RZ, R0 ;  /* 0x000000ffff0f7224 */ /* 0x020fe200078e0000 */
[----:B------:R-:W-:Y:S02]  /*14810*/  MOV R12, 0x14830 ;  /* 0x00014830000c7802 */ /* 0x000fe40000000f00 */
[----:B-1----:R-:W-:Y:S05]  /*14820*/  CALL.REL.NOINC `($__internal_1_$__cuda_sm70_shflsync_idx_p) ;  /* 0x0000017000007944 */ /* 0x002fea0003c00000 */
[----:B-1---5:R-:W-:-:S05]  /*14830*/  BRA `(.L_x_333) ;  /* 0xffff1c8000007947 */ /* 0x022fca000383ffff */
.L_x_298:
[----:B---3--:R-:W-:Y:S01]  /*14840*/  MOV R13, 0x181f ;  /* 0x0000181f000d7802 */ /* 0x008fe20000000f00 */
[----:B------:R-:W-:Y:S01]  /*14850*/  IMAD.MOV.U32 R14, RZ, RZ, 0x1 ;  /* 0x00000001ff0e7424 */ /* 0x000fe200078e00ff */
[----:B------:R-:W-:Y:S02]  /*14860*/  MOV R12, 0x14880 ;  /* 0x00014880000c7802 */ /* 0x000fe40000000f00 */
[----:B-1----:R-:W-:Y:S05]  /*14870*/  CALL.REL.NOINC `($__internal_1_$__cuda_sm70_shflsync_idx_p) ;  /* 0x0000012000007944 */ /* 0x002fea0003c00000 */
[----:B------:R-:W-:Y:S01]  /*14880*/  MOV R14, 0x1 ;  /* 0x00000001000e7802 */ /* 0x000fe20000000f00 */
[----:B------:R-:W-:Y:S01]  /*14890*/  IMAD.MOV.U32 R7, RZ, RZ, R13 ;  /* 0x000000ffff077224 */ /* 0x000fe200078e000d */
[----:B------:R-:W-:Y:S01]  /*148a0*/  MOV R13, 0x181f ;  /* 0x0000181f000d7802 */ /* 0x000fe20000000f00 */
[----:B------:R-:W-:Y:S01]  /*148b0*/  IMAD.MOV.U32 R15, RZ, RZ, R6 ;  /* 0x000000ffff0f7224 */ /* 0x000fe200078e0006 */
[----:B------:R-:W-:Y:S02]  /*148c0*/  MOV R12, 0x148e0 ;  /* 0x000148e0000c7802 */ /* 0x000fe40000000f00 */
[----:B-1---5:R-:W-:Y:S05]  /*148d0*/  CALL.REL.NOINC `($__internal_1_$__cuda_sm70_shflsync_idx_p) ;  /* 0x000000c000007944 */ /* 0x022fea0003c00000 */
[----:B-1---5:R-:W-:-:S05]  /*148e0*/  BRA `(.L_x_334) ;  /* 0xffff5d9000007947 */ /* 0x022fca000383ffff */
.L_x_304:
[----:B-1----:R-:W-:Y:S01]  /*148f0*/  MOV R13, 0x181f ;  /* 0x0000181f000d7802 */ /* 0x002fe20000000f00 */
[----:B------:R-:W-:Y:S01]  /*14900*/  IMAD.MOV.U32 R14, RZ, RZ, 0x1 ;  /* 0x00000001ff0e7424 */ /* 0x000fe200078e00ff */
[----:B------:R-:W-:Y:S02]  /*14910*/  MOV R12, 0x14930 ;  /* 0x00014930000c7802 */ /* 0x000fe40000000f00 */
[----:B------:R-:W-:Y:S05]  /*14920*/  CALL.REL.NOINC `($__internal_1_$__cuda_sm70_shflsync_idx_p) ;  /* 0x0000007000007944 */ /* 0x000fea0003c00000 */
[----:B------:R-:W-:Y:S01]  /*14930*/  MOV R14, 0x1 ;  /* 0x00000001000e7802 */ /* 0x000fe20000000f00 */
[----:B------:R-:W-:Y:S01]  /*14940*/  IMAD.MOV.U32 R5, RZ, RZ, R13 ;  /* 0x000000ffff057224 */ /* 0x000fe200078e000d */
[----:B------:R-:W-:Y:S01]  /*14950*/  MOV R13, 0x181f ;  /* 0x0000181f000d7802 */ /* 0x000fe20000000f00 */
[----:B------:R-:W-:Y:S01]  /*14960*/  IMAD.MOV.U32 R15, RZ, RZ, R4 ;  /* 0x000000ffff0f7224 */ /* 0x000fe200078e0004 */
[----:B------:R-:W-:Y:S02]  /*14970*/  MOV R12, 0x14990 ;  /* 0x00014990000c7802 */ /* 0x000fe40000000f00 */
[----:B-1---5:R-:W-:Y:S05]  /*14980*/  CALL.REL.NOINC `($__internal_1_$__cuda_sm70_shflsync_idx_p) ;  /* 0x0000001000007944 */ /* 0x022fea0003c00000 */
[----:B-1---5:R-:W-:-:S05]  /*14990*/  BRA `(.L_x_335) ;  /* 0xffff8ef000007947 */ /* 0x022fca000383ffff */
        .weak           $__internal_1_$__cuda_sm70_shflsync_idx_p
        .type           $__internal_1_$__cuda_sm70_shflsync_idx_p,@function
        .size           $__internal_1_$__cuda_sm70_shflsync_idx_p,(.L_x_1771 - $__internal_1_$__cuda_sm70_shflsync_idx_p)
$__internal_1_$__cuda_sm70_shflsync_idx_p:
[----:B------:R1:W-:Y:S02]  /*149a0*/  STL [R1+0x60], R0 ;  /* 0x0000600001007387 */ /* 0x0003e40000100800 */
[----:B-1----:R-:W-:-:S04]  /*149b0*/  MOV R0, 0xffffffff ;  /* 0xffffffff00007802 */ /* 0x002fc80000000f00 */
[----:B------:R-:W-:Y:S04]  /*149c0*/  WARPSYNC R0 ;  /* 0x0000000000007348 */ /* 0x000fe80003800000 */
[----:B------:R1:W2:Y:S04]  /*149d0*/  SHFL.IDX PT, R13, R15, R14, R13 ;  /* 0x0000000e0f0d7389 */ /* 0x0002a800000e000d */
[----:B-1----:R1:W5:Y:S01]  /*149e0*/  LDL.LU R0, [R1+0x60] ;  /* 0x0000600001007983 */ /* 0x0023620000300800 */
[----:B------:R-:W-:Y:S02]  /*149f0*/  MOV R14, R12 ;  /* 0x0000000c000e7202 */ /* 0x000fe40000000f00 */
[----:B------:R-:W-:-:S04]  /*14a00*/  MOV R15, 0x0 ;  /* 0x00000000000f7802 */ /* 0x000fc80000000f00 */
[----:B--2---:R-:W-:Y:S05]  /*14a10*/  RET.REL.NODEC R14 `(_ZN7cutlass13device_kernelIN5flash19enable_sm80_to_sm89INS1_16FlashAttnFwdSm80INS1_25CollectiveMainloopFwdSm80ILi8ELi1ELb1EN4cute5tupleIJNS5_1CILi128EEENS7_ILi48EEENS7_ILi256EEEEEELi256ENS_10bfloat16_tEfNS_4arch4Sm80ELb0ELb1ELb1ELb1ELb1ELb0ELb1ELb0EEENS1_21CollectiveEpilogueFwdINS6_IJS8_SA_S9_EEENS6_IJNS7_ILi1EEESI_SI_EEESC_SE_Li256ELb1ELb1ELb0ELb0EEENS1_19SingleTileSchedulerILb1ELb0ELb1ELi128EEEEEEEEEvNT_6ParamsE) ;  /* 0xfffeb5e00e007950 */ /* 0x004fea0003c3ffff */
.L_x_336:
        /* <DEDUP_REMOVED lines=14> */
.L_x_1771:


//--------------------- .text._ZN7cutlass13device_kernelIN5flash19enable_sm80_to_sm89INS1_16FlashAttnFwdSm80INS1_25CollectiveMainloopFwdSm80ILi8ELi1ELb0EN4cute5tupleIJNS5_1CILi128EEENS7_ILi32EEENS7_ILi256EEEEEELi256ENS_10bfloat16_tEfNS_4arch4Sm80ELb0ELb1ELb1ELb1ELb1ELb1ELb1ELb0EEENS1_21CollectiveEpilogueFwdINS6_IJS8_SA_S9_EEENS6_IJNS7_ILi1EEESI_SI_EEESC_SE_Li256ELb1ELb1ELb0ELb0EEENS1_19SingleTileSchedulerILb1ELb0ELb1ELi128EEEEEEEEEvNT_6ParamsE --------------------------
	.section	.text._ZN7cutlass13device_kernelIN5flash19enable_sm80_to_sm89INS1_16FlashAttnFwdSm80INS1_25CollectiveMainloopFwdSm80ILi8ELi1ELb0EN4cute5tupleIJNS5_1CILi128EEENS7_ILi32EEENS7_ILi256EEEEEELi256ENS_10bfloat16_tEfNS_4arch4Sm80ELb0ELb1ELb1ELb1ELb1ELb1ELb1ELb0EEENS1_21CollectiveEpilogueFwdINS6_IJS8_SA_S9_EEENS6_IJNS7_ILi1EEESI_SI_EEESC_SE_Li256ELb1ELb1ELb0ELb0EEENS1_19SingleTileSchedulerILb1ELb0ELb1ELi128EEEEEEEEEvNT_6ParamsE,"ax",@progbits
	.sectioninfo	@"SHI_REGISTERS=251"
	.align	128
.text._ZN7cutlass13device_kernelIN5flash19enable_sm80_to_sm89INS1_16FlashAttnFwdSm80INS1_25CollectiveMainloopFwdSm80ILi8ELi1ELb0EN4cute5tupleIJNS5_1CILi128EEENS7_ILi32EEENS7_ILi256EEEEEELi256ENS_10bfloat16_tEfNS_4arch4Sm80ELb0ELb1ELb1ELb1ELb1ELb1ELb1ELb0EEENS1_21CollectiveEpilogueFwdINS6_IJS8_SA_S9_EEENS6_IJNS7_ILi1EEESI_SI_EEESC_SE_Li256ELb1ELb1ELb0ELb0EEENS1_19SingleTileSchedulerILb1ELb0ELb1ELi128EEEEEEEEEvNT_6ParamsE:
        .type           _ZN7cutlass13device_kernelIN5flash19enable_sm80_to_sm89INS1_16FlashAttnFwdSm80INS1_25CollectiveMainloopFwdSm80ILi8ELi1ELb0EN4cute5tupleIJNS5_1CILi128EEENS7_ILi32EEENS7_ILi256EEEEEELi256ENS_10bfloat16_tEfNS_4arch4Sm80ELb0ELb1ELb1ELb1ELb1ELb1ELb1ELb0EEENS1_21CollectiveEpilogueFwdINS6_IJS8_SA_S9_EEENS6_IJNS7_ILi1EEESI_SI_EEESC_SE_Li256ELb1ELb1ELb0ELb0EEENS1_19SingleTileSchedulerILb1ELb0ELb1ELi128EEEEEEEEEvNT_6ParamsE,@function
        .size           _ZN7cutlass13device_kernelIN5flash19enable_sm80_to_sm89INS1_16FlashAttnFwdSm80INS1_25CollectiveMainloopFwdSm80ILi8ELi1ELb0EN4cute5tupleIJNS5_1CILi128EEENS7_ILi32EEENS7_ILi256EEEEEELi256ENS_10bfloat16_tEfNS_4arch4Sm80ELb0ELb1ELb1ELb1ELb1ELb1ELb1ELb0EEENS1_21CollectiveEpilogueFwdINS6_IJS8_SA_S9_EEENS6_IJNS7_ILi1EEESI_SI_EEESC_SE_Li256ELb1ELb1ELb0ELb0EEENS1_19SingleTileSchedulerILb1ELb0ELb1ELi128EEEEEEEEEvNT_6ParamsE,(.L_x_1773 - _ZN7cutlass13device_kernelIN5flash19enable_sm80_to_sm89INS1_16FlashAttnFwdSm80INS1_25CollectiveMainloopFwdSm80ILi8ELi1ELb0EN4cute5tupleIJNS5_1CILi128EEENS7_ILi32EEENS7_ILi256EEEEEELi256ENS_10bfloat16_tEfNS_4arch4Sm80ELb0ELb1ELb1ELb1ELb1ELb1ELb1ELb0EEENS1_21CollectiveEpilogueFwdINS6_IJS8_SA_S9_EEENS6_IJNS7_ILi1EEESI_SI_EEESC_SE_Li256ELb1ELb1ELb0ELb0EEENS1_19SingleTileSchedulerILb1ELb0ELb1ELi128EEEEEEEEEvNT_6ParamsE)
        .other          _ZN7cutlass13device_kernelIN5flash19enable_sm80_to_sm89INS1_16FlashAttnFwdSm80INS1_25CollectiveMainloopFwdSm80ILi8ELi1ELb0EN4cute5tupleIJNS5_1CILi128EEENS7_ILi32EEENS7_ILi256EEEEEELi256ENS_10bfloat16_tEfNS_4arch4Sm80ELb0ELb1ELb1ELb1ELb1ELb1ELb1ELb0EEENS1_21CollectiveEpilogueFwdINS6_IJS8_SA_S9_EEENS6_IJNS7_ILi1EEESI_SI_EEESC_SE_Li256ELb1ELb1ELb0ELb0EEENS1_19SingleTileSchedulerILb1ELb0ELb1ELi128EEEEEEEEEvNT_6ParamsE,@"STO_CUDA_ENTRY STV_DEFAULT"
_ZN7cutlass13device_kernelIN5flash19enable_sm80_to_sm89INS1_16FlashAttnFwdSm80INS1_25CollectiveMainloopFwdSm80ILi8ELi1ELb0EN4cute5tupleIJNS5_1CILi128EEENS7_ILi32EEENS7_ILi256EEEEEELi256ENS_10bfloat16_tEfNS_4arch4Sm80ELb0ELb1ELb1ELb1ELb1ELb1ELb1ELb0EEENS1_21CollectiveEpilogueFwdINS6_IJS8_SA_S9_EEENS6_IJNS7_ILi1EEESI_SI_EEESC_SE_Li256ELb1ELb1ELb0ELb0EEENS1_19SingleTileSchedulerILb1ELb0ELb1ELi128EEEEEEEEEvNT_6ParamsE:
        /* <DEDUP_REMOVED lines=20> */
.L_x_338:
        /* <DEDUP_REMOVED lines=13> */
.L_x_340:
[----:B------:R-:W-:Y:S02]  /*0210*/  ULDC UR5, c[0x0][0x54c] ;  /* 0x0001530000057ab9 */ /* 0x000fe40000000800 */
.L_x_339:
[----:B------:R-:W-:Y:S02]  /*0220*/  ULDC UR4, c[0x0][0x548] ;  /* 0x0001520000047ab9 */ /* 0x000fe40000000800 */
[----:B------:R-:W-:-:S02]  /*0230*/  USHF.L.U32 UR15, UR14, 0x7, URZ ;  /* 0x000000070e0f7899 */ /* 0x000fc4000800063f */
[----:B------:R-:W-:-:S04]  /*0240*/  UIMAD UR4, UR5, UR4, URZ ;  /* 0x00000004050472a4 */ /* 0x000fc8000f8e023f */
[----:B------:R-:W-:-:S04]  /*0250*/  UISETP.GE.AND UP0, UPT, UR15, UR4, UPT ;  /* 0x000000040f00728c */ /* 0x000fc8000bf06270 */
[----:B------:R-:W-:Y:S01]  /*0260*/  USEL UR21, UR21, 0xffffffff, !UP0 ;  /* 0xffffffff15157887 */ /* 0x000fe2000c000000 */
[----:B------:R-:W-:Y:S05]  /*0270*/  BRA `(.L_x_341) ;  /* 0x000001b000007947 */ /* 0x000fea0003800000 */
.L_x_337:
        /* <DEDUP_REMOVED lines=8> */
.L_x_342:
        /* <DEDUP_REMOVED lines=13> */
.L_x_344:
[----:B------:R-:W-:Y:S02]  /*03d0*/  ULDC UR5, c[0x0][0x54c] ;  /* 0x0001530000057ab9 */ /* 0x000fe40000000800 */
.L_x_343:
[----:B------:R-:W-:Y:S02]  /*03e0*/  ULDC UR4, c[0x0][0x548] ;  /* 0x0001520000047ab9 */ /* 0x000fe40000000800 */
[----:B------:R-:W-:-:S02]  /*03f0*/  USHF.L.U32 UR15, UR14, 0x7, URZ ;  /* 0x000000070e0f7899 */ /* 0x000fc4000800063f */
[----:B------:R-:W-:-:S04]  /*0400*/  UIMAD UR4, UR5, UR4, URZ ;  /* 0x00000004050472a4 */ /* 0x000fc8000f8e023f */
[----:B------:R-:W-:-:S04]  /*0410*/  UISETP.GE.AND UP0, UPT, UR15, UR4, UPT ;  /* 0x000000040f00728c */ /* 0x000fc8000bf06270 */
[----:B------:R-:W-:-:S06]  /*0420*/  USEL UR21, UR21, 0xffffffff, !UP0 ;  /* 0xffffffff15157887 */ /* 0x000fcc000c000000 */
.L_x_341:
        /* <DEDUP_REMOVED lines=16> */
[----:B------:R-:W-:-:S03]  /*0530*/  UIMAD.WIDE UR6, UR21, UR22, UR6 ;  /* 0x00000016150672a5 */ /* 0x000fc6000f8e0206 */
[----:B------:R-:W-:Y:S01]  /*0540*/  @UP1 UIMAD.WIDE UR8, UR21, UR22, UR8 ;  /* 0x00000016150812a5 */ /* 0x000fe2000f8e0208 */
[----:B------:R-:W-:Y:S01]  /*0550*/  IMAD.U32 R6, RZ, RZ, UR4 ;  /* 0x00000004ff067e24 */ /* 0x000fe2000f8e00ff */
[----:B------:R-:W-:Y:S01]  /*0560*/  MOV R7, UR5 ;  /* 0x0000000500077c02 */ /* 0x000fe20008000f00 */
[----:B------:R-:W-:Y:S01]  /*0570*/  ULDC.64 UR4, c[0x0][0x358] ;  /* 0x0000d60000047ab9 */ /* 0x000fe20000000a00 */
[----:B------:R-:W-:Y:S01]  /*0580*/  ISETP.NE.U32.AND P4, PT, RZ, c[0x0][0x350], PT ;  /* 0x0000d400ff007a0c */ /* 0x000fe20003f85070 */
[----:B------:R-:W-:Y:S01]  /*0590*/  UISETP.NE.U32.AND UP1, UPT, URZ, UR4, UPT ;  /* 0x000000043f00728c */ /* 0x000fe2000bf25070 */
[----:B------:R-:W-:Y:S01]  /*05a0*/  IMAD.U32 R10, RZ, RZ, UR6 ;  /* 0x00000006ff0a7e24 */ /* 0x000fe2000f8e00ff */
[----:B------:R1:W2:Y:S01]  /*05b0*/  @P1 LDG.E R2, [R6.64] ;  /* 0x0000001806021981 */ /* 0x0002a2000c1e1900 */
[----:B------:R-:W-:Y:S01]  /*05c0*/  IMAD.U32 R11, RZ, RZ, UR7 ;  /* 0x00000007ff0b7e24 */ /* 0x000fe2000f8e00ff */
[----:B------:R-:W-:Y:S01]  /*05d0*/  UISETP.NE.AND.EX UP1, UPT, URZ, UR5, UPT, UP1 ;  /* 0x000000053f00728c */ /* 0x000fe2000bf25310 */
[----:B------:R-:W-:Y:S01]  /*05e0*/  IMAD.U32 R4, RZ, RZ, UR8 ;  /* 0x00000008ff047e24 */ /* 0x000fe2000f8e00ff */
[----:B------:R-:W-:Y:S01]  /*05f0*/  ULDC.64 UR6, c[0x0][0x350] ;  /* 0x0000d40000067ab9 */ /* 0x000fe20000000a00 */
[----:B------:R-:W-:Y:S01]  /*0600*/  ISETP.NE.AND.EX P4, PT, RZ, c[0x0][0x354], PT, P4 ;  /* 0x0000d500ff007a0c */ /* 0x000fe20003f85340 */
[----:B------:R-:W-:Y:S01]  /*0610*/  ULDC.64 UR4, c[0x0][0x358] ;  /* 0x0000d60000047ab9 */ /* 0x000fe20000000a00 */
[----:B------:R-:W-:Y:S01]  /*0620*/  IMAD.U32 R5, RZ, RZ, UR9 ;  /* 0x00000009ff057e24 */ /* 0x000fe2000f8e00ff */
        /* <DEDUP_REMOVED lines=32> */
.L_x_345:
        /* <DEDUP_REMOVED lines=10> */
.L_x_346:
[----:B------:R-:W-:Y:S05]  /*08d0*/  @!P4 BRA `(.L_x_347) ;  /* 0x000000500000c947 */ /* 0x000fea0003800000 */
[----:B-1--4-:R-:W4:Y:S04]  /*08e0*/  LDG.E R2, [R8.64] ;  /* 0x0000001808027981 */ /* 0x012f28000c1e1900 */
[----:B---3--:R-:W3:Y:S01]  /*08f0*/  LDG.E R3, [R8.64+0x4] ;  /* 0x0000041808037981 */ /* 0x008ee2000c1e1900 */
[----:B----4-:R-:W1:Y:S08]  /*0900*/  R2UR UR19, R2 ;  /* 0x00000000021373c2 */ /* 0x010e7000000e0000 */
[----:B---3--:R-:W1:Y:S02]  /*0910*/  R2UR UR4, R3 ;  /* 0x00000000030473c2 */ /* 0x008e6400000e0000 */
[----:B-1----:R-:W-:-:S06]  /*0920*/  UIADD3 UR19, -UR19, UR4, URZ ;  /* 0x0000000413137290 */ /* 0x002fcc000fffe13f */
.L_x_347:
[----:B-1--4-:R-:W4:Y:S01]  /*0930*/  @P0 LDG.E R2, [R6.64] ;  /* 0x0000001806020981 */ /* 0x012f22000c1e1900 */
[----:B------:R-:W-:-:S03]  /*0940*/  ULDC.64 UR4, c[0x0][0x378] ;  /* 0x0000de0000047ab9 */ /* 0x000fc60000000a00 */
[----:B---3--:R-:W3:Y:S01]  /*0950*/  @P0 LDG.E R3, [R6.64+0x4] ;  /* 0x0000041806030981 */ /* 0x008ee2000c1e1900 */
[----:B------:R-:W-:Y:S01]  /*0960*/  UISETP.NE.U32.AND UP0, UPT, URZ, UR4, UPT ;  /* 0x000000043f00728c */ /* 0x000fe2000bf05070 */
[----:B------:R-:W-:-:S03]  /*0970*/  IMAD.U32 R67, RZ, RZ, UR19 ;  /* 0x00000013ff437e24 */ /* 0x000fc6000f8e00ff */
[----:B------:R-:W-:-:S03]  /*0980*/  UISETP.NE.AND.EX UP0, UPT, URZ, UR5, UPT, UP0 ;  /* 0x000000053f00728c */ /* 0x000fc6000bf05300 */
[----:B------:R-:W-:Y:S02]  /*0990*/  ULDC.64 UR4, c[0x0][0x378] ;  /* 0x0000de0000047ab9 */ /* 0x000fe40000000a00 */
[----:B------:R-:W-:Y:S01]  /*09a0*/  UIADD3 UR23, -UR16, UR19, URZ ;  /* 0x0000001310177290 */ /* 0x000fe2000fffe13f */
[----:B------:R-:W-:-:S05]  /*09b0*/  PLOP3.LUT P1, PT, PT, PT, UP0, 0x80, 0x0 ;  /* 0x000000000000781c */ /* 0x000fca0003f2f008 */
[----:B------:R-:W-:-:S06]  /*09c0*/  @UP0 UIMAD.WIDE UR4, UR21, UR22, UR4 ;  /* 0x00000016150402a5 */ /* 0x000fcc000f8e0204 */
[----:B------:R-:W-:Y:S01]  /*09d0*/  IMAD.U32 R4, RZ, RZ, UR4 ;  /* 0x00000004ff047e24 */ /* 0x000fe2000f8e00ff */
[----:B------:R-:W-:Y:S01]  /*09e0*/  ULDC UR4, c[0x0][0x2c4] ;  /* 0x0000b10000047ab9 */ /* 0x000fe20000000800 */
[----:B------:R-:W-:Y:S01]  /*09f0*/  MOV R5, UR5 ;  /* 0x0000000500057c02 */ /* 0x000fe20008000f00 */
[----:B------:R-:W-:-:S03]  /*0a00*/  UISETP.NE.AND UP3, UPT, UR4, 0x1, UPT ;  /* 0x000000010400788c */ /* 0x000fc6000bf65270 */
[----:B------:R-:W-:Y:S01]  /*0a10*/  ULDC.64 UR4, c[0x0][0x2c8] ;  /* 0x0000b20000047ab9 */ /* 0x000fe20000000a00 */
[----:B------:R1:W5:Y:S07]  /*0a20*/  @P1 LDG.E R67, [R4.64] ;  /* 0x0000001804431981 */ /* 0x00036e000c1e1900 */
[----:B------:R-:W-:-:S04]  /*0a30*/  @UP3 UIADD3 UR8, UR15, 0x7f, URZ ;  /* 0x0000007f0f083890 */ /* 0x000fc8000fffe03f */
[----:B------:R-:W-:Y:S01]  /*0a40*/  UIMAD.WIDE.U32 UR8, UR8, UR4, URZ ;  /* 0x00000004080872a5 */ /* 0x000fe2000f8e003f */
[----:B----4-:R-:W4:Y:S08]  /*0a50*/  @P0 R2UR UR6, R2 ;  /* 0x00000000020603c2 */ /* 0x010f3000000e0000 */
[----:B---3--:R-:W4:Y:S02]  /*0a60*/  @P0 R2UR UR7, R3 ;  /* 0x00000000030703c2 */ /* 0x008f2400000e0000 */
[----:B----4-:R-:W-:-:S02]  /*0a70*/  @UP1 UIADD3 UR18, -UR6, UR7, URZ ;  /* 0x0000000706121290 */ /* 0x010fc4000fffe13f */
[----:B------:R-:W-:Y:S02]  /*0a80*/  UIADD3 UR6, UR15, 0x7f, URZ ;  /* 0x0000007f0f067890 */ /* 0x000fe4000fffe03f */
[----:B------:R-:W-:Y:S02]  /*0a90*/  @UP3 USHF.R.U32.HI UR6, URZ, UR5, UR9 ;  /* 0x000000053f063299 */ /* 0x000fe40008011609 */
[----:B------:R-:W-:Y:S02]  /*0aa0*/  UIADD3 UR11, UR23, UR18, URZ ;  /* 0x00000012170b7290 */ /* 0x000fe4000fffe03f */
[----:B------:R-:W-:Y:S02]  /*0ab0*/  ULDC.64 UR4, c[0x0][0x328] ;  /* 0x0000ca0000047ab9 */ /* 0x000fe40000000a00 */
[----:B------:R-:W-:Y:S02]  /*0ac0*/  UISETP.GE.AND UP2, UPT, UR5, 0x1, UPT ;  /* 0x000000010500788c */ /* 0x000fe4000bf46270 */
[----:B--2---:R-:W-:-:S04]  /*0ad0*/  UIADD3 UR10, UR11, 0x1, -UR20 ;  /* 0x000000010b0a7890 */ /* 0x004fc8000fffe814 */
[----:B------:R-:W-:Y:S01]  /*0ae0*/  PLOP3.LUT P0, PT, PT, PT, UP2, 0x40, 0x0 ;  /* 0x000000000000781c */ /* 0x000fe20003f0e828 */
[----:B------:R-:W-:-:S04]  /*0af0*/  UIADD3 UR6, UR10, UR6, URZ ;  /* 0x000000060a067290 */ /* 0x000fc8000fffe03f */
[----:B------:R-:W-:-:S06]  /*0b00*/  UIADD3 UR4, UR6, UR4, URZ ;  /* 0x0000000406047290 */ /* 0x000fcc000fffe03f */
[----:B-1----:R-:W-:Y:S02]  /*0b10*/  IMAD.U32 R4, RZ, RZ, UR4 ;  /* 0x00000004ff047e24 */ /* 0x002fe4000f8e00ff */
        /* <DEDUP_REMOVED lines=11> */
.L_x_349:
[----:B------:R-:W-:Y:S02]  /*0bd0*/  UISETP.NE.AND UP0, UPT, UR5, 0x1, UPT ;  /* 0x000000010500788c */ /* 0x000fe4000bf05270 */
[----:B------:R-:W-:Y:S02]  /*0be0*/  ULDC.64 UR6, c[0x0][0x330] ;  /* 0x0000cc0000067ab9 */ /* 0x000fe40000000a00 */
[----:B------:R-:W-:-:S07]  /*0bf0*/  UIMAD.WIDE.U32 UR8, UR4, UR6, URZ ;  /* 0x00000006040872a5 */ /* 0x000fce000f8e003f */
[----:B------:R-:W-:Y:S02]  /*0c00*/  @UP0 USHF.R.U32.HI UR4, URZ, UR7, UR9 ;  /* 0x000000073f040299 */ /* 0x000fe40008011609 */
.L_x_350:
[----:B------:R-:W-:Y:S02]  /*0c10*/  ULDC UR6, c[0x0][0x32c] ;  /* 0x0000cb0000067ab9 */ /* 0x000fe40000000800 */
[----:B------:R-:W-:-:S06]  /*0c20*/  UIMAD UR6, UR4, UR5, UR6 ;  /* 0x00000005040672a4 */ /* 0x000fcc000f8e0206 */
[----:B------:R-:W-:Y:S02]  /*0c30*/  IMNMX R4, R4, UR6, PT ;  /* 0x0000000604047c17 */ /* 0x000fe4000b800200 */
.L_x_348:
[----:B------:R-:W-:Y:S01]  /*0c40*/  ULDC.64 UR6, c[0x0][0x2c8] ;  /* 0x0000b20000067ab9 */ /* 0x000fe20000000a00 */
[----:B------:R-:W-:Y:S01]  /*0c50*/  PLOP3.LUT P0, PT, PT, PT, UP2, 0x40, 0x0 ;  /* 0x000000000000781c */ /* 0x000fe20003f0e828 */
[----:B------:R-:W-:Y:S02]  /*0c60*/  UIMAD.WIDE.U32 UR26, UR15, UR6, URZ ;  /* 0x000000060f1a72a5 */ /* 0x000fe4000f8e003f */
[----:B------:R-:W-:Y:S02]  /*0c70*/  UIADD3 UR9, UR11, -UR20, URZ ;  /* 0x800000140b097290 */ /* 0x000fe4000fffe03f */
[----:B------:R-:W-:Y:S02]  /*0c80*/  UMOV UR6, UR15 ;  /* 0x0000000f00067c82 */ /* 0x000fe40008000000 */
[----:B------:R-:W-:Y:S02]  /*0c90*/  @UP3 USHF.R.U32.HI UR6, URZ, UR7, UR27 ;  /* 0x000000073f063299 */ /* 0x000fe4000801161b */
[----:B------:R-:W-:-:S02]  /*0ca0*/  UIADD3 UR4, UR11, 0x1f, URZ ;  /* 0x0000001f0b047890 */ /* 0x000fc4000fffe03f */
[----:B------:R-:W-:Y:S02]  /*0cb0*/  UIADD3 UR6, UR9, UR6, URZ ;  /* 0x0000000609067290 */ /* 0x000fe4000fffe03f */
[----:B------:R-:W-:Y:S02]  /*0cc0*/  ULDC UR7, c[0x0][0x324] ;  /* 0x0000c90000077ab9 */ /* 0x000fe40000000800 */
[----:B------:R-:W-:Y:S02]  /*0cd0*/  USHF.R.S32.HI UR8, URZ, 0x1f, UR4 ;  /* 0x0000001f3f087899 */ /* 0x000fe40008011404 */
[----:B------:R-:W-:Y:S02]  /*0ce0*/  UIADD3 UR7, UR6, -UR7, URZ ;  /* 0x8000000706077290 */ /* 0x000fe4000fffe03f */
[----:B------:R-:W-:-:S04]  /*0cf0*/  ULEA.HI UR8, UR8, UR4, URZ, 0x5 ;  /* 0x0000000408087291 */ /* 0x000fc8000f8f283f */
[----:B------:R-:W-:Y:S01]  /*0d00*/  USHF.R.S32.HI UR8, URZ, 0x5, UR8 ;  /* 0x000000053f087899 */ /* 0x000fe20008011408 */
[----:B------:R-:W-:Y:S01]  /*0d10*/  MOV R5, UR7 ;  /* 0x0000000700057c02 */ /* 0x000fe20008000f00 */
[----:B------:R-:W-:Y:S05]  /*0d20*/  @P0 BRA `(.L_x_351) ;  /* 0x0000013000000947 */ /* 0x000fea0003800000 */
        /* <DEDUP_REMOVED lines=11> */
.L_x_352:
[----:B------:R-:W-:-:S03]  /*0de0*/  UISETP.NE.AND UP0, UPT, UR5, 0x1, UPT ;  /* 0x000000010500788c */ /* 0x000fc6000bf05270 */
[----:B------:R-:W-:Y:S02]  /*0df0*/  ULDC.64 UR4, c[0x0][0x330] ;  /* 0x0000cc0000047ab9 */ /* 0x000fe40000000a00 */
[----:B------:R-:W-:-:S07]  /*0e00*/  UIMAD.WIDE.U32 UR26, UR6, UR4, URZ ;  /* 0x00000004061a72a5 */ /* 0x000fce000f8e003f */
[----:B------:R-:W-:Y:S02]  /*0e10*/  @UP0 UMOV UR7, UR27 ;  /* 0x0000001b00070c82 */ /* 0x000fe40008000000 */
[----:B------:R-:W-:Y:S02]  /*0e20*/  @UP0 USHF.R.U32.HI UR6, URZ, UR5, UR7 ;  /* 0x000000053f060299 */ /* 0x000fe40008011607 */
.L_x_353:
[----:B------:R-:W-:Y:S02]  /*0e30*/  ULDC UR4, c[0x0][0x32c] ;  /* 0x0000cb0000047ab9 */ /* 0x000fe40000000800 */
[----:B------:R-:W-:-:S06]  /*0e40*/  UIMAD UR4, UR6, UR4, URZ ;  /* 0x00000004060472a4 */ /* 0x000fcc000f8e023f */
[----:B------:R-:W-:Y:S02]  /*0e50*/  IMNMX R5, R5, UR4, !PT ;  /* 0x0000000405057c17 */ /* 0x000fe4000f800200 */
.L_x_351:
[----:B------:R-:W-:Y:S02]  /*0e60*/  IADD3 R4, R4, 0x1f, RZ ;  /* 0x0000001f04047810 */ /* 0x000fe40007ffe0ff */
[----:B------:R-:W-:Y:S02]  /*0e70*/  SHF.R.S32.HI R2, RZ, 0x1f, R5 ;  /* 0x0000001fff027819 */ /* 0x000fe40000011405 */
[----:B------:R-:W-:Y:S02]  /*0e80*/  SHF.R.S32.HI R3, RZ, 0x1f, R4 ;  /* 0x0000001fff037819 */ /* 0x000fe40000011404 */
[----:B------:R-:W-:Y:S02]  /*0e90*/  LEA.HI R2, R2, R5, RZ, 0x5 ;  /* 0x0000000502027211 */ /* 0x000fe400078f28ff */
[----:B------:R-:W-:Y:S02]  /*0ea0*/  LEA.HI R3, R3, R4, RZ, 0x5 ;  /* 0x0000000403037211 */ /* 0x000fe400078f28ff */
[----:B------:R-:W-:-:S02]  /*0eb0*/  SHF.R.S32.HI R80, RZ, 0x5, R2 ;  /* 0x00000005ff507819 */ /* 0x000fc40000011402 */
[----:B------:R-:W-:Y:S02]  /*0ec0*/  SHF.R.S32.HI R2, RZ, 0x5, R3 ;  /* 0x00000005ff027819 */ /* 0x000fe40000011403 */
[----:B------:R-:W-:Y:S02]  /*0ed0*/  IMNMX R80, RZ, R80, !PT ;  /* 0x00000050ff507217 */ /* 0x000fe40007800200 */
[----:B------:R-:W-:Y:S02]  /*0ee0*/  IMNMX R2, R2, UR8, PT ;  /* 0x0000000802027c17 */ /* 0x000fe4000b800200 */
[----:B------:R-:W-:Y:S02]  /*0ef0*/  LEA R80, R80, -UR23, 0x5 ;  /* 0x8000001750507c11 */ /* 0x000fe4000f8e28ff */
[----:B------:R-:W-:Y:S02]  /*0f00*/  LEA R2, R2, -UR23, 0x5 ;  /* 0x8000001702027c11 */ /* 0x000fe4000f8e28ff */
[----:B------:R-:W-:-:S02]  /*0f10*/  IMNMX R80, RZ, R80, !PT ;  /* 0x00000050ff507217 */ /* 0x000fc40007800200 */
[----:B------:R-:W-:-:S04]  /*0f20*/  IMNMX R5, R2, UR18, PT ;  /* 0x0000001202057c17 */ /* 0x000fc8000b800200 */
[----:B------:R-:W-:Y:S02]  /*0f30*/  ISETP.GT.AND P0, PT, R5, R80, PT ;  /* 0x000000500500720c */ /* 0x000fe40003f04270 */
[----:B------:R-:W-:-:S05]  /*0f40*/  SHF.R.U32.HI R80, RZ, 0x5, R80 ;  /* 0x00000005ff507819 */ /* 0x000fca0000011650 */
[----:B------:R-:W-:-:S06]  /*0f50*/  IMAD.MOV.U32 R3, RZ, RZ, R80 ;  /* 0x000000ffff037224 */ /* 0x000fcc00078e0050 */
[----:B------:R-:W-:-:S04]  /*0f60*/  @P0 IADD3 R5, R5, 0x1f, RZ ;  /* 0x0000001f05050810 */ /* 0x000fc80007ffe0ff */
[----:B------:R-:W-:-:S04]  /*0f70*/  @P0 SHF.R.S32.HI R2, RZ, 0x1f, R5 ;  /* 0x0000001fff020819 */ /* 0x000fc80000011405 */
[----:B------:R-:W-:-:S04]  /*0f80*/  @P0 LEA.HI R2, R2, R5, RZ, 0x5 ;  /* 0x0000000502020211 */ /* 0x000fc800078f28ff */
[----:B------:R-:W-:-:S04]  /*0f90*/  @P0 SHF.R.S32.HI R3, RZ, 0x5, R2 ;  /* 0x00000005ff030819 */ /* 0x000fc80000011402 */
[----:B------:R-:W-:-:S13]  /*0fa0*/  ISETP.GT.AND P0, PT, R3, R80, PT ;  /* 0x000000500300720c */ /* 0x000fda0003f04270 */
[----:B------:R-:W-:Y:S05]  /*0fb0*/  @!P0 BRA `(.L_x_354) ;  /* 0x00003e4000008947 */ /* 0x000fea0003800000 */
[----:B------:R-:W-:Y:S02]  /*0fc0*/  ULDC.64 UR4, c[0x0][0x340] ;  /* 0x0000d00000047ab9 */ /* 0x000fe40000000a00 */
[----:B------:R-:W-:Y:S01]  /*0fd0*/  UISETP.NE.U32.AND UP0, UPT, URZ, UR4, UPT ;  /* 0x000000043f00728c */ /* 0x000fe2000bf05070 */
[----:B------:R-:W-:Y:S01]  /*0fe0*/  SHF.R.S32.HI R105, RZ, 0x1f, R66 ;  /* 0x0000001fff697819 */ /* 0x000fe20000011442 */
[----:B------:R-:W-:Y:S02]  /*0ff0*/  UMOV UR26, 0x5 ;  /* 0x00000005001a7882 */ /* 0x000fe40000000000 */
[----:B------:R-:W-:Y:S01]  /*1000*/  UISETP.NE.AND.EX UP0, UPT, URZ, UR5, UPT, UP0 ;  /* 0x000000053f00728c */ /* 0x000fe2000bf05300 */
[----:B------:R-:W-:Y:S01]  /*1010*/  IADD3 R103, R3, -0x1, RZ ;  /* 0xffffffff03677810 */ /* 0x000fe20007ffe0ff */
[----:B------:R-:W-:Y:S02]  /*1020*/  ULDC.64 UR6, c[0x0][0x238] ;  /* 0x00008e0000067ab9 */ /* 0x000fe40000000a00 */
[----:B------:R-:W-:-:S02]  /*1030*/  ULDC.64 UR4, c[0x0][0x340] ;  /* 0x0000d00000047ab9 */ /* 0x000fc40000000a00 */
[----:B------:R-:W-:-:S05]  /*1040*/  PLOP3.LUT P1, PT, PT, PT, UP0, 0x80, 0x0 ;  /* 0x000000000000781c */ /* 0x000fca0003f2f008 */
[----:B------:R-:W-:-:S06]  /*1050*/  @UP0 UIMAD.WIDE UR4, UR21, UR22, UR4 ;  /* 0x00000016150402a5 */ /* 0x000fcc000f8e0204 */
[----:B------:R-:W-:Y:S02]  /*1060*/  IMAD.U32 R8, RZ, RZ, UR4 ;  /* 0x00000004ff087e24 */ /* 0x000fe4000f8e00ff */
[----:B------:R-:W-:Y:S01]  /*1070*/  IMAD.U32 R9, RZ, RZ, UR5 ;  /* 0x00000005ff097e24 */ /* 0x000fe2000f8e00ff */
[----:B------:R-:W-:Y:S01]  /*1080*/  LEA.HI R7, R105, R66, RZ, 0x3 ;  /* 0x0000004269077211 */ /* 0x000fe200078f18ff */
[----:B------:R-:W-:-:S03]  /*1090*/  ULDC.64 UR4, c[0x0][0x240] ;  /* 0x0000900000047ab9 */ /* 0x000fc60000000a00 */
[----:B------:R-:W2:Y:S01]  /*10a0*/  @P1 LDG.E R5, [R8.64] ;  /* 0x0000001808051981 */ /* 0x000ea2000c1e1900 */
        /* <DEDUP_REMOVED lines=9> */
[----:B------:R-:W-:Y:S01]  /*1140*/  IMAD.U32 R122, RZ, RZ, UR13 ;  /* 0x0000000dff7a7e24 */ /* 0x000fe2000f8e00ff */
[----:B------:R-:W-:Y:S01]  /*1150*/  LEA.HI.X.SX32 R125, R0, R2, 0x1, P0 ;  /* 0x00000002007d7211 */ /* 0x000fe200000f0eff */
[C---:B------:R-:W-:Y:S01]  /*1160*/  IMAD.SHL.U32 R16, R4.reuse, 0x8, RZ ;  /* 0x0000000804107824 */ /* 0x040fe200078e00ff */
[----:B------:R-:W-:Y:S01]  /*1170*/  USHF.R.S32.HI UR6, URZ, 0x1f, UR21 ;  /* 0x0000001f3f067899 */ /* 0x000fe20008011415 */
[----:B------:R-:W-:Y:S01]  /*1180*/  IMAD.SHL.U32 R14, R4, 0x4, RZ ;  /* 0x00000004040e7824 */ /* 0x000fe200078e00ff */
[----:B------:R-:W-:Y:S01]  /*1190*/  UIMAD UR7, UR13, UR5, UR4 ;  /* 0x000000050d0772a4 */ /* 0x000fe2000f8e0204 */
[----:B------:R-:W-:Y:S01]  /*11a0*/  IMAD R7, R125, c[0x0][0x238], RZ ;  /* 0x00008e007d077a24 */ /* 0x000fe200078e02ff */
[--C-:B------:R-:W-:Y:S01]  /*11b0*/  SHF.R.S32.HI R17, RZ, 0x1f, R16.reuse ;  /* 0x0000001fff117819 */ /* 0x100fe20000011410 */
[----:B------:R-:W-:Y:S01]  /*11c0*/  IMAD R3, R103, -0x20, R81 ;  /* 0xffffffe067037824 */ /* 0x000fe200078e0251 */
[----:B------:R-:W-:Y:S01]  /*11d0*/  IADD3 R12, R14, 0x40, RZ ;  /* 0x000000400e0c7810 */ /* 0x000fe20007ffe0ff */
[C---:B------:R-:W-:Y:S01]  /*11e0*/  IMAD R0, R124.reuse, c[0x0][0x23c], R7 ;  /* 0x00008f007c007a24 */ /* 0x040fe200078e0207 */
[----:B------:R-:W-:Y:S01]  /*11f0*/  LEA.HI R105, R105, R66, RZ, 0x6 ;  /* 0x0000004269697211 */ /* 0x000fe200078f30ff */
[----:B------:R-:W-:Y:S01]  /*1200*/  IMAD.WIDE.U32 R6, R124, c[0x0][0x238], R16 ;  /* 0x00008e007c067a25 */ /* 0x000fe200078e0010 */
[----:B------:R-:W-:Y:S01]  /*1210*/  USEL UR32, UR21, URZ, !UP1 ;  /* 0x0000003f15207287 */ /* 0x000fe2000c800000 */
[----:B------:R-:W-:Y:S01]  /*1220*/  ISETP.GT.AND P3, PT, R3, RZ, PT ;  /* 0x000000ff0300720c */ /* 0x000fe20003f64270 */
[----:B------:R-:W-:Y:S01]  /*1230*/  USEL UR31, UR6, URZ, !UP1 ;  /* 0x0000003f061f7287 */ /* 0x000fe2000c800000 */
[----:B------:R-:W-:Y:S01]  /*1240*/  IMAD.IADD R11, R14, 0x1, R12 ;  /* 0x000000010e0b7824 */ /* 0x000fe200078e020c */
[----:B------:R-:W-:Y:S01]  /*1250*/  ULDC.64 UR4, c[0x0][0x248] ;  /* 0x0000920000047ab9 */ /* 0x000fe20000000a00 */
[----:B------:R-:W-:Y:S01]  /*1260*/  IMAD.IADD R7, R7, 0x1, R0 ;  /* 0x0000000107077824 */ /* 0x000fe200078e0200 */
[----:B------:R-:W-:Y:S01]  /*1270*/  ISETP.GE.AND P2, PT, R16, c[0x0][0x1d4], PT ;  /* 0x0000750010007a0c */ /* 0x000fe20003f46270 */
[----:B------:R-:W-:Y:S01]  /*1280*/  IMAD.SHL.U32 R107, R111, 0x40, RZ ;  /* 0x000000406f6b7824 */ /* 0x000fe200078e00ff */
[----:B------:R-:W-:Y:S01]  /*1290*/  ISETP.GE.AND P0, PT, R11, c[0x0][0x1d4], PT ;  /* 0x000075000b007a0c */ /* 0x000fe20003f06270 */
[----:B------:R-:W-:Y:S01]  /*12a0*/  IMAD.WIDE.U32 R122, R122, c[0x0][0x240], R6 ;  /* 0x000090007a7a7a25 */ /* 0x000fe200078e0006 */
[----:B------:R-:W-:Y:S01]  /*12b0*/  UIMAD UR4, UR31, UR4, URZ ;  /* 0x000000041f0472a4 */ /* 0x000fe2000f8e023f */
[----:B------:R-:W-:Y:S01]  /*12c0*/  IADD3 R109, R16, 0x80, RZ ;  /* 0x00000080106d7810 */ /* 0x000fe20007ffe0ff */
[----:B------:R-:W-:Y:S01]  /*12d0*/  BSSY B0, `(.L_x_355) ;  /* 0x0000034000007945 */ /* 0x000fe20003800000 */
[----:B------:R-:W-:Y:S01]  /*12e0*/  SEL R0, RZ, 0xffffffff, P0 ;  /* 0xffffffffff007807 */ /* 0x000fe20000000000 */
[----:B------:R-:W-:Y:S01]  /*12f0*/  IMAD.SHL.U32 R105, R105, 0x8, RZ ;  /* 0x0000000869697824 */ /* 0x000fe200078e00ff */
[----:B------:R-:W-:Y:S01]  /*1300*/  IADD3 R123, R123, UR7, RZ ;  /* 0x000000077b7b7c10 */ /* 0x000fe2000fffe0ff */
[----:B------:R-:W-:Y:S01]  /*1310*/  IMAD.U32 R120, RZ, RZ, UR32 ;  /* 0x00000020ff787e24 */ /* 0x000fe2000f8e00ff */
[----:B------:R-:W-:Y:S01]  /*1320*/  LOP3.LUT R107, R107, 0x1c0, RZ, 0xc0, !PT ;  /* 0x000001c06b6b7812 */ /* 0x000fe200078ec0ff */
[----:B------:R-:W-:Y:S01]  /*1330*/  IMAD.SHL.U32 R0, R0, 0x2, RZ ;  /* 0x0000000200007824 */ /* 0x000fe200078e00ff */
[----:B------:R-:W-:Y:S01]  /*1340*/  IADD3 R108, R16, 0xc0, RZ ;  /* 0x000000c0106c7810 */ /* 0x000fe20007ffe0ff */
[----:B------:R-:W-:Y:S01]  /*1350*/  UIMAD UR5, UR32, UR5, UR4 ;  /* 0x00000005200572a4 */ /* 0x000fe2000f8e0204 */
[----:B------:R-:W-:Y:S01]  /*1360*/  SEL R3, RZ, 0x1, P2 ;  /* 0x00000001ff037807 */ /* 0x000fe20001000000 */
[----:B------:R-:W-:Y:S01]  /*1370*/  IMAD.WIDE.U32 R122, R120, c[0x0][0x248], R122 ;  /* 0x00009200787a7a25 */ /* 0x000fe200078e007a */
[----:B------:R-:W-:-:S02]  /*1380*/  LOP3.LUT R105, R105, 0xfffffe00, RZ, 0xc0, !PT ;  /* 0xfffffe0069697812 */ /* 0x000fc400078ec0ff */
[----:B------:R-:W-:Y:S02]  /*1390*/  LOP3.LUT R104, R107, 0x38, R16, 0xf8, !PT ;  /* 0x000000386b687812 */ /* 0x000fe400078ef810 */
[----:B------:R-:W-:Y:S02]  /*13a0*/  SHF.R.U32.HI R106, RZ, 0x3, R107 ;  /* 0x00000003ff6a7819 */ /* 0x000fe4000001166b */
[----:B------:R-:W-:Y:S02]  /*13b0*/  ISETP.GE.AND P0, PT, R108, c[0x0][0x1d4], PT ;  /* 0x000075006c007a0c */ /* 0x000fe40003f06270 */
[----:B------:R-:W-:Y:S02]  /*13c0*/  LOP3.LUT R0, R0, 0x2, R3, 0xe2, !PT ;  /* 0x0000000200007812 */ /* 0x000fe400078ee203 */
[----:B------:R-:W-:Y:S02]  /*13d0*/  LOP3.LUT R104, R105, R104, R106, 0xf6, !PT ;  /* 0x0000006869687212 */ /* 0x000fe400078ef66a */
[----:B------:R-:W-:-:S02]  /*13e0*/  SEL R98, RZ, 0x8, P0 ;  /* 0x00000008ff627807 */ /* 0x000fc40000000000 */
[----:B------:R-:W-:Y:S01]  /*13f0*/  IADD3 R127, R123, UR5, RZ ;  /* 0x000000057b7f7c10 */ /* 0x000fe2000fffe0ff */
[----:B------:R-:W-:Y:S01]  /*1400*/  IMAD.SHL.U32 R104, R104, 0x2, RZ ;  /* 0x0000000268687824 */ /* 0x000fe200078e00ff */
[----:B--2---:R-:W1:Y:S01]  /*1410*/  @P1 R2UR UR28, R5 ;  /* 0x00000000051c13c2 */ /* 0x004e6200000e0000 */
        /* <DEDUP_REMOVED lines=14> */
[----:B------:R-:W-:Y:S01]  /*1500*/  IMAD.SHL.U32 R6, R3, 0x8, RZ ;  /* 0x0000000803067824 */ /* 0x000fe200078e00ff */
        /* <DEDUP_REMOVED lines=16> */
.L_x_356:
[----:B------:R-:W-:Y:S05]  /*1610*/  BSYNC B0 ;  /* 0x0000000000007941 */ /* 0x000fea0003800000 */
.L_x_355:
[----:B------:R-:W-:Y:S01]  /*1620*/  IMAD.U32 R3, RZ, RZ, UR13 ;  /* 0x0000000dff037e24 */ /* 0x000fe2000f8e00ff */
[----:B------:R-:W-:Y:S01]  /*1630*/  ISETP.GE.AND P3, PT, R16, c[0x0][0x27c], PT ;  /* 0x00009f0010007a0c */ /* 0x000fe20003f66270 */
[----:B------:R-:W-:Y:S01]  /*1640*/  ULDC.64 UR4, c[0x0][0x260] ;  /* 0x0000980000047ab9 */ /* 0x000fe20000000a00 */
[----:B------:R-:W-:Y:S01]  /*1650*/  ISETP.GE.AND P4, PT, R11, c[0x0][0x27c], PT ;  /* 0x00009f000b007a0c */ /* 0x000fe20003f86270 */
[----:B------:R-:W-:Y:S01]  /*1660*/  IMAD.WIDE.U32 R8, R3, c[0x0][0x260], R16 ;  /* 0x0000980003087a25 */ /* 0x000fe200078e0010 */
[----:B------:R-:W-:Y:S01]  /*1670*/  SEL R3, RZ, c[0x0][0x27c], !P3 ;  /* 0x00009f00ff037a07 */ /* 0x000fe20005800000 */
[----:B------:R-:W-:Y:S01]  /*1680*/  UIMAD UR4, UR12, UR4, URZ ;  /* 0x000000040c0472a4 */ /* 0x000fe2000f8e023f */
[----:B-1----:R-:W-:Y:S01]  /*1690*/  SEL R6, RZ, c[0x0][0x27c], !P4 ;  /* 0x00009f00ff067a07 */ /* 0x002fe20006000000 */
[----:B------:R-:W-:Y:S01]  /*16a0*/  IMAD R114, R2, c[0x0][0x290], RZ ;  /* 0x0000a40002727a24 */ /* 0x000fe200078e02ff */
[----:B------:R-:W-:Y:S01]  /*16b0*/  ULDC.64 UR6, c[0x0][0x290] ;  /* 0x0000a40000067ab9 */ /* 0x000fe20000000a00 */
[----:B------:R-:W-:Y:S01]  /*16c0*/  IMAD.IADD R0, R16, 0x1, R3 ;  /* 0x0000000110007824 */ /* 0x000fe200078e0203 */
[----:B------:R-:W-:Y:S01]  /*16d0*/  UIMAD UR33, UR13, UR5, UR4 ;  /* 0x000000050d2172a4 */ /* 0x000fe2000f8e0204 */
[----:B------:R-:W-:Y:S01]  /*16e0*/  IMAD.IADD R6, R11, 0x1, R6 ;  /* 0x000000010b067824 */ /* 0x000fe200078e0206 */
[----:B------:R-:W-:Y:S01]  /*16f0*/  USHF.L.U64.HI UR27, UR6, UR26, UR7 ;  /* 0x0000001a061b7299 */ /* 0x000fe20008010207 */
[----:B------:R-:W-:Y:S01]  /*1700*/  IMAD R112, R2, c[0x0][0x280], RZ ;  /* 0x0000a00002707a24 */ /* 0x000fe200078e02ff */
[----:B------:R-:W-:Y:S01]  /*1710*/  SHF.R.S32.HI R3, RZ, 0x1f, R0 ;  /* 0x0000001fff037819 */ /* 0x000fe20000011400 */
[----:B------:R-:W-:Y:S01]  /*1720*/  ULDC.64 UR4, c[0x0][0x268] ;  /* 0x00009a0000047ab9 */ /* 0x000fe20000000a00 */
[----:B------:R-:W-:Y:S01]  /*1730*/  SHF.R.S32.HI R89, RZ, 0x1f, R6 ;  /* 0x0000001fff597819 */ /* 0x000fe20000011406 */
[----:B------:R-:W-:Y:S01]  /*1740*/  UIMAD UR4, UR31, UR4, URZ ;  /* 0x000000041f0472a4 */ /* 0x000fe2000f8e023f */
[CC--:B------:R-:W-:Y:S01]  /*1750*/  LEA.HI R2, R3.reuse, R0.reuse, RZ, 0x3 ;  /* 0x0000000003027211 */ /* 0x0c0fe200078f18ff */
[----:B------:R-:W-:Y:S01]  /*1760*/  USHF.L.U32 UR30, UR6, 0x5, URZ ;  /* 0x00000005061e7899 */ /* 0x000fe2000800063f */
[----:B------:R-:W-:Y:S01]  /*1770*/  LEA.HI R3, R3, R0, RZ, 0x6 ;  /* 0x0000000003037211 */ /* 0x000fe200078f30ff */
[----:B------:R-:W-:Y:S01]  /*1780*/  UIMAD UR32, UR32, UR5, UR4 ;  /* 0x00000005202072a4 */ /* 0x000fe2000f8e0204 */
[CC--:B------:R-:W-:Y:S01]  /*1790*/  LEA.HI R0, R89.reuse, R6.reuse, RZ, 0x3 ;  /* 0x0000000659007211 */ /* 0x0c0fe200078f18ff */
[----:B------:R-:W-:Y:S01]  /*17a0*/  ULDC.64 UR6, c[0x0][0x280] ;  /* 0x0000a00000067ab9 */ /* 0x000fe20000000a00 */
[----:B------:R-:W-:Y:S01]  /*17b0*/  LEA.HI R89, R89, R6, RZ, 0x6 ;  /* 0x0000000659597211 */ /* 0x000fe200078f30ff */
[----:B------:R-:W-:Y:S01]  /*17c0*/  ULDC.64 UR4, c[0x0][0x210] ;  /* 0x0000840000047ab9 */ /* 0x000fe20000000a00 */
[----:B------:R-:W-:Y:S01]  /*17d0*/  LOP3.LUT R5, R107, 0x38, R0, 0xf8, !PT ;  /* 0x000000386b057812 */ /* 0x000fe200078ef800 */
[----:B------:R-:W0:Y:S01]  /*17e0*/  LDGDEPBAR ;  /* 0x00000000000079af */ /* 0x000e220000000000 */
[----:B------:R-:W-:Y:S01]  /*17f0*/  USHF.L.U64.HI UR7, UR6, UR26, UR7 ;  /* 0x0000001a06077299 */ /* 0x000fe20008010207 */
[----:B------:R-:W-:Y:S01]  /*1800*/  IMAD.SHL.U32 R89, R89, 0x20, RZ ;  /* 0x0000002059597824 */ /* 0x000fe200078e00ff */
[-C--:B------:R-:W-:Y:S01]  /*1810*/  LOP3.LUT R6, R5, R106.reuse, RZ, 0x3c, !PT ;  /* 0x0000006a05067212 */ /* 0x080fe200078e3cff */
[----:B------:R-:W-:Y:S01]  /*1820*/  UIMAD UR26, UR12, UR4, URZ ;  /* 0x000000040c1a72a4 */ /* 0x000fe2000f8e023f */
[----:B------:R-:W-:Y:S01]  /*1830*/  SHF.R.S32.HI R15, RZ, 0x1f, R14 ;  /* 0x0000001fff0f7819 */ /* 0x000fe2000001140e */
[----:B------:R-:W-:Y:S01]  /*1840*/  IMAD R99, R4, 0x20, R111 ;  /* 0x0000002004637824 */ /* 0x000fe200078e026f */
[----:B------:R-:W-:Y:S01]  /*1850*/  LOP3.LUT R89, R89, 0x7ffff800, RZ, 0xc0, !PT ;  /* 0x7ffff80059597812 */ /* 0x000fe200078ec0ff */
[----:B------:R-:W-:Y:S01]  /*1860*/  UIMAD.WIDE.U32 UR34, UR13, UR4, URZ ;  /* 0x000000040d2272a5 */ /* 0x000fe2000f8e003f */
[----:B------:R-:W-:Y:S01]  /*1870*/  SHF.R.S32.HI R4, RZ, 0x1f, R67 ;  /* 0x0000001fff047819 */ /* 0x000fe20000011443 */
[----:B------:R-:W-:Y:S01]  /*1880*/  UIMAD UR26, UR13, UR5, UR26 ;  /* 0x000000050d1a72a4 */ /* 0x000fe2000f8e021a */
[----:B------:R-:W-:Y:S01]  /*1890*/  IADD3 R89, R6, R89, R105 ;  /* 0x0000005906597210 */ /* 0x000fe20007ffe069 */
[----:B------:R-:W-:Y:S01]  /*18a0*/  IMAD.SHL.U32 R3, R3, 0x20, RZ ;  /* 0x0000002003037824 */ /* 0x000fe200078e00ff */
[----:B------:R-:W-:Y:S01]  /*18b0*/  SHF.R.S32.HI R6, RZ, 0x1f, R11 ;  /* 0x0000001fff067819 */ /* 0x000fe2000001140b */
[----:B------:R-:W-:Y:S01]  /*18c0*/  ULDC.64 UR4, c[0x0][0x1e8] ;  /* 0x00007a0000047ab9 */ /* 0x000fe20000000a00 */
[----:B------:R-:W-:Y:S01]  /*18d0*/  IMAD.WIDE.U32 R118, R111, c[0x0][0x290], R16 ;  /* 0x0000a4006f767a25 */ /* 0x000fe200078e0010 */
[----:B------:R-:W-:Y:S01]  /*18e0*/  LOP3.LUT R7, R107, 0x38, R2, 0xf8, !PT ;  /* 0x000000386b077812 */ /* 0x000fe200078ef802 */
[----:B------:R-:W-:Y:S01]  /*18f0*/  UIMAD UR31, UR12, UR4, URZ ;  /* 0x000000040c1f72a4 */ /* 0x000fe2000f8e023f */
[----:B------:R-:W-:Y:S01]  /*1900*/  SHF.R.S32.HI R96, RZ, 0x1f, R109 ;  /* 0x0000001fff607819 */ /* 0x000fe2000001146d */
[C---:B------:R-:W-:Y:S01]  /*1910*/  IMAD R114, R111.reuse, c[0x0][0x294], R114 ;  /* 0x0000a5006f727a24 */ /* 0x040fe200078e0272 */
[----:B------:R-:W-:Y:S01]  /*1920*/  SHF.R.S32.HI R95, RZ, 0x1f, R108 ;  /* 0x0000001fff5f7819 */ /* 0x000fe2000001146c */
[----:B------:R-:W-:Y:S01]  /*1930*/  IMAD.WIDE.U32 R116, R111, c[0x0][0x280], R16 ;  /* 0x0000a0006f747a25 */ /* 0x000fe200078e0010 */
[----:B------:R-:W-:Y:S01]  /*1940*/  LEA.HI R97, R6, R11, RZ, 0x3 ;  /* 0x0000000b06617211 */ /* 0x000fe200078f18ff */
[----:B------:R-:W-:Y:S01]  /*1950*/  UIMAD.WIDE.U32 UR36, UR13, UR4, URZ ;  /* 0x000000040d2472a5 */ /* 0x000fe2000f8e003f */
[----:B------:R-:W-:Y:S01]  /*1960*/  IADD3 R9, R9, UR33, RZ ;  /* 0x0000002109097c10 */ /* 0x000fe2000fffe0ff */
[----:B------:R-:W-:Y:S01]  /*1970*/  IMAD R112, R111, c[0x0][0x284], R112 ;  /* 0x0000a1006f707a24 */ /* 0x000fe200078e0270 */
[----:B------:R-:W-:Y:S01]  /*1980*/  LOP3.LUT R3, R3, 0x7ffff800, RZ, 0xc0, !PT ;  /* 0x7ffff80003037812 */ /* 0x000fe200078ec0ff */
[--C-:B------:R-:W-:Y:S01]  /*1990*/  IMAD.WIDE.U32 R20, R111, c[0x0][0x290], R14.reuse ;  /* 0x0000a4006f147a25 */ /* 0x100fe200078e000e */
[----:B------:R-:W-:Y:S01]  /*19a0*/  LOP3.LUT R90, R7, R106, RZ, 0x3c, !PT ;  /* 0x0000006a075a7212 */ /* 0x000fe200078e3cff */
[----:B------:R-:W-:Y:S01]  /*19b0*/  UIMAD UR31, UR13, UR5, UR31 ;  /* 0x000000050d1f72a4 */ /* 0x000fe2000f8e021f */
[----:B------:R-:W-:Y:S01]  /*19c0*/  LOP3.LUT R83, R2, 0xfffffff8, RZ, 0xc0, !PT ;  /* 0xfffffff802537812 */ /* 0x000fe200078ec0ff */
[----:B------:R-:W-:Y:S01]  /*19d0*/  IMAD.WIDE.U32 R18, R111, c[0x0][0x280], R14 ;  /* 0x0000a0006f127a25 */ /* 0x000fe200078e000e */
[----:B------:R-:W-:Y:S01]  /*19e0*/  LOP3.LUT R85, R0, 0xfffffff8, RZ, 0xc0, !PT ;  /* 0xfffffff800557812 */ /* 0x000fe200078ec0ff */
[----:B------:R-:W-:Y:S01]  /*19f0*/  ULDC.64 UR4, c[0x0][0x2b0] ;  /* 0x0000ac0000047ab9 */ /* 0x000fe20000000a00 */
[----:B------:R-:W-:Y:S01]  /*1a00*/  LEA.HI R96, R96, R109, RZ, 0x3 ;  /* 0x0000006d60607211 */ /* 0x000fe200078f18ff */
[C---:B------:R-:W-:Y:S01]  /*1a10*/  IMAD.SHL.U32 R102, R98.reuse, 0x10, RZ ;  /* 0x0000001062667824 */ /* 0x040fe200078e00ff */
[----:B------:R-:W-:Y:S01]  /*1a20*/  LOP3.LUT R98, R98, 0xff, RZ, 0xc0, !PT ;  /* 0x000000ff62627812 */ /* 0x000fe200078ec0ff */
[----:B------:R-:W-:Y:S01]  /*1a30*/  IMAD R6, R4, c[0x0][0x290], RZ ;  /* 0x0000a40004067a24 */ /* 0x000fe200078e02ff */
[----:B------:R-:W-:Y:S01]  /*1a40*/  LEA.HI R95, R95, R108, RZ, 0x3 ;  /* 0x0000006c5f5f7211 */ /* 0x000fe200078f18ff */
[----:B------:R-:W-:Y:S01]  /*1a50*/  IMAD.IADD R119, R119, 0x1, R114 ;  /* 0x0000000177777824 */ /* 0x000fe200078e0272 */
[----:B------:R-:W-:Y:S01]  /*1a60*/  SHF.R.S32.HI R94, RZ, 0x3, R2 ;  /* 0x00000003ff5e7819 */ /* 0x000fe20000011402 */
[----:B------:R-:W-:Y:S01]  /*1a70*/  IMAD.IADD R117, R117, 0x1, R112 ;  /* 0x0000000175757824 */ /* 0x000fe200078e0270 */
[----:B------:R-:W-:Y:S01]  /*1a80*/  SHF.R.S32.HI R93, RZ, 0x3, R0 ;  /* 0x00000003ff5d7819 */ /* 0x000fe20000011400 */
[----:B------:R-:W-:Y:S01]  /*1a90*/  IMAD.IADD R115, R114, 0x1, R21 ;  /* 0x0000000172737824 */ /* 0x000fe200078e0215 */
[----:B------:R-:W-:Y:S01]  /*1aa0*/  UIMAD UR29, UR29, UR4, URZ ;  /* 0x000000041d1d72a4 */ /* 0x000fe2000f8e023f */
[----:B------:R-:W-:Y:S01]  /*1ab0*/  IMAD.IADD R113, R112, 0x1, R19 ;  /* 0x0000000170717824 */ /* 0x000fe200078e0213 */
[----:B------:R-:W-:Y:S01]  /*1ac0*/  IADD3 R90, R90, R3, R105 ;  /* 0x000000035a5a7210 */ /* 0x000fe20007ffe069 */
[----:B------:R-:W-:Y:S01]  /*1ad0*/  IMAD R4, R4, c[0x0][0x280], RZ ;  /* 0x0000a00004047a24 */ /* 0x000fe200078e02ff */
[----:B------:R-:W-:Y:S01]  /*1ae0*/  SHF.R.S32.HI R82, RZ, 0x1f, R83 ;  /* 0x0000001fff527819 */ /* 0x000fe20000011453 */
[----:B------:R-:W-:Y:S01]  /*1af0*/  IMAD.MOV.U32 R114, RZ, RZ, R20 ;  /* 0x000000ffff727224 */ /* 0x000fe200078e0014 */
[----:B------:R-:W-:Y:S01]  /*1b00*/  SHF.R.S32.HI R84, RZ, 0x1f, R85 ;  /* 0x0000001fff547819 */ /* 0x000fe20000011455 */
[----:B------:R-:W-:Y:S01]  /*1b10*/  IMAD.MOV.U32 R112, RZ, RZ, R18 ;  /* 0x000000ffff707224 */ /* 0x000fe200078e0012 */
[----:B------:R-:W-:Y:S01]  /*1b20*/  LOP3.LUT R97, R97, 0xfffffff8, RZ, 0xc0, !PT ;  /* 0xfffffff861617812 */ /* 0x000fe200078ec0ff */
[----:B------:R-:W-:Y:S01]  /*1b30*/  IMAD.SHL.U32 R101, R98, 0x8, RZ ;  /* 0x0000000862657824 */ /* 0x000fe200078e00ff */
[----:B------:R-:W-:Y:S01]  /*1b40*/  LOP3.LUT R96, R96, 0xfffffff8, RZ, 0xc0, !PT ;  /* 0xfffffff860607812 */ /* 0x000fe200078ec0ff */
[----:B------:R-:W-:Y:S01]  /*1b50*/  IMAD.SHL.U32 R100, R98, 0x4, RZ ;  /* 0x0000000462647824 */ /* 0x000fe200078e00ff */
[----:B------:R-:W-:Y:S01]  /*1b60*/  LOP3.LUT R95, R95, 0xfffffff8, RZ, 0xc0, !PT ;  /* 0xfffffff85f5f7812 */ /* 0x000fe200078ec0ff */
[----:B------:R-:W-:Y:S01]  /*1b70*/  IMAD.WIDE.U32 R120, R120, c[0x0][0x268], R8 ;  /* 0x00009a0078787a25 */ /* 0x000fe200078e0008 */
[----:B------:R-:W-:Y:S01]  /*1b80*/  UIMAD.WIDE.U32 UR38, UR28, UR4, URZ ;  /* 0x000000041c2672a5 */ /* 0x000fe2000f8e003f */
[----:B------:R-:W-:Y:S01]  /*1b90*/  SHF.L.U64.HI R82, R83, 0x1, R82 ;  /* 0x0000000153527819 */ /* 0x000fe20000010252 */
[----:B------:R-:W-:Y:S01]  /*1ba0*/  UIMAD UR29, UR28, UR5, UR29 ;  /* 0x000000051c1d72a4 */ /* 0x000fe2000f8e021d */
[----:B------:R-:W-:Y:S01]  /*1bb0*/  IMAD.SHL.U32 R98, R98, 0x2, RZ ;  /* 0x0000000262627824 */ /* 0x000fe200078e00ff */
[----:B------:R-:W-:Y:S01]  /*1bc0*/  SHF.L.U64.HI R84, R85, 0x1, R84 ;  /* 0x0000000155547819 */ /* 0x000fe20000010254 */
[----:B------:R-:W-:Y:S01]  /*1bd0*/  IMAD R73, R67, c[0x0][0x284], R4 ;  /* 0x0000a10043497a24 */ /* 0x000fe200078e0204 */
[----:B------:R-:W-:Y:S01]  /*1be0*/  IADD3 R77, R77, UR19, RZ ;  /* 0x000000134d4d7c10 */ /* 0x000fe2000fffe0ff */
[----:B------:R-:W-:Y:S01]  /*1bf0*/  IMAD.WIDE.U32 R116, R67, c[0x0][0x280], R116 ;  /* 0x0000a00043747a25 */ /* 0x000fe200078e0074 */
[C---:B------:R-:W-:Y:S01]  /*1c00*/  IADD3 R10, R14.reuse, 0x20, RZ ;  /* 0x000000200e0a7810 */ /* 0x040fe20007ffe0ff */
[----:B------:R-:W-:Y:S01]  /*1c10*/  USHF.L.U32 UR6, UR6, 0x5, URZ ;  /* 0x0000000506067899 */ /* 0x000fe2000800063f */
[----:B------:R-:W-:Y:S01]  /*1c20*/  IADD3 R9, R14, 0x60, RZ ;  /* 0x000000600e097810 */ /* 0x000fe20007ffe0ff */
[----:B------:R-:W-:Y:S01]  /*1c30*/  IMAD.MOV.U32 R2, RZ, RZ, c[0x0][0x2b8] ;  /* 0x0000ae00ff027624 */ /* 0x000fe200078e00ff */
[----:B------:R-:W-:Y:S01]  /*1c40*/  LOP3.LUT R102, R102, 0x10, RZ, 0xc0, !PT ;  /* 0x0000001066667812 */ /* 0x000fe200078ec0ff */
[----:B------:R-:W-:Y:S01]  /*1c50*/  IMAD.MOV.U32 R0, RZ, RZ, c[0x0][0x27c] ;  /* 0x00009f00ff007624 */ /* 0x000fe200078e00ff */
[----:B------:R-:W-:Y:S01]  /*1c60*/  LOP3.LUT R101, R101, 0x10, RZ, 0xc0, !PT ;  /* 0x0000001065657812 */ /* 0x000fe200078ec0ff */
[----:B------:R-:W-:Y:S01]  /*1c70*/  IMAD.MOV.U32 R91, RZ, RZ, c[0x0][0x27c] ;  /* 0x00009f00ff5b7624 */ /* 0x000fe200078e00ff */
[----:B------:R-:W-:Y:S01]  /*1c80*/  LOP3.LUT R100, R100, 0x10, RZ, 0xc0, !PT ;  /* 0x0000001064647812 */ /* 0x000fe200078ec0ff */
[C---:B------:R-:W-:Y:S01]  /*1c90*/  IMAD R3, R67.reuse, c[0x0][0x294], R6 ;  /* 0x0000a50043037a24 */ /* 0x040fe200078e0206 */
[----:B------:R-:W-:Y:S01]  /*1ca0*/  LOP3.LUT R98, R98, 0x10, RZ, 0xc0, !PT ;  /* 0x0000001062627812 */ /* 0x000fe200078ec0ff */
[C---:B------:R-:W-:Y:S01]  /*1cb0*/  IMAD.WIDE.U32 R118, R67.reuse, c[0x0][0x290], R118 ;  /* 0x0000a40043767a25 */ /* 0x040fe200078e0076 */
[----:B------:R-:W-:Y:S01]  /*1cc0*/  SHF.R.S32.HI R88, RZ, 0x1f, R97 ;  /* 0x0000001fff587819 */ /* 0x000fe20000011461 */
[----:B------:R-:W-:Y:S01]  /*1cd0*/  UIADD3 UR26, UR35, UR26, URZ ;  /* 0x0000001a231a7290 */ /* 0x000fe2000fffe03f */
[----:B------:R-:W-:Y:S01]  /*1ce0*/  SHF.R.S32.HI R87, RZ, 0x1f, R96 ;  /* 0x0000001fff577819 */ /* 0x000fe20000011460 */
[----:B------:R-:W-:Y:S01]  /*1cf0*/  IMAD.WIDE.U32 R114, R67, c[0x0][0x290], R114 ;  /* 0x0000a40043727a25 */ /* 0x000fe200078e0072 */
[----:B------:R-:W-:Y:S01]  /*1d00*/  SHF.R.S32.HI R86, RZ, 0x1f, R95 ;  /* 0x0000001fff567819 */ /* 0x000fe2000001145f */
[----:B------:R-:W-:Y:S01]  /*1d10*/  UIADD3 UR31, UR37, UR31, URZ ;  /* 0x0000001f251f7290 */ /* 0x000fe2000fffe03f */
[----:B------:R-:W-:Y:S01]  /*1d20*/  IADD3 R79, R121, UR32, RZ ;  /* 0x00000020794f7c10 */ /* 0x000fe2000fffe0ff */
[----:B------:R-:W-:Y:S01]  /*1d30*/  IMAD.WIDE.U32 R112, R67, c[0x0][0x280], R112 ;  /* 0x0000a00043707a25 */ /* 0x000fe200078e0070 */
[----:B------:R-:W-:Y:S01]  /*1d40*/  ISETP.NE.AND P5, PT, R2, 0x1, PT ;  /* 0x000000010200780c */ /* 0x000fe20003fa5270 */
[----:B------:R-:W-:Y:S01]  /*1d50*/  UIADD3 UR29, UR39, UR29, URZ ;  /* 0x0000001d271d7290 */ /* 0x000fe2000fffe03f */
[----:B------:R-:W-:Y:S01]  /*1d60*/  ISETP.GE.AND P6, PT, R0, 0x1, PT ;  /* 0x000000010000780c */ /* 0x000fe20003fc6270 */
[----:B------:R-:W-:Y:S01]  /*1d70*/  IMAD.IADD R75, R117, 0x1, R73 ;  /* 0x00000001754b7824 */ /* 0x000fe200078e0249 */
[----:B------:R-:W-:Y:S01]  /*1d80*/  ULDC.U8 UR4, c[0x0][0x298] ;  /* 0x0000a60000047ab9 */ /* 0x000fe20000000000 */
[----:B------:R-:W-:-:S02]  /*1d90*/  IMAD.SHL.U32 R91, R91, 0x2, RZ ;  /* 0x000000025b5b7824 */ /* 0x000fc400078e00ff */
[----:B------:R-:W-:Y:S02]  /*1da0*/  IMAD.IADD R76, R119, 0x1, R3 ;  /* 0x00000001774c7824 */ /* 0x000fe400078e0203 */
[----:B------:R-:W-:Y:S02]  /*1db0*/  IMAD.IADD R74, R3, 0x1, R115 ;  /* 0x00000001034a7824 */ /* 0x000fe400078e0273 */
[----:B------:R-:W-:Y:S02]  /*1dc0*/  IMAD.IADD R73, R73, 0x1, R113 ;  /* 0x0000000149497824 */ /* 0x000fe400078e0271 */
[----:B------:R-:W-:Y:S02]  /*1dd0*/  IMAD.SHL.U32 R83, R83, 0x2, RZ ;  /* 0x0000000253537824 */ /* 0x000fe400078e00ff */
[----:B------:R-:W-:Y:S02]  /*1de0*/  IMAD.SHL.U32 R85, R85, 0x2, RZ ;  /* 0x0000000255557824 */ /* 0x000fe400078e00ff */
[----:B------:R-:W-:-:S02]  /*1df0*/  IMAD.SHL.U32 R90, R90, 0x2, RZ ;  /* 0x000000025a5a7824 */ /* 0x000fc400078e00ff */
[----:B------:R-:W-:Y:S01]  /*1e00*/  IMAD.SHL.U32 R89, R89, 0x2, RZ ;  /* 0x0000000259597824 */ /* 0x000fe200078e00ff */
[----:B------:R-:W-:Y:S06]  /*1e10*/  BAR.SYNC.DEFER_BLOCKING 0x0 ;  /* 0x0000000000007b1d */ /* 0x000fec0000010000 */
.L_x_375:
        /* <DEDUP_REMOVED lines=19> */
[----:B--2---:R-:W2:Y:S04]  /*1f50*/  @!P0 LDG.E R92, [R4.64] ;  /* 0x00000018045c8981 */ /* 0x004ea8000c1e1900 */
[----:B------:R-:W-:Y:S01]  /*1f60*/  IMAD R0, R70, c[0x0][0x1e0], RZ ;  /* 0x0000780046007a24 */ /* 0x000fe200078e02ff */
[----:B------:R-:W-:Y:S03]  /*1f70*/  BAR.SYNC.DEFER_BLOCKING 0x0 ;  /* 0x0000000000007b1d */ /* 0x000fe60000010000 */
[----:B------:R-:W-:Y:S05]  /*1f80*/  IMAD R0, R71, c[0x0][0x1e4], R0 ;  /* 0x0000790047007a24 */ /* 0x000fea00078e0200 */
[----:B------:R-:W-:Y:S02]  /*1f90*/  IADD3 R3, R3, R0, RZ ;  /* 0x0000000003037210 */ /* 0x000fe40007ffe0ff */
[----:B--2---:R-:W-:Y:S03]  /*1fa0*/  SHF.R.S32.HI R69, RZ, 0x1f, R92 ;  /* 0x0000001fff457819 */ /* 0x004fe6000001145c */
[----:B------:R-:W-:Y:S04]  /*1fb0*/  IMAD.WIDE.U32 R2, R92, c[0x0][0x1f0], R2 ;  /* 0x00007c005c027a25 */ /* 0x000fe800078e0002 */
[----:B------:R-:W-:Y:S01]  /*1fc0*/  IMAD R0, R69, c[0x0][0x1f0], RZ ;  /* 0x00007c0045007a24 */ /* 0x000fe200078e02ff */
[----:B------:R-:W-:Y:S03]  /*1fd0*/  IADD3 R55, P1, R2, UR36, RZ ;  /* 0x0000002402377c10 */ /* 0x000fe6000ff3e0ff */
[----:B------:R-:W-:Y:S01]  /*1fe0*/  IMAD R0, R92, c[0x0][0x1f4], R0 ;  /* 0x00007d005c007a24 */ /* 0x000fe200078e0200 */
[----:B------:R-:W-:Y:S04]  /*1ff0*/  LEA R54, P0, R55, c[0x0][0x1c8], 0x1 ;  /* 0x0000720037367a11 */ /* 0x000fe800078008ff */
[----:B------:R-:W-:Y:S04]  /*2000*/  IADD3.X R0, R3, UR31, R0, P1, !PT ;  /* 0x0000001f03007c10 */ /* 0x000fe80008ffe400 */
[----:B------:R-:W-:Y:S01]  /*2010*/  LEA.HI.X R55, R55, c[0x0][0x1cc], R0, 0x1, P0 ;  /* 0x0000730037377a11 */ /* 0x000fe200000f0c00 */
[----:B-1----:R-:W-:-:S05]  /*2020*/  @!P6 BRA `(.L_x_358) ;  /* 0x000026a00000e947 */ /* 0x002fca0003800000 */
[C---:B------:R-:W-:Y:S01]  /*2030*/  IMAD R13, R103.reuse, UR7, RZ ;  /* 0x00000007670d7c24 */ /* 0x040fe2000f8e02ff */
[----:B------:R-:W-:Y:S01]  /*2040*/  ISETP.NE.AND P0, PT, RZ, UR4, PT ;  /* 0x00000004ff007c0c */ /* 0x000fe2000bf05270 */
[C---:B------:R-:W-:Y:S01]  /*2050*/  IMAD R3, R103.reuse, UR27, RZ ;  /* 0x0000001b67037c24 */ /* 0x040fe2000f8e02ff */
[----:B------:R-:W-:Y:S01]  /*2060*/  SHF.R.S32.HI R0, RZ, 0x1f, R103 ;  /* 0x0000001fff007819 */ /* 0x000fe20000011467 */
[C---:B------:R-:W-:Y:S01]  /*2070*/  IMAD.WIDE.U32 R6, R103.reuse, UR6, RZ ;  /* 0x0000000667067c25 */ /* 0x040fe2000f8e00ff */
        /* <DEDUP_REMOVED lines=47> */
.L_x_361:
[----:B------:R-:W-:Y:S05]  /*2370*/  BSYNC B0 ;  /* 0x0000000000007941 */ /* 0x000fea0003800000 */
.L_x_360:
[----:B------:R-:W2:Y:S04]  /*2380*/  SHFL.IDX PT, R55, R55, RZ, 0x181f ;  /* 0x00181fff37377589 */ /* 0x000ea800000e0000 */
[----:B------:R-:W3:Y:S01]  /*2390*/  SHFL.IDX PT, R54, R54, RZ, 0x181f ;  /* 0x00181fff36367589 */ /* 0x000ee200000e0000 */
[----:B------:R-:W-:-:S05]  /*23a0*/  @P2 BRA `(.L_x_362) ;  /* 0x000024d000002947 */ /* 0x000fca0003800000 */
[----:B------:R-:W-:Y:S01]  /*23b0*/  ISETP.GE.AND P0, PT, R16, c[0x0][0x1d4], PT ;  /* 0x0000750010007a0c */ /* 0x000fe20003f06270 */
[----:B-1---5:R-:W-:Y:S01]  /*23c0*/  IMAD.MOV.U32 R2, RZ, RZ, R26 ;  /* 0x000000ffff027224 */ /* 0x022fe200078e001a */
[----:B------:R-:W-:Y:S01]  /*23d0*/  BSSY B0, `(.L_x_363) ;  /* 0x0000052000007945 */ /* 0x000fe20003800000 */
[----:B------:R-:W-:Y:S02]  /*23e0*/  IMAD.MOV.U32 R0, RZ, RZ, R27 ;  /* 0x000000ffff007224 */ /* 0x000fe400078e001b */
        /* <DEDUP_REMOVED lines=27> */
[C---:B---3--:R-:W-:Y:S01]  /*25a0*/  LEA R62, P1, R16.reuse, R54, 0x1 ;  /* 0x00000036103e7211 */ /* 0x048fe200078208ff */
[----:B------:R-:W-:Y:S02]  /*25b0*/  IMAD.MOV.U32 R25, RZ, RZ, R31 ;  /* 0x000000ffff197224 */ /* 0x000fe400078e001f */
[----:B------:R-:W-:Y:S01]  /*25c0*/  IMAD.MOV.U32 R39, RZ, RZ, R53 ;  /* 0x000000ffff277224 */ /* 0x000fe200078e0035 */
[----:B--2---:R-:W-:Y:S05]  /*25d0*/  LEA.HI.X R63, R16, R55, R17, 0x1, P1 ;  /* 0x00000037103f7211 */ /* 0x004fea00008f0c11 */
        /* <DEDUP_REMOVED lines=49> */
.L_x_364:
[----:B------:R-:W-:Y:S05]  /*28f0*/  BSYNC B0 ;  /* 0x0000000000007941 */ /* 0x000fea0003800000 */
.L_x_363:
[----:B------:R-:W-:Y:S01]  /*2900*/  ISETP.GE.AND P0, PT, R11, c[0x0][0x1d4], PT ;  /* 0x000075000b007a0c */ /* 0x000fe20003f06270 */
[----:B------:R-:W-:Y:S01]  /*2910*/  @!UPT UIADD3 URZ, URZ, URZ, URZ ;  /* 0x0000003f3f3ff290 */ /* 0x000fe2000fffe03f */
[----:B------:R-:W-:Y:S11]  /*2920*/  BSSY B0, `(.L_x_365) ;  /* 0x0000037000007945 */ /* 0x000ff60003800000 */
[----:B------:R-:W-:-:S05]  /*2930*/  @P0 BRA `(.L_x_366) ;  /* 0x0000035000000947 */ /* 0x000fca0003800000 */
[----:B------:R-:W-:Y:S01]  /*2940*/  ISETP.GE.AND P0, PT, R10, c[0x0][0x27c], PT ;  /* 0x00009f000a007a0c */ /* 0x000fe20003f06270 */
[----:B-1----:R-:W1:Y:S01]  /*2950*/  LDS.128 R20, [R104+0xd080] ;  /* 0x00d0800068147984 */ /* 0x002e620000000c00 */
[C---:B---3--:R-:W-:Y:S04]  /*2960*/  LEA R58, P1, R97.reuse, R54, 0x1 ;  /* 0x00000036613a7211 */ /* 0x048fe800078208ff */
[----:B--2---:R-:W-:Y:S07]  /*2970*/  LEA.HI.X R59, R97, R55, R88, 0x1, P1 ;  /* 0x00000037613b7211 */ /* 0x004fee00008f0c58 */
        /* <DEDUP_REMOVED lines=49> */
.L_x_366:
[----:B------:R-:W-:Y:S05]  /*2c90*/  BSYNC B0 ;  /* 0x0000000000007941 */ /* 0x000fea0003800000 */
.L_x_365:
        /* <DEDUP_REMOVED lines=57> */
.L_x_368:
[----:B------:R-:W-:Y:S05]  /*3030*/  BSYNC B0 ;  /* 0x0000000000007941 */ /* 0x000fea0003800000 */
.L_x_367:
[----:B------:R-:W-:Y:S11]  /*3040*/  ISETP.GE.AND P0, PT, R108, c[0x0][0x1d4], PT ;  /* 0x000075006c007a0c */ /* 0x000ff60003f06270 */
[----:B------:R-:W-:Y:S02]  /*3050*/  @!UPT UIADD3 URZ, URZ, URZ, URZ ;  /* 0x0000003f3f3ff290 */ /* 0x000fe4000fffe03f */
        /* <DEDUP_REMOVED lines=55> */
.L_x_359:
        /* <DEDUP_REMOVED lines=29> */
.L_x_370:
[----:B------:R-:W-:Y:S05]  /*35a0*/  BSYNC B0 ;  /* 0x0000000000007941 */ /* 0x000fea0003800000 */
.L_x_369:
[----:B------:R2:W3:Y:S04]  /*35b0*/  SHFL.IDX PT, R129, R55, RZ, 0x181f ;  /* 0x00181fff37817589 */ /* 0x0004e800000e0000 */
[----:B------:R2:W4:Y:S01]  /*35c0*/  SHFL.IDX PT, R128, R54, RZ, 0x181f ;  /* 0x00181fff36807589 */ /* 0x00052200000e0000 */
[----:B------:R-:W-:-:S05]  /*35d0*/  @P2 BRA `(.L_x_362) ;  /* 0x000012a000002947 */ /* 0x000fca0003800000 */
[----:B------:R-:W-:Y:S01]  /*35e0*/  ISETP.GE.AND P0, PT, R16, c[0x0][0x1d4], PT ;  /* 0x0000750010007a0c */ /* 0x000fe20003f06270 */
[----:B-----5:R-:W-:Y:S01]  /*35f0*/  IMAD.MOV.U32 R4, RZ, RZ, R26 ;  /* 0x000000ffff047224 */ /* 0x020fe200078e001a */
[----:B------:R-:W-:Y:S01]  /*3600*/  IADD3 R110, -R91, c[0x0][0x1d4], RZ ;  /* 0x000075005b6e7a10 */ /* 0x000fe20007ffe1ff */
[----:B------:R-:W-:Y:S01]  /*3610*/  IMAD.MOV.U32 R3, RZ, RZ, R27 ;  /* 0x000000ffff037224 */ /* 0x000fe200078e001b */
[----:B------:R-:W-:Y:S01]  /*3620*/  BSSY B0, `(.L_x_371) ;  /* 0x000008e000007945 */ /* 0x000fe20003800000 */
[----:B------:R-:W-:Y:S01]  /*3630*/  IMAD.MOV.U32 R2, RZ, RZ, R24 ;  /* 0x000000ffff027224 */ /* 0x000fe200078e0018 */
        /* <DEDUP_REMOVED lines=8> */
[----:B--2---:R-:W-:Y:S01]  /*36c0*/  PRMT R55, R8, 0x7610, R55 ;  /* 0x0000761008377816 */ /* 0x004fe20000000037 */
        /* <DEDUP_REMOVED lines=26> */
[----:B------:R-:W-:Y:S02]  /*3870*/  @!P0 SHF.R.U64 R42, R42, 0x10, R43 ;  /* 0x000000102a2a8819 */ /* 0x000fe4000000122b */
        /* <DEDUP_REMOVED lines=84> */
[----:B------:R-:W-:Y:S01]  /*3dc0*/  @!P0 F2FP.BF16.PACK_AB R131, R4, R3 ;  /* 0x000000030483823e */ /* 0x000fe200000010ff */
[----:B------:R-:W-:Y:S02]  /*3dd0*/  @!P0 FMUL.FTZ R8, R32, R29 ;  /* 0x0000001d20088220 */ /* 0x000fe40000410000 */
[----:B------:R-:W-:Y:S02]  /*3de0*/  @!P0 FFMA.FTZ R6, R47, R49, R6 ;  /* 0x000000312f068223 */ /* 0x000fe40000010006 */
[----:B------:R-:W-:Y:S01]  /*3df0*/  @!P0 IMAD.MOV.U32 R62, RZ, RZ, R134 ;  /* 0x000000ffff3e8224 */ /* 0x000fe200078e0086 */
[----:B----4-:R-:W-:Y:S01]  /*3e00*/  IADD3 R134, P2, R128, R83, RZ ;  /* 0x0000005380867210 */ /* 0x010fe20007f5e0ff */
[----:B------:R-:W-:Y:S01]  /*3e10*/  @!P0 FFMA.FTZ R7, R50, R51, R7 ;  /* 0x0000003332078223 */ /* 0x000fe20000010007 */
[----:B------:R-:W-:Y:S01]  /*3e20*/  @!P0 F2FP.BF16.PACK_AB R132, R6, R5 ;  /* 0x000000050684823e */ /* 0x000fe200000010ff */
[----:B------:R-:W-:Y:S01]  /*3e30*/  @!P0 FFMA.FTZ R8, R53, R52, R8 ;  /* 0x0000003435088223 */ /* 0x000fe20000010008 */
[----:B---3--:R-:W-:Y:S01]  /*3e40*/  IADD3.X R135, R129, R82, RZ, P2, !PT ;  /* 0x0000005281877210 */ /* 0x008fe200017fe4ff */
[----:B------:R-:W-:Y:S01]  /*3e50*/  @!P0 IMAD.MOV.U32 R60, RZ, RZ, R130 ;  /* 0x000000ffff3c8224 */ /* 0x000fe200078e0082 */
[----:B------:R-:W-:Y:S01]  /*3e60*/  @!P0 F2FP.BF16.PACK_AB R130, R2, R0 ;  /* 0x000000000282823e */ /* 0x000fe200000010ff */
[----:B------:R-:W-:Y:S01]  /*3e70*/  @!P0 IMAD.MOV.U32 R63, RZ, RZ, R137 ;  /* 0x000000ffff3f8224 */ /* 0x000fe200078e0089 */
[----:B------:R-:W-:Y:S01]  /*3e80*/  @!P0 F2FP.BF16.PACK_AB R133, R8, R7 ;  /* 0x000000070885823e */ /* 0x000fe200000010ff */
[----:B------:R-:W-:Y:S01]  /*3e90*/  @!P1 IMAD.WIDE R136, R78, 0x2, R128 ;  /* 0x000000024e889825 */ /* 0x000fe200078e0280 */
[----:B------:R-:W-:Y:S02]  /*3ea0*/  @!P0 MOV R22, R132 ;  /* 0x0000008400168202 */ /* 0x000fe40000000f00 */
[----:B------:R1:W-:Y:S01]  /*3eb0*/  ST.E.128 [R134.64], R60 ;  /* 0x0000003c86007985 */ /* 0x0003e2000c101d18 */
[----:B------:R-:W-:Y:S02]  /*3ec0*/  @!P0 IMAD.MOV.U32 R20, RZ, RZ, R130 ;  /* 0x000000ffff148224 */ /* 0x000fe400078e0082 */
[----:B------:R-:W-:Y:S02]  /*3ed0*/  @!P0 IMAD.MOV.U32 R21, RZ, RZ, R131 ;  /* 0x000000ffff158224 */ /* 0x000fe400078e0083 */
[----:B------:R-:W-:Y:S05]  /*3ee0*/  @!P0 IMAD.MOV.U32 R23, RZ, RZ, R133 ;  /* 0x000000ffff178224 */ /* 0x000fea00078e0085 */
[----:B------:R1:W-:Y:S02]  /*3ef0*/  @!P1 ST.E.128 [R136.64], R20 ;  /* 0x0000001488009985 */ /* 0x0003e4000c101d18 */
.L_x_372:
[----:B------:R-:W-:Y:S05]  /*3f00*/  BSYNC B0 ;  /* 0x0000000000007941 */ /* 0x000fea0003800000 */
.L_x_371:
[----:B------:R-:W-:Y:S11]  /*3f10*/  ISETP.GE.AND P0, PT, R11, c[0x0][0x1d4], PT ;  /* 0x000075000b007a0c */ /* 0x000ff60003f06270 */
[----:B------:R-:W-:Y:S02]  /*3f20*/  @!UPT UIADD3 URZ, URZ, URZ, URZ ;  /* 0x0000003f3f3ff290 */ /* 0x000fe4000fffe03f */
[----:B------:R-:W-:-:S05]  /*3f30*/  @P0 BRA `(.L_x_362) ;  /* 0x0000094000000947 */ /* 0x000fca0003800000 */
[----:B------:R-:W-:Y:S01]  /*3f40*/  SEL R110, R91, R110, !P4 ;  /* 0x0000006e5b6e7207 */ /* 0x000fe20006000000 */
[----:B------:R-:W2:Y:S01]  /*3f50*/  LDS.128 R48, [R89+0xc080] ;  /* 0x00c0800059307984 */ /* 0x000ea20000000c00 */
        /* <DEDUP_REMOVED lines=21> */
[C---:B--2---:R-:W-:Y:S01]  /*40b0*/  @!P0 LOP3.LUT R36, R49.reuse, 0xffff0000, RZ, 0xc0, !PT ;  /* 0xffff000031248812 */ /* 0x044fe200078ec0ff */
        /* <DEDUP_REMOVED lines=44> */
[----:B----4-:R-:W-:Y:S01]  /*4380*/  IADD3 R52, P1, R128, R85, RZ ;  /* 0x0000005580347210 */ /* 0x010fe20007f3e0ff */
        /* <DEDUP_REMOVED lines=19> */
[----:B---3--:R-:W-:Y:S01]  /*44c0*/  IMAD.X R53, R129, 0x1, R84, P1 ;  /* 0x0000000181357824 */ /* 0x008fe200008e0654 */
        /* <DEDUP_REMOVED lines=32> */
.L_x_358:
[----:B------:R-:W1:Y:S01]  /*46d0*/  SHFL.IDX PT, R55, R55, RZ, 0x181f ;  /* 0x00181fff37377589 */ /* 0x000e6200000e0000 */
[----:B------:R-:W-:Y:S03]  /*46e0*/  IADD3 R68, -R72, UR18, RZ ;  /* 0x0000001248447c10 */ /* 0x000fe6000fffe1ff */
[----:B------:R-:W2:Y:S01]  /*46f0*/  SHFL.IDX PT, R54, R54, RZ, 0x181f ;  /* 0x00181fff36367589 */ /* 0x000ea200000e0000 */
[----:B------:R-:W-:Y:S04]  /*4700*/  IMNMX R68, R68, 0x20, PT ;  /* 0x0000002044447817 */ /* 0x000fe80003800200 */
[----:B------:R-:W-:Y:S11]  /*4710*/  ISETP.GT.AND P0, PT, R68, R111, PT ;  /* 0x0000006f4400720c */ /* 0x000ff60003f04270 */
[----:B------:R-:W-:Y:S02]  /*4720*/  @!UPT UIADD3 URZ, URZ, URZ, URZ ;  /* 0x0000003f3f3ff290 */ /* 0x000fe4000fffe03f */
[----:B------:R-:W-:-:S05]  /*4730*/  @!P0 BRA `(.L_x_362) ;  /* 0x0000014000008947 */ /* 0x000fca0003800000 */
[C---:B------:R-:W-:Y:S02]  /*4740*/  ISETP.GE.AND P0, PT, R16.reuse, c[0x0][0x1d4], PT ;  /* 0x0000750010007a0c */ /* 0x040fe40003f06270 */
[----:B------:R-:W-:Y:S11]  /*4750*/  ISETP.GE.AND P2, PT, R11, c[0x0][0x1d4], PT ;  /* 0x000075000b007a0c */ /* 0x000ff60003f46270 */
[----:B------:R-:W3:Y:S01]  /*4760*/  @!P0 LDS.128 R4, [R104+0xc080] ;  /* 0x00c0800068048984 */ /* 0x000ee20000000c00 */
[CC--:B--2---:R-:W-:Y:S04]  /*4770*/  @!P0 LEA R28, P1, R16.reuse, R54.reuse, 0x1 ;  /* 0x00000036101c8211 */ /* 0x0c4fe800078208ff */
[-C--:B-1----:R-:W-:Y:S02]  /*4780*/  @!P0 LEA.HI.X R29, R16, R55.reuse, R17, 0x1, P1 ;  /* 0x00000037101d8211 */ /* 0x082fe400008f0c11 */
[----:B------:R-:W-:Y:S03]  /*4790*/  ISETP.GE.AND P1, PT, R109, c[0x0][0x1d4], PT ;  /* 0x000075006d007a0c */ /* 0x000fe60003f26270 */
[----:B---3--:R-:W-:Y:S01]  /*47a0*/  @!P0 ST.E.128 [R28.64], R4 ;  /* 0x000000041c008985 */ /* 0x008fe2000c101d18 */
[CC--:B------:R-:W-:Y:S03]  /*47b0*/  @!P2 LEA R18, P0, R97.reuse, R54.reuse, 0x1 ;  /* 0x000000366112a211 */ /* 0x0c0fe600078008ff */
[----:B------:R-:W1:Y:S01]  /*47c0*/  @!P2 LDS.128 R24, [R104+0xd080] ;  /* 0x00d080006818a984 */ /* 0x000e620000000c00 */
[-C--:B------:R-:W-:Y:S02]  /*47d0*/  @!P2 LEA.HI.X R19, R97, R55.reuse, R88, 0x1, P0 ;  /* 0x000000376113a211 */ /* 0x080fe400000f0c58 */
[----:B------:R-:W-:Y:S03]  /*47e0*/  ISETP.GE.AND P0, PT, R108, c[0x0][0x1d4], PT ;  /* 0x000075006c007a0c */ /* 0x000fe60003f06270 */
[----:B-1----:R-:W-:Y:S01]  /*47f0*/  @!P2 ST.E.128 [R18.64], R24 ;  /* 0x000000181200a985 */ /* 0x002fe2000c101d18 */
[CC--:B------:R-:W-:Y:S03]  /*4800*/  @!P1 LEA R2, P2, R96.reuse, R54.reuse, 0x1 ;  /* 0x0000003660029211 */ /* 0x0c0fe600078408ff */
[----:B------:R-:W1:Y:S01]  /*4810*/  @!P1 LDS.128 R20, [R104+0xe080] ;  /* 0x00e0800068149984 */ /* 0x000e620000000c00 */
[-C--:B------:R-:W-:Y:S05]  /*4820*/  @!P1 LEA.HI.X R3, R96, R55.reuse, R87, 0x1, P2 ;  /* 0x0000003760039211 */ /* 0x080fea00010f0c57 */
[----:B-1----:R-:W-:Y:S01]  /*4830*/  @!P1 ST.E.128 [R2.64], R20 ;  /* 0x0000001402009985 */ /* 0x002fe2000c101d18 */
[C---:B------:R-:W-:Y:S03]  /*4840*/  @!P0 LEA R54, P1, R95.reuse, R54, 0x1 ;  /* 0x000000365f368211 */ /* 0x040fe600078208ff */
[----:B------:R-:W1:Y:S01]  /*4850*/  @!P0 LDS.128 R4, [R104+0xf080] ;  /* 0x00f0800068048984 */ /* 0x000e620000000c00 */
[----:B------:R-:W-:Y:S05]  /*4860*/  @!P0 LEA.HI.X R55, R95, R55, R86, 0x1, P1 ;  /* 0x000000375f378211 */ /* 0x000fea00008f0c56 */
[----:B-1----:R1:W-:Y:S04]  /*4870*/  @!P0 ST.E.128 [R54.64], R4 ;  /* 0x0000000436008985 */ /* 0x0023e8000c101d18 */
.L_x_362:
[----:B------:R-:W-:Y:S05]  /*4880*/  BSYNC B1 ;  /* 0x0000000000017941 */ /* 0x000fea0003800000 */
.L_x_357:
[----:B------:R-:W-:Y:S01]  /*4890*/  IMAD.IADD R72, R81, 0x1, -R72 ;  /* 0x0000000151487824 */ /* 0x000fe200078e0a48 */
[----:B------:R-:W-:Y:S04]  /*48a0*/  BSSY B0, `(.L_x_373) ;  /* 0x000003c000007945 */ /* 0x000fe80003800000 */
[----:B------:R-:W-:Y:S11]  /*48b0*/  ISETP.GE.AND P0, PT, R72, 0x1, PT ;  /* 0x000000014800780c */ /* 0x000ff60003f06270 */
[----:B------:R-:W-:Y:S02]  /*48c0*/  @!UPT UIADD3 URZ, URZ, URZ, URZ ;  /* 0x0000003f3f3ff290 */ /* 0x000fe4000fffe03f */
[----:B-1----:R-:W-:Y:S01]  /*48d0*/  @P0 IMAD.WIDE R4, R103, 0x20, R124 ;  /* 0x0000002067040825 */ /* 0x002fe200078e027c */
[----:B------:R-:W-:Y:S03]  /*48e0*/  @P0 ISETP.NE.U32.AND P2, PT, R102, RZ, PT ;  /* 0x000000ff6600020c */ /* 0x000fe60003f45070 */
[----:B------:R-:W-:Y:S02]  /*48f0*/  @P0 IMAD.MOV.U32 R78, RZ, RZ, R120 ;  /* 0x000000ffff4e0224 */ /* 0x000fe400078e0078 */
[----:B------:R-:W-:Y:S02]  /*4900*/  @P0 IMAD R0, R5, c[0x0][0x258], RZ ;  /* 0x0000960005000a24 */ /* 0x000fe400078e02ff */
[C---:B------:R-:W-:Y:S04]  /*4910*/  @P0 IMAD.WIDE.U32 R2, R4.reuse, c[0x0][0x258], R78 ;  /* 0x0000960004020a25 */ /* 0x040fe800078e004e */
[----:B------:R-:W-:Y:S01]  /*4920*/  @P0 IMAD R0, R4, c[0x0][0x25c], R0 ;  /* 0x0000970004000a24 */ /* 0x000fe200078e0200 */
[C---:B------:R-:W-:Y:S04]  /*4930*/  @P0 LEA R6, P1, R2.reuse, c[0x0][0x250], 0x1 ;  /* 0x0000940002060a11 */ /* 0x040fe800078208ff */
[----:B------:R-:W-:Y:S04]  /*4940*/  @P0 IADD3 R0, R3, R0, RZ ;  /* 0x0000000003000210 */ /* 0x000fe80007ffe0ff */
[----:B------:R-:W-:Y:S01]  /*4950*/  @P0 LEA.HI.X R7, R2, c[0x0][0x254], R0, 0x1, P1 ;  /* 0x0000950002070a11 */ /* 0x000fe200008f0c00 */
[----:B------:R-:W-:Y:S01]  /*4960*/  IMAD R0, R70, c[0x0][0x208], RZ ;  /* 0x0000820046007a24 */ /* 0x000fe200078e02ff */
[----:B------:R-:W-:Y:S01]  /*4970*/  @P0 ISETP.NE.U32.AND P1, PT, R101, RZ, PT ;  /* 0x000000ff6500020c */ /* 0x000fe20003f25070 */
[C---:B------:R-:W-:Y:S02]  /*4980*/  IMAD.WIDE.U32 R2, R71.reuse, c[0x0][0x208], RZ ;  /* 0x0000820047027a25 */ /* 0x040fe400078e00ff */
        /* <DEDUP_REMOVED lines=10> */
[C---:B-----5:R-:W-:Y:S02]  /*4a30*/  IMAD.WIDE.U32 R18, R92.reuse, c[0x0][0x218], R2 ;  /* 0x000086005c127a25 */ /* 0x060fe400078e0002 */
        /* <DEDUP_REMOVED lines=8> */
[----:B------:R1:W4:Y:S01]  /*4ac0*/  SHFL.IDX PT, R0, R2, RZ, 0x181f ;  /* 0x00181fff02007589 */ /* 0x00032200000e0000 */
[----:B------:R-:W-:Y:S03]  /*4ad0*/  ISETP.GT.AND P0, PT, R68, R111, PT ;  /* 0x0000006f4400720c */ /* 0x000fe60003f04270 */
[----:B------:R1:W3:Y:S01]  /*4ae0*/  SHFL.IDX PT, R3, R4, RZ, 0x181f ;  /* 0x00181fff04037589 */ /* 0x0002e200000e0000 */
[----:B------:R-:W-:Y:S04]  /*4af0*/  DEPBAR.LE SB0, 0x0 ;  /* 0x000080000000791a */ /* 0x000fe80000000000 */
[----:B------:R-:W-:Y:S06]  /*4b00*/  BAR.SYNC.DEFER_BLOCKING 0x0 ;  /* 0x0000000000007b1d */ /* 0x000fec0000010000 */
[----:B------:R-:W-:-:S05]  /*4b10*/  @!P0 BRA `(.L_x_374) ;  /* 0x0000014000008947 */ /* 0x000fca0003800000 */
[C---:B----4-:R-:W-:Y:S02]  /*4b20*/  ISETP.GE.AND P0, PT, R16.reuse, c[0x0][0x1d4], PT ;  /* 0x0000750010007a0c */ /* 0x050fe40003f06270 */
[----:B------:R-:W-:Y:S11]  /*4b30*/  ISETP.GE.AND P2, PT, R11, c[0x0][0x1d4], PT ;  /* 0x000075000b007a0c */ /* 0x000ff60003f46270 */
[----:B-1----:R-:W1:Y:S01]  /*4b40*/  @!P0 LDS.128 R4, [R104+0x8080] ;  /* 0x0080800068048984 */ /* 0x002e620000000c00 */
[CC--:B------:R-:W-:Y:S04]  /*4b50*/  @!P0 LEA R30, P1, R16.reuse, R0.reuse, 0x1 ;  /* 0x00000000101e8211 */ /* 0x0c0fe800078208ff */
[-C--:B---3--:R-:W-:Y:S02]  /*4b60*/  @!P0 LEA.HI.X R31, R16, R3.reuse, R17, 0x1, P1 ;  /* 0x00000003101f8211 */ /* 0x088fe400008f0c11 */
[----:B------:R-:W-:Y:S03]  /*4b70*/  ISETP.GE.AND P1, PT, R109, c[0x0][0x1d4], PT ;  /* 0x000075006d007a0c */ /* 0x000fe60003f26270 */
[----:B-1----:R-:W-:Y:S01]  /*4b80*/  @!P0 ST.E.128 [R30.64], R4 ;  /* 0x000000041e008985 */ /* 0x002fe2000c101d18 */
        /* <DEDUP_REMOVED lines=13> */
.L_x_374:
[----:B----4-:R-:W-:Y:S05]  /*4c60*/  BSYNC B0 ;  /* 0x0000000000007941 */ /* 0x010fea0003800000 */
.L_x_373:
[C---:B------:R-:W-:Y:S02]  /*4c70*/  ISETP.GT.AND P0, PT, R103.reuse, R80, PT ;  /* 0x000000506700720c */ /* 0x040fe40003f04270 */
[----:B------:R-:W-:Y:S11]  /*4c80*/  IADD3 R103, R103, -0x1, RZ ;  /* 0xffffffff67677810 */ /* 0x000ff60007ffe0ff */
[----:B-1-3--:R-:W-:Y:S01]  /*4c90*/  @P0 SHF.R.S32.HI R3, RZ, 0x1f, R103 ;  /* 0x0000001fff030819 */ /* 0x00afe20000011467 */
        /* <DEDUP_REMOVED lines=22> */
.L_x_354:
[----:B------:R-:W-:Y:S01]  /*4e00*/  UIADD3 UR6, UR15, 0x7f, URZ ;  /* 0x0000007f0f067890 */ /* 0x000fe2000fffe03f */
[----:B------:R-:W-:Y:S01]  /*4e10*/  PLOP3.LUT P0, PT, PT, PT, UP2, 0x40, 0x0 ;  /* 0x000000000000781c */ /* 0x000fe20003f0e828 */
[----:B------:R-:W-:-:S02]  /*4e20*/  ULDC.64 UR4, c[0x0][0x2c8] ;  /* 0x0000b20000047ab9 */ /* 0x000fc40000000a00 */
[----:B------:R-:W-:Y:S02]  /*4e30*/  UIMAD.WIDE.U32 UR18, UR6, UR4, URZ ;  /* 0x00000004061272a5 */ /* 0x000fe4000f8e003f */
[----:B------:R-:W-:Y:S02]  /*4e40*/  ULDC UR7, c[0x0][0x328] ;  /* 0x0000ca0000077ab9 */ /* 0x000fe40000000800 */
[----:B------:R-:W-:-:S04]  /*4e50*/  @UP3 USHF.R.U32.HI UR6, URZ, UR5, UR19 ;  /* 0x000000053f063299 */ /* 0x000fc80008011613 */
[----:B------:R-:W-:-:S04]  /*4e60*/  UIADD3 UR4, UR10, UR6, URZ ;  /* 0x000000060a047290 */ /* 0x000fc8000fffe03f */
[----:B------:R-:W-:Y:S01]  /*4e70*/  UIADD3 UR7, UR4, UR7, URZ ;  /* 0x0000000704077290 */ /* 0x000fe2000fffe03f */
[----:B------:R-:W-:Y:S05]  /*4e80*/  @P0 BRA `(.L_x_376) ;  /* 0x0000013000000947 */ /* 0x000fea0003800000 */
[----:B------:R-:W-:Y:S01]  /*4e90*/  ISETP.LT.AND P0, PT, RZ, UR4, PT ;  /* 0x00000004ff007c0c */ /* 0x000fe2000bf01270 */
[----:B------:R-:W-:Y:S02]  /*4ea0*/  UIADD3 UR10, UR4, -0x1, URZ ;  /* 0xffffffff040a7890 */ /* 0x000fe4000fffe03f */
        /* <DEDUP_REMOVED lines=9> */
.L_x_377:
[----:B------:R-:W-:Y:S02]  /*4f40*/  UISETP.NE.AND UP0, UPT, UR6, 0x1, UPT ;  /* 0x000000010600788c */ /* 0x000fe4000bf05270 */
[----:B------:R-:W-:Y:S02]  /*4f50*/  ULDC.64 UR4, c[0x0][0x330] ;  /* 0x0000cc0000047ab9 */ /* 0x000fe40000000a00 */
[----:B------:R-:W-:-:S07]  /*4f60*/  UIMAD.WIDE.U32 UR18, UR10, UR4, URZ ;  /* 0x000000040a1272a5 */ /* 0x000fce000f8e003f */
[----:B------:R-:W-:Y:S02]  /*4f70*/  @UP0 USHF.R.U32.HI UR10, URZ, UR5, UR19 ;  /* 0x000000053f0a0299 */ /* 0x000fe40008011613 */
.L_x_378:
[----:B------:R-:W-:Y:S02]  /*4f80*/  ULDC UR4, c[0x0][0x32c] ;  /* 0x0000cb0000047ab9 */ /* 0x000fe40000000800 */
[----:B------:R-:W-:-:S04]  /*4f90*/  UIMAD UR4, UR10, UR6, UR4 ;  /* 0x000000060a0472a4 */ /* 0x000fc8000f8e0204 */
[----:B------:R-:W-:-:S04]  /*4fa0*/  UISETP.LT.AND UP0, UPT, UR7, UR4, UPT ;  /* 0x000000040700728c */ /* 0x000fc8000bf01270 */
[----:B------:R-:W-:-:S04]  /*4fb0*/  USEL UR7, UR7, UR4, UP0 ;  /* 0x0000000407077287 */ /* 0x000fc80008000000 */
.L_x_376:
[----:B------:R-:W-:Y:S01]  /*4fc0*/  UIADD3 UR6, UR7, 0x1f, URZ ;  /* 0x0000001f07067890 */ /* 0x000fe2000fffe03f */
[----:B------:R-:W-:Y:S01]  /*4fd0*/  PLOP3.LUT P0, PT, PT, PT, UP2, 0x40, 0x0 ;  /* 0x000000000000781c */ /* 0x000fe20003f0e828 */
[----:B------:R-:W-:Y:S02]  /*4fe0*/  ULDC.64 UR4, c[0x0][0x2c8] ;  /* 0x0000b20000047ab9 */ /* 0x000fe40000000a00 */
[----:B------:R-:W-:Y:S02]  /*4ff0*/  USHF.R.S32.HI UR10, URZ, 0x1f, UR6 ;  /* 0x0000001f3f0a7899 */ /* 0x000fe40008011406 */
[----:B------:R-:W-:Y:S02]  /*5000*/  UIMAD.WIDE.U32 UR18, UR15, UR4, URZ ;  /* 0x000000040f1272a5 */ /* 0x000fe4000f8e003f */
[----:B------:R-:W-:Y:S02]  /*5010*/  ULEA.HI UR10, UR10, UR6, URZ, 0x5 ;  /* 0x000000060a0a7291 */ /* 0x000fe4000f8f283f */
[----:B------:R-:W-:-:S02]  /*5020*/  ULDC UR4, c[0x0][0x324] ;  /* 0x0000c90000047ab9 */ /* 0x000fc40000000800 */
[----:B------:R-:W-:Y:S02]  /*5030*/  UMOV UR6, UR15 ;  /* 0x0000000f00067c82 */ /* 0x000fe40008000000 */
[----:B------:R-:W-:Y:S02]  /*5040*/  USHF.R.S32.HI UR10, URZ, 0x5, UR10 ;  /* 0x000000053f0a7899 */ /* 0x000fe4000801140a */
[----:B------:R-:W-:Y:S02]  /*5050*/  @UP3 USHF.R.U32.HI UR6, URZ, UR5, UR19 ;  /* 0x000000053f063299 */ /* 0x000fe40008011613 */
[----:B------:R-:W-:Y:S02]  /*5060*/  UISETP.LT.AND UP0, UPT, UR10, UR8, UPT ;  /* 0x000000080a00728c */ /* 0x000fe4000bf01270 */
[----:B------:R-:W-:Y:S02]  /*5070*/  UIADD3 UR5, UR9, UR6, URZ ;  /* 0x0000000609057290 */ /* 0x000fe4000fffe03f */
[----:B------:R-:W-:-:S02]  /*5080*/  USEL UR10, UR10, UR8, UP0 ;  /* 0x000000080a0a7287 */ /* 0x000fc40008000000 */
[----:B------:R-:W-:Y:S01]  /*5090*/  UIADD3 UR6, UR5, -UR4, URZ ;  /* 0x8000000405067290 */ /* 0x000fe2000fffe03f */
        /* <DEDUP_REMOVED lines=13> */
.L_x_380:
[----:B------:R-:W-:Y:S02]  /*5170*/  ULDC UR4, c[0x0][0x32c] ;  /* 0x0000cb0000047ab9 */ /* 0x000fe40000000800 */
[----:B------:R-:W-:-:S03]  /*5180*/  UISETP.NE.AND UP0, UPT, UR4, 0x1, UPT ;  /* 0x000000010400788c */ /* 0x000fc6000bf05270 */
[----:B------:R-:W-:Y:S02]  /*5190*/  ULDC.64 UR4, c[0x0][0x330] ;  /* 0x0000cc0000047ab9 */ /* 0x000fe40000000a00 */
[----:B------:R-:W-:-:S06]  /*51a0*/  UIMAD.WIDE.U32 UR18, UR7, UR4, URZ ;  /* 0x00000004071272a5 */ /* 0x000fcc000f8e003f */
[----:B------:R-:W-:Y:S02]  /*51b0*/  @UP0 USHF.R.U32.HI UR7, URZ, UR5, UR19 ;  /* 0x000000053f070299 */ /* 0x000fe40008011613 */
.L_x_381:
[----:B------:R-:W-:Y:S02]  /*51c0*/  ULDC UR4, c[0x0][0x32c] ;  /* 0x0000cb0000047ab9 */ /* 0x000fe40000000800 */
[----:B------:R-:W-:-:S04]  /*51d0*/  UIMAD UR4, UR7, UR4, URZ ;  /* 0x00000004070472a4 */ /* 0x000fc8000f8e023f */
[----:B------:R-:W-:-:S04]  /*51e0*/  UISETP.LT.AND UP0, UPT, UR6, UR4, UPT ;  /* 0x000000040600728c */ /* 0x000fc8000bf01270 */
[----:B------:R-:W-:-:S04]  /*51f0*/  USEL UR6, UR6, UR4, !UP0 ;  /* 0x0000000406067287 */ /* 0x000fc8000c000000 */
.L_x_379:
[----:B------:R-:W-:Y:S01]  /*5200*/  USHF.R.S32.HI UR4, URZ, 0x1f, UR6 ;  /* 0x0000001f3f047899 */ /* 0x000fe20008011406 */
[----:B------:R-:W-:Y:S01]  /*5210*/  PLOP3.LUT P2, PT, PT, PT, PT, 0x80, 0x0 ;  /* 0x000000000000781c */ /* 0x000fe20003f4f070 */
[----:B------:R-:W-:Y:S01]  /*5220*/  IMAD.MOV.U32 R3, RZ, RZ, RZ ;  /* 0x000000ffff037224 */ /* 0x000fe200078e00ff */
[----:B------:R-:W-:Y:S01]  /*5230*/  CS2R R128, SRZ ;  /* 0x0000000000807805 */ /* 0x000fe2000001ff00 */
[----:B------:R-:W-:Y:S01]  /*5240*/  ULEA.HI UR4, UR4, UR6, URZ, 0x5 ;  /* 0x0000000604047291 */ /* 0x000fe2000f8f283f */
[----:B------:R-:W-:Y:S01]  /*5250*/  IMAD.MOV.U32 R130, RZ, RZ, RZ ;  /* 0x000000ffff827224 */ /* 0x000fe200078e00ff */
[----:B------:R-:W-:Y:S01]  /*5260*/  CS2R R126, SRZ ;  /* 0x00000000007e7805 */ /* 0x000fe2000001ff00 */
[----:B------:R-:W-:Y:S01]  /*5270*/  CS2R R124, SRZ ;  /* 0x00000000007c7805 */ /* 0x000fe2000001ff00 */
[----:B------:R-:W-:Y:S01]  /*5280*/  USHF.R.S32.HI UR8, URZ, 0x5, UR4 ;  /* 0x000000053f087899 */ /* 0x000fe20008011404 */
        /* <DEDUP_REMOVED lines=12> */
[----:B-1----:R-:W-:Y:S01]  /*5350*/  CS2R R104, SRZ ;  /* 0x0000000000687805 */ /* 0x002fe2000001ff00 */
        /* <DEDUP_REMOVED lines=26> */
[----:B--2---:R-:W-:Y:S01]  /*5500*/  CS2R R54, SRZ ;  /* 0x0000000000367805 */ /* 0x004fe2000001ff00 */
        /* <DEDUP_REMOVED lines=36> */
[----:B------:R-:W-:Y:S01]  /*5750*/  SHF.R.S32.HI R65, RZ, 0x1f, R66 ;  /* 0x0000001fff417819 */ /* 0x000fe20000011442 */
[----:B------:R-:W-:Y:S02]  /*5760*/  USHF.R.S32.HI UR6, URZ, 0x1f, UR17 ;  /* 0x0000001f3f067899 */ /* 0x000fe40008011411 */
[----:B------:R-:W-:Y:S01]  /*5770*/  ULDC.64 UR4, c[0x0][0x178] ;  /* 0x00005e0000047ab9 */ /* 0x000fe20000000a00 */
[----:B------:R1:W2:Y:S01]  /*5780*/  @P2 LDG.E R2, [R2.64] ;  /* 0x0000001802022981 */ /* 0x0002a2000c1e1900 */
[CC--:B------:R-:W-:Y:S01]  /*5790*/  LEA.HI R39, R65.reuse, R66.reuse, RZ, 0x3 ;  /* 0x0000004241277211 */ /* 0x0c0fe200078f18ff */
[----:B------:R-:W-:Y:S01]  /*57a0*/  UIMAD UR6, UR6, UR4, URZ ;  /* 0x00000004060672a4 */ /* 0x000fe2000f8e023f */
[----:B------:R-:W-:Y:S01]  /*57b0*/  PLOP3.LUT P1, PT, PT, PT, UP3, 0x80, 0x0 ;  /* 0x000000000000781c */ /* 0x000fe20003f2f038 */
[----:B------:R-:W-:Y:S01]  /*57c0*/  UIMAD.WIDE.U32 UR18, UR17, UR4, URZ ;  /* 0x00000004111272a5 */ /* 0x000fe2000f8e003f */
[----:B------:R-:W-:Y:S01]  /*57d0*/  PLOP3.LUT P0, PT, PT, PT, UP3, 0x80, 0x0 ;  /* 0x000000000000781c */ /* 0x000fe20003f0f038 */
[----:B------:R-:W-:Y:S01]  /*57e0*/  UIMAD UR17, UR17, UR5, UR6 ;  /* 0x00000005111172a4 */ /* 0x000fe2000f8e0206 */
[CC--:B------:R-:W-:Y:S01]  /*57f0*/  LEA.HI R60, R65.reuse, R66.reuse, RZ, 0x4 ;  /* 0x00000042413c7211 */ /* 0x0c0fe200078f20ff */
[----:B------:R-:W-:Y:S01]  /*5800*/  ULDC UR29, c[0x0][0x2c4] ;  /* 0x0000b100001d7ab9 */ /* 0x000fe20000000800 */
[----:B------:R-:W-:Y:S01]  /*5810*/  LEA.HI R145, R65, R66, RZ, 0x6 ;  /* 0x0000004241917211 */ /* 0x000fe200078f30ff */
[----:B------:R-:W-:Y:S01]  /*5820*/  ULDC.64 UR6, c[0x0][0x348] ;  /* 0x0000d20000067ab9 */ /* 0x000fe20000000a00 */
[----:B------:R-:W-:Y:S01]  /*5830*/  BSSY B0, `(.L_x_383) ;  /* 0x0000061000007945 */ /* 0x000fe20003800000 */
[----:B------:R-:W-:-:S02]  /*5840*/  UISETP.NE.U32.AND UP0, UPT, URZ, UR6, UPT ;  /* 0x000000063f00728c */ /* 0x000fc4000bf05070 */
[----:B------:R-:W-:Y:S01]  /*5850*/  ULDC.64 UR4, c[0x0][0x1b8] ;  /* 0x00006e0000047ab9 */ /* 0x000fe20000000a00 */
[----:B------:R-:W-:Y:S01]  /*5860*/  IMAD.SHL.U32 R145, R145, 0x8, RZ ;  /* 0x0000000891917824 */ /* 0x000fe200078e00ff */
[----:B------:R-:W-:Y:S02]  /*5870*/  UISETP.NE.AND.EX UP0, UPT, URZ, UR7, UPT, UP0 ;  /* 0x000000073f00728c */ /* 0x000fe4000bf05300 */
[----:B------:R-:W-:Y:S02]  /*5880*/  UIADD3 UR19, UR19, UR17, URZ ;  /* 0x0000001113137290 */ /* 0x000fe4000fffe03f */
[----:B------:R-:W-:Y:S01]  /*5890*/  UIMAD UR6, UR12, UR4, URZ ;  /* 0x000000040c0672a4 */ /* 0x000fe2000f8e023f */
[----:B------:R-:W-:Y:S01]  /*58a0*/  LOP3.LUT R145, R145, 0xfffffe00, RZ, 0xc0, !PT ;  /* 0xfffffe0091917812 */ /* 0x000fe200078ec0ff */
[----:B------:R-:W-:Y:S02]  /*58b0*/  USHF.R.S32.HI UR7, URZ, 0x1f, UR21 ;  /* 0x0000001f3f077899 */ /* 0x000fe40008011415 */
[----:B------:R-:W-:Y:S01]  /*58c0*/  UIMAD UR6, UR13, UR5, UR6 ;  /* 0x000000050d0672a4 */ /* 0x000fe2000f8e0206 */
[----:B-1----:R-:W-:Y:S01]  /*58d0*/  LOP3.LUT R3, R39, 0xfffffff8, RZ, 0xc0, !PT ;  /* 0xfffffff827037812 */ /* 0x002fe200078ec0ff */
[----:B------:R-:W-:Y:S01]  /*58e0*/  UIMAD.WIDE.U32 UR18, UR13, UR4, UR18 ;  /* 0x000000040d1272a5 */ /* 0x000fe2000f8e0012 */
[----:B------:R-:W-:Y:S01]  /*58f0*/  SHF.R.S32.HI R39, RZ, 0x3, R39 ;  /* 0x00000003ff277819 */ /* 0x000fe20000011427 */
[----:B------:R-:W-:-:S02]  /*5900*/  USEL UR7, UR7, URZ, !UP0 ;  /* 0x0000003f07077287 */ /* 0x000fc4000c000000 */
[----:B------:R-:W-:Y:S01]  /*5910*/  IMAD.IADD R0, R66, 0x1, -R3 ;  /* 0x0000000142007824 */ /* 0x000fe200078e0a03 */
[----:B------:R-:W-:Y:S01]  /*5920*/  ULDC.64 UR4, c[0x0][0x1c0] ;  /* 0x0000700000047ab9 */ /* 0x000fe20000000a00 */
[----:B------:R-:W-:Y:S01]  /*5930*/  IMAD.SHL.U32 R148, R39, 0x40, RZ ;  /* 0x0000004027947824 */ /* 0x000fe200078e00ff */
[----:B------:R-:W-:Y:S01]  /*5940*/  USEL UR17, UR21, URZ, !UP0 ;  /* 0x0000003f15117287 */ /* 0x000fe2000c000000 */
[C---:B------:R-:W-:Y:S01]  /*5950*/  IMAD R216, R0.reuse, 0x20, R39 ;  /* 0x0000002000d87824 */ /* 0x040fe200078e0227 */
[----:B------:R-:W-:Y:S01]  /*5960*/  UIMAD UR7, UR7, UR4, URZ ;  /* 0x00000004070772a4 */ /* 0x000fe2000f8e023f */
[----:B------:R-:W-:Y:S01]  /*5970*/  IMAD.SHL.U32 R225, R0, 0x8, RZ ;  /* 0x0000000800e17824 */ /* 0x000fe200078e00ff */
[----:B------:R-:W-:Y:S01]  /*5980*/  UIADD3 UR19, UR19, UR6, URZ ;  /* 0x0000000613137290 */ /* 0x000fe2000fffe03f */
[----:B------:R-:W-:Y:S01]  /*5990*/  LOP3.LUT R148, R148, 0x1c0, RZ, 0xc0, !PT ;  /* 0x000001c094947812 */ /* 0x000fe200078ec0ff */
[----:B------:R-:W-:Y:S01]  /*59a0*/  UIMAD UR5, UR17, UR5, UR7 ;  /* 0x00000005110572a4 */ /* 0x000fe2000f8e0207 */
[----:B------:R-:W-:Y:S01]  /*59b0*/  IADD3 R3, R216, UR15, RZ ;  /* 0x0000000fd8037c10 */ /* 0x000fe2000fffe0ff */
[----:B------:R-:W-:Y:S01]  /*59c0*/  UIMAD.WIDE.U32 UR18, UR17, UR4, UR18 ;  /* 0x00000004111272a5 */ /* 0x000fe2000f8e0012 */
[C---:B------:R-:W-:Y:S01]  /*59d0*/  IADD3 R37, R225.reuse, 0x80, RZ ;  /* 0x00000080e1257810 */ /* 0x040fe20007ffe0ff */
[----:B------:R-:W-:Y:S01]  /*59e0*/  UIMAD UR29, UR20, UR29, URZ ;  /* 0x0000001d141d72a4 */ /* 0x000fe2000f8e023f */
[----:B------:R-:W-:Y:S01]  /*59f0*/  IADD3 R36, R225, 0xc0, RZ ;  /* 0x000000c0e1247810 */ /* 0x000fe20007ffe0ff */
[----:B------:R-:W-:Y:S01]  /*5a00*/  @P1 IMAD.HI.U32 R4, R3, c[0x0][0x2c8], RZ ;  /* 0x0000b20003041a27 */ /* 0x000fe200078e00ff */
[----:B------:R-:W-:Y:S01]  /*5a10*/  UIADD3 UR5, UR19, UR5, URZ ;  /* 0x0000000513057290 */ /* 0x000fe2000fffe03f */
[----:B------:R-:W-:-:S02]  /*5a20*/  IADD3 R219, R225, 0x40, RZ ;  /* 0x00000040e1db7810 */ /* 0x000fc40007ffe0ff */
[--C-:B------:R-:W-:Y:S01]  /*5a30*/  IMAD.MOV.U32 R8, RZ, RZ, R3.reuse ;  /* 0x000000ffff087224 */ /* 0x100fe200078e0003 */
[----:B------:R-:W-:Y:S01]  /*5a40*/  @P0 SHF.R.U32.HI R8, RZ, c[0x0][0x2cc], R4 ;  /* 0x0000b300ff080a19 */ /* 0x000fe20000011604 */
[----:B------:R-:W-:Y:S01]  /*5a50*/  IMAD.U32 R7, RZ, RZ, UR19 ;  /* 0x00000013ff077e24 */ /* 0x000fe2000f8e00ff */
[----:B------:R-:W-:Y:S01]  /*5a60*/  SHF.R.U32.HI R146, RZ, 0x3, R148 ;  /* 0x00000003ff927819 */ /* 0x000fe20000011694 */
[----:B------:R-:W-:Y:S01]  /*5a70*/  IMAD.U32 R6, RZ, RZ, UR18 ;  /* 0x00000012ff067e24 */ /* 0x000fe2000f8e00ff */
[--C-:B------:R-:W-:Y:S01]  /*5a80*/  SHF.R.S32.HI R5, RZ, 0x1f, R8.reuse ;  /* 0x0000001fff057819 */ /* 0x100fe20000011408 */
[----:B------:R-:W-:Y:S01]  /*5a90*/  IMAD.MOV R4, RZ, RZ, -R8 ;  /* 0x000000ffff047224 */ /* 0x000fe200078e0a08 */
[----:B------:R-:W-:Y:S01]  /*5aa0*/  ISETP.GE.AND P4, PT, R37, c[0x0][0x198], PT ;  /* 0x0000660025007a0c */ /* 0x000fe20003f86270 */
[----:B------:R-:W-:Y:S01]  /*5ab0*/  IMAD.U32 R7, RZ, RZ, UR5 ;  /* 0x00000005ff077e24 */ /* 0x000fe2000f8e00ff */
        /* <DEDUP_REMOVED lines=8> */
[----:B------:R-:W-:Y:S02]  /*5b40*/  IMAD.IADD R3, R66, 0x1, -R3 ;  /* 0x0000000142037824 */ /* 0x000fe400078e0a03 */
[----:B------:R-:W-:Y:S02]  /*5b50*/  IMAD R7, R7, c[0x0][0x1a8], RZ ;  /* 0x00006a0007077a24 */ /* 0x000fe400078e02ff */
[----:B------:R-:W-:Y:S01]  /*5b60*/  IMAD.IADD R9, R9, 0x1, R5 ;  /* 0x0000000109097824 */ /* 0x000fe200078e0205 */
[----:B------:R-:W-:Y:S01]  /*5b70*/  SHF.R.S32.HI R6, RZ, 0x1f, R3 ;  /* 0x0000001fff067819 */ /* 0x000fe20000011403 */
[C---:B------:R-:W-:Y:S02]  /*5b80*/  IMAD R7, R4.reuse, c[0x0][0x1ac], R7 ;  /* 0x00006b0004077a24 */ /* 0x040fe400078e0207 */
[----:B------:R-:W-:Y:S01]  /*5b90*/  IMAD.WIDE.U32 R4, R4, c[0x0][0x1a8], R8 ;  /* 0x00006a0004047a25 */ /* 0x000fe200078e0008 */
[----:B------:R-:W-:-:S03]  /*5ba0*/  LEA.HI R57, R6, R3, RZ, 0x3 ;  /* 0x0000000306397211 */ /* 0x000fc600078f18ff */
[----:B------:R-:W-:Y:S01]  /*5bb0*/  IMAD.IADD R7, R5, 0x1, R7 ;  /* 0x0000000105077824 */ /* 0x000fe200078e0207 */
[----:B------:R-:W-:Y:S02]  /*5bc0*/  IADD3 R5, R39, UR15, RZ ;  /* 0x0000000f27057c10 */ /* 0x000fe4000fffe0ff */
[----:B------:R-:W-:Y:S02]  /*5bd0*/  LOP3.LUT R56, R57, 0xfffffff8, RZ, 0xc0, !PT ;  /* 0xfffffff839387812 */ /* 0x000fe400078ec0ff */
[----:B------:R-:W-:Y:S02]  /*5be0*/  ISETP.GE.AND P6, PT, R5, UR29, PT ;  /* 0x0000001d05007c0c */ /* 0x000fe4000bfc6270 */
[----:B------:R-:W-:Y:S01]  /*5bf0*/  LEA R13, P0, R4, c[0x0][0x160], 0x1 ;  /* 0x00005800040d7a11 */ /* 0x000fe200078008ff */
[----:B------:R-:W-:Y:S01]  /*5c00*/  IMAD.IADD R56, R3, 0x1, -R56 ;  /* 0x0000000103387824 */ /* 0x000fe200078e0a38 */
[----:B------:R-:W-:Y:S02]  /*5c10*/  LOP3.LUT R3, R148, 0x38, R225, 0xf8, !PT ;  /* 0x0000003894037812 */ /* 0x000fe400078ef8e1 */
[----:B------:R-:W-:Y:S01]  /*5c20*/  LEA.HI.X R7, R4, c[0x0][0x164], R7, 0x1, P0 ;  /* 0x0000590004077a11 */ /* 0x000fe200000f0c07 */
[----:B------:R1:W3:Y:S01]  /*5c30*/  SHFL.IDX PT, R14, R13, RZ, 0x181f ;  /* 0x00181fff0d0e7589 */ /* 0x0002e200000e0000 */
[----:B------:R-:W-:-:S02]  /*5c40*/  ISETP.GE.AND P0, PT, R225, c[0x0][0x198], PT ;  /* 0x00006600e1007a0c */ /* 0x000fc40003f06270 */
[----:B------:R-:W-:Y:S01]  /*5c50*/  LOP3.LUT R38, R3, R146, RZ, 0x3c, !PT ;  /* 0x0000009203267212 */ /* 0x000fe200078e3cff */
[----:B------:R-:W-:Y:S01]  /*5c60*/  IMAD.MOV.U32 R3, RZ, RZ, 0x20 ;  /* 0x00000020ff037424 */ /* 0x000fe200078e00ff */
[----:B------:R1:W4:Y:S01]  /*5c70*/  SHFL.IDX PT, R15, R7, RZ, 0x181f ;  /* 0x00181fff070f7589 */ /* 0x00032200000e0000 */
[----:B------:R-:W-:Y:S02]  /*5c80*/  P2R R6, PR, RZ, 0x40 ;  /* 0x00000040ff067803 */ /* 0x000fe40000000000 */
[----:B------:R-:W-:Y:S01]  /*5c90*/  IMAD.IADD R38, R38, 0x1, R145 ;  /* 0x0000000126267824 */ /* 0x000fe200078e0291 */
[----:B--2---:R2:W5:Y:S01]  /*5ca0*/  @P2 R2UR UR7, R2 ;  /* 0x00000000020723c2 */ /* 0x00456200000e0000 */
[----:B------:R-:W-:Y:S01]  /*5cb0*/  R2P PR, R56, 0x6 ;  /* 0x0000000638007804 */ /* 0x000fe20000000000 */
[----:B-----5:R-:W-:-:S04]  /*5cc0*/  @!UP1 UMOV UR7, UR21 ;  /* 0x0000001500079c82 */ /* 0x020fc80008000000 */
[----:B------:R-:W-:Y:S01]  /*5cd0*/  SEL R3, R3, 0xffffffe0, !P2 ;  /* 0xffffffe003037807 */ /* 0x000fe20005000000 */
[----:B--2---:R-:W-:-:S05]  /*5ce0*/  IMAD.MOV.U32 R2, RZ, RZ, 0x10 ;  /* 0x00000010ff027424 */ /* 0x004fca00078e00ff */
[----:B------:R-:W-:Y:S01]  /*5cf0*/  SEL R2, R2, 0xfffffff0, !P1 ;  /* 0xfffffff002027807 */ /* 0x000fe20004800000 */
[----:B------:R-:W-:Y:S05]  /*5d00*/  @P6 BRA `(.L_x_384) ;  /* 0x0000013000006947 */ /* 0x000fea0003800000 */
[----:B-1-34-:R-:W-:Y:S01]  /*5d10*/  SHF.R.S32.HI R4, RZ, 0x1f, R219 ;  /* 0x0000001fff047819 */ /* 0x01afe200000114db */
        /* <DEDUP_REMOVED lines=18> */
.L_x_384:
[----:B-1-34-:R-:W-:Y:S05]  /*5e40*/  BSYNC B0 ;  /* 0x0000000000007941 */ /* 0x01afea0003800000 */
.L_x_383:
[----:B------:R-:W-:Y:S01]  /*5e50*/  IADD3 R4, R5, 0x20, RZ ;  /* 0x0000002005047810 */ /* 0x000fe20007ffe0ff */
[----:B------:R1:W2:Y:S01]  /*5e60*/  SHFL.IDX PT, R15, R7, 0x1, 0x181f ;  /* 0x00381f00070f7f89 */ /* 0x0002a200000e0000 */
[----:B------:R-:W-:Y:S02]  /*5e70*/  BSSY B0, `(.L_x_385) ;  /* 0x0000018000007945 */ /* 0x000fe40003800000 */
[----:B------:R-:W-:Y:S01]  /*5e80*/  ISETP.GE.AND P1, PT, R4, UR29, PT ;  /* 0x0000001d04007c0c */ /* 0x000fe2000bf26270 */
[----:B------:R1:W3:Y:S03]  /*5e90*/  SHFL.IDX PT, R14, R13, 0x1, 0x181f ;  /* 0x00381f000d0e7f89 */ /* 0x0002e600000e0000 */
[----:B------:R-:W-:-:S09]  /*5ea0*/  P2R R9, PR, RZ, 0x2 ;  /* 0x00000002ff097803 */ /* 0x000fd20000000000 */
[----:B------:R-:W-:Y:S05]  /*5eb0*/  @P1 BRA `(.L_x_386) ;  /* 0x0000013000001947 */ /* 0x000fea0003800000 */
[----:B------:R-:W-:Y:S01]  /*5ec0*/  SHF.R.S32.HI R10, RZ, 0x1f, R219 ;  /* 0x0000001fff0a7819 */ /* 0x000fe200000114db */
[----:B--23--:R-:W-:Y:S01]  /*5ed0*/  IMAD.WIDE R16, R225, 0x2, R14 ;  /* 0x00000002e1107825 */ /* 0x00cfe200078e020e */
[----:B------:R-:W-:Y:S02]  /*5ee0*/  SHF.R.S32.HI R8, RZ, 0x1f, R37 ;  /* 0x0000001fff087819 */ /* 0x000fe40000011425 */
[----:B------:R-:W-:Y:S02]  /*5ef0*/  SHF.R.S32.HI R11, RZ, 0x1f, R36 ;  /* 0x0000001fff0b7819 */ /* 0x000fe40000011424 */
[----:B------:R-:W-:Y:S02]  /*5f00*/  LEA.HI R10, R10, R219, RZ, 0x3 ;  /* 0x000000db0a0a7211 */ /* 0x000fe400078f18ff */
[----:B------:R-:W-:Y:S02]  /*5f10*/  LEA.HI R8, R8, R37, RZ, 0x3 ;  /* 0x0000002508087211 */ /* 0x000fe400078f18ff */
[----:B------:R-:W-:Y:S01]  /*5f20*/  LEA.HI R4, R11, R36, RZ, 0x3 ;  /* 0x000000240b047211 */ /* 0x000fe200078f18ff */
[----:B------:R-:W-:Y:S01]  /*5f30*/  IMAD.SHL.U32 R11, R38, 0x2, RZ ;  /* 0x00000002260b7824 */ /* 0x000fe200078e00ff */
[----:B------:R-:W-:-:S02]  /*5f40*/  LOP3.LUT R10, R10, 0xfffffff8, RZ, 0xc0, !PT ;  /* 0xfffffff80a0a7812 */ /* 0x000fc400078ec0ff */
[----:B------:R-:W-:Y:S02]  /*5f50*/  LOP3.LUT R8, R8, 0xfffffff8, RZ, 0xc0, !PT ;  /* 0xfffffff808087812 */ /* 0x000fe400078ec0ff */
[----:B------:R-:W-:Y:S01]  /*5f60*/  LOP3.LUT R4, R4, 0xfffffff8, RZ, 0xc0, !PT ;  /* 0xfffffff804047812 */ /* 0x000fe200078ec0ff */
[--C-:B------:R-:W-:Y:S01]  /*5f70*/  IMAD.WIDE R18, R10, 0x2, R14.reuse ;  /* 0x000000020a127825 */ /* 0x100fe200078e020e */
[----:B------:R-:W-:Y:S01]  /*5f80*/  @!PT LDS RZ, [RZ] ;  /* 0x00000000fffff984 */ /* 0x000fe20000000800 */
[----:B------:R2:W-:Y:S03]  /*5f90*/  LDGSTS.E.BYPASS.LTC128B.128 [R11+0x11080], [R16.64], !P0 ;  /* 0x11080000100b7fae */ /* 0x0005e6000c101d58 */
[--C-:B------:R-:W-:Y:S01]  /*5fa0*/  IMAD.WIDE R20, R8, 0x2, R14.reuse ;  /* 0x0000000208147825 */ /* 0x100fe200078e020e */
[----:B------:R2:W-:Y:S03]  /*5fb0*/  LDGSTS.E.BYPASS.LTC128B.128 [R11+0x15080], [R18.64], !P3 ;  /* 0x15080000120b7fae */ /* 0x0005e6000d901d58 */
[----:B------:R-:W-:Y:S01]  /*5fc0*/  IMAD.WIDE R14, R4, 0x2, R14 ;  /* 0x00000002040e7825 */ /* 0x000fe200078e020e */
[----:B------:R2:W-:Y:S04]  /*5fd0*/  LDGSTS.E.BYPASS.LTC128B.128 [R11+0x19080], [R20.64], !P4 ;  /* 0x19080000140b7fae */ /* 0x0005e8000e101d58 */
[----:B------:R2:W-:Y:S02]  /*5fe0*/  LDGSTS.E.BYPASS.LTC128B.128 [R11+0x1d080], [R14.64], !P5 ;  /* 0x1d0800000e0b7fae */ /* 0x0005e4000e901d58 */
.L_x_386:
[----:B------:R-:W-:Y:S05]  /*5ff0*/  BSYNC B0 ;  /* 0x0000000000007941 */ /* 0x000fea0003800000 */
.L_x_385:
[----:B------:R-:W-:Y:S01]  /*6000*/  IADD3 R4, R5, 0x40, RZ ;  /* 0x0000004005047810 */ /* 0x000fe20007ffe0ff */
[----:B--2---:R2:W4:Y:S01]  /*6010*/  SHFL.IDX PT, R15, R7, 0x2, 0x181f ;  /* 0x00581f00070f7f89 */ /* 0x00452200000e0000 */
[----:B------:R-:W-:Y:S02]  /*6020*/  BSSY B0, `(.L_x_387) ;  /* 0x0000018000007945 */ /* 0x000fe40003800000 */
[----:B------:R-:W-:Y:S01]  /*6030*/  ISETP.GE.AND P1, PT, R4, UR29, PT ;  /* 0x0000001d04007c0c */ /* 0x000fe2000bf26270 */
[----:B---3--:R2:W3:Y:S03]  /*6040*/  SHFL.IDX PT, R14, R13, 0x2, 0x181f ;  /* 0x00581f000d0e7f89 */ /* 0x0084e600000e0000 */
[----:B------:R-:W-:-:S09]  /*6050*/  P2R R4, PR, RZ, 0x2 ;  /* 0x00000002ff047803 */ /* 0x000fd20000000000 */
[----:B------:R-:W-:Y:S05]  /*6060*/  @P1 BRA `(.L_x_388) ;  /* 0x0000013000001947 */ /* 0x000fea0003800000 */
[----:B------:R-:W-:Y:S01]  /*6070*/  SHF.R.S32.HI R8, RZ, 0x1f, R219 ;  /* 0x0000001fff087819 */ /* 0x000fe200000114db */
[----:B------:R-:W-:Y:S01]  /*6080*/  IMAD.SHL.U32 R12, R38, 0x2, RZ ;  /* 0x00000002260c7824 */ /* 0x000fe200078e00ff */
[----:B------:R-:W-:Y:S02]  /*6090*/  SHF.R.S32.HI R10, RZ, 0x1f, R37 ;  /* 0x0000001fff0a7819 */ /* 0x000fe40000011425 */
[----:B------:R-:W-:Y:S02]  /*60a0*/  SHF.R.S32.HI R17, RZ, 0x1f, R36 ;  /* 0x0000001fff117819 */ /* 0x000fe40000011424 */
[----:B------:R-:W-:Y:S02]  /*60b0*/  LEA.HI R11, R8, R219, RZ, 0x3 ;  /* 0x000000db080b7211 */ /* 0x000fe400078f18ff */
[----:B------:R-:W-:Y:S02]  /*60c0*/  LEA.HI R10, R10, R37, RZ, 0x3 ;  /* 0x000000250a0a7211 */ /* 0x000fe400078f18ff */
[----:B------:R-:W-:Y:S01]  /*60d0*/  LEA.HI R8, R17, R36, RZ, 0x3 ;  /* 0x0000002411087211 */ /* 0x000fe200078f18ff */
[----:B---34-:R-:W-:Y:S01]  /*60e0*/  IMAD.WIDE R16, R225, 0x2, R14 ;  /* 0x00000002e1107825 */ /* 0x018fe200078e020e */
        /* <DEDUP_REMOVED lines=11> */
.L_x_388:
[----:B------:R-:W-:Y:S05]  /*61a0*/  BSYNC B0 ;  /* 0x0000000000007941 */ /* 0x000fea0003800000 */
.L_x_387:
[----:B------:R-:W-:Y:S01]  /*61b0*/  IADD3 R8, R5, 0x60, RZ ;  /* 0x0000006005087810 */ /* 0x000fe20007ffe0ff */
[----:B---3--:R-:W-:Y:S01]  /*61c0*/  SHFL.IDX PT, R14, R13, 0x3, 0x181f ;  /* 0x00781f000d0e7f89 */ /* 0x008fe200000e0000 */
[----:B------:R-:W-:Y:S01]  /*61d0*/  UIADD3 UR17, UR10, -0x1, URZ ;  /* 0xffffffff0a117890 */ /* 0x000fe2000fffe03f */
[----:B------:R-:W-:Y:S01]  /*61e0*/  IMAD.MOV.U32 R215, RZ, RZ, c[0x0][0x2b8] ;  /* 0x0000ae00ffd77624 */ /* 0x000fe200078e00ff */
[----:B------:R-:W-:Y:S01]  /*61f0*/  ISETP.GE.AND P6, PT, R8, UR29, PT ;  /* 0x0000001d08007c0c */ /* 0x000fe2000bfc6270 */
[----:B----4-:R3:W4:Y:S01]  /*6200*/  SHFL.IDX PT, R15, R7, 0x3, 0x181f ;  /* 0x00781f00070f7f89 */ /* 0x01072200000e0000 */
[----:B------:R-:W-:Y:S01]  /*6210*/  USHF.L.U32 UR28, UR17, 0x5, URZ ;  /* 0x00000005111c7899 */ /* 0x000fe2000800063f */
[----:B------:R-:W-:Y:S01]  /*6220*/  LOP3.LUT R12, R12, 0xfffffff7, RZ, 0xc0, !PT ;  /* 0xfffffff70c0c7812 */ /* 0x000fe200078ec0ff */
[----:B------:R-:W-:Y:S01]  /*6230*/  USHF.R.S32.HI UR6, URZ, 0x1f, UR7 ;  /* 0x0000001f3f067899 */ /* 0x000fe20008011407 */
[----:B------:R-:W-:Y:S01]  /*6240*/  ISETP.NE.AND P1, PT, R215, 0x1, PT ;  /* 0x00000001d700780c */ /* 0x000fe20003f25270 */
[----:B------:R-:W-:Y:S01]  /*6250*/  ULDC.64 UR4, c[0x0][0x2b0] ;  /* 0x0000ac0000047ab9 */ /* 0x000fe20000000a00 */
[----:B------:R-:W-:Y:S01]  /*6260*/  IMAD.MOV.U32 R217, RZ, RZ, RZ ;  /* 0x000000ffffd97224 */ /* 0x000fe200078e00ff */
[----:B------:R-:W-:Y:S01]  /*6270*/  IADD3 R218, R216, UR28, RZ ;  /* 0x0000001cd8da7c10 */ /* 0x000fe2000fffe0ff */
[----:B------:R-:W-:-:S02]  /*6280*/  UIMAD UR6, UR6, UR4, URZ ;  /* 0x00000004060672a4 */ /* 0x000fc4000f8e023f */
[----:B------:R-:W-:Y:S02]  /*6290*/  UIMAD.WIDE.U32 UR18, UR7, UR4, URZ ;  /* 0x00000004071272a5 */ /* 0x000fe4000f8e003f */
[----:B------:R-:W-:Y:S01]  /*62a0*/  @!P6 SHF.R.S32.HI R8, RZ, 0x1f, R219 ;  /* 0x0000001fff08e819 */ /* 0x000fe200000114db */
[----:B------:R-:W-:Y:S01]  /*62b0*/  @!P6 IMAD.SHL.U32 R10, R38, 0x2, RZ ;  /* 0x00000002260ae824 */ /* 0x000fe200078e00ff */
[----:B------:R-:W-:Y:S02]  /*62c0*/  UIMAD UR6, UR7, UR5, UR6 ;  /* 0x00000005070672a4 */ /* 0x000fe4000f8e0206 */
[----:B------:R-:W-:Y:S01]  /*62d0*/  @!P6 LEA.HI R19, R8, R219, RZ, 0x3 ;  /* 0x000000db0813e211 */ /* 0x000fe200078f18ff */
[----:B------:R-:W-:Y:S01]  /*62e0*/  ULDC.64 UR4, c[0x0][0x1e8] ;  /* 0x00007a0000047ab9 */ /* 0x000fe20000000a00 */
[----:B------:R-:W-:Y:S01]  /*62f0*/  @!P6 SHF.R.S32.HI R8, RZ, 0x1f, R37 ;  /* 0x0000001fff08e819 */ /* 0x000fe20000011425 */
[----:B------:R-:W-:Y:S01]  /*6300*/  UIADD3 UR6, UR19, UR6, URZ ;  /* 0x0000000613067290 */ /* 0x000fe2000fffe03f */
[----:B------:R-:W-:-:S02]  /*6310*/  @!P6 LOP3.LUT R19, R19, 0xfffffff8, RZ, 0xc0, !PT ;  /* 0xfffffff81313e812 */ /* 0x000fc400078ec0ff */
[----:B------:R-:W-:Y:S02]  /*6320*/  @!P6 LEA.HI R17, R8, R37, RZ, 0x3 ;  /* 0x000000250811e211 */ /* 0x000fe400078f18ff */
[----:B-123--:R-:W-:Y:S01]  /*6330*/  @!P6 SHF.R.S32.HI R7, RZ, 0x1f, R36 ;  /* 0x0000001fff07e819 */ /* 0x00efe20000011424 */
[--C-:B----4-:R-:W-:Y:S01]  /*6340*/  @!P6 IMAD.WIDE R20, R225, 0x2, R14.reuse ;  /* 0x00000002e114e825 */ /* 0x110fe200078e020e */
[----:B------:R-:W-:Y:S02]  /*6350*/  @!P6 LOP3.LUT R17, R17, 0xfffffff8, RZ, 0xc0, !PT ;  /* 0xfffffff81111e812 */ /* 0x000fe400078ec0ff */
[----:B------:R-:W-:Y:S01]  /*6360*/  @!P6 LEA.HI R8, R7, R36, RZ, 0x3 ;  /* 0x000000240708e211 */ /* 0x000fe200078f18ff */
[--C-:B------:R-:W-:Y:S01]  /*6370*/  @!P6 IMAD.WIDE R18, R19, 0x2, R14.reuse ;  /* 0x000000021312e825 */ /* 0x100fe200078e020e */
[----:B------:R-:W-:Y:S01]  /*6380*/  @!PT LDS RZ, [RZ] ;  /* 0x00000000fffff984 */ /* 0x000fe20000000800 */
[----:B------:R1:W-:Y:S01]  /*6390*/  @!P6 LDGSTS.E.BYPASS.LTC128B.128 [R10+0x13080], [R20.64], !P0 ;  /* 0x13080000140aefae */ /* 0x0003e2000c101d58 */
[----:B------:R-:W-:Y:S02]  /*63a0*/  ISETP.GE.AND P0, PT, R218, UR11, PT ;  /* 0x0000000bda007c0c */ /* 0x000fe4000bf06270 */
[----:B------:R-:W-:Y:S01]  /*63b0*/  @!P6 IMAD.WIDE R16, R17, 0x2, R14 ;  /* 0x000000021110e825 */ /* 0x000fe200078e020e */
[----:B------:R-:W-:Y:S01]  /*63c0*/  @!P6 LOP3.LUT R8, R8, 0xfffffff8, RZ, 0xc0, !PT ;  /* 0xfffffff80808e812 */ /* 0x000fe200078ec0ff */
[----:B------:R1:W-:Y:S01]  /*63d0*/  @!P6 LDGSTS.E.BYPASS.LTC128B.128 [R10+0x17080], [R18.64], !P3 ;  /* 0x17080000120aefae */ /* 0x0003e2000d901d58 */
[----:B------:R-:W-:-:S02]  /*63e0*/  IADD3 R218, R218, UR16, RZ ;  /* 0x00000010dada7c10 */ /* 0x000fc4000fffe0ff */
[----:B------:R-:W-:Y:S01]  /*63f0*/  ISETP.GT.OR P0, PT, R216, 0x1f, P0 ;  /* 0x0000001fd800780c */ /* 0x000fe20000704670 */
[----:B------:R2:W-:Y:S01]  /*6400*/  @!P6 LDGSTS.E.BYPASS.LTC128B.128 [R10+0x1b080], [R16.64], !P4 ;  /* 0x1b080000100aefae */ /* 0x0005e2000e101d58 */
[----:B------:R-:W-:Y:S01]  /*6410*/  @P1 LOP3.LUT R12, R12, 0x8, RZ, 0xfc, !PT ;  /* 0x000000080c0c1812 */ /* 0x000fe200078efcff */
[----:B------:R-:W-:-:S04]  /*6420*/  @P1 IMAD.HI.U32 R11, R218, c[0x0][0x2bc], RZ ;  /* 0x0000af00da0b1a27 */ /* 0x000fc800078e00ff */
[----:B------:R-:W-:Y:S01]  /*6430*/  IMAD.MOV.U32 R7, RZ, RZ, R218 ;  /* 0x000000ffff077224 */ /* 0x000fe200078e00da */
[----:B------:R-:W-:-:S05]  /*6440*/  @P1 SHF.R.U32.HI R7, RZ, c[0x0][0x2c0], R11 ;  /* 0x0000b000ff071a19 */ /* 0x000fca000001160b */
[----:B------:R-:W-:Y:S01]  /*6450*/  @!P0 IADD3 R11, P1, R7, UR18, RZ ;  /* 0x00000012070b8c10 */ /* 0x000fe2000ff3e0ff */
[----:B--2---:R-:W-:-:S03]  /*6460*/  @!P6 IMAD.WIDE R16, R8, 0x2, R14 ;  /* 0x000000020810e825 */ /* 0x004fc600078e020e */
[----:B------:R-:W-:Y:S02]  /*6470*/  @!P0 LEA.HI.X.SX32 R8, R7, UR6, 0x1, P1 ;  /* 0x0000000607088c11 */ /* 0x000fe400088f0eff */
[C---:B------:R-:W-:Y:S01]  /*6480*/  @!P0 LEA R14, P1, R11.reuse, c[0x0][0x2a0], 0x2 ;  /* 0x0000a8000b0e8a11 */ /* 0x040fe200078210ff */
[----:B------:R1:W-:Y:S03]  /*6490*/  @!P6 LDGSTS.E.BYPASS.LTC128B.128 [R10+0x1f080], [R16.64], !P5 ;  /* 0x1f080000100aefae */ /* 0x0003e6000e901d58 */
[----:B------:R-:W-:Y:S01]  /*64a0*/  @!P0 LEA.HI.X R15, R11, c[0x0][0x2a4], R8, 0x2, P1 ;  /* 0x0000a9000b0f8a11 */ /* 0x000fe200008f1408 */
[----:B------:R-:W0:Y:S04]  /*64b0*/  LDGDEPBAR ;  /* 0x00000000000079af */ /* 0x000e280000000000 */
[----:B------:R-:W-:Y:S06]  /*64c0*/  BAR.SYNC.DEFER_BLOCKING 0x0 ;  /* 0x0000000000007b1d */ /* 0x000fec0000010000 */
[----:B------:R-:W2:Y:S01]  /*64d0*/  @!P0 LDG.E R217, [R14.64] ;  /* 0x000000180ed98981 */ /* 0x000ea2000c1e1900 */
[----:B------:R-:W-:Y:S01]  /*64e0*/  IMAD.MOV R7, RZ, RZ, -R7 ;  /* 0x000000ffff077224 */ /* 0x000fe200078e0a07 */
[----:B------:R-:W-:Y:S01]  /*64f0*/  UIMAD UR7, UR12, UR4, URZ ;  /* 0x000000040c0772a4 */ /* 0x000fe2000f8e023f */
[----:B------:R-:W-:Y:S01]  /*6500*/  ISETP.GE.AND P5, PT, R225, c[0x0][0x1d4], PT ;  /* 0x00007500e1007a0c */ /* 0x000fe20003fa6270 */
[----:B------:R-:W-:Y:S01]  /*6510*/  UIMAD.WIDE.U32 UR22, UR13, UR4, URZ ;  /* 0x000000040d1672a5 */ /* 0x000fe2000f8e003f */
[----:B------:R-:W-:Y:S01]  /*6520*/  IMAD R218, R7, c[0x0][0x2b8], R218 ;  /* 0x0000ae0007da7a24 */ /* 0x000fe200078e02da */
[----:B------:R-:W-:Y:S01]  /*6530*/  UIMAD UR7, UR13, UR5, UR7 ;  /* 0x000000050d0772a4 */ /* 0x000fe2000f8e0207 */
[----:B------:R-:W-:Y:S01]  /*6540*/  ISETP.GE.AND P2, PT, R219, c[0x0][0x1d4], PT ;  /* 0x00007500db007a0c */ /* 0x000fe20003f46270 */
[----:B------:R-:W-:Y:S01]  /*6550*/  UIADD3 UR30, UR11, -UR28, URZ ;  /* 0x8000001c0b1e7290 */ /* 0x000fe2000fffe03f */
[----:B-1----:R-:W-:Y:S01]  /*6560*/  IMAD.WIDE.U32 R10, R218, c[0x0][0x1e0], RZ ;  /* 0x00007800da0a7a25 */ /* 0x002fe200078e00ff */
[----:B------:R-:W-:Y:S01]  /*6570*/  SHF.R.S32.HI R59, RZ, 0x1f, R218 ;  /* 0x0000001fff3b7819 */ /* 0x000fe200000114da */
[----:B------:R-:W-:Y:S01]  /*6580*/  UIADD3 UR7, UR23, UR7, URZ ;  /* 0x0000000717077290 */ /* 0x000fe2000fffe03f */
[----:B------:R-:W-:Y:S01]  /*6590*/  ISETP.GE.AND P4, PT, R37, c[0x0][0x1d4], PT ;  /* 0x0000750025007a0c */ /* 0x000fe20003f86270 */
[----:B------:R-:W-:Y:S01]  /*65a0*/  ULDC.64 UR4, c[0x0][0x210] ;  /* 0x0000840000047ab9 */ /* 0x000fe20000000a00 */
[----:B------:R-:W-:Y:S01]  /*65b0*/  ISETP.GE.AND P3, PT, R36, c[0x0][0x1d4], PT ;  /* 0x0000750024007a0c */ /* 0x000fe20003f66270 */
[----:B------:R-:W-:Y:S01]  /*65c0*/  IMAD R7, R59, c[0x0][0x1e0], RZ ;  /* 0x000078003b077a24 */ /* 0x000fe200078e02ff */
[----:B------:R-:W-:Y:S01]  /*65d0*/  UIMAD UR12, UR12, UR4, URZ ;  /* 0x000000040c0c72a4 */ /* 0x000fe2000f8e023f */
[----:B------:R-:W-:Y:S01]  /*65e0*/  LOP3.LUT R12, R12, 0xfffffffe, RZ, 0xc0, !PT ;  /* 0xfffffffe0c0c7812 */ /* 0x000fe200078ec0ff */
[----:B------:R-:W-:Y:S01]  /*65f0*/  UIMAD.WIDE.U32 UR26, UR13, UR4, URZ ;  /* 0x000000040d1a72a5 */ /* 0x000fe2000f8e003f */
[----:B------:R-:W-:Y:S01]  /*6600*/  IMAD R7, R218, c[0x0][0x1e4], R7 ;  /* 0x00007900da077a24 */ /* 0x000fe200078e0207 */
[----:B------:R-:W-:Y:S01]  /*6610*/  UIMAD UR12, UR13, UR5, UR12 ;  /* 0x000000050d0c72a4 */ /* 0x000fe2000f8e020c */
[----:B------:R-:W-:-:S02]  /*6620*/  LEA.HI R69, R65, R66, RZ, 0x5 ;  /* 0x0000004241457211 */ /* 0x000fc400078f28ff */
[----:B------:R-:W-:Y:S01]  /*6630*/  IMAD.IADD R11, R11, 0x1, R7 ;  /* 0x000000010b0b7824 */ /* 0x000fe200078e0207 */
[----:B------:R-:W-:Y:S01]  /*6640*/  UIADD3 UR12, UR27, UR12, URZ ;  /* 0x0000000c1b0c7290 */ /* 0x000fe2000fffe03f */
[----:B------:R-:W-:Y:S01]  /*6650*/  IMAD.U32 R7, RZ, RZ, UR13 ;  /* 0x0000000dff077e24 */ /* 0x000fe2000f8e00ff */
[----:B------:R-:W-:Y:S02]  /*6660*/  @P2 LOP3.LUT R12, R12, 0x1, RZ, 0xfc, !PT ;  /* 0x000000010c0c2812 */ /* 0x000fe400078efcff */
[----:B------:R-:W-:Y:S02]  /*6670*/  SHF.R.S32.HI R64, RZ, 0x5, R69 ;  /* 0x00000005ff407819 */ /* 0x000fe40000011445 */
[----:B--2---:R-:W-:Y:S01]  /*6680*/  SHF.R.S32.HI R58, RZ, 0x1f, R217 ;  /* 0x0000001fff3a7819 */ /* 0x004fe200000114d9 */
[----:B------:R-:W-:-:S04]  /*6690*/  IMAD.WIDE.U32 R14, R217, c[0x0][0x1f0], R10 ;  /* 0x00007c00d90e7a25 */ /* 0x000fc800078e000a */
[----:B------:R-:W-:Y:S01]  /*66a0*/  IMAD R8, R58, c[0x0][0x1f0], RZ ;  /* 0x00007c003a087a24 */ /* 0x000fe200078e02ff */
[----:B------:R-:W-:Y:S01]  /*66b0*/  IADD3 R10, P0, R14, UR22, RZ ;  /* 0x000000160e0a7c10 */ /* 0x000fe2000ff1e0ff */
[----:B------:R-:W-:Y:S02]  /*66c0*/  IMAD R7, R7, c[0x0][0x1e8], R14 ;  /* 0x00007a0007077a24 */ /* 0x000fe400078e020e */
[----:B------:R-:W-:Y:S01]  /*66d0*/  IMAD R8, R217, c[0x0][0x1f4], R8 ;  /* 0x00007d00d9087a24 */ /* 0x000fe200078e0208 */
[----:B------:R-:W-:Y:S02]  /*66e0*/  LEA RZ, P1, R10, c[0x0][0x1c8], 0x1 ;  /* 0x000072000aff7a11 */ /* 0x000fe400078208ff */
[----:B------:R-:W-:Y:S01]  /*66f0*/  LEA R16, R7, c[0x0][0x1c8], 0x1 ;  /* 0x0000720007107a11 */ /* 0x000fe200078e08ff */
[----:B------:R-:W-:-:S04]  /*6700*/  IMAD.IADD R8, R15, 0x1, R8 ;  /* 0x000000010f087824 */ /* 0x000fc800078e0208 */
[----:B------:R-:W-:Y:S01]  /*6710*/  SHFL.IDX PT, R14, R16, RZ, 0x181f ;  /* 0x00181fff100e7589 */ /* 0x000fe200000e0000 */
[----:B------:R-:W-:Y:S02]  /*6720*/  IADD3.X R11, R8, UR7, RZ, P0, !PT ;  /* 0x00000007080b7c10 */ /* 0x000fe400087fe4ff */
[----:B------:R-:W-:Y:S02]  /*6730*/  IADD3 R8, -R39, UR30, RZ ;  /* 0x0000001e27087c10 */ /* 0x000fe4000fffe1ff */
[----:B------:R-:W-:Y:S02]  /*6740*/  LEA.HI.X R13, R10, c[0x0][0x1cc], R11, 0x1, P1 ;  /* 0x000073000a0d7a11 */ /* 0x000fe400008f0c0b */
[----:B------:R-:W-:-:S03]  /*6750*/  ISETP.GE.AND P0, PT, R8, 0x1, PT ;  /* 0x000000010800780c */ /* 0x000fc60003f06270 */
[----:B------:R-:W1:Y:S10]  /*6760*/  SHFL.IDX PT, R15, R13, RZ, 0x181f ;  /* 0x00181fff0d0f7589 */ /* 0x000e7400000e0000 */
[----:B------:R-:W-:Y:S01]  /*6770*/  @P0 SHF.R.S32.HI R10, RZ, 0x1f, R219 ;  /* 0x0000001fff0a0819 */ /* 0x000fe200000114db */
[----:B------:R-:W-:Y:S01]  /*6780*/  @P0 IMAD.SHL.U32 R11, R38, 0x2, RZ ;  /* 0x00000002260b0824 */ /* 0x000fe200078e00ff */
[----:B------:R-:W-:-:S02]  /*6790*/  @P0 SHF.R.S32.HI R8, RZ, 0x1f, R37 ;  /* 0x0000001fff080819 */ /* 0x000fc40000011425 */
[----:B------:R-:W-:Y:S02]  /*67a0*/  @P0 SHF.R.S32.HI R7, RZ, 0x1f, R36 ;  /* 0x0000001fff070819 */ /* 0x000fe40000011424 */
[----:B------:R-:W-:Y:S02]  /*67b0*/  @P0 LEA.HI R10, R10, R219, RZ, 0x3 ;  /* 0x000000db0a0a0211 */ /* 0x000fe400078f18ff */
[----:B------:R-:W-:Y:S02]  /*67c0*/  @P0 LEA.HI R8, R8, R37, RZ, 0x3 ;  /* 0x0000002508080211 */ /* 0x000fe400078f18ff */
[----:B------:R-:W-:Y:S02]  /*67d0*/  @P0 LEA.HI R7, R7, R36, RZ, 0x3 ;  /* 0x0000002407070211 */ /* 0x000fe400078f18ff */
[----:B------:R-:W-:Y:S02]  /*67e0*/  @P0 LOP3.LUT R10, R10, 0xfffffff8, RZ, 0xc0, !PT ;  /* 0xfffffff80a0a0812 */ /* 0x000fe400078ec0ff */
[----:B------:R-:W-:Y:S01]  /*67f0*/  @P0 LOP3.LUT R8, R8, 0xfffffff8, RZ, 0xc0, !PT ;  /* 0xfffffff808080812 */ /* 0x000fe200078ec0ff */
[----:B-1----:R-:W-:Y:S01]  /*6800*/  @P0 IMAD.WIDE R16, R225, 0x2, R14 ;  /* 0x00000002e1100825 */ /* 0x002fe200078e020e */
[----:B------:R-:W-:-:S03]  /*6810*/  @P0 LOP3.LUT R7, R7, 0xfffffff8, RZ, 0xc0, !PT ;  /* 0xfffffff807070812 */ /* 0x000fc600078ec0ff */
[--C-:B------:R-:W-:Y:S01]  /*6820*/  @P0 IMAD.WIDE R18, R10, 0x2, R14.reuse ;  /* 0x000000020a120825 */ /* 0x100fe200078e020e */
[----:B------:R-:W-:Y:S01]  /*6830*/  @!PT LDS RZ, [RZ] ;  /* 0x00000000fffff984 */ /* 0x000fe20000000800 */
[----:B------:R1:W-:Y:S03]  /*6840*/  @P0 LDGSTS.E.BYPASS.LTC128B.128 [R11+0xc080], [R16.64], !P5 ;  /* 0x0c080000100b0fae */ /* 0x0003e6000e901d58 */
[--C-:B------:R-:W-:Y:S01]  /*6850*/  @P0 IMAD.WIDE R20, R8, 0x2, R14.reuse ;  /* 0x0000000208140825 */ /* 0x100fe200078e020e */
[----:B------:R1:W-:Y:S01]  /*6860*/  @P0 LDGSTS.E.BYPASS.LTC128B.128 [R11+0xd080], [R18.64], !P2 ;  /* 0x0d080000120b0fae */ /* 0x0003e2000d101d58 */
[----:B------:R-:W-:Y:S02]  /*6870*/  ISETP.GT.AND P2, PT, R216, 0x1f, PT ;  /* 0x0000001fd800780c */ /* 0x000fe40003f44270 */
        /* <DEDUP_REMOVED lines=8> */
.L_x_389:
[----:B------:R-:W-:Y:S01]  /*6900*/  ULDC.U8 UR4, c[0x0][0x298] ;  /* 0x0000a60000047ab9 */ /* 0x000fe20000000000 */
[----:B------:R-:W-:Y:S01]  /*6910*/  SHF.R.S32.HI R8, RZ, 0x1f, R67 ;  /* 0x0000001fff087819 */ /* 0x000fe20000011443 */
[C---:B-1----:R-:W-:Y:S01]  /*6920*/  IMAD.WIDE.U32 R10, R67.reuse, c[0x0][0x280], RZ ;  /* 0x0000a000430a7a25 */ /* 0x042fe200078e00ff */
[----:B------:R-:W-:Y:S01]  /*6930*/  ISETP.NE.AND P0, PT, RZ, UR4, PT ;  /* 0x00000004ff007c0c */ /* 0x000fe2000bf05270 */
[----:B------:R-:W-:Y:S01]  /*6940*/  BSSY B2, `(.L_x_390) ;  /* 0x00009a1000027945 */ /* 0x000fe20003800000 */
[----:B------:R-:W-:Y:S01]  /*6950*/  LEA R5, R0, R5, 0x5 ;  /* 0x0000000500057211 */ /* 0x000fe200078e28ff */
[----:B------:R-:W-:Y:S01]  /*6960*/  IMAD R12, R8, c[0x0][0x280], RZ ;  /* 0x0000a000080c7a24 */ /* 0x000fe200078e02ff */
[----:B------:R-:W-:Y:S01]  /*6970*/  SHF.L.U32 R147, R38, 0x1, RZ ;  /* 0x0000000126937819 */ /* 0x000fe200000006ff */
[----:B------:R-:W-:Y:S02]  /*6980*/  IMAD R8, R8, c[0x0][0x290], RZ ;  /* 0x0000a40008087a24 */ /* 0x000fe400078e02ff */
[----:B------:R-:W-:-:S02]  /*6990*/  IMAD R7, R67, c[0x0][0x284], R12 ;  /* 0x0000a10043077a24 */ /* 0x000fc400078e020c */
[C---:B------:R-:W-:Y:S02]  /*69a0*/  IMAD R15, R67.reuse, c[0x0][0x294], R8 ;  /* 0x0000a500430f7a24 */ /* 0x040fe400078e0208 */
[----:B------:R-:W-:Y:S01]  /*69b0*/  IMAD.WIDE.U32 R12, R67, c[0x0][0x290], RZ ;  /* 0x0000a400430c7a25 */ /* 0x000fe200078e00ff */
[----:B------:R-:W-:-:S04]  /*69c0*/  IADD3 R7, R7, R11, RZ ;  /* 0x0000000b07077210 */ /* 0x000fc80007ffe0ff */
[----:B------:R-:W-:Y:S01]  /*69d0*/  IADD3 R15, R15, R13, RZ ;  /* 0x0000000d0f0f7210 */ /* 0x000fe20007ffe0ff */
[----:B------:R-:W-:Y:S05]  /*69e0*/  @!P0 BRA `(.L_x_391) ;  /* 0x00004ae000008947 */ /* 0x000fea0003800000 */
[----:B------:R-:W-:Y:S01]  /*69f0*/  PLOP3.LUT P0, PT, PT, PT, UP3, 0x80, 0x0 ;  /* 0x000000000000781c */ /* 0x000fe20003f0f038 */
[----:B------:R-:W-:Y:S01]  /*6a00*/  BSSY B0, `(.L_x_392) ;  /* 0x000004b000007945 */ /* 0x000fe20003800000 */
[----:B------:R-:W-:Y:S01]  /*6a10*/  ISETP.NE.AND P1, PT, R6, RZ, PT ;  /* 0x000000ff0600720c */ /* 0x000fe20003f25270 */
[----:B------:R-:W-:Y:S01]  /*6a20*/  IMAD.SHL.U32 R16, R0, 0x4, RZ ;  /* 0x0000000400107824 */ /* 0x000fe200078e00ff */
        /* <DEDUP_REMOVED lines=9> */
[----:B------:R-:W-:Y:S01]  /*6ac0*/  @P0 IMAD.HI.U32 R6, R5, c[0x0][0x2c8], RZ ;  /* 0x0000b20005060a27 */ /* 0x000fe200078e00ff */
[----:B------:R-:W-:-:S13]  /*6ad0*/  PLOP3.LUT P0, PT, PT, PT, UP3, 0x80, 0x0 ;  /* 0x000000000000781c */ /* 0x000fda0003f0f038 */
[----:B------:R-:W-:Y:S01]  /*6ae0*/  @P0 SHF.R.U32.HI R5, RZ, c[0x0][0x2cc], R6 ;  /* 0x0000b300ff050a19 */ /* 0x000fe20000011606 */
[----:B------:R-:W-:-:S03]  /*6af0*/  IMAD.MOV.U32 R6, RZ, RZ, R10 ;  /* 0x000000ffff067224 */ /* 0x000fc600078e000a */
[----:B------:R-:W-:Y:S01]  /*6b00*/  SHF.R.S32.HI R8, RZ, 0x1f, R5 ;  /* 0x0000001fff087819 */ /* 0x000fe20000011405 */
[----:B------:R-:W-:-:S04]  /*6b10*/  IMAD.WIDE.U32 R6, R5, c[0x0][0x280], R6 ;  /* 0x0000a00005067a25 */ /* 0x000fc800078e0006 */
[----:B------:R-:W-:Y:S01]  /*6b20*/  IMAD R14, R8, c[0x0][0x280], RZ ;  /* 0x0000a000080e7a24 */ /* 0x000fe200078e02ff */
[----:B------:R-:W-:Y:S01]  /*6b30*/  LEA R10, P0, R6, c[0x0][0x270], 0x1 ;  /* 0x00009c00060a7a11 */ /* 0x000fe200078008ff */
[----:B------:R-:W-:Y:S02]  /*6b40*/  IMAD R8, R8, c[0x0][0x290], RZ ;  /* 0x0000a40008087a24 */ /* 0x000fe400078e02ff */
[----:B------:R-:W-:Y:S02]  /*6b50*/  IMAD R13, R5, c[0x0][0x284], R14 ;  /* 0x0000a100050d7a24 */ /* 0x000fe400078e020e */
[----:B------:R-:W-:Y:S01]  /*6b60*/  IMAD.MOV.U32 R14, RZ, RZ, R12 ;  /* 0x000000ffff0e7224 */ /* 0x000fe200078e000c */
[----:B------:R1:W2:Y:S02]  /*6b70*/  SHFL.IDX PT, R18, R10, RZ, 0x181f ;  /* 0x00181fff0a127589 */ /* 0x0002a400000e0000 */
[----:B------:R-:W-:Y:S01]  /*6b80*/  IADD3 R13, R7, R13, RZ ;  /* 0x0000000d070d7210 */ /* 0x000fe20007ffe0ff */
[----:B------:R-:W-:-:S03]  /*6b90*/  IMAD.WIDE.U32 R14, R5, c[0x0][0x290], R14 ;  /* 0x0000a400050e7a25 */ /* 0x000fc600078e000e */
[----:B------:R-:W-:Y:S01]  /*6ba0*/  LEA.HI.X R13, R6, c[0x0][0x274], R13, 0x1, P0 ;  /* 0x00009d00060d7a11 */ /* 0x000fe200000f0c0d */
[----:B------:R-:W-:Y:S01]  /*6bb0*/  IMAD R5, R5, c[0x0][0x294], R8 ;  /* 0x0000a50005057a24 */ /* 0x000fe200078e0208 */
[----:B------:R-:W-:-:S03]  /*6bc0*/  LEA R8, P0, R14, c[0x0][0x288], 0x1 ;  /* 0x0000a2000e087a11 */ /* 0x000fc600078008ff */
[----:B------:R1:W3:Y:S01]  /*6bd0*/  SHFL.IDX PT, R19, R13, RZ, 0x181f ;  /* 0x00181fff0d137589 */ /* 0x0002e200000e0000 */
[----:B------:R-:W-:-:S04]  /*6be0*/  IADD3 R5, R15, R5, RZ ;  /* 0x000000050f057210 */ /* 0x000fc80007ffe0ff */
[----:B------:R-:W-:Y:S02]  /*6bf0*/  LEA.HI.X R12, R14, c[0x0][0x28c], R5, 0x1, P0 ;  /* 0x0000a3000e0c7a11 */ /* 0x000fe400000f0c05 */
[----:B------:R1:W4:Y:S04]  /*6c00*/  SHFL.IDX PT, R14, R8, RZ, 0x181f ;  /* 0x00181fff080e7589 */ /* 0x00032800000e0000 */
[----:B------:R1:W1:Y:S01]  /*6c10*/  SHFL.IDX PT, R15, R12, RZ, 0x181f ;  /* 0x00181fff0c0f7589 */ /* 0x00026200000e0000 */
[----:B------:R-:W-:Y:S05]  /*6c20*/  @P1 BRA `(.L_x_393) ;  /* 0x0000028000001947 */ /* 0x000fea0003800000 */
[C---:B------:R-:W-:Y:S01]  /*6c30*/  ISETP.GE.AND P0, PT, R16.reuse, c[0x0][0x27c], PT ;  /* 0x00009f0010007a0c */ /* 0x040fe20003f06270 */
[----:B------:R-:W-:Y:S01]  /*6c40*/  CS2R R134, SRZ ;  /* 0x0000000000867805 */ /* 0x000fe2000001ff00 */
[----:B------:R-:W-:Y:S01]  /*6c50*/  CS2R R130, SRZ ;  /* 0x0000000000827805 */ /* 0x000fe2000001ff00 */
[----:B------:R-:W-:-:S10]  /*6c60*/  IADD3 R5, R16, 0x20, RZ ;  /* 0x0000002010057810 */ /* 0x000fd40007ffe0ff */
[----:B--23--:R-:W-:-:S04]  /*6c70*/  @!P0 IMAD.WIDE R22, R16, 0x2, R18 ;  /* 0x0000000210168825 */ /* 0x00cfc800078e0212 */
[----:B-1--4-:R-:W-:Y:S01]  /*6c80*/  @!P0 IMAD.WIDE R20, R16, 0x2, R14 ;  /* 0x0000000210148825 */ /* 0x012fe200078e020e */
[----:B------:R1:W5:Y:S04]  /*6c90*/  @!P0 LD.E.64 R134, [R22.64] ;  /* 0x0000001816868980 */ /* 0x000368000c101b00 */
[----:B------:R2:W5:Y:S01]  /*6ca0*/  @!P0 LD.E.64 R130, [R20.64] ;  /* 0x0000001814828980 */ /* 0x000562000c101b00 */
[----:B------:R-:W-:Y:S01]  /*6cb0*/  ISETP.GE.AND P0, PT, R5, c[0x0][0x27c], PT ;  /* 0x00009f0005007a0c */ /* 0x000fe20003f06270 */
[----:B------:R-:W-:Y:S01]  /*6cc0*/  CS2R R156, SRZ ;  /* 0x00000000009c7805 */ /* 0x000fe2000001ff00 */
[----:B------:R-:W-:-:S11]  /*6cd0*/  CS2R R154, SRZ ;  /* 0x00000000009a7805 */ /* 0x000fd6000001ff00 */
[----:B------:R-:W-:-:S04]  /*6ce0*/  @!P0 SHF.R.S32.HI R6, RZ, 0x1f, R5 ;  /* 0x0000001fff068819 */ /* 0x000fc80000011405 */
[----:B------:R-:W-:-:S04]  /*6cf0*/  @!P0 LEA.HI R5, R6, R5, RZ, 0x2 ;  /* 0x0000000506058211 */ /* 0x000fc800078f10ff */
[----:B------:R-:W-:-:S05]  /*6d00*/  @!P0 LOP3.LUT R5, R5, 0xfffffffc, RZ, 0xc0, !PT ;  /* 0xfffffffc05058812 */ /* 0x000fca00078ec0ff */
[----:B------:R-:W-:-:S04]  /*6d10*/  @!P0 IMAD.WIDE R24, R5, 0x2, R18 ;  /* 0x0000000205188825 */ /* 0x000fc800078e0212 */
[----:B------:R-:W-:Y:S01]  /*6d20*/  @!P0 IMAD.WIDE R26, R5, 0x2, R14 ;  /* 0x00000002051a8825 */ /* 0x000fe200078e020e */
[----:B------:R-:W-:Y:S01]  /*6d30*/  IADD3 R5, R16, 0x40, RZ ;  /* 0x0000004010057810 */ /* 0x000fe20007ffe0ff */
        /* <DEDUP_REMOVED lines=8> */
[----:B--2---:R-:W-:-:S04]  /*6dc0*/  @!P0 IMAD.WIDE R20, R5, 0x2, R18 ;  /* 0x0000000205148825 */ /* 0x004fc800078e0212 */
[----:B-1----:R-:W-:Y:S01]  /*6dd0*/  @!P0 IMAD.WIDE R22, R5, 0x2, R14 ;  /* 0x0000000205168825 */ /* 0x002fe200078e020e */
        /* <DEDUP_REMOVED lines=11> */
[----:B------:R3:W5:Y:S04]  /*6e90*/  @!P0 LD.E.64 R148, [R18.64] ;  /* 0x0000001812948980 */ /* 0x000768000c101b00 */
[----:B------:R3:W5:Y:S02]  /*6ea0*/  @!P0 LD.E.64 R144, [R14.64] ;  /* 0x000000180e908980 */ /* 0x000764000c101b00 */
.L_x_393:
[----:B------:R-:W-:Y:S05]  /*6eb0*/  BSYNC B0 ;  /* 0x0000000000007941 */ /* 0x000fea0003800000 */
.L_x_392:
[----:B------:R-:W-:Y:S01]  /*6ec0*/  ISETP.NE.AND P0, PT, R9, RZ, PT ;  /* 0x000000ff0900720c */ /* 0x000fe20003f05270 */
[----:B-----5:R-:W-:Y:S01]  /*6ed0*/  IMAD.MOV.U32 R9, RZ, RZ, R148 ;  /* 0x000000ffff097224 */ /* 0x020fe200078e0094 */
[----:B---3--:R3:W4:Y:S01]  /*6ee0*/  SHFL.IDX PT, R19, R13, 0x1, 0x181f ;  /* 0x00381f000d137f89 */ /* 0x00872200000e0000 */
[----:B------:R-:W-:Y:S01]  /*6ef0*/  IMAD.MOV.U32 R7, RZ, RZ, R149 ;  /* 0x000000ffff077224 */ /* 0x000fe200078e0095 */
[----:B------:R-:W-:Y:S01]  /*6f00*/  BSSY B0, `(.L_x_394) ;  /* 0x0000052000007945 */ /* 0x000fe20003800000 */
        /* <DEDUP_REMOVED lines=25> */
[----:B--2---:R3:W2:Y:S01]  /*70a0*/  SHFL.IDX PT, R18, R10, 0x1, 0x181f ;  /* 0x00381f000a127f89 */ /* 0x0046a200000e0000 */
[----:B------:R-:W-:Y:S01]  /*70b0*/  IMAD.MOV.U32 R5, RZ, RZ, R131 ;  /* 0x000000ffff057224 */ /* 0x000fe200078e0083 */
[----:B------:R-:W-:Y:S01]  /*70c0*/  PRMT R119, R9, 0x7610, R119 ;  /* 0x0000761009777816 */ /* 0x000fe20000000077 */
[----:B------:R-:W-:Y:S01]  /*70d0*/  CS2R R116, SRZ ;  /* 0x0000000000747805 */ /* 0x000fe2000001ff00 */
[----:B-1----:R3:W1:Y:S01]  /*70e0*/  SHFL.IDX PT, R15, R12, 0x1, 0x181f ;  /* 0x00381f000c0f7f89 */ /* 0x00266200000e0000 */
[----:B------:R-:W-:Y:S01]  /*70f0*/  PRMT R118, R7, 0x7610, R118 ;  /* 0x0000761007767816 */ /* 0x000fe20000000076 */
[----:B------:R-:W-:Y:S01]  /*7100*/  CS2R R124, SRZ ;  /* 0x00000000007c7805 */ /* 0x000fe2000001ff00 */
[----:B------:R-:W-:Y:S01]  /*7110*/  PRMT R127, R6, 0x7610, R127 ;  /* 0x00007610067f7816 */ /* 0x000fe2000000007f */
[----:B----4-:R3:W4:Y:S01]  /*7120*/  SHFL.IDX PT, R14, R8, 0x1, 0x181f ;  /* 0x00381f00080e7f89 */ /* 0x01072200000e0000 */
[----:B------:R-:W-:Y:S01]  /*7130*/  PRMT R126, R5, 0x7610, R126 ;  /* 0x00007610057e7816 */ /* 0x000fe2000000007e */
[----:B------:R-:W-:Y:S01]  /*7140*/  CS2R R138, SRZ ;  /* 0x00000000008a7805 */ /* 0x000fe2000001ff00 */
[----:B------:R-:W-:Y:S01]  /*7150*/  CS2R R106, SRZ ;  /* 0x00000000006a7805 */ /* 0x000fe2000001ff00 */
[----:B------:R-:W-:Y:S01]  /*7160*/  CS2R R114, SRZ ;  /* 0x0000000000727805 */ /* 0x000fe2000001ff00 */
[----:B------:R-:W-:Y:S01]  /*7170*/  CS2R R122, SRZ ;  /* 0x00000000007a7805 */ /* 0x000fe2000001ff00 */
[----:B------:R-:W-:Y:S01]  /*7180*/  CS2R R132, SRZ ;  /* 0x0000000000847805 */ /* 0x000fe2000001ff00 */
[----:B------:R-:W-:Y:S05]  /*7190*/  @P0 BRA `(.L_x_395) ;  /* 0x0000028000000947 */ /* 0x000fea0003800000 */
[C---:B------:R-:W-:Y:S01]  /*71a0*/  ISETP.GE.AND P0, PT, R16.reuse, c[0x0][0x27c], PT ;  /* 0x00009f0010007a0c */ /* 0x040fe20003f06270 */
[----:B------:R-:W-:Y:S01]  /*71b0*/  CS2R R138, SRZ ;  /* 0x00000000008a7805 */ /* 0x000fe2000001ff00 */
[----:B------:R-:W-:Y:S01]  /*71c0*/  CS2R R132, SRZ ;  /* 0x0000000000847805 */ /* 0x000fe2000001ff00 */
[----:B------:R-:W-:-:S10]  /*71d0*/  IADD3 R6, R16, 0x20, RZ ;  /* 0x0000002010067810 */ /* 0x000fd40007ffe0ff */
[----:B--2---:R-:W-:-:S04]  /*71e0*/  @!P0 IMAD.WIDE R22, R16, 0x2, R18 ;  /* 0x0000000210168825 */ /* 0x004fc800078e0212 */
        /* <DEDUP_REMOVED lines=8> */
[----:B------:R-:W-:Y:S02]  /*7270*/  @!P0 LOP3.LUT R5, R5, 0xfffffffc, RZ, 0xc0, !PT ;  /* 0xfffffffc05058812 */ /* 0x000fe400078ec0ff */
[----:B------:R-:W-:-:S03]  /*7280*/  IADD3 R6, R16, 0x40, RZ ;  /* 0x0000004010067810 */ /* 0x000fc60007ffe0ff */
        /* <DEDUP_REMOVED lines=11> */
[----:B--2---:R-:W-:-:S04]  /*7340*/  @!P0 IMAD.WIDE R20, R5, 0x2, R18 ;  /* 0x0000000205148825 */ /* 0x004fc800078e0212 */
[----:B-1----:R-:W-:Y:S01]  /*7350*/  @!P0 IMAD.WIDE R22, R5, 0x2, R14 ;  /* 0x0000000205168825 */ /* 0x002fe200078e020e */
        /* <DEDUP_REMOVED lines=12> */
.L_x_395:
[----:B------:R-:W-:Y:S05]  /*7420*/  BSYNC B0 ;  /* 0x0000000000007941 */ /* 0x000fea0003800000 */
.L_x_394:
[----:B------:R-:W-:Y:S01]  /*7430*/  ISETP.NE.AND P0, PT, R4, RZ, PT ;  /* 0x000000ff0400720c */ /* 0x000fe20003f05270 */
[----:B-----5:R-:W-:Y:S01]  /*7440*/  IMAD.MOV.U32 R5, RZ, RZ, R116 ;  /* 0x000000ffff057224 */ /* 0x020fe200078e0074 */
[----:B-1--4-:R1:W4:Y:S01]  /*7450*/  SHFL.IDX PT, R15, R13, 0x2, 0x181f ;  /* 0x00581f000d0f7f89 */ /* 0x01232200000e0000 */
        /* <DEDUP_REMOVED lines=27> */
[----:B------:R1:W3:Y:S01]  /*7610*/  SHFL.IDX PT, R14, R10, 0x2, 0x181f ;  /* 0x00581f000a0e7f89 */ /* 0x0002e200000e0000 */
[----:B------:R-:W-:Y:S01]  /*7620*/  IMAD.MOV.U32 R4, RZ, RZ, R133 ;  /* 0x000000ffff047224 */ /* 0x000fe200078e0085 */
[----:B------:R-:W-:Y:S01]  /*7630*/  PRMT R85, R11, 0x7610, R85 ;  /* 0x000076100b557816 */ /* 0x000fe20000000055 */
[----:B------:R-:W-:Y:S01]  /*7640*/  CS2R R28, SRZ ;  /* 0x00000000001c7805 */ /* 0x000fe2000001ff00 */
[----:B------:R1:W2:Y:S01]  /*7650*/  SHFL.IDX PT, R7, R12, 0x2, 0x181f ;  /* 0x00581f000c077f89 */ /* 0x0002a200000e0000 */
[----:B------:R-:W-:Y:S01]  /*7660*/  PRMT R84, R9, 0x7610, R84 ;  /* 0x0000761009547816 */ /* 0x000fe20000000054 */
[----:B------:R-:W-:Y:S01]  /*7670*/  CS2R R80, SRZ ;  /* 0x0000000000507805 */ /* 0x000fe2000001ff00 */
[----:B------:R-:W-:Y:S01]  /*7680*/  PRMT R95, R5, 0x7610, R95 ;  /* 0x00007610055f7816 */ /* 0x000fe2000000005f */
[----:B------:R1:W1:Y:S01]  /*7690*/  SHFL.IDX PT, R6, R8, 0x2, 0x181f ;  /* 0x00581f0008067f89 */ /* 0x00026200000e0000 */
[----:B------:R-:W-:Y:S01]  /*76a0*/  PRMT R94, R4, 0x7610, R94 ;  /* 0x00007610045e7816 */ /* 0x000fe2000000005e */
[----:B------:R-:W-:Y:S01]  /*76b0*/  CS2R R88, SRZ ;  /* 0x0000000000587805 */ /* 0x000fe2000001ff00 */
[----:B------:R-:W-:Y:S01]  /*76c0*/  CS2R R92, SRZ ;  /* 0x00000000005c7805 */ /* 0x000fe2000001ff00 */
[----:B------:R-:W-:Y:S01]  /*76d0*/  CS2R R100, SRZ ;  /* 0x0000000000647805 */ /* 0x000fe2000001ff00 */
[----:B------:R-:W-:Y:S01]  /*76e0*/  CS2R R78, SRZ ;  /* 0x00000000004e7805 */ /* 0x000fe2000001ff00 */
[----:B------:R-:W-:Y:S01]  /*76f0*/  CS2R R82, SRZ ;  /* 0x0000000000527805 */ /* 0x000fe2000001ff00 */
[----:B------:R-:W-:Y:S01]  /*7700*/  CS2R R90, SRZ ;  /* 0x00000000005a7805 */ /* 0x000fe2000001ff00 */
[----:B------:R-:W-:Y:S01]  /*7710*/  CS2R R98, SRZ ;  /* 0x0000000000627805 */ /* 0x000fe2000001ff00 */
[----:B------:R-:W-:Y:S05]  /*7720*/  @P0 BRA `(.L_x_397) ;  /* 0x0000028000000947 */ /* 0x000fea0003800000 */
[C---:B----4-:R-:W-:Y:S01]  /*7730*/  ISETP.GE.AND P0, PT, R16.reuse, c[0x0][0x27c], PT ;  /* 0x00009f0010007a0c */ /* 0x050fe20003f06270 */
[----:B------:R-:W-:Y:S01]  /*7740*/  CS2R R100, SRZ ;  /* 0x0000000000647805 */ /* 0x000fe2000001ff00 */
[----:B------:R-:W-:Y:S01]  /*7750*/  CS2R R98, SRZ ;  /* 0x0000000000627805 */ /* 0x000fe2000001ff00 */
[----:B------:R-:W-:-:S10]  /*7760*/  IADD3 R5, R16, 0x20, RZ ;  /* 0x0000002010057810 */ /* 0x000fd40007ffe0ff */
[----:B---3--:R-:W-:-:S04]  /*7770*/  @!P0 IMAD.WIDE R20, R16, 0x2, R14 ;  /* 0x0000000210148825 */ /* 0x008fc800078e020e */
[----:B-12---:R-:W-:Y:S01]  /*7780*/  @!P0 IMAD.WIDE R18, R16, 0x2, R6 ;  /* 0x0000000210128825 */ /* 0x006fe200078e0206 */
        /* <DEDUP_REMOVED lines=34> */
.L_x_397:
[----:B----4-:R-:W-:Y:S05]  /*79b0*/  BSYNC B0 ;  /* 0x0000000000007941 */ /* 0x010fea0003800000 */
.L_x_396:
[----:B--2--5:R-:W-:Y:S01]  /*79c0*/  IMAD.MOV.U32 R7, RZ, RZ, R80 ;  /* 0x000000ffff077224 */ /* 0x024fe200078e0050 */
[----:B------:R2:W4:Y:S01]  /*79d0*/  SHFL.IDX PT, R11, R13, 0x3, 0x181f ;  /* 0x00781f000d0b7f89 */ /* 0x00052200000e0000 */
[----:B-1----:R-:W-:Y:S01]  /*79e0*/  IMAD.MOV.U32 R6, RZ, RZ, R81 ;  /* 0x000000ffff067224 */ /* 0x002fe200078e0051 */
[----:B------:R-:W-:Y:S01]  /*79f0*/  BSSY B0, `(.L_x_398) ;  /* 0x0000052000007945 */ /* 0x000fe20003800000 */
[----:B---3--:R-:W-:Y:S01]  /*7a00*/  IMAD.MOV.U32 R5, RZ, RZ, R88 ;  /* 0x000000ffff057224 */ /* 0x008fe200078e0058 */
        /* <DEDUP_REMOVED lines=24> */
[----:B------:R-:W1:Y:S01]  /*7b90*/  SHFL.IDX PT, R10, R10, 0x3, 0x181f ;  /* 0x00781f000a0a7f89 */ /* 0x000e6200000e0000 */
[----:B------:R-:W-:Y:S01]  /*7ba0*/  IMAD.MOV.U32 R4, RZ, RZ, R99 ;  /* 0x000000ffff047224 */ /* 0x000fe200078e0063 */
[----:B------:R-:W-:Y:S01]  /*7bb0*/  PRMT R48, R7, 0x7610, R48 ;  /* 0x0000761007307816 */ /* 0x000fe20000000030 */
[----:B------:R-:W-:Y:S01]  /*7bc0*/  CS2R R22, SRZ ;  /* 0x0000000000167805 */ /* 0x000fe2000001ff00 */
[----:B------:R2:W3:Y:S01]  /*7bd0*/  SHFL.IDX PT, R9, R12, 0x3, 0x181f ;  /* 0x00781f000c097f89 */ /* 0x0004e200000e0000 */
[----:B------:R-:W-:Y:S01]  /*7be0*/  PRMT R47, R6, 0x7610, R47 ;  /* 0x00007610062f7816 */ /* 0x000fe2000000002f */
[----:B------:R-:W-:Y:S01]  /*7bf0*/  CS2R R62, SRZ ;  /* 0x00000000003e7805 */ /* 0x000fe2000001ff00 */
[----:B------:R-:W-:Y:S01]  /*7c00*/  PRMT R52, R5, 0x7610, R52 ;  /* 0x0000761005347816 */ /* 0x000fe20000000034 */
[----:B------:R-:W1:Y:S01]  /*7c10*/  SHFL.IDX PT, R8, R8, 0x3, 0x181f ;  /* 0x00781f0008087f89 */ /* 0x000e6200000e0000 */
[----:B------:R-:W-:Y:S01]  /*7c20*/  PRMT R51, R4, 0x7610, R51 ;  /* 0x0000761004337816 */ /* 0x000fe20000000033 */
        /* <DEDUP_REMOVED lines=10> */
[----:B-12---:R-:W-:-:S04]  /*7cd0*/  @!P0 IMAD.WIDE R12, R16, 0x2, R10 ;  /* 0x00000002100c8825 */ /* 0x006fc800078e020a */
[----:B---3--:R-:W-:Y:S01]  /*7ce0*/  @!P0 IMAD.WIDE R6, R16, 0x2, R8 ;  /* 0x0000000210068825 */ /* 0x008fe200078e0208 */
        /* <DEDUP_REMOVED lines=20> */
[----:B--2---:R-:W-:-:S04]  /*7e30*/  @!P0 IMAD.WIDE R6, R4, 0x2, R10 ;  /* 0x0000000204068825 */ /* 0x004fc800078e020a */
[----:B-1----:R-:W-:Y:S01]  /*7e40*/  @!P0 IMAD.WIDE R12, R4, 0x2, R8 ;  /* 0x00000002040c8825 */ /* 0x002fe200078e0208 */
[----:B------:R3:W5:Y:S04]  /*7e50*/  @!P0 LD.E.64 R22, [R6.64] ;  /* 0x0000001806168980 */ /* 0x000768000c101b00 */
[----:B------:R3:W5:Y:S01]  /*7e60*/  @!P0 LD.E.64 R18, [R12.64] ;  /* 0x000000180c128980 */ /* 0x000762000c101b00 */
[----:B------:R-:W-:Y:S01]  /*7e70*/  ISETP.GE.AND P0, PT, R5, c[0x0][0x27c], PT ;  /* 0x00009f0005007a0c */ /* 0x000fe20003f06270 */
[----:B------:R-:W-:Y:S01]  /*7e80*/  CS2R R28, SRZ ;  /* 0x00000000001c7805 */ /* 0x000fe2000001ff00 */
[----:B----4-:R-:W-:-:S11]  /*7e90*/  CS2R R20, SRZ ;  /* 0x0000000000147805 */ /* 0x010fd6000001ff00 */
[----:B------:R-:W-:-:S04]  /*7ea0*/  @!P0 SHF.R.S32.HI R4, RZ, 0x1f, R5 ;  /* 0x0000001fff048819 */ /* 0x000fc80000011405 */
[----:B------:R-:W-:-:S04]  /*7eb0*/  @!P0 LEA.HI R4, R4, R5, RZ, 0x2 ;  /* 0x0000000504048211 */ /* 0x000fc800078f10ff */
[----:B------:R-:W-:-:S05]  /*7ec0*/  @!P0 LOP3.LUT R4, R4, 0xfffffffc, RZ, 0xc0, !PT ;  /* 0xfffffffc04048812 */ /* 0x000fca00078ec0ff */
[----:B------:R-:W-:-:S04]  /*7ed0*/  @!P0 IMAD.WIDE R10, R4, 0x2, R10 ;  /* 0x00000002040a8825 */ /* 0x000fc800078e020a */
[----:B------:R-:W-:Y:S01]  /*7ee0*/  @!P0 IMAD.WIDE R4, R4, 0x2, R8 ;  /* 0x0000000204048825 */ /* 0x000fe200078e0208 */
[----:B------:R3:W5:Y:S04]  /*7ef0*/  @!P0 LD.E.64 R28, [R10.64] ;  /* 0x000000180a1c8980 */ /* 0x000768000c101b00 */
[----:B------:R3:W5:Y:S02]  /*7f00*/  @!P0 LD.E.64 R20, [R4.64] ;  /* 0x0000001804148980 */ /* 0x000764000c101b00 */
.L_x_399:
[----:B----4-:R-:W-:Y:S05]  /*7f10*/  BSYNC B0 ;  /* 0x0000000000007941 */ /* 0x010fea0003800000 */
.L_x_398:
[----:B---3-5:R-:W-:Y:S01]  /*7f20*/  IMAD.MOV.U32 R4, RZ, RZ, R28 ;  /* 0x000000ffff047224 */ /* 0x028fe200078e001c */
[----:B------:R-:W-:Y:S01]  /*7f30*/  UIADD3 UR4, -UR15, UR29, URZ ;  /* 0x0000001d0f047290 */ /* 0x000fe2000fffe13f */
[----:B------:R-:W-:Y:S01]  /*7f40*/  IMAD.MOV.U32 R6, RZ, RZ, R22 ;  /* 0x000000ffff067224 */ /* 0x000fe200078e0016 */
[----:B------:R-:W-:-:S04]  /*7f50*/  DEPBAR.LE SB0, 0x1 ;  /* 0x000080400000791a */ /* 0x000fc80000000000 */
[----:B------:R-:W-:Y:S01]  /*7f60*/  UISETP.LT.AND UP0, UPT, UR4, 0x80, UPT ;  /* 0x000000800400788c */ /* 0x000fe2000bf01270 */
[----:B------:R-:W-:Y:S01]  /*7f70*/  PRMT R15, R4, 0x7610, R15 ;  /* 0x00007610040f7816 */ /* 0x000fe2000000000f */
[----:B------:R-:W-:Y:S01]  /*7f80*/  IMAD.MOV.U32 R5, RZ, RZ, R23 ;  /* 0x000000ffff057224 */ /* 0x000fe200078e0017 */
[----:B--2---:R-:W-:Y:S01]  /*7f90*/  PRMT R13, R6, 0x7610, R13 ;  /* 0x00007610060d7816 */ /* 0x004fe2000000000d */
[----:B------:R-:W-:Y:S01]  /*7fa0*/  IMAD.MOV.U32 R4, RZ, RZ, R62 ;  /* 0x000000ffff047224 */ /* 0x000fe200078e003e */
[----:B------:R-:W-:Y:S01]  /*7fb0*/  USEL UR4, UR4, 0x80, UP0 ;  /* 0x0000008004047887 */ /* 0x000fe20008000000 */
[----:B------:R-:W-:Y:S01]  /*7fc0*/  IMAD.MOV.U32 R7, RZ, RZ, R29 ;  /* 0x000000ffff077224 */ /* 0x000fe200078e001d */
[----:B------:R-:W-:Y:S01]  /*7fd0*/  PRMT R12, R5, 0x7610, R12 ;  /* 0x00007610050c7816 */ /* 0x000fe2000000000c */
[----:B------:R-:W-:Y:S01]  /*7fe0*/  IMAD.MOV.U32 R6, RZ, RZ, R72 ;  /* 0x000000ffff067224 */ /* 0x000fe200078e0048 */
[----:B------:R-:W-:Y:S01]  /*7ff0*/  PRMT R26, R4, 0x7610, R26 ;  /* 0x00007610041a7816 */ /* 0x000fe2000000001a */
[----:B------:R-:W-:Y:S01]  /*8000*/  IMAD.MOV.U32 R5, RZ, RZ, R73 ;  /* 0x000000ffff057224 */ /* 0x000fe200078e0049 */
[----:B------:R-:W-:Y:S01]  /*8010*/  BAR.SYNC.DEFER_BLOCKING 0x0 ;  /* 0x0000000000007b1d */ /* 0x000fe20000010000 */
[----:B------:R-:W-:Y:S01]  /*8020*/  IMAD.MOV.U32 R4, RZ, RZ, R20 ;  /* 0x000000ffff047224 */ /* 0x000fe200078e0014 */
[----:B------:R-:W-:-:S02]  /*8030*/  ISETP.GE.AND P0, PT, R39, UR4, PT ;  /* 0x0000000427007c0c */ /* 0x000fc4000bf06270 */
        /* <DEDUP_REMOVED lines=16> */
[----:B------:R-:W-:Y:S01]  /*8140*/  BSSY B1, `(.L_x_400) ;  /* 0x00000cf000017945 */ /* 0x000fe20003800000 */
[----:B------:R-:W-:-:S02]  /*8150*/  PRMT R24, R7, 0x7610, R24 ;  /* 0x0000761007187816 */ /* 0x000fc40000000018 */
[----:B------:R-:W-:Y:S02]  /*8160*/  PRMT R17, R6, 0x7610, R17 ;  /* 0x0000761006117816 */ /* 0x000fe40000000011 */
[----:B------:R-:W-:Y:S02]  /*8170*/  PRMT R30, R5, 0x7610, R30 ;  /* 0x00007610051e7816 */ /* 0x000fe4000000001e */
[----:B------:R-:W-:Y:S01]  /*8180*/  PRMT R27, R4, 0x7610, R27 ;  /* 0x00007610041b7816 */ /* 0x000fe2000000001b */
[----:B------:R-:W-:Y:S05]  /*8190*/  @P0 BRA `(.L_x_401) ;  /* 0x00000c9000000947 */ /* 0x000fea0003800000 */
[----:B------:R-:W-:Y:S01]  /*81a0*/  ISETP.GE.AND P0, PT, R16, c[0x0][0x27c], PT ;  /* 0x00009f0010007a0c */ /* 0x000fe20003f06270 */
[----:B------:R-:W-:-:S12]  /*81b0*/  BSSY B0, `(.L_x_402) ;  /* 0x0000030000007945 */ /* 0x000fd80003800000 */
[----:B------:R-:W-:Y:S05]  /*81c0*/  @P0 BRA `(.L_x_403) ;  /* 0x000002e000000947 */ /* 0x000fea0003800000 */
[----:B------:R-:W1:Y:S01]  /*81d0*/  LDS.128 R4, [R147+0x10080] ;  /* 0x0100800093047984 */ /* 0x000e620000000c00 */
[----:B------:R-:W-:Y:S02]  /*81e0*/  SHF.R.U64 R130, R130, 0x10, R131 ;  /* 0x0000001082827819 */ /* 0x000fe40000001283 */
[----:B------:R-:W-:Y:S02]  /*81f0*/  SHF.R.U64 R134, R134, 0x10, R135 ;  /* 0x0000001086867819 */ /* 0x000fe40000001287 */
[----:B------:R-:W-:Y:S02]  /*8200*/  SHF.R.U32.HI R131, RZ, 0x10, R131 ;  /* 0x00000010ff837819 */ /* 0x000fe40000011683 */
[----:B------:R-:W-:Y:S02]  /*8210*/  SHF.R.U32.HI R135, RZ, 0x10, R135 ;  /* 0x00000010ff877819 */ /* 0x000fe40000011687 */
[----:B------:R-:W-:Y:S02]  /*8220*/  PRMT R126, R126, 0x5410, R131 ;  /* 0x000054107e7e7816 */ /* 0x000fe40000000083 */
[----:B------:R-:W-:-:S02]  /*8230*/  PRMT R128, R128, 0x5410, R135 ;  /* 0x0000541080807816 */ /* 0x000fc40000000087 */
[----:B------:R-:W-:Y:S02]  /*8240*/  PRMT R127, R127, 0x5410, R130 ;  /* 0x000054107f7f7816 */ /* 0x000fe40000000082 */
[----:B------:R-:W-:Y:S02]  /*8250*/  PRMT R129, R129, 0x5410, R134 ;  /* 0x0000541081817816 */ /* 0x000fe40000000086 */
[----:B------:R-:W-:Y:S02]  /*8260*/  LOP3.LUT R141, R126, 0xffff0000, RZ, 0xc0, !PT ;  /* 0xffff00007e8d7812 */ /* 0x000fe400078ec0ff */
[----:B------:R-:W-:Y:S01]  /*8270*/  LOP3.LUT R143, R128, 0xffff0000, RZ, 0xc0, !PT ;  /* 0xffff0000808f7812 */ /* 0x000fe200078ec0ff */
[C---:B-1----:R-:W-:Y:S01]  /*8280*/  IMAD.U32 R131, R6.reuse, 0x10000, RZ ;  /* 0x0001000006837824 */ /* 0x042fe200078e00ff */
[----:B------:R-:W-:Y:S01]  /*8290*/  LOP3.LUT R130, R6, 0xffff0000, RZ, 0xc0, !PT ;  /* 0xffff000006827812 */ /* 0x000fe200078ec0ff */
[----:B------:R-:W-:Y:S01]  /*82a0*/  IMAD.U32 R6, R7, 0x10000, RZ ;  /* 0x0001000007067824 */ /* 0x000fe200078e00ff */
[----:B------:R-:W-:-:S02]  /*82b0*/  SHF.L.U32 R137, R4, 0x10, RZ ;  /* 0x0000001004897819 */ /* 0x000fc400000006ff */
[----:B------:R-:W-:Y:S01]  /*82c0*/  LOP3.LUT R136, R4, 0xffff0000, RZ, 0xc0, !PT ;  /* 0xffff000004887812 */ /* 0x000fe200078ec0ff */
[----:B------:R-:W-:Y:S01]  /*82d0*/  IMAD.U32 R4, R126, 0x10000, RZ ;  /* 0x000100007e047824 */ /* 0x000fe200078e00ff */
[----:B------:R-:W-:Y:S01]  /*82e0*/  LOP3.LUT R134, R7, 0xffff0000, RZ, 0xc0, !PT ;  /* 0xffff000007867812 */ /* 0x000fe200078ec0ff */
[----:B------:R-:W-:Y:S01]  /*82f0*/  IMAD.U32 R7, R128, 0x10000, RZ ;  /* 0x0001000080077824 */ /* 0x000fe200078e00ff */
[C---:B------:R-:W-:Y:S01]  /*8300*/  SHF.L.U32 R135, R5.reuse, 0x10, RZ ;  /* 0x0000001005877819 */ /* 0x040fe200000006ff */
[CC--:B------:R-:W-:Y:S01]  /*8310*/  FMUL.FTZ R126, R130.reuse, R4.reuse ;  /* 0x00000004827e7220 */ /* 0x0c0fe20000410000 */
[----:B------:R-:W-:Y:S01]  /*8320*/  LOP3.LUT R128, R5, 0xffff0000, RZ, 0xc0, !PT ;  /* 0xffff000005807812 */ /* 0x000fe200078ec0ff */
[-C--:B------:R-:W-:Y:S02]  /*8330*/  FMUL.FTZ R130, R130, R7.reuse ;  /* 0x0000000782827220 */ /* 0x080fe40000410000 */
[----:B------:R-:W-:Y:S01]  /*8340*/  FFMA.FTZ R126, R131, R7, -R126 ;  /* 0x00000007837e7223 */ /* 0x000fe2000001087e */
[----:B------:R-:W-:Y:S01]  /*8350*/  SHF.L.U32 R7, R129, 0x10, RZ ;  /* 0x0000001081077819 */ /* 0x000fe200000006ff */
[----:B------:R-:W-:Y:S01]  /*8360*/  FFMA.FTZ R131, R131, R4, R130 ;  /* 0x0000000483837223 */ /* 0x000fe20000010082 */
[----:B------:R-:W-:Y:S01]  /*8370*/  LOP3.LUT R129, R129, 0xffff0000, RZ, 0xc0, !PT ;  /* 0xffff000081817812 */ /* 0x000fe200078ec0ff */
[----:B------:R-:W-:-:S02]  /*8380*/  FMUL.FTZ R5, R134, R141 ;  /* 0x0000008d86057220 */ /* 0x000fc40000410000 */
[C---:B------:R-:W-:Y:S01]  /*8390*/  IMAD.U32 R4, R127.reuse, 0x10000, RZ ;  /* 0x000100007f047824 */ /* 0x040fe200078e00ff */
[----:B------:R-:W-:Y:S01]  /*83a0*/  LOP3.LUT R127, R127, 0xffff0000, RZ, 0xc0, !PT ;  /* 0xffff00007f7f7812 */ /* 0x000fe200078ec0ff */
[-C--:B------:R-:W-:Y:S02]  /*83b0*/  FMUL.FTZ R134, R134, R143.reuse ;  /* 0x0000008f86867220 */ /* 0x080fe40000410000 */
[C---:B------:R-:W-:Y:S02]  /*83c0*/  FFMA.FTZ R5, R6.reuse, R143, -R5 ;  /* 0x0000008f06057223 */ /* 0x040fe40000010805 */
[----:B------:R-:W-:Y:S02]  /*83d0*/  FFMA.FTZ R134, R6, R141, R134 ;  /* 0x0000008d06867223 */ /* 0x000fe40000010086 */
[----:B------:R-:W-:Y:S02]  /*83e0*/  FMUL.FTZ R6, R136, R4 ;  /* 0x0000000488067220 */ /* 0x000fe40000410000 */
[----:B------:R-:W-:-:S02]  /*83f0*/  FMUL.FTZ R130, R128, R127 ;  /* 0x0000007f80827220 */ /* 0x000fc40000410000 */
[----:B------:R-:W-:Y:S02]  /*8400*/  FMUL.FTZ R136, R136, R7 ;  /* 0x0000000788887220 */ /* 0x000fe40000410000 */
[----:B------:R-:W-:Y:S02]  /*8410*/  FMUL.FTZ R128, R128, R129 ;  /* 0x0000008180807220 */ /* 0x000fe40000410000 */
[C---:B------:R-:W-:Y:S01]  /*8420*/  FFMA.FTZ R140, R137.reuse, R7, -R6 ;  /* 0x00000007898c7223 */ /* 0x040fe20000010806 */
[----:B------:R-:W-:Y:S01]  /*8430*/  F2FP.BF16.PACK_AB R7, R134, R5 ;  /* 0x000000058607723e */ /* 0x000fe200000010ff */
[----:B------:R-:W-:Y:S01]  /*8440*/  FFMA.FTZ R137, R137, R4, R136 ;  /* 0x0000000489897223 */ /* 0x000fe20000010088 */
[----:B------:R-:W-:Y:S01]  /*8450*/  F2FP.BF16.PACK_AB R6, R131, R126 ;  /* 0x0000007e8306723e */ /* 0x000fe200000010ff */
[C---:B------:R-:W-:Y:S02]  /*8460*/  FFMA.FTZ R130, R135.reuse, R129, -R130 ;  /* 0x0000008187827223 */ /* 0x040fe40000010882 */
[----:B------:R-:W-:Y:S01]  /*8470*/  FFMA.FTZ R127, R135, R127, R128 ;  /* 0x0000007f877f7223 */ /* 0x000fe20000010080 */
[----:B------:R-:W-:-:S04]  /*8480*/  F2FP.BF16.PACK_AB R4, R137, R140 ;  /* 0x0000008c8904723e */ /* 0x000fc800000010ff */
[----:B------:R-:W-:-:S05]  /*8490*/  F2FP.BF16.PACK_AB R5, R127, R130 ;  /* 0x000000827f05723e */ /* 0x000fca00000010ff */
[----:B------:R1:W-:Y:S02]  /*84a0*/  STS.128 [R147+0x10080], R4 ;  /* 0x0100800493007388 */ /* 0x0003e40000000c00 */
.L_x_403:
[----:B------:R-:W-:Y:S05]  /*84b0*/  BSYNC B0 ;  /* 0x0000000000007941 */ /* 0x000fea0003800000 */
.L_x_402:
[----:B-1----:R-:W-:Y:S01]  /*84c0*/  IADD3 R4, R16, 0x20, RZ ;  /* 0x0000002010047810 */ /* 0x002fe20007ffe0ff */
[----:B------:R-:W-:Y:S03]  /*84d0*/  BSSY B0, `(.L_x_404) ;  /* 0x0000031000007945 */ /* 0x000fe60003800000 */
[----:B------:R-:W-:-:S13]  /*84e0*/  ISETP.GE.AND P0, PT, R4, c[0x0][0x27c], PT ;  /* 0x00009f0004007a0c */ /* 0x000fda0003f06270 */
        /* <DEDUP_REMOVED lines=47> */
.L_x_405:
[----:B------:R-:W-:Y:S05]  /*87e0*/  BSYNC B0 ;  /* 0x0000000000007941 */ /* 0x000fea0003800000 */
.L_x_404:
        /* <DEDUP_REMOVED lines=50> */
.L_x_407:
[----:B------:R-:W-:Y:S05]  /*8b10*/  BSYNC B0 ;  /* 0x0000000000007941 */ /* 0x000fea0003800000 */
.L_x_406:
[----:B-1----:R-:W-:-:S04]  /*8b20*/  IADD3 R4, R16, 0x60, RZ ;  /* 0x0000006010047810 */ /* 0x002fc80007ffe0ff */
        /* <DEDUP_REMOVED lines=48> */
.L_x_401:
[----:B------:R-:W-:Y:S05]  /*8e30*/  BSYNC B1 ;  /* 0x0000000000017941 */ /* 0x000fea0003800000 */
.L_x_400:
        /* <DEDUP_REMOVED lines=53> */
.L_x_411:
[----:B------:R-:W-:Y:S05]  /*9190*/  BSYNC B0 ;  /* 0x0000000000007941 */ /* 0x000fea0003800000 */
.L_x_410:
        /* <DEDUP_REMOVED lines=50> */
.L_x_413:
[----:B------:R-:W-:Y:S05]  /*94c0*/  BSYNC B0 ;  /* 0x0000000000007941 */ /* 0x000fea0003800000 */
.L_x_412:
        /* <DEDUP_REMOVED lines=50> */
.L_x_415:
[----:B------:R-:W-:Y:S05]  /*97f0*/  BSYNC B0 ;  /* 0x0000000000007941 */ /* 0x000fea0003800000 */
.L_x_414:
        /* <DEDUP_REMOVED lines=11> */
[----:B------:R-:W-:Y:S01]  /*98b0*/  PRMT R61, R61, 0x5410, R74 ;  /* 0x000054103d3d7816 */ /* 0x000fe2000000004a */
[C---:B-1----:R-:W-:Y:S01]  /*98c0*/  IMAD.U32 R75, R6.reuse, 0x10000, RZ ;  /* 0x00010000064b7824 */ /* 0x042fe200078e00ff */
[----:B------:R-:W-:Y:S01]  /*98d0*/  LOP3.LUT R74, R6, 0xffff0000, RZ, 0xc0, !PT ;  /* 0xffff0000064a7812 */ /* 0x000fe200078ec0ff */
[----:B------:R-:W-:Y:S01]  /*98e0*/  IMAD.U32 R6, R7, 0x10000, RZ ;  /* 0x0001000007067824 */ /* 0x000fe200078e00ff */
[C---:B------:R-:W-:Y:S02]  /*98f0*/  SHF.L.U32 R85, R4.reuse, 0x10, RZ ;  /* 0x0000001004557819 */ /* 0x040fe400000006ff */
[----:B------:R-:W-:Y:S01]  /*9900*/  LOP3.LUT R84, R4, 0xffff0000, RZ, 0xc0, !PT ;  /* 0xffff000004547812 */ /* 0x000fe200078ec0ff */
[----:B------:R-:W-:Y:S01]  /*9910*/  IMAD.U32 R4, R55, 0x10000, RZ ;  /* 0x0001000037047824 */ /* 0x000fe200078e00ff */
[----:B------:R-:W-:Y:S01]  /*9920*/  LOP3.LUT R76, R7, 0xffff0000, RZ, 0xc0, !PT ;  /* 0xffff0000074c7812 */ /* 0x000fe200078ec0ff */
[----:B------:R-:W-:Y:S01]  /*9930*/  IMAD.U32 R7, R67, 0x10000, RZ ;  /* 0x0001000043077824 */ /* 0x000fe200078e00ff */
[----:B------:R-:W-:Y:S01]  /*9940*/  LOP3.LUT R55, R55, 0xffff0000, RZ, 0xc0, !PT ;  /* 0xffff000037377812 */ /* 0x000fe200078ec0ff */
[CC--:B------:R-:W-:Y:S01]  /*9950*/  FMUL.FTZ R86, R74.reuse, R4.reuse ;  /* 0x000000044a567220 */ /* 0x0c0fe20000410000 */
[----:B------:R-:W-:Y:S01]  /*9960*/  LOP3.LUT R67, R67, 0xffff0000, RZ, 0xc0, !PT ;  /* 0xffff000043437812 */ /* 0x000fe200078ec0ff */
[-C--:B------:R-:W-:Y:S01]  /*9970*/  FMUL.FTZ R74, R74, R7.reuse ;  /* 0x000000074a4a7220 */ /* 0x080fe20000410000 */
[----:B------:R-:W-:Y:S01]  /*9980*/  SHF.L.U32 R77, R5, 0x10, RZ ;  /* 0x00000010054d7819 */ /* 0x000fe200000006ff */
[----:B------:R-:W-:Y:S01]  /*9990*/  FFMA.FTZ R86, R75, R7, -R86 ;  /* 0x000000074b567223 */ /* 0x000fe20000010856 */
[----:B------:R-:W-:Y:S01]  /*99a0*/  LOP3.LUT R87, R5, 0xffff0000, RZ, 0xc0, !PT ;  /* 0xffff000005577812 */ /* 0x000fe200078ec0ff */
[----:B------:R-:W-:Y:S01]  /*99b0*/  FMUL.FTZ R5, R76, R55 ;  /* 0x000000374c057220 */ /* 0x000fe20000410000 */
[----:B------:R-:W-:Y:S01]  /*99c0*/  SHF.L.U32 R7, R68, 0x10, RZ ;  /* 0x0000001044077819 */ /* 0x000fe200000006ff */
[----:B------:R-:W-:Y:S01]  /*99d0*/  FFMA.FTZ R75, R75, R4, R74 ;  /* 0x000000044b4b7223 */ /* 0x000fe2000001004a */
[C---:B------:R-:W-:Y:S01]  /*99e0*/  LOP3.LUT R74, R61.reuse, 0xffff0000, RZ, 0xc0, !PT ;  /* 0xffff00003d4a7812 */ /* 0x040fe200078ec0ff */
[----:B------:R-:W-:Y:S01]  /*99f0*/  FMUL.FTZ R76, R76, R67 ;  /* 0x000000434c4c7220 */ /* 0x000fe20000410000 */
[----:B------:R-:W-:Y:S01]  /*9a00*/  LOP3.LUT R68, R68, 0xffff0000, RZ, 0xc0, !PT ;  /* 0xffff000044447812 */ /* 0x000fe200078ec0ff */
[----:B------:R-:W-:-:S02]  /*9a10*/  IMAD.U32 R4, R61, 0x10000, RZ ;  /* 0x000100003d047824 */ /* 0x000fc400078e00ff */
[C---:B------:R-:W-:Y:S02]  /*9a20*/  FFMA.FTZ R5, R6.reuse, R67, -R5 ;  /* 0x0000004306057223 */ /* 0x040fe40000010805 */
[----:B------:R-:W-:Y:S02]  /*9a30*/  FFMA.FTZ R76, R6, R55, R76 ;  /* 0x00000037064c7223 */ /* 0x000fe4000001004c */
[C---:B------:R-:W-:Y:S02]  /*9a40*/  FMUL.FTZ R6, R84.reuse, R4 ;  /* 0x0000000454067220 */ /* 0x040fe40000410000 */
[C---:B------:R-:W-:Y:S02]  /*9a50*/  FMUL.FTZ R55, R87.reuse, R74 ;  /* 0x0000004a57377220 */ /* 0x040fe40000410000 */
[----:B------:R-:W-:Y:S02]  /*9a60*/  FMUL.FTZ R84, R84, R7 ;  /* 0x0000000754547220 */ /* 0x000fe40000410000 */
[----:B------:R-:W-:-:S02]  /*9a70*/  FMUL.FTZ R87, R87, R68 ;  /* 0x0000004457577220 */ /* 0x000fc40000410000 */
        /* <DEDUP_REMOVED lines=9> */
.L_x_409:
[----:B------:R-:W-:Y:S05]  /*9b10*/  BSYNC B1 ;  /* 0x0000000000017941 */ /* 0x000fea0003800000 */
.L_x_408:
        /* <DEDUP_REMOVED lines=16> */
[C---:B------:R-:W-:Y:S01]  /*9c20*/  IMAD.U32 R68, R53.reuse, 0x10000, RZ ;  /* 0x0001000035447824 */ /* 0x040fe200078e00ff */
[----:B------:R-:W-:Y:S02]  /*9c30*/  LOP3.LUT R76, R53, 0xffff0000, RZ, 0xc0, !PT ;  /* 0xffff0000354c7812 */ /* 0x000fe400078ec0ff */
[C---:B-1----:R-:W-:Y:S01]  /*9c40*/  LOP3.LUT R55, R6.reuse, 0xffff0000, RZ, 0xc0, !PT ;  /* 0xffff000006377812 */ /* 0x042fe200078ec0ff */
[----:B------:R-:W-:Y:S01]  /*9c50*/  IMAD.U32 R61, R6, 0x10000, RZ ;  /* 0x00010000063d7824 */ /* 0x000fe200078e00ff */
[C---:B------:R-:W-:Y:S01]  /*9c60*/  SHF.L.U32 R75, R4.reuse, 0x10, RZ ;  /* 0x00000010044b7819 */ /* 0x040fe200000006ff */
[----:B------:R-:W-:Y:S01]  /*9c70*/  IMAD.U32 R6, R7, 0x10000, RZ ;  /* 0x0001000007067824 */ /* 0x000fe200078e00ff */
[----:B------:R-:W-:Y:S01]  /*9c80*/  LOP3.LUT R74, R4, 0xffff0000, RZ, 0xc0, !PT ;  /* 0xffff0000044a7812 */ /* 0x000fe200078ec0ff */
[----:B------:R-:W-:Y:S01]  /*9c90*/  IMAD.U32 R4, R51, 0x10000, RZ ;  /* 0x0001000033047824 */ /* 0x000fe200078e00ff */
[----:B------:R-:W-:-:S02]  /*9ca0*/  LOP3.LUT R7, R7, 0xffff0000, RZ, 0xc0, !PT ;  /* 0xffff000007077812 */ /* 0x000fc400078ec0ff */
[----:B------:R-:W-:Y:S01]  /*9cb0*/  LOP3.LUT R51, R51, 0xffff0000, RZ, 0xc0, !PT ;  /* 0xffff000033337812 */ /* 0x000fe200078ec0ff */
[----:B------:R-:W-:Y:S01]  /*9cc0*/  FMUL.FTZ R53, R55, R4 ;  /* 0x0000000437357220 */ /* 0x000fe20000410000 */
[----:B------:R-:W-:Y:S01]  /*9cd0*/  SHF.L.U32 R67, R5, 0x10, RZ ;  /* 0x0000001005437819 */ /* 0x000fe200000006ff */
[----:B------:R-:W-:Y:S01]  /*9ce0*/  FMUL.FTZ R55, R55, R68 ;  /* 0x0000004437377220 */ /* 0x000fe20000410000 */
[----:B------:R-:W-:Y:S01]  /*9cf0*/  LOP3.LUT R77, R5, 0xffff0000, RZ, 0xc0, !PT ;  /* 0xffff0000054d7812 */ /* 0x000fe200078ec0ff */
[----:B------:R-:W-:Y:S02]  /*9d00*/  FMUL.FTZ R5, R7, R51 ;  /* 0x0000003307057220 */ /* 0x000fe40000410000 */
[C---:B------:R-:W-:Y:S02]  /*9d10*/  FFMA.FTZ R4, R61.reuse, R4, R55 ;  /* 0x000000043d047223 */ /* 0x040fe40000010037 */
[----:B------:R-:W-:Y:S01]  /*9d20*/  FFMA.FTZ R53, R61, R68, -R53 ;  /* 0x000000443d357223 */ /* 0x000fe20000010835 */
[----:B------:R-:W-:Y:S01]  /*9d30*/  SHF.L.U32 R61, R54, 0x10, RZ ;  /* 0x00000010363d7819 */ /* 0x000fe200000006ff */
[C---:B------:R-:W-:Y:S01]  /*9d40*/  IMAD.U32 R55, R52.reuse, 0x10000, RZ ;  /* 0x0001000034377824 */ /* 0x040fe200078e00ff */
[----:B------:R-:W-:Y:S01]  /*9d50*/  LOP3.LUT R52, R52, 0xffff0000, RZ, 0xc0, !PT ;  /* 0xffff000034347812 */ /* 0x000fe200078ec0ff */
[-C--:B------:R-:W-:Y:S01]  /*9d60*/  FMUL.FTZ R7, R7, R76.reuse ;  /* 0x0000004c07077220 */ /* 0x080fe20000410000 */
[----:B------:R-:W-:Y:S01]  /*9d70*/  LOP3.LUT R54, R54, 0xffff0000, RZ, 0xc0, !PT ;  /* 0xffff000036367812 */ /* 0x000fe200078ec0ff */
[----:B------:R-:W-:-:S02]  /*9d80*/  FFMA.FTZ R5, R6, R76, -R5 ;  /* 0x0000004c06057223 */ /* 0x000fc40000010805 */
[----:B------:R-:W-:Y:S02]  /*9d90*/  FFMA.FTZ R68, R6, R51, R7 ;  /* 0x0000003306447223 */ /* 0x000fe40000010007 */
[C---:B------:R-:W-:Y:S02]  /*9da0*/  FMUL.FTZ R6, R74.reuse, R55 ;  /* 0x000000374a067220 */ /* 0x040fe40000410000 */
[C---:B------:R-:W-:Y:S02]  /*9db0*/  FMUL.FTZ R7, R77.reuse, R52 ;  /* 0x000000344d077220 */ /* 0x040fe40000410000 */
[-C--:B------:R-:W-:Y:S02]  /*9dc0*/  FMUL.FTZ R74, R74, R61.reuse ;  /* 0x0000003d4a4a7220 */ /* 0x080fe40000410000 */
[----:B------:R-:W-:Y:S02]  /*9dd0*/  FMUL.FTZ R77, R77, R54 ;  /* 0x000000364d4d7220 */ /* 0x000fe40000410000 */
[C---:B------:R-:W-:Y:S01]  /*9de0*/  FFMA.FTZ R61, R75.reuse, R61, -R6 ;  /* 0x0000003d4b3d7223 */ /* 0x040fe20000010806 */
[----:B------:R-:W-:Y:S01]  /*9df0*/  F2FP.BF16.PACK_AB R6, R4, R53 ;  /* 0x000000350406723e */ /* 0x000fe200000010ff */
[----:B------:R-:W-:-:S02]  /*9e00*/  FFMA.FTZ R74, R75, R55, R74 ;  /* 0x000000374b4a7223 */ /* 0x000fc4000001004a */
[C---:B------:R-:W-:Y:S01]  /*9e10*/  FFMA.FTZ R54, R67.reuse, R54, -R7 ;  /* 0x0000003643367223 */ /* 0x040fe20000010807 */
[----:B------:R-:W-:Y:S01]  /*9e20*/  F2FP.BF16.PACK_AB R7, R68, R5 ;  /* 0x000000054407723e */ /* 0x000fe200000010ff */
[----:B------:R-:W-:Y:S01]  /*9e30*/  FFMA.FTZ R77, R67, R52, R77 ;  /* 0x00000034434d7223 */ /* 0x000fe2000001004d */
[----:B------:R-:W-:-:S04]  /*9e40*/  F2FP.BF16.PACK_AB R4, R74, R61 ;  /* 0x0000003d4a04723e */ /* 0x000fc800000010ff */
[----:B------:R-:W-:-:S05]  /*9e50*/  F2FP.BF16.PACK_AB R5, R77, R54 ;  /* 0x000000364d05723e */ /* 0x000fca00000010ff */
[----:B------:R1:W-:Y:S02]  /*9e60*/  STS.128 [R147+0x12080], R4 ;  /* 0x0120800493007388 */ /* 0x0003e40000000c00 */
.L_x_419:
[----:B------:R-:W-:Y:S05]  /*9e70*/  BSYNC B0 ;  /* 0x0000000000007941 */ /* 0x000fea0003800000 */
.L_x_418:
        /* <DEDUP_REMOVED lines=14> */
[----:B------:R-:W-:Y:S01]  /*9f60*/  SHF.L.U32 R74, R50, 0x10, RZ ;  /* 0x00000010324a7819 */ /* 0x000fe200000006ff */
        /* <DEDUP_REMOVED lines=8> */
[----:B------:R-:W-:Y:S01]  /*9ff0*/  LOP3.LUT R47, R47, 0xffff0000, RZ, 0xc0, !PT ;  /* 0xffff00002f2f7812 */ /* 0x000fe200078ec0ff */
[-C--:B------:R-:W-:Y:S01]  /*a000*/  FMUL.FTZ R49, R51, R4.reuse ;  /* 0x0000000433317220 */ /* 0x080fe20000410000 */
[----:B------:R-:W-:Y:S01]  /*a010*/  SHF.L.U32 R54, R5, 0x10, RZ ;  /* 0x0000001005367819 */ /* 0x000fe200000006ff */
[----:B------:R-:W-:Y:S01]  /*a020*/  FMUL.FTZ R51, R51, R7 ;  /* 0x0000000733337220 */ /* 0x000fe20000410000 */
[----:B------:R-:W-:Y:S01]  /*a030*/  LOP3.LUT R68, R5, 0xffff0000, RZ, 0xc0, !PT ;  /* 0xffff000005447812 */ /* 0x000fe200078ec0ff */
[C---:B------:R-:W-:Y:S02]  /*a040*/  FMUL.FTZ R5, R53.reuse, R47 ;  /* 0x0000002f35057220 */ /* 0x040fe40000410000 */
[----:B------:R-:W-:Y:S01]  /*a050*/  FFMA.FTZ R49, R52, R7, -R49 ;  /* 0x0000000734317223 */ /* 0x000fe20000010831 */
[----:B------:R-:W-:Y:S01]  /*a060*/  LOP3.LUT R7, R48, 0xffff0000, RZ, 0xc0, !PT ;  /* 0xffff000030077812 */ /* 0x000fe200078ec0ff */
[----:B------:R-:W-:Y:S01]  /*a070*/  FFMA.FTZ R4, R52, R4, R51 ;  /* 0x0000000434047223 */ /* 0x000fe20000010033 */
[----:B------:R-:W-:Y:S01]  /*a080*/  LOP3.LUT R51, R50, 0xffff0000, RZ, 0xc0, !PT ;  /* 0xffff000032337812 */ /* 0x000fe200078ec0ff */
[----:B------:R-:W-:-:S02]  /*a090*/  FMUL.FTZ R53, R53, R67 ;  /* 0x0000004335357220 */ /* 0x000fc40000410000 */
[----:B------:R-:W-:Y:S02]  /*a0a0*/  IMAD.U32 R52, R48, 0x10000, RZ ;  /* 0x0001000030347824 */ /* 0x000fe400078e00ff */
[C---:B------:R-:W-:Y:S02]  /*a0b0*/  FFMA.FTZ R5, R6.reuse, R67, -R5 ;  /* 0x0000004306057223 */ /* 0x040fe40000010805 */
[----:B------:R-:W-:Y:S02]  /*a0c0*/  FFMA.FTZ R48, R6, R47, R53 ;  /* 0x0000002f06307223 */ /* 0x000fe40000010035 */
[C---:B------:R-:W-:Y:S02]  /*a0d0*/  FMUL.FTZ R6, R55.reuse, R52 ;  /* 0x0000003437067220 */ /* 0x040fe40000410000 */
[----:B------:R-:W-:Y:S02]  /*a0e0*/  FMUL.FTZ R47, R68, R7 ;  /* 0x00000007442f7220 */ /* 0x000fe40000410000 */
[----:B------:R-:W-:-:S02]  /*a0f0*/  FMUL.FTZ R55, R55, R74 ;  /* 0x0000004a37377220 */ /* 0x000fc40000410000 */
[----:B------:R-:W-:Y:S02]  /*a100*/  FMUL.FTZ R68, R68, R51 ;  /* 0x0000003344447220 */ /* 0x000fe40000410000 */
[C---:B------:R-:W-:Y:S01]  /*a110*/  FFMA.FTZ R74, R61.reuse, R74, -R6 ;  /* 0x0000004a3d4a7223 */ /* 0x040fe20000010806 */
[----:B------:R-:W-:Y:S01]  /*a120*/  F2FP.BF16.PACK_AB R6, R4, R49 ;  /* 0x000000310406723e */ /* 0x000fe200000010ff */
[----:B------:R-:W-:Y:S02]  /*a130*/  FFMA.FTZ R55, R61, R52, R55 ;  /* 0x000000343d377223 */ /* 0x000fe40000010037 */
[C---:B------:R-:W-:Y:S02]  /*a140*/  FFMA.FTZ R47, R54.reuse, R51, -R47 ;  /* 0x00000033362f7223 */ /* 0x040fe4000001082f */
[----:B------:R-:W-:Y:S01]  /*a150*/  FFMA.FTZ R68, R54, R7, R68 ;  /* 0x0000000736447223 */ /* 0x000fe20000010044 */
[----:B------:R-:W-:Y:S02]  /*a160*/  F2FP.BF16.PACK_AB R7, R48, R5 ;  /* 0x000000053007723e */ /* 0x000fe400000010ff */
[----:B------:R-:W-:-:S02]  /*a170*/  F2FP.BF16.PACK_AB R4, R55, R74 ;  /* 0x0000004a3704723e */ /* 0x000fc400000010ff */
[----:B------:R-:W-:-:S05]  /*a180*/  F2FP.BF16.PACK_AB R5, R68, R47 ;  /* 0x0000002f4405723e */ /* 0x000fca00000010ff */
[----:B------:R1:W-:Y:S02]  /*a190*/  STS.128 [R147+0x16080], R4 ;  /* 0x0160800493007388 */ /* 0x0003e40000000c00 */
.L_x_421:
[----:B------:R-:W-:Y:S05]  /*a1a0*/  BSYNC B0 ;  /* 0x0000000000007941 */ /* 0x000fea0003800000 */
.L_x_420:
[----:B-1----:R-:W-:Y:S01]  /*a1b0*/  IADD3 R4, R16, 0x40, RZ ;  /* 0x0000004010047810 */ /* 0x002fe20007ffe0ff */
[----:B------:R-:W-:Y:S03]  /*a1c0*/  BSSY B0, `(.L_x_422) ;  /* 0x0000031000007945 */ /* 0x000fe60003800000 */
[----:B------:R-:W-:-:S13]  /*a1d0*/  ISETP.GE.AND P0, PT, R4, c[0x0][0x27c], PT ;  /* 0x00009f0004007a0c */ /* 0x000fda0003f06270 */
[----:B------:R-:W-:Y:S05]  /*a1e0*/  @P0 BRA `(.L_x_423) ;  /* 0x000002e000000947 */ /* 0x000fea0003800000 */
[----:B------:R-:W1:Y:S01]  /*a1f0*/  LDS.128 R4, [R147+0x1a080] ;  /* 0x01a0800093047984 */ /* 0x000e620000000c00 */
[--C-:B------:R-:W-:Y:S02]  /*a200*/  SHF.R.U64 R49, R82, 0x10, R83.reuse ;  /* 0x0000001052317819 */ /* 0x100fe40000001253 */
[----:B------:R-:W-:Y:S02]  /*a210*/  SHF.R.U32.HI R82, RZ, 0x10, R83 ;  /* 0x00000010ff527819 */ /* 0x000fe40000011653 */
[--C-:B------:R-:W-:Y:S02]  /*a220*/  SHF.R.U64 R47, R88, 0x10, R89.reuse ;  /* 0x00000010582f7819 */ /* 0x100fe40000001259 */
[----:B------:R-:W-:Y:S02]  /*a230*/  SHF.R.U32.HI R88, RZ, 0x10, R89 ;  /* 0x00000010ff587819 */ /* 0x000fe40000011659 */
[----:B------:R-:W-:Y:S02]  /*a240*/  PRMT R43, R43, 0x5410, R82 ;  /* 0x000054102b2b7816 */ /* 0x000fe40000000052 */
[----:B------:R-:W-:-:S02]  /*a250*/  PRMT R45, R45, 0x5410, R88 ;  /* 0x000054102d2d7816 */ /* 0x000fc40000000058 */
[----:B------:R-:W-:Y:S02]  /*a260*/  PRMT R46, R46, 0x5410, R47 ;  /* 0x000054102e2e7816 */ /* 0x000fe4000000002f */
[----:B------:R-:W-:Y:S02]  /*a270*/  PRMT R44, R44, 0x5410, R49 ;  /* 0x000054102c2c7816 */ /* 0x000fe40000000031 */
[----:B------:R-:W-:Y:S02]  /*a280*/  LOP3.LUT R53, R45, 0xffff0000, RZ, 0xc0, !PT ;  /* 0xffff00002d357812 */ /* 0x000fe400078ec0ff */
[----:B------:R-:W-:Y:S02]  /*a290*/  LOP3.LUT R55, R46, 0xffff0000, RZ, 0xc0, !PT ;  /* 0xffff00002e377812 */ /* 0x000fe400078ec0ff */
[----:B-1----:R-:W-:Y:S01]  /*a2a0*/  SHF.L.U32 R52, R4, 0x10, RZ ;  /* 0x0000001004347819 */ /* 0x002fe200000006ff */
[----:B------:R-:W-:Y:S01]  /*a2b0*/  IMAD.U32 R48, R6, 0x10000, RZ ;  /* 0x0001000006307824 */ /* 0x000fe200078e00ff */
[----:B------:R-:W-:Y:S01]  /*a2c0*/  LOP3.LUT R51, R4, 0xffff0000, RZ, 0xc0, !PT ;  /* 0xffff000004337812 */ /* 0x000fe200078ec0ff */
[----:B------:R-:W-:Y:S01]  /*a2d0*/  IMAD.U32 R4, R43, 0x10000, RZ ;  /* 0x000100002b047824 */ /* 0x000fe200078e00ff */
[----:B------:R-:W-:Y:S01]  /*a2e0*/  LOP3.LUT R47, R6, 0xffff0000, RZ, 0xc0, !PT ;  /* 0xffff0000062f7812 */ /* 0x000fe200078ec0ff */
[C---:B------:R-:W-:Y:S01]  /*a2f0*/  IMAD.U32 R6, R7.reuse, 0x10000, RZ ;  /* 0x0001000007067824 */ /* 0x040fe200078e00ff */
[----:B------:R-:W-:Y:S01]  /*a300*/  LOP3.LUT R49, R7, 0xffff0000, RZ, 0xc0, !PT ;  /* 0xffff000007317812 */ /* 0x000fe200078ec0ff */
[----:B------:R-:W-:Y:S01]  /*a310*/  IMAD.U32 R7, R45, 0x10000, RZ ;  /* 0x000100002d077824 */ /* 0x000fe200078e00ff */
[----:B------:R-:W-:Y:S01]  /*a320*/  LOP3.LUT R43, R43, 0xffff0000, RZ, 0xc0, !PT ;  /* 0xffff00002b2b7812 */ /* 0x000fe200078ec0ff */
[----:B------:R-:W-:Y:S01]  /*a330*/  FMUL.FTZ R45, R47, R4 ;  /* 0x000000042f2d7220 */ /* 0x000fe20000410000 */
[----:B------:R-:W-:Y:S01]  /*a340*/  SHF.L.U32 R50, R5, 0x10, RZ ;  /* 0x0000001005327819 */ /* 0x000fe200000006ff */
[----:B------:R-:W-:Y:S01]  /*a350*/  FMUL.FTZ R47, R47, R7 ;  /* 0x000000072f2f7220 */ /* 0x000fe20000410000 */
[----:B------:R-:W-:Y:S01]  /*a360*/  LOP3.LUT R54, R5, 0xffff0000, RZ, 0xc0, !PT ;  /* 0xffff000005367812 */ /* 0x000fe200078ec0ff */
[----:B------:R-:W-:-:S02]  /*a370*/  FMUL.FTZ R5, R49, R43 ;  /* 0x0000002b31057220 */ /* 0x000fc40000410000 */
[-C--:B------:R-:W-:Y:S02]  /*a380*/  FMUL.FTZ R49, R49, R53.reuse ;  /* 0x0000003531317220 */ /* 0x080fe40000410000 */
[----:B------:R-:W-:Y:S01]  /*a390*/  FFMA.FTZ R5, R6, R53, -R5 ;  /* 0x0000003506057223 */ /* 0x000fe20000010805 */
[----:B------:R-:W-:Y:S01]  /*a3a0*/  LOP3.LUT R53, R44, 0xffff0000, RZ, 0xc0, !PT ;  /* 0xffff00002c357812 */ /* 0x000fe200078ec0ff */
[C---:B------:R-:W-:Y:S02]  /*a3b0*/  FFMA.FTZ R45, R48.reuse, R7, -R45 ;  /* 0x00000007302d7223 */ /* 0x040fe4000001082d */
[----:B------:R-:W-:Y:S01]  /*a3c0*/  FFMA.FTZ R4, R48, R4, R47 ;  /* 0x0000000430047223 */ /* 0x000fe2000001002f */
[----:B------:R-:W-:Y:S01]  /*a3d0*/  SHF.L.U32 R47, R46, 0x10, RZ ;  /* 0x000000102e2f7819 */ /* 0x000fe200000006ff */
[----:B------:R-:W-:Y:S02]  /*a3e0*/  IMAD.U32 R7, R44, 0x10000, RZ ;  /* 0x000100002c077824 */ /* 0x000fe400078e00ff */
[----:B------:R-:W-:-:S02]  /*a3f0*/  FFMA.FTZ R44, R6, R43, R49 ;  /* 0x0000002b062c7223 */ /* 0x000fc40000010031 */
[C---:B------:R-:W-:Y:S02]  /*a400*/  FMUL.FTZ R6, R51.reuse, R7 ;  /* 0x0000000733067220 */ /* 0x040fe40000410000 */
[C---:B------:R-:W-:Y:S02]  /*a410*/  FMUL.FTZ R43, R54.reuse, R53 ;  /* 0x00000035362b7220 */ /* 0x040fe40000410000 */
[----:B------:R-:W-:Y:S02]  /*a420*/  FMUL.FTZ R51, R51, R47 ;  /* 0x0000002f33337220 */ /* 0x000fe40000410000 */
[----:B------:R-:W-:Y:S02]  /*a430*/  FMUL.FTZ R54, R54, R55 ;  /* 0x0000003736367220 */ /* 0x000fe40000410000 */
[----:B------:R-:W-:Y:S01]  /*a440*/  FFMA.FTZ R47, R52, R47, -R6 ;  /* 0x0000002f342f7223 */ /* 0x000fe20000010806 */
[----:B------:R-:W-:Y:S01]  /*a450*/  F2FP.BF16.PACK_AB R6, R4, R45 ;  /* 0x0000002d0406723e */ /* 0x000fe200000010ff */
[----:B------:R-:W-:Y:S01]  /*a460*/  FFMA.FTZ R52, R52, R7, R51 ;  /* 0x0000000734347223 */ /* 0x000fe20000010033 */
[----:B------:R-:W-:Y:S01]  /*a470*/  F2FP.BF16.PACK_AB R7, R44, R5 ;  /* 0x000000052c07723e */ /* 0x000fe200000010ff */
[----:B------:R-:W-:-:S02]  /*a480*/  FFMA.FTZ R43, R50, R55, -R43 ;  /* 0x00000037322b7223 */ /* 0x000fc4000001082b */
[----:B------:R-:W-:Y:S01]  /*a490*/  FFMA.FTZ R54, R50, R53, R54 ;  /* 0x0000003532367223 */ /* 0x000fe20000010036 */
[----:B------:R-:W-:-:S04]  /*a4a0*/  F2FP.BF16.PACK_AB R4, R52, R47 ;  /* 0x0000002f3404723e */ /* 0x000fc800000010ff */
[----:B------:R-:W-:-:S05]  /*a4b0*/  F2FP.BF16.PACK_AB R5, R54, R43 ;  /* 0x0000002b3605723e */ /* 0x000fca00000010ff */
[----:B------:R1:W-:Y:S02]  /*a4c0*/  STS.128 [R147+0x1a080], R4 ;  /* 0x01a0800493007388 */ /* 0x0003e40000000c00 */
.L_x_423:
[----:B------:R-:W-:Y:S05]  /*a4d0*/  BSYNC B0 ;  /* 0x0000000000007941 */ /* 0x000fea0003800000 */
.L_x_422:
[----:B-1----:R-:W-:-:S04]  /*a4e0*/  IADD3 R4, R16, 0x60, RZ ;  /* 0x0000006010047810 */ /* 0x002fc80007ffe0ff */
        /* <DEDUP_REMOVED lines=48> */
.L_x_417:
[----:B------:R-:W-:Y:S05]  /*a7f0*/  BSYNC B1 ;  /* 0x0000000000017941 */ /* 0x000fea0003800000 */
.L_x_416:
[----:B-1----:R-:W-:-:S04]  /*a800*/  IADD3 R4, R39, 0x60, RZ ;  /* 0x0000006027047810 */ /* 0x002fc80007ffe0ff */
[----:B------:R-:W-:-:S13]  /*a810*/  ISETP.GE.AND P0, PT, R4, UR4, PT ;  /* 0x0000000404007c0c */ /* 0x000fda000bf06270 */
[----:B------:R-:W-:Y:S05]  /*a820*/  @P0 BRA `(.L_x_424) ;  /* 0x00005b2000000947 */ /* 0x000fea0003800000 */
[----:B------:R-:W-:Y:S01]  /*a830*/  ISETP.GE.AND P0, PT, R16, c[0x0][0x27c], PT ;  /* 0x00009f0010007a0c */ /* 0x000fe20003f06270 */
[----:B------:R-:W-:-:S12]  /*a840*/  BSSY B0, `(.L_x_425) ;  /* 0x0000030000007945 */ /* 0x000fd80003800000 */
        /* <DEDUP_REMOVED lines=47> */
.L_x_426:
[----:B------:R-:W-:Y:S05]  /*ab40*/  BSYNC B0 ;  /* 0x0000000000007941 */ /* 0x000fea0003800000 */
.L_x_425:
        /* <DEDUP_REMOVED lines=50> */
.L_x_428:
[----:B------:R-:W-:Y:S05]  /*ae70*/  BSYNC B0 ;  /* 0x0000000000007941 */ /* 0x000fea0003800000 */
.L_x_427:
        /* <DEDUP_REMOVED lines=12> */
[----:B------:R-:W-:Y:S02]  /*af40*/  LOP3.LUT R25, R12, 0xffff0000, RZ, 0xc0, !PT ;  /* 0xffff00000c197812 */ /* 0x000fe400078ec0ff */
[----:B------:R-:W-:Y:S01]  /*af50*/  PRMT R13, R13, 0x5410, R22 ;  /* 0x000054100d0d7816 */ /* 0x000fe20000000016 */
[C---:B-1----:R-:W-:Y:S01]  /*af60*/  IMAD.U32 R18, R6.reuse, 0x10000, RZ ;  /* 0x0001000006127824 */ /* 0x042fe200078e00ff */
[----:B------:R-:W-:Y:S01]  /*af70*/  LOP3.LUT R17, R6, 0xffff0000, RZ, 0xc0, !PT ;  /* 0xffff000006117812 */ /* 0x000fe200078ec0ff */
[C---:B------:R-:W-:Y:S01]  /*af80*/  IMAD.U32 R6, R7.reuse, 0x10000, RZ ;  /* 0x0001000007067824 */ /* 0x040fe200078e00ff */
[C---:B------:R-:W-:Y:S02]  /*af90*/  SHF.L.U32 R24, R4.reuse, 0x10, RZ ;  /* 0x0000001004187819 */ /* 0x040fe400000006ff */
[----:B------:R-:W-:Y:S01]  /*afa0*/  LOP3.LUT R23, R4, 0xffff0000, RZ, 0xc0, !PT ;  /* 0xffff000004177812 */ /* 0x000fe200078ec0ff */
[----:B------:R-:W-:Y:S01]  /*afb0*/  IMAD.U32 R4, R8, 0x10000, RZ ;  /* 0x0001000008047824 */ /* 0x000fe200078e00ff */
        /* <DEDUP_REMOVED lines=8> */
[C---:B------:R-:W-:Y:S02]  /*b040*/  FFMA.FTZ R17, R18.reuse, R4, R17 ;  /* 0x0000000412117223 */ /* 0x040fe40000010011 */
[----:B------:R-:W-:Y:S01]  /*b050*/  FFMA.FTZ R12, R18, R7, -R12 ;  /* 0x00000007120c7223 */ /* 0x000fe2000001080c */
[----:B------:R-:W-:Y:S01]  /*b060*/  SHF.L.U32 R7, R13, 0x10, RZ ;  /* 0x000000100d077819 */ /* 0x000fe200000006ff */
[C---:B------:R-:W-:Y:S01]  /*b070*/  IMAD.U32 R4, R9.reuse, 0x10000, RZ ;  /* 0x0001000009047824 */ /* 0x040fe200078e00ff */
[----:B------:R-:W-:Y:S01]  /*b080*/  LOP3.LUT R9, R9, 0xffff0000, RZ, 0xc0, !PT ;  /* 0xffff000009097812 */ /* 0x000fe200078ec0ff */
[-C--:B------:R-:W-:Y:S01]  /*b090*/  FMUL.FTZ R19, R19, R25.reuse ;  /* 0x0000001913137220 */ /* 0x080fe20000410000 */
[----:B------:R-:W-:Y:S01]  /*b0a0*/  LOP3.LUT R13, R13, 0xffff0000, RZ, 0xc0, !PT ;  /* 0xffff00000d0d7812 */ /* 0x000fe200078ec0ff */
[C---:B------:R-:W-:Y:S02]  /*b0b0*/  FFMA.FTZ R5, R6.reuse, R25, -R5 ;  /* 0x0000001906057223 */ /* 0x040fe40000010805 */
[----:B------:R-:W-:-:S02]  /*b0c0*/  FFMA.FTZ R8, R6, R8, R19 ;  /* 0x0000000806087223 */ /* 0x000fc40000010013 */
[CC--:B------:R-:W-:Y:S02]  /*b0d0*/  FMUL.FTZ R6, R23.reuse, R4.reuse ;  /* 0x0000000417067220 */ /* 0x0c0fe40000410000 */
        /* <DEDUP_REMOVED lines=12> */
.L_x_430:
[----:B------:R-:W-:Y:S05]  /*b1a0*/  BSYNC B0 ;  /* 0x0000000000007941 */ /* 0x000fea0003800000 */
.L_x_429:
[----:B------:R-:W-:-:S04]  /*b1b0*/  IADD3 R16, R16, 0x60, RZ ;  /* 0x0000006010107810 */ /* 0x000fc80007ffe0ff */
[----:B------:R-:W-:-:S13]  /*b1c0*/  ISETP.GE.AND P0, PT, R16, c[0x0][0x27c], PT ;  /* 0x00009f0010007a0c */ /* 0x000fda0003f06270 */
[----:B------:R-:W-:Y:S05]  /*b1d0*/  @P0 BRA `(.L_x_424) ;  /* 0x0000517000000947 */ /* 0x000fea0003800000 */
[----:B-1----:R-:W1:Y:S01]  /*b1e0*/  LDS.128 R4, [R147+0x1f080] ;  /* 0x01f0800093047984 */ /* 0x002e620000000c00 */
        /* <DEDUP_REMOVED lines=44> */
[----:B------:R1:W-:Y:S01]  /*b4b0*/  STS.128 [R147+0x1f080], R4 ;  /* 0x01f0800493007388 */ /* 0x0003e20000000c00 */
[----:B------:R-:W-:Y:S05]  /*b4c0*/  BRA `(.L_x_424) ;  /* 0x00004e8000007947 */ /* 0x000fea0003800000 */
.L_x_391:
[----:B------:R-:W-:Y:S01]  /*b4d0*/  PLOP3.LUT P0, PT, PT, PT, UP3, 0x80, 0x0 ;  /* 0x000000000000781c */ /* 0x000fe20003f0f038 */
[----:B------:R-:W-:Y:S01]  /*b4e0*/  IMAD.MOV.U32 R11, RZ, RZ, R7 ;  /* 0x000000ffff0b7224 */ /* 0x000fe200078e0007 */
        /* <DEDUP_REMOVED lines=13> */
[----:B------:R-:W-:-:S04]  /*b5c0*/  @P0 SHF.R.U32.HI R5, RZ, c[0x0][0x2cc], R6 ;  /* 0x0000b300ff050a19 */ /* 0x000fc80000011606 */
[----:B------:R-:W-:Y:S01]  /*b5d0*/  SHF.R.S32.HI R8, RZ, 0x1f, R5 ;  /* 0x0000001fff087819 */ /* 0x000fe20000011405 */
[----:B------:R-:W-:-:S04]  /*b5e0*/  IMAD.WIDE.U32 R10, R5, c[0x0][0x280], R10 ;  /* 0x0000a000050a7a25 */ /* 0x000fc800078e000a */
[----:B------:R-:W-:Y:S01]  /*b5f0*/  IMAD R6, R8, c[0x0][0x280], RZ ;  /* 0x0000a00008067a24 */ /* 0x000fe200078e02ff */
[----:B------:R-:W-:Y:S01]  /*b600*/  LEA R7, P0, R10, c[0x0][0x270], 0x1 ;  /* 0x00009c000a077a11 */ /* 0x000fe200078008ff */
[----:B------:R-:W-:Y:S02]  /*b610*/  IMAD R8, R8, c[0x0][0x290], RZ ;  /* 0x0000a40008087a24 */ /* 0x000fe400078e02ff */
[----:B------:R-:W-:Y:S02]  /*b620*/  IMAD R6, R5, c[0x0][0x284], R6 ;  /* 0x0000a10005067a24 */ /* 0x000fe400078e0206 */
[----:B------:R1:W2:Y:S03]  /*b630*/  SHFL.IDX PT, R14, R7, RZ, 0x181f ;  /* 0x00181fff070e7589 */ /* 0x0002a600000e0000 */
[----:B------:R-:W-:Y:S02]  /*b640*/  IADD3 R6, R11, R6, RZ ;  /* 0x000000060b067210 */ /* 0x000fe40007ffe0ff */
[----:B------:R-:W-:-:S02]  /*b650*/  MOV R11, R15 ;  /* 0x0000000f000b7202 */ /* 0x000fc40000000f00 */
[----:B------:R-:W-:Y:S01]  /*b660*/  LEA.HI.X R6, R10, c[0x0][0x274], R6, 0x1, P0 ;  /* 0x00009d000a067a11 */ /* 0x000fe200000f0c06 */
[----:B------:R-:W-:-:S04]  /*b670*/  IMAD.MOV.U32 R10, RZ, RZ, R12 ;  /* 0x000000ffff0a7224 */ /* 0x000fc800078e000c */
[C---:B------:R-:W-:Y:S01]  /*b680*/  IMAD.WIDE.U32 R10, R5.reuse, c[0x0][0x290], R10 ;  /* 0x0000a400050a7a25 */ /* 0x040fe200078e000a */
[----:B------:R1:W3:Y:S03]  /*b690*/  SHFL.IDX PT, R15, R6, RZ, 0x181f ;  /* 0x00181fff060f7589 */ /* 0x0002e600000e0000 */
[----:B------:R-:W-:Y:S01]  /*b6a0*/  IMAD R5, R5, c[0x0][0x294], R8 ;  /* 0x0000a50005057a24 */ /* 0x000fe200078e0208 */
[----:B------:R-:W-:-:S03]  /*b6b0*/  LEA R8, P0, R10, c[0x0][0x288], 0x1 ;  /* 0x0000a2000a087a11 */ /* 0x000fc600078008ff */
[----:B------:R-:W-:Y:S02]  /*b6c0*/  IMAD.IADD R5, R11, 0x1, R5 ;  /* 0x000000010b057824 */ /* 0x000fe400078e0205 */
[----:B------:R1:W4:Y:S03]  /*b6d0*/  SHFL.IDX PT, R12, R8, RZ, 0x181f ;  /* 0x00181fff080c7589 */ /* 0x00032600000e0000 */
[----:B------:R-:W-:-:S05]  /*b6e0*/  LEA.HI.X R5, R10, c[0x0][0x28c], R5, 0x1, P0 ;  /* 0x0000a3000a057a11 */ /* 0x000fca00000f0c05 */
[----:B------:R1:W1:Y:S01]  /*b6f0*/  SHFL.IDX PT, R13, R5, RZ, 0x181f ;  /* 0x00181fff050d7589 */ /* 0x00026200000e0000 */
[----:B------:R-:W-:Y:S05]  /*b700*/  @P1 BRA `(.L_x_432) ;  /* 0x0000015000001947 */ /* 0x000fea0003800000 */
[----:B--2---:R-:W-:Y:S01]  /*b710*/  ISETP.GE.AND P0, PT, R225, c[0x0][0x27c], PT ;  /* 0x00009f00e1007a0c */ /* 0x004fe20003f06270 */
[----:B------:R-:W-:Y:S01]  /*b720*/  CS2R R106, SRZ ;  /* 0x00000000006a7805 */ /* 0x000fe2000001ff00 */
[----:B------:R-:W-:Y:S01]  /*b730*/  CS2R R104, SRZ ;  /* 0x0000000000687805 */ /* 0x000fe2000001ff00 */
[----:B------:R-:W-:Y:S01]  /*b740*/  CS2R R102, SRZ ;  /* 0x0000000000667805 */ /* 0x000fe2000001ff00 */
[----:B------:R-:W-:-:S09]  /*b750*/  CS2R R100, SRZ ;  /* 0x0000000000647805 */ /* 0x000fd2000001ff00 */
[----:B---3--:R-:W-:-:S04]  /*b760*/  @!P0 IMAD.WIDE R18, R225, 0x2, R14 ;  /* 0x00000002e1128825 */ /* 0x008fc800078e020e */
[----:B-1--4-:R-:W-:Y:S01]  /*b770*/  @!P0 IMAD.WIDE R16, R225, 0x2, R12 ;  /* 0x00000002e1108825 */ /* 0x012fe200078e020c */
[----:B------:R1:W5:Y:S04]  /*b780*/  @!P0 LD.E.128 R104, [R18.64] ;  /* 0x0000001812688980 */ /* 0x000368000c101d00 */
[----:B------:R1:W5:Y:S01]  /*b790*/  @!P0 LD.E.128 R100, [R16.64] ;  /* 0x0000001810648980 */ /* 0x000362000c101d00 */
[----:B------:R-:W-:Y:S01]  /*b7a0*/  ISETP.GE.AND P0, PT, R219, c[0x0][0x27c], PT ;  /* 0x00009f00db007a0c */ /* 0x000fe20003f06270 */
[----:B------:R-:W-:Y:S01]  /*b7b0*/  CS2R R90, SRZ ;  /* 0x00000000005a7805 */ /* 0x000fe2000001ff00 */
[----:B------:R-:W-:Y:S01]  /*b7c0*/  CS2R R88, SRZ ;  /* 0x0000000000587805 */ /* 0x000fe2000001ff00 */
[----:B------:R-:W-:Y:S01]  /*b7d0*/  CS2R R86, SRZ ;  /* 0x0000000000567805 */ /* 0x000fe2000001ff00 */
[----:B------:R-:W-:-:S09]  /*b7e0*/  CS2R R84, SRZ ;  /* 0x0000000000547805 */ /* 0x000fd2000001ff00 */
[----:B------:R-:W-:-:S04]  /*b7f0*/  @!P0 SHF.R.S32.HI R10, RZ, 0x1f, R219 ;  /* 0x0000001fff0a8819 */ /* 0x000fc800000114db */
[----:B------:R-:W-:-:S04]  /*b800*/  @!P0 LEA.HI R10, R10, R219, RZ, 0x3 ;  /* 0x000000db0a0a8211 */ /* 0x000fc800078f18ff */
[----:B------:R-:W-:-:S05]  /*b810*/  @!P0 LOP3.LUT R10, R10, 0xfffffff8, RZ, 0xc0, !PT ;  /* 0xfffffff80a0a8812 */ /* 0x000fca00078ec0ff */
[----:B------:R-:W-:-:S04]  /*b820*/  @!P0 IMAD.WIDE R14, R10, 0x2, R14 ;  /* 0x000000020a0e8825 */ /* 0x000fc800078e020e */
[----:B------:R-:W-:Y:S01]  /*b830*/  @!P0 IMAD.WIDE R10, R10, 0x2, R12 ;  /* 0x000000020a0a8825 */ /* 0x000fe200078e020c */
[----:B------:R1:W5:Y:S04]  /*b840*/  @!P0 LD.E.128 R88, [R14.64] ;  /* 0x000000180e588980 */ /* 0x000368000c101d00 */
[----:B------:R1:W5:Y:S02]  /*b850*/  @!P0 LD.E.128 R84, [R10.64] ;  /* 0x000000180a548980 */ /* 0x000364000c101d00 */
.L_x_432:
[----:B--2---:R-:W-:Y:S05]  /*b860*/  BSYNC B0 ;  /* 0x0000000000007941 */ /* 0x004fea0003800000 */
.L_x_431:
[----:B------:R-:W-:Y:S01]  /*b870*/  ISETP.NE.AND P0, PT, R9, RZ, PT ;  /* 0x000000ff0900720c */ /* 0x000fe20003f05270 */
[----:B-1---5:R-:W-:Y:S01]  /*b880*/  IMAD.MOV.U32 R11, RZ, RZ, R91 ;  /* 0x000000ffff0b7224 */ /* 0x022fe200078e005b */
[----:B---3--:R1:W2:Y:S01]  /*b890*/  SHFL.IDX PT, R15, R6, 0x1, 0x181f ;  /* 0x00381f00060f7f89 */ /* 0x0082a200000e0000 */
        /* <DEDUP_REMOVED lines=10> */
[----:B----4-:R-:W-:Y:S01]  /*b940*/  IMAD.MOV.U32 R12, RZ, RZ, R90 ;  /* 0x000000ffff0c7224 */ /* 0x010fe200078e005a */
        /* <DEDUP_REMOVED lines=20> */
[----:B------:R1:W4:Y:S01]  /*ba90*/  SHFL.IDX PT, R13, R5, 0x1, 0x181f ;  /* 0x00381f00050d7f89 */ /* 0x00032200000e0000 */
        /* <DEDUP_REMOVED lines=32> */
.L_x_434:
[----:B--2---:R-:W-:Y:S05]  /*bca0*/  BSYNC B0 ;  /* 0x0000000000007941 */ /* 0x004fea0003800000 */
.L_x_433:
[----:B------:R-:W-:Y:S01]  /*bcb0*/  ISETP.NE.AND P0, PT, R4, RZ, PT ;  /* 0x000000ff0400720c */ /* 0x000fe20003f05270 */
[----:B-----5:R-:W-:Y:S01]  /*bcc0*/  IMAD.MOV.U32 R11, RZ, RZ, R54 ;  /* 0x000000ffff0b7224 */ /* 0x020fe200078e0036 */
[----:B-1----:R1:W2:Y:S01]  /*bcd0*/  SHFL.IDX PT, R15, R6, 0x2, 0x181f ;  /* 0x00581f00060f7f89 */ /* 0x0022a200000e0000 */
        /* <DEDUP_REMOVED lines=27> */
[----:B---3--:R1:W3:Y:S01]  /*be90*/  SHFL.IDX PT, R14, R7, 0x2, 0x181f ;  /* 0x00581f00070e7f89 */ /* 0x0082e200000e0000 */
[----:B------:R-:W-:Y:S01]  /*bea0*/  IMAD.MOV.U32 R4, RZ, RZ, R73 ;  /* 0x000000ffff047224 */ /* 0x000fe200078e0049 */
[----:B------:R-:W-:Y:S01]  /*beb0*/  PRMT R132, R11, 0x7610, R132 ;  /* 0x000076100b847816 */ /* 0x000fe20000000084 */
[----:B------:R-:W-:Y:S01]  /*bec0*/  CS2R R26, SRZ ;  /* 0x00000000001a7805 */ /* 0x000fe2000001ff00 */
[----:B----4-:R1:W4:Y:S01]  /*bed0*/  SHFL.IDX PT, R13, R5, 0x2, 0x181f ;  /* 0x00581f00050d7f89 */ /* 0x01032200000e0000 */
        /* <DEDUP_REMOVED lines=34> */
.L_x_436:
[----:B--2---:R-:W-:Y:S05]  /*c100*/  BSYNC B0 ;  /* 0x0000000000007941 */ /* 0x004fea0003800000 */
.L_x_435:
[----:B-----5:R-:W-:Y:S01]  /*c110*/  IMAD.MOV.U32 R4, RZ, RZ, R33 ;  /* 0x000000ffff047224 */ /* 0x020fe200078e0021 */
[----:B------:R2:W4:Y:S01]  /*c120*/  SHFL.IDX PT, R63, R6, 0x3, 0x181f ;  /* 0x00781f00063f7f89 */ /* 0x00052200000e0000 */
[----:B-1----:R-:W-:Y:S01]  /*c130*/  IMAD.MOV.U32 R11, RZ, RZ, R34 ;  /* 0x000000ffff0b7224 */ /* 0x002fe200078e0022 */
        /* <DEDUP_REMOVED lines=15> */
[----:B------:R1:W3:Y:S01]  /*c230*/  SHFL.IDX PT, R62, R7, 0x3, 0x181f ;  /* 0x00781f00073e7f89 */ /* 0x0002e200000e0000 */
[----:B------:R-:W-:Y:S01]  /*c240*/  PRMT R118, R9, 0x7610, R118 ;  /* 0x0000761009767816 */ /* 0x000fe20000000076 */
[----:B------:R-:W-:Y:S01]  /*c250*/  IMAD.MOV.U32 R11, RZ, RZ, R30 ;  /* 0x000000ffff0b7224 */ /* 0x000fe200078e001e */
[----:B------:R-:W-:Y:S01]  /*c260*/  PRMT R97, R4, 0x7610, R97 ;  /* 0x0000761004617816 */ /* 0x000fe20000000061 */
[----:B------:R3:W4:Y:S01]  /*c270*/  SHFL.IDX PT, R71, R5, 0x3, 0x181f ;  /* 0x00781f0005477f89 */ /* 0x00072200000e0000 */
[----:B------:R-:W-:Y:S01]  /*c280*/  IMAD.MOV.U32 R10, RZ, RZ, R31 ;  /* 0x000000ffff0a7224 */ /* 0x000fe200078e001f */
[----:B------:R-:W-:Y:S01]  /*c290*/  CS2R R24, SRZ ;  /* 0x0000000000187805 */ /* 0x000fe2000001ff00 */
[----:B------:R-:W-:Y:S01]  /*c2a0*/  IMAD.MOV.U32 R9, RZ, RZ, R28 ;  /* 0x000000ffff097224 */ /* 0x000fe200078e001c */
[----:B------:R4:W4:Y:S01]  /*c2b0*/  SHFL.IDX PT, R70, R8, 0x3, 0x181f ;  /* 0x00781f0008467f89 */ /* 0x00092200000e0000 */
[----:B--2---:R-:W-:Y:S01]  /*c2c0*/  IMAD.MOV.U32 R6, RZ, RZ, R43 ;  /* 0x000000ffff067224 */ /* 0x004fe200078e002b */
[----:B------:R-:W-:Y:S01]  /*c2d0*/  PRMT R108, R11, 0x7610, R108 ;  /* 0x000076100b6c7816 */ /* 0x000fe2000000006c */
[----:B------:R-:W-:Y:S01]  /*c2e0*/  IMAD.MOV.U32 R4, RZ, RZ, R41 ;  /* 0x000000ffff047224 */ /* 0x000fe200078e0029 */
[----:B------:R-:W-:Y:S01]  /*c2f0*/  PRMT R99, R10, 0x7610, R99 ;  /* 0x000076100a637816 */ /* 0x000fe20000000063 */
[----:B------:R-:W-:Y:S01]  /*c300*/  CS2R R22, SRZ ;  /* 0x0000000000167805 */ /* 0x000fe2000001ff00 */
[----:B------:R-:W-:Y:S01]  /*c310*/  PRMT R98, R9, 0x7610, R98 ;  /* 0x0000761009627816 */ /* 0x000fe20000000062 */
[----:B------:R-:W-:Y:S01]  /*c320*/  CS2R R20, SRZ ;  /* 0x0000000000147805 */ /* 0x000fe2000001ff00 */
[----:B------:R-:W-:Y:S01]  /*c330*/  PRMT R115, R6, 0x7610, R115 ;  /* 0x0000761006737816 */ /* 0x000fe20000000073 */
[----:B------:R-:W-:Y:S01]  /*c340*/  CS2R R18, SRZ ;  /* 0x0000000000127805 */ /* 0x000fe2000001ff00 */
[----:B------:R-:W-:Y:S01]  /*c350*/  PRMT R113, R4, 0x7610, R113 ;  /* 0x0000761004717816 */ /* 0x000fe20000000071 */
[----:B------:R-:W-:Y:S01]  /*c360*/  CS2R R16, SRZ ;  /* 0x0000000000107805 */ /* 0x000fe2000001ff00 */
[----:B---3--:R-:W-:Y:S01]  /*c370*/  CS2R R14, SRZ ;  /* 0x00000000000e7805 */ /* 0x008fe2000001ff00 */
[----:B----4-:R-:W-:Y:S01]  /*c380*/  CS2R R12, SRZ ;  /* 0x00000000000c7805 */ /* 0x010fe2000001ff00 */
[----:B-1----:R-:W-:-:S02]  /*c390*/  IMAD.MOV.U32 R7, RZ, RZ, R42 ;  /* 0x000000ffff077224 */ /* 0x002fc400078e002a */
[----:B------:R-:W-:-:S03]  /*c3a0*/  IMAD.MOV.U32 R5, RZ, RZ, R40 ;  /* 0x000000ffff057224 */ /* 0x000fc600078e0028 */
[----:B------:R-:W-:Y:S02]  /*c3b0*/  PRMT R116, R7, 0x7610, R116 ;  /* 0x0000761007747816 */ /* 0x000fe40000000074 */
[----:B------:R-:W-:Y:S01]  /*c3c0*/  PRMT R114, R5, 0x7610, R114 ;  /* 0x0000761005727816 */ /* 0x000fe20000000072 */
[----:B------:R-:W-:Y:S05]  /*c3d0*/  @P6 BRA `(.L_x_438) ;  /* 0x0000015000006947 */ /* 0x000fea0003800000 */
[----:B------:R-:W-:Y:S01]  /*c3e0*/  ISETP.GE.AND P0, PT, R225, c[0x0][0x27c], PT ;  /* 0x00009f00e1007a0c */ /* 0x000fe20003f06270 */
[----:B------:R-:W-:Y:S01]  /*c3f0*/  CS2R R22, SRZ ;  /* 0x0000000000167805 */ /* 0x000fe2000001ff00 */
[----:B------:R-:W-:Y:S01]  /*c400*/  CS2R R20, SRZ ;  /* 0x0000000000147805 */ /* 0x000fe2000001ff00 */
[----:B------:R-:W-:Y:S01]  /*c410*/  CS2R R14, SRZ ;  /* 0x00000000000e7805 */ /* 0x000fe2000001ff00 */
[----:B------:R-:W-:-:S09]  /*c420*/  CS2R R12, SRZ ;  /* 0x00000000000c7805 */ /* 0x000fd2000001ff00 */
[----:B------:R-:W-:-:S04]  /*c430*/  @!P0 IMAD.WIDE R8, R225, 0x2, R62 ;  /* 0x00000002e1088825 */ /* 0x000fc800078e023e */
[----:B------:R-:W-:Y:S01]  /*c440*/  @!P0 IMAD.WIDE R6, R225, 0x2, R70 ;  /* 0x00000002e1068825 */ /* 0x000fe200078e0246 */
        /* <DEDUP_REMOVED lines=14> */
.L_x_438:
[----:B------:R-:W-:Y:S05]  /*c530*/  BSYNC B0 ;  /* 0x0000000000007941 */ /* 0x000fea0003800000 */
.L_x_437:
[----:B-1---5:R-:W-:Y:S01]  /*c540*/  IMAD.MOV.U32 R4, RZ, RZ, R26 ;  /* 0x000000ffff047224 */ /* 0x022fe200078e001a */
[----:B------:R-:W-:Y:S01]  /*c550*/  UIADD3 UR4, -UR15, UR29, URZ ;  /* 0x0000001d0f047290 */ /* 0x000fe2000fffe13f */
[----:B------:R-:W-:Y:S01]  /*c560*/  IMAD.MOV.U32 R6, RZ, RZ, R24 ;  /* 0x000000ffff067224 */ /* 0x000fe200078e0018 */
[----:B------:R-:W-:-:S04]  /*c570*/  DEPBAR.LE SB0, 0x1 ;  /* 0x000080400000791a */ /* 0x000fc80000000000 */
[----:B------:R-:W-:Y:S01]  /*c580*/  UISETP.LT.AND UP0, UPT, UR4, 0x80, UPT ;  /* 0x000000800400788c */ /* 0x000fe2000bf01270 */
[----:B------:R-:W-:Y:S01]  /*c590*/  PRMT R80, R4, 0x7610, R80 ;  /* 0x0000761004507816 */ /* 0x000fe20000000050 */
[----:B------:R-:W-:Y:S01]  /*c5a0*/  IMAD.MOV.U32 R5, RZ, RZ, R25 ;  /* 0x000000ffff057224 */ /* 0x000fe200078e0019 */
[----:B------:R-:W-:Y:S01]  /*c5b0*/  PRMT R70, R6, 0x7610, R70 ;  /* 0x0000761006467816 */ /* 0x000fe20000000046 */
        /* <DEDUP_REMOVED lines=35> */
[----:B------:R-:W-:Y:S01]  /*c7f0*/  IMAD.MOV.U32 R7, RZ, RZ, c[0x0][0x27c] ;  /* 0x00009f00ff077624 */ /* 0x000fe200078e00ff */
[----:B------:R-:W1:Y:S01]  /*c800*/  LDS.128 R8, [R147+0x10080] ;  /* 0x0100800093087984 */ /* 0x000e620000000c00 */
[----:B------:R-:W-:Y:S02]  /*c810*/  SHF.R.U64 R100, R100, 0x10, R101 ;  /* 0x0000001064647819 */ /* 0x000fe40000001265 */
[----:B------:R-:W-:Y:S02]  /*c820*/  SHF.R.U64 R104, R104, 0x10, R105 ;  /* 0x0000001068687819 */ /* 0x000fe40000001269 */
[----:B------:R-:W-:Y:S02]  /*c830*/  LEA.HI R7, R7, R0, RZ, 0x1d ;  /* 0x0000000007077211 */ /* 0x000fe400078fe8ff */
[----:B------:R-:W-:Y:S02]  /*c840*/  SHF.R.U64 R102, R102, 0x10, R103 ;  /* 0x0000001066667819 */ /* 0x000fe40000001267 */
[----:B------:R-:W-:Y:S01]  /*c850*/  SHF.R.S32.HI R4, RZ, 0x1f, R7 ;  /* 0x0000001fff047819 */ /* 0x000fe20000011407 */
[----:B------:R-:W-:Y:S01]  /*c860*/  IMAD.SHL.U32 R5, R7, 0x8, RZ ;  /* 0x0000000807057824 */ /* 0x000fe200078e00ff */
[----:B------:R-:W-:-:S02]  /*c870*/  SHF.R.U32.HI R103, RZ, 0x10, R103 ;  /* 0x00000010ff677819 */ /* 0x000fc40000011667 */
[----:B------:R-:W-:Y:S02]  /*c880*/  LEA.HI R4, R4, R7, RZ, 0x3 ;  /* 0x0000000704047211 */ /* 0x000fe400078f18ff */
[----:B------:R-:W-:Y:S02]  /*c890*/  LOP3.LUT R5, R148, 0x38, R5, 0xf8, !PT ;  /* 0x0000003894057812 */ /* 0x000fe400078ef805 */
[----:B------:R-:W-:Y:S01]  /*c8a0*/  PRMT R151, R151, 0x5410, R100 ;  /* 0x0000541097977816 */ /* 0x000fe20000000064 */
[----:B------:R-:W-:Y:S01]  /*c8b0*/  IMAD.SHL.U32 R4, R4, 0x400, RZ ;  /* 0x0000040004047824 */ /* 0x000fe200078e00ff */
[----:B------:R-:W-:Y:S02]  /*c8c0*/  LOP3.LUT R6, R5, R146, RZ, 0x3c, !PT ;  /* 0x0000009205067212 */ /* 0x000fe400078e3cff */
[----:B------:R-:W-:Y:S01]  /*c8d0*/  PRMT R155, R155, 0x5410, R104 ;  /* 0x000054109b9b7816 */ /* 0x000fe20000000068 */
[----:B------:R-:W-:Y:S01]  /*c8e0*/  IMAD.U32 R162, R151, 0x10000, RZ ;  /* 0x0001000097a27824 */ /* 0x000fe200078e00ff */
[----:B------:R-:W-:-:S02]  /*c8f0*/  LOP3.LUT R4, R4, 0x7fffe000, RZ, 0xc0, !PT ;  /* 0x7fffe00004047812 */ /* 0x000fc400078ec0ff */
[----:B------:R-:W-:Y:S01]  /*c900*/  SHF.R.U64 R106, R106, 0x10, R107 ;  /* 0x000000106a6a7819 */ /* 0x000fe2000000126b */
[----:B------:R-:W-:Y:S01]  /*c910*/  IMAD.U32 R158, R155, 0x10000, RZ ;  /* 0x000100009b9e7824 */ /* 0x000fe200078e00ff */
[----:B------:R-:W-:Y:S02]  /*c920*/  IADD3 R149, R6, R4, R145 ;  /* 0x0000000406957210 */ /* 0x000fe40007ffe091 */
[----:B------:R-:W-:Y:S02]  /*c930*/  SHF.R.U32.HI R105, RZ, 0x10, R105 ;  /* 0x00000010ff697819 */ /* 0x000fe40000011669 */
[----:B------:R-:W-:Y:S01]  /*c940*/  SHF.R.U32.HI R101, RZ, 0x10, R101 ;  /* 0x00000010ff657819 */ /* 0x000fe20000011665 */
[----:B------:R-:W-:Y:S01]  /*c950*/  IMAD.SHL.U32 R149, R149, 0x2, RZ ;  /* 0x0000000295957824 */ /* 0x000fe200078e00ff */
[----:B------:R-:W-:Y:S02]  /*c960*/  PRMT R152, R152, 0x5410, R103 ;  /* 0x0000541098987816 */ /* 0x000fe40000000067 */
[----:B------:R-:W-:-:S02]  /*c970*/  PRMT R157, R157, 0x5410, R106 ;  /* 0x000054109d9d7816 */ /* 0x000fc4000000006a */
[----:B------:R-:W2:Y:S01]  /*c980*/  LDS.128 R4, [R149+0x10080] ;  /* 0x0100800095047984 */ /* 0x000ea20000000c00 */
[----:B------:R-:W-:Y:S02]  /*c990*/  SHF.R.U32.HI R107, RZ, 0x10, R107 ;  /* 0x00000010ff6b7819 */ /* 0x000fe4000001166b */
[C---:B-1----:R-:W-:Y:S02]  /*c9a0*/  SHF.L.U32 R100, R9.reuse, 0x10, RZ ;  /* 0x0000001009647819 */ /* 0x042fe400000006ff */
[----:B------:R-:W-:Y:S01]  /*c9b0*/  LOP3.LUT R103, R9, 0xffff0000, RZ, 0xc0, !PT ;  /* 0xffff000009677812 */ /* 0x000fe200078ec0ff */
[C---:B------:R-:W-:Y:S01]  /*c9c0*/  IMAD.U32 R9, R11.reuse, 0x10000, RZ ;  /* 0x000100000b097824 */ /* 0x040fe200078e00ff */
[----:B------:R-:W-:Y:S02]  /*c9d0*/  LOP3.LUT R104, R11, 0xffff0000, RZ, 0xc0, !PT ;  /* 0xffff00000b687812 */ /* 0x000fe400078ec0ff */
[----:B------:R-:W-:Y:S02]  /*c9e0*/  PRMT R154, R154, 0x5410, R105 ;  /* 0x000054109a9a7816 */ /* 0x000fe40000000069 */
[----:B------:R-:W-:Y:S01]  /*c9f0*/  PRMT R150, R150, 0x5410, R101 ;  /* 0x0000541096967816 */ /* 0x000fe20000000065 */
[----:B------:R-:W-:Y:S01]  /*ca00*/  IMAD.U32 R101, R8, 0x10000, RZ ;  /* 0x0001000008657824 */ /* 0x000fe200078e00ff */
[----:B------:R-:W-:-:S02]  /*ca10*/  PRMT R156, R156, 0x5410, R107 ;  /* 0x000054109c9c7816 */ /* 0x000fc4000000006b */
[----:B------:R-:W-:Y:S01]  /*ca20*/  LOP3.LUT R151, R151, 0xffff0000, RZ, 0xc0, !PT ;  /* 0xffff000097977812 */ /* 0x000fe200078ec0ff */
[----:B------:R-:W-:Y:S01]  /*ca30*/  IMAD.U32 R160, R150, 0x10000, RZ ;  /* 0x0001000096a07824 */ /* 0x000fe200078e00ff */
[----:B------:R-:W-:Y:S02]  /*ca40*/  LOP3.LUT R8, R8, 0xffff0000, RZ, 0xc0, !PT ;  /* 0xffff000008087812 */ /* 0x000fe400078ec0ff */
[----:B------:R-:W-:Y:S02]  /*ca50*/  LOP3.LUT R155, R155, 0xffff0000, RZ, 0xc0, !PT ;  /* 0xffff00009b9b7812 */ /* 0x000fe400078ec0ff */
[----:B------:R-:W-:Y:S01]  /*ca60*/  PRMT R153, R153, 0x5410, R102 ;  /* 0x0000541099997816 */ /* 0x000fe20000000066 */
[----:B------:R-:W-:Y:S01]  /*ca70*/  IMAD.U32 R102, R10, 0x10000, RZ ;  /* 0x000100000a667824 */ /* 0x000fe200078e00ff */
[----:B------:R-:W-:Y:S02]  /*ca80*/  LOP3.LUT R150, R150, 0xffff0000, RZ, 0xc0, !PT ;  /* 0xffff000096967812 */ /* 0x000fe400078ec0ff */
[----:B------:R-:W-:Y:S01]  /*ca90*/  LOP3.LUT R10, R10, 0xffff0000, RZ, 0xc0, !PT ;  /* 0xffff00000a0a7812 */ /* 0x000fe200078ec0ff */
[----:B--2---:R-:W-:Y:S01]  /*caa0*/  IMAD.U32 R161, R4, 0x10000, RZ ;  /* 0x0001000004a17824 */ /* 0x004fe200078e00ff */
[----:B------:R-:W-:Y:S01]  /*cab0*/  SHF.L.U32 R11, R5, 0x10, RZ ;  /* 0x00000010050b7819 */ /* 0x000fe200000006ff */
[----:B------:R-:W-:Y:S01]  /*cac0*/  IMAD.U32 R107, R7, 0x10000, RZ ;  /* 0x00010000076b7824 */ /* 0x000fe200078e00ff */
[----:B------:R-:W-:-:S02]  /*cad0*/  LOP3.LUT R106, R5, 0xffff0000, RZ, 0xc0, !PT ;  /* 0xffff0000056a7812 */ /* 0x000fc400078ec0ff */
[C---:B------:R-:W-:Y:S01]  /*cae0*/  SHF.L.U32 R105, R6.reuse, 0x10, RZ ;  /* 0x0000001006697819 */ /* 0x040fe200000006ff */
[----:B------:R-:W-:Y:S01]  /*caf0*/  FMUL.FTZ R163, R11, R160 ;  /* 0x000000a00ba37220 */ /* 0x000fe20000410000 */
[----:B------:R-:W-:Y:S01]  /*cb00*/  LOP3.LUT R5, R6, 0xffff0000, RZ, 0xc0, !PT ;  /* 0xffff000006057812 */ /* 0x000fe200078ec0ff */
[----:B------:R-:W-:Y:S01]  /*cb10*/  FMUL.FTZ R6, R161, R162 ;  /* 0x000000a2a1067220 */ /* 0x000fe20000410000 */
[----:B------:R-:W-:Y:S01]  /*cb20*/  LOP3.LUT R159, R7, 0xffff0000, RZ, 0xc0, !PT ;  /* 0xffff0000079f7812 */ /* 0x000fe200078ec0ff */
[-C--:B------:R-:W-:Y:S01]  /*cb30*/  FMUL.FTZ R161, R161, R158.reuse ;  /* 0x0000009ea1a17220 */ /* 0x080fe20000410000 */
[----:B------:R-:W-:Y:S01]  /*cb40*/  LOP3.LUT R4, R4, 0xffff0000, RZ, 0xc0, !PT ;  /* 0xffff000004047812 */ /* 0x000fe200078ec0ff */
[C---:B------:R-:W-:Y:S02]  /*cb50*/  FFMA.FTZ R7, R101.reuse, R158, -R6 ;  /* 0x0000009e65077223 */ /* 0x040fe40000010806 */
[C---:B------:R-:W-:Y:S01]  /*cb60*/  IMAD.U32 R6, R154.reuse, 0x10000, RZ ;  /* 0x000100009a067824 */ /* 0x040fe200078e00ff */
[----:B------:R-:W-:Y:S01]  /*cb70*/  LOP3.LUT R154, R154, 0xffff0000, RZ, 0xc0, !PT ;  /* 0xffff00009a9a7812 */ /* 0x000fe200078ec0ff */
[----:B------:R-:W-:Y:S01]  /*cb80*/  FFMA.FTZ R101, R101, R162, R161 ;  /* 0x000000a265657223 */ /* 0x000fe200000100a1 */
[----:B------:R-:W-:Y:S01]  /*cb90*/  SHF.L.U32 R162, R156, 0x10, RZ ;  /* 0x000000109ca27819 */ /* 0x000fe200000006ff */
[C---:B------:R-:W-:Y:S01]  /*cba0*/  IMAD.U32 R158, R152.reuse, 0x10000, RZ ;  /* 0x00010000989e7824 */ /* 0x040fe200078e00ff */
[----:B------:R-:W-:Y:S01]  /*cbb0*/  LOP3.LUT R152, R152, 0xffff0000, RZ, 0xc0, !PT ;  /* 0xffff000098987812 */ /* 0x000fe200078ec0ff */
[----:B------:R-:W-:Y:S01]  /*cbc0*/  FMUL.FTZ R161, R11, R6 ;  /* 0x000000060ba17220 */ /* 0x000fe20000410000 */
[----:B------:R-:W-:Y:S01]  /*cbd0*/  LOP3.LUT R156, R156, 0xffff0000, RZ, 0xc0, !PT ;  /* 0xffff00009c9c7812 */ /* 0x000fe200078ec0ff */
[----:B------:R-:W-:-:S02]  /*cbe0*/  FMUL.FTZ R11, R107, R158 ;  /* 0x0000009e6b0b7220 */ /* 0x000fc40000410000 */
[-C--:B------:R-:W-:Y:S02]  /*cbf0*/  FMUL.FTZ R107, R107, R162.reuse ;  /* 0x000000a26b6b7220 */ /* 0x080fe40000410000 */
[C---:B------:R-:W-:Y:S02]  /*cc00*/  FFMA.FTZ R11, R9.reuse, R162, -R11 ;  /* 0x000000a2090b7223 */ /* 0x040fe4000001080b */
[----:B------:R-:W-:Y:S02]  /*cc10*/  FFMA.FTZ R107, R9, R158, R107 ;  /* 0x0000009e096b7223 */ /* 0x000fe4000001006b */
[----:B------:R-:W-:Y:S02]  /*cc20*/  FMUL.FTZ R9, R4, R151 ;  /* 0x0000009704097220 */ /* 0x000fe40000410000 */
[----:B------:R-:W-:Y:S02]  /*cc30*/  FFMA.FTZ R6, R100, R6, -R163 ;  /* 0x0000000664067223 */ /* 0x000fe400000108a3 */
[----:B------:R-:W-:-:S02]  /*cc40*/  FMUL.FTZ R4, R4, R155 ;  /* 0x0000009b04047220 */ /* 0x000fc40000410000 */
[----:B------:R-:W-:Y:S02]  /*cc50*/  FFMA.FTZ R158, R8, R155, -R9 ;  /* 0x0000009b089e7223 */ /* 0x000fe40000010809 */
[----:B------:R-:W-:Y:S02]  /*cc60*/  FFMA.FTZ R100, R100, R160, R161 ;  /* 0x000000a064647223 */ /* 0x000fe400000100a1 */
[C---:B------:R-:W-:Y:S01]  /*cc70*/  IMAD.U32 R155, R153.reuse, 0x10000, RZ ;  /* 0x00010000999b7824 */ /* 0x040fe200078e00ff */
[----:B------:R-:W-:Y:S01]  /*cc80*/  LOP3.LUT R153, R153, 0xffff0000, RZ, 0xc0, !PT ;  /* 0xffff000099997812 */ /* 0x000fe200078ec0ff */
[C---:B------:R-:W-:Y:S01]  /*cc90*/  IMAD.U32 R160, R157.reuse, 0x10000, RZ ;  /* 0x000100009da07824 */ /* 0x040fe200078e00ff */
[----:B------:R-:W-:Y:S01]  /*cca0*/  LOP3.LUT R157, R157, 0xffff0000, RZ, 0xc0, !PT ;  /* 0xffff00009d9d7812 */ /* 0x000fe200078ec0ff */
[----:B------:R-:W-:Y:S01]  /*ccb0*/  FFMA.FTZ R4, R8, R151, R4 ;  /* 0x0000009708047223 */ /* 0x000fe20000010004 */
[----:B------:R-:W-:Y:S01]  /*ccc0*/  F2FP.BF16.PACK_AB R8, R158, R7 ;  /* 0x000000079e08723e */ /* 0x000fe200000010ff */
[----:B------:R-:W-:-:S02]  /*ccd0*/  FMUL.FTZ R9, R106, R150 ;  /* 0x000000966a097220 */ /* 0x000fc40000410000 */
[C---:B------:R-:W-:Y:S01]  /*cce0*/  FMUL.FTZ R151, R105.reuse, R155 ;  /* 0x0000009b69977220 */ /* 0x040fe20000410000 */
[----:B------:R-:W-:Y:S01]  /*ccf0*/  F2FP.BF16.PACK_AB R4, R4, R101 ;  /* 0x000000650404723e */ /* 0x000fe200000010ff */
[----:B------:R-:W-:Y:S02]  /*cd00*/  FMUL.FTZ R106, R106, R154 ;  /* 0x0000009a6a6a7220 */ /* 0x000fe40000410000 */
[----:B------:R-:W-:Y:S02]  /*cd10*/  FMUL.FTZ R105, R105, R160 ;  /* 0x000000a069697220 */ /* 0x000fe40000410000 */
[C---:B------:R-:W-:Y:S02]  /*cd20*/  FFMA.FTZ R9, R103.reuse, R154, -R9 ;  /* 0x0000009a67097223 */ /* 0x040fe40000010809 */
[----:B------:R-:W-:Y:S02]  /*cd30*/  FFMA.FTZ R103, R103, R150, R106 ;  /* 0x0000009667677223 */ /* 0x000fe4000001006a */
[C---:B------:R-:W-:Y:S01]  /*cd40*/  FFMA.FTZ R151, R102.reuse, R160, -R151 ;  /* 0x000000a066977223 */ /* 0x040fe20000010897 */
[----:B------:R-:W-:Y:S01]  /*cd50*/  F2FP.BF16.PACK_AB R9, R9, R6 ;  /* 0x000000060909723e */ /* 0x000fe200000010ff */
[----:B------:R-:W-:-:S02]  /*cd60*/  FFMA.FTZ R105, R102, R155, R105 ;  /* 0x0000009b66697223 */ /* 0x000fc40000010069 */
[C---:B------:R-:W-:Y:S02]  /*cd70*/  FMUL.FTZ R102, R5.reuse, R153 ;  /* 0x0000009905667220 */ /* 0x040fe40000410000 */
[-C--:B------:R-:W-:Y:S02]  /*cd80*/  FMUL.FTZ R106, R5, R157.reuse ;  /* 0x0000009d056a7220 */ /* 0x080fe40000410000 */
[C---:B------:R-:W-:Y:S02]  /*cd90*/  FMUL.FTZ R5, R159.reuse, R152 ;  /* 0x000000989f057220 */ /* 0x040fe40000410000 */
[-C--:B------:R-:W-:Y:S02]  /*cda0*/  FMUL.FTZ R159, R159, R156.reuse ;  /* 0x0000009c9f9f7220 */ /* 0x080fe40000410000 */
[----:B------:R-:W-:Y:S02]  /*cdb0*/  FFMA.FTZ R102, R10, R157, -R102 ;  /* 0x0000009d0a667223 */ /* 0x000fe40000010866 */
[----:B------:R-:W-:Y:S01]  /*cdc0*/  FFMA.FTZ R156, R104, R156, -R5 ;  /* 0x0000009c689c7223 */ /* 0x000fe20000010805 */
[----:B------:R-:W-:Y:S01]  /*cdd0*/  F2FP.BF16.PACK_AB R5, R103, R100 ;  /* 0x000000646705723e */ /* 0x000fe200000010ff */
[----:B------:R-:W-:Y:S01]  /*cde0*/  FFMA.FTZ R106, R10, R153, R106 ;  /* 0x000000990a6a7223 */ /* 0x000fe2000001006a */
[----:B------:R-:W-:Y:S01]  /*cdf0*/  F2FP.BF16.PACK_AB R10, R102, R151 ;  /* 0x00000097660a723e */ /* 0x000fe200000010ff */
[----:B------:R-:W-:Y:S01]  /*ce00*/  FFMA.FTZ R104, R104, R152, R159 ;  /* 0x0000009868687223 */ /* 0x000fe2000001009f */
[----:B------:R-:W-:-:S02]  /*ce10*/  F2FP.BF16.PACK_AB R11, R156, R11 ;  /* 0x0000000b9c0b723e */ /* 0x000fc400000010ff */
[----:B------:R-:W-:Y:S02]  /*ce20*/  F2FP.BF16.PACK_AB R6, R106, R105 ;  /* 0x000000696a06723e */ /* 0x000fe400000010ff */
[----:B------:R-:W-:Y:S01]  /*ce30*/  F2FP.BF16.PACK_AB R7, R104, R107 ;  /* 0x0000006b6807723e */ /* 0x000fe200000010ff */
[----:B------:R1:W-:Y:S04]  /*ce40*/  STS.128 [R147+0x10080], R8 ;  /* 0x0100800893007388 */ /* 0x0003e80000000c00 */
[----:B------:R1:W-:Y:S02]  /*ce50*/  STS.128 [R149+0x10080], R4 ;  /* 0x0100800495007388 */ /* 0x0003e40000000c00 */
.L_x_442:
[----:B------:R-:W-:Y:S05]  /*ce60*/  BSYNC B0 ;  /* 0x0000000000007941 */ /* 0x000fea0003800000 */
.L_x_441:
[----:B------:R-:W-:-:S13]  /*ce70*/  ISETP.GE.AND P0, PT, R219, c[0x0][0x27c], PT ;  /* 0x00009f00db007a0c */ /* 0x000fda0003f06270 */
[----:B------:R-:W-:Y:S05]  /*ce80*/  @P0 BRA `(.L_x_440) ;  /* 0x0000071000000947 */ /* 0x000fea0003800000 */
[----:B-1----:R-:W-:Y:S01]  /*ce90*/  SHF.R.S32.HI R8, RZ, 0x1f, R219 ;  /* 0x0000001fff087819 */ /* 0x002fe200000114db */
[----:B------:R-:W-:Y:S01]  /*cea0*/  IMAD.MOV.U32 R7, RZ, RZ, c[0x0][0x27c] ;  /* 0x00009f00ff077624 */ /* 0x000fe200078e00ff */
[----:B------:R-:W-:Y:S02]  /*ceb0*/  SHF.R.U64 R103, R88, 0x10, R89 ;  /* 0x0000001058677819 */ /* 0x000fe40000001259 */
[CC--:B------:R-:W-:Y:S02]  /*cec0*/  LEA.HI R5, R8.reuse, R219.reuse, RZ, 0x3 ;  /* 0x000000db08057211 */ /* 0x0c0fe400078f18ff */
[----:B------:R-:W-:Y:S02]  /*ced0*/  LEA.HI R8, R8, R219, RZ, 0x6 ;  /* 0x000000db08087211 */ /* 0x000fe400078f30ff */
[--C-:B------:R-:W-:Y:S02]  /*cee0*/  SHF.R.S32.HI R4, RZ, 0x3, R5.reuse ;  /* 0x00000003ff047819 */ /* 0x100fe40000011405 */
[----:B------:R-:W-:Y:S01]  /*cef0*/  LOP3.LUT R5, R148, 0x38, R5, 0xf8, !PT ;  /* 0x0000003894057812 */ /* 0x000fe200078ef805 */
[----:B------:R-:W-:Y:S01]  /*cf00*/  IMAD.SHL.U32 R8, R8, 0x80, RZ ;  /* 0x0000008008087824 */ /* 0x000fe200078e00ff */
[----:B------:R-:W-:-:S02]  /*cf10*/  LEA.HI R7, R7, R4, RZ, 0x1d ;  /* 0x0000000407077211 */ /* 0x000fc400078fe8ff */
[----:B------:R-:W-:Y:S02]  /*cf20*/  LOP3.LUT R6, R5, R146, RZ, 0x3c, !PT ;  /* 0x0000009205067212 */ /* 0x000fe400078e3cff */
[----:B------:R-:W-:Y:S01]  /*cf30*/  SHF.R.S32.HI R4, RZ, 0x1f, R7 ;  /* 0x0000001fff047819 */ /* 0x000fe20000011407 */
[----:B------:R-:W-:Y:S01]  /*cf40*/  IMAD.SHL.U32 R5, R7, 0x8, RZ ;  /* 0x0000000807057824 */ /* 0x000fe200078e00ff */
[----:B------:R-:W-:Y:S02]  /*cf50*/  LOP3.LUT R8, R8, 0x7fffe000, RZ, 0xc0, !PT ;  /* 0x7fffe00008087812 */ /* 0x000fe400078ec0ff */
[----:B------:R-:W-:Y:S02]  /*cf60*/  LEA.HI R4, R4, R7, RZ, 0x3 ;  /* 0x0000000704047211 */ /* 0x000fe400078f18ff */
[----:B------:R-:W-:Y:S02]  /*cf70*/  LOP3.LUT R5, R148, 0x38, R5, 0xf8, !PT ;  /* 0x0000003894057812 */ /* 0x000fe400078ef805 */
[----:B------:R-:W-:Y:S01]  /*cf80*/  IADD3 R6, R6, R8, R145 ;  /* 0x0000000806067210 */ /* 0x000fe20007ffe091 */
[----:B------:R-:W-:Y:S01]  /*cf90*/  IMAD.SHL.U32 R4, R4, 0x400, RZ ;  /* 0x0000040004047824 */ /* 0x000fe200078e00ff */
[----:B------:R-:W-:-:S02]  /*cfa0*/  LOP3.LUT R146, R5, R146, RZ, 0x3c, !PT ;  /* 0x0000009205927212 */ /* 0x000fc400078e3cff */
[----:B------:R-:W-:Y:S01]  /*cfb0*/  SHF.R.U32.HI R88, RZ, 0x10, R89 ;  /* 0x00000010ff587819 */ /* 0x000fe20000011659 */
[----:B------:R-:W-:Y:S01]  /*cfc0*/  IMAD.SHL.U32 R100, R6, 0x2, RZ ;  /* 0x0000000206647824 */ /* 0x000fe200078e00ff */
[----:B------:R-:W-:Y:S02]  /*cfd0*/  LOP3.LUT R4, R4, 0x7fffe000, RZ, 0xc0, !PT ;  /* 0x7fffe00004047812 */ /* 0x000fe400078ec0ff */
[----:B------:R-:W-:Y:S02]  /*cfe0*/  SHF.R.U64 R89, R90, 0x10, R91 ;  /* 0x000000105a597819 */ /* 0x000fe4000000125b */
[----:B------:R-:W-:Y:S01]  /*cff0*/  IADD3 R101, R146, R4, R145 ;  /* 0x0000000492657210 */ /* 0x000fe20007ffe091 */
[----:B------:R-:W1:Y:S01]  /*d000*/  LDS.128 R8, [R100+0x10080] ;  /* 0x0100800064087984 */ /* 0x000e620000000c00 */
[----:B------:R-:W-:Y:S02]  /*d010*/  SHF.R.U32.HI R90, RZ, 0x10, R91 ;  /* 0x00000010ff5a7819 */ /* 0x000fe4000001165b */
[--C-:B------:R-:W-:Y:S01]  /*d020*/  SHF.R.U64 R91, R84, 0x10, R85.reuse ;  /* 0x00000010545b7819 */ /* 0x100fe20000001255 */
[----:B------:R-:W-:Y:S01]  /*d030*/  IMAD.SHL.U32 R101, R101, 0x2, RZ ;  /* 0x0000000265657824 */ /* 0x000fe200078e00ff */
[----:B------:R-:W-:-:S02]  /*d040*/  SHF.R.U32.HI R84, RZ, 0x10, R85 ;  /* 0x00000010ff547819 */ /* 0x000fc40000011655 */
[----:B------:R-:W-:Y:S02]  /*d050*/  SHF.R.U64 R85, R86, 0x10, R87 ;  /* 0x0000001056557819 */ /* 0x000fe40000001257 */
[----:B------:R-:W2:Y:S01]  /*d060*/  LDS.128 R4, [R101+0x10080] ;  /* 0x0100800065047984 */ /* 0x000ea20000000c00 */
[----:B------:R-:W-:Y:S02]  /*d070*/  PRMT R137, R137, 0x5410, R84 ;  /* 0x0000541089897816 */ /* 0x000fe40000000054 */
[----:B------:R-:W-:Y:S02]  /*d080*/  PRMT R140, R140, 0x5410, R85 ;  /* 0x000054108c8c7816 */ /* 0x000fe40000000055 */
[----:B------:R-:W-:Y:S01]  /*d090*/  SHF.R.U32.HI R86, RZ, 0x10, R87 ;  /* 0x00000010ff567819 */ /* 0x000fe20000011657 */
[----:B------:R-:W-:Y:S01]  /*d0a0*/  IMAD.U32 R105, R137, 0x10000, RZ ;  /* 0x0001000089697824 */ /* 0x000fe200078e00ff */
[----:B------:R-:W-:Y:S02]  /*d0b0*/  PRMT R138, R138, 0x5410, R91 ;  /* 0x000054108a8a7816 */ /* 0x000fe4000000005b */
[----:B------:R-:W-:-:S02]  /*d0c0*/  PRMT R142, R142, 0x5410, R103 ;  /* 0x000054108e8e7816 */ /* 0x000fc40000000067 */
[----:B------:R-:W-:Y:S02]  /*d0d0*/  PRMT R144, R144, 0x5410, R89 ;  /* 0x0000541090907816 */ /* 0x000fe40000000059 */
[----:B------:R-:W-:Y:S01]  /*d0e0*/  PRMT R141, R141, 0x5410, R88 ;  /* 0x000054108d8d7816 */ /* 0x000fe20000000058 */
[C---:B------:R-:W-:Y:S01]  /*d0f0*/  IMAD.U32 R91, R142.reuse, 0x10000, RZ ;  /* 0x000100008e5b7824 */ /* 0x040fe200078e00ff */
[----:B------:R-:W-:Y:S02]  /*d100*/  LOP3.LUT R142, R142, 0xffff0000, RZ, 0xc0, !PT ;  /* 0xffff00008e8e7812 */ /* 0x000fe400078ec0ff */
[----:B------:R-:W-:Y:S02]  /*d110*/  PRMT R139, R139, 0x5410, R86 ;  /* 0x000054108b8b7816 */ /* 0x000fe40000000056 */
[----:B------:R-:W-:Y:S02]  /*d120*/  PRMT R143, R143, 0x5410, R90 ;  /* 0x000054108f8f7816 */ /* 0x000fe4000000005a */
[----:B------:R-:W-:Y:S01]  /*d130*/  LOP3.LUT R137, R137, 0xffff0000, RZ, 0xc0, !PT ;  /* 0xffff000089897812 */ /* 0x000fe200078ec0ff */
[----:B------:R-:W-:-:S02]  /*d140*/  IMAD.U32 R106, R139, 0x10000, RZ ;  /* 0x000100008b6a7824 */ /* 0x000fc400078e00ff */
[C---:B-1----:R-:W-:Y:S01]  /*d150*/  IMAD.U32 R85, R8.reuse, 0x10000, RZ ;  /* 0x0001000008557824 */ /* 0x042fe200078e00ff */
[----:B------:R-:W-:Y:S01]  /*d160*/  LOP3.LUT R84, R8, 0xffff0000, RZ, 0xc0, !PT ;  /* 0xffff000008547812 */ /* 0x000fe200078ec0ff */
[C---:B------:R-:W-:Y:S01]  /*d170*/  IMAD.U32 R8, R9.reuse, 0x10000, RZ ;  /* 0x0001000009087824 */ /* 0x040fe200078e00ff */
[----:B------:R-:W-:Y:S01]  /*d180*/  LOP3.LUT R87, R9, 0xffff0000, RZ, 0xc0, !PT ;  /* 0xffff000009577812 */ /* 0x000fe200078ec0ff */
[C---:B------:R-:W-:Y:S01]  /*d190*/  IMAD.U32 R9, R11.reuse, 0x10000, RZ ;  /* 0x000100000b097824 */ /* 0x040fe200078e00ff */
[----:B------:R-:W-:Y:S01]  /*d1a0*/  LOP3.LUT R89, R11, 0xffff0000, RZ, 0xc0, !PT ;  /* 0xffff00000b597812 */ /* 0x000fe200078ec0ff */
[C---:B------:R-:W-:Y:S01]  /*d1b0*/  IMAD.U32 R86, R10.reuse, 0x10000, RZ ;  /* 0x000100000a567824 */ /* 0x040fe200078e00ff */
[----:B------:R-:W-:Y:S01]  /*d1c0*/  LOP3.LUT R10, R10, 0xffff0000, RZ, 0xc0, !PT ;  /* 0xffff00000a0a7812 */ /* 0x000fe200078ec0ff */
[C---:B--2---:R-:W-:Y:S01]  /*d1d0*/  IMAD.U32 R88, R4.reuse, 0x10000, RZ ;  /* 0x0001000004587824 */ /* 0x044fe200078e00ff */
[----:B------:R-:W-:Y:S01]  /*d1e0*/  LOP3.LUT R11, R4, 0xffff0000, RZ, 0xc0, !PT ;  /* 0xffff0000040b7812 */ /* 0x000fe200078ec0ff */
[C---:B------:R-:W-:Y:S01]  /*d1f0*/  IMAD.U32 R4, R5.reuse, 0x10000, RZ ;  /* 0x0001000005047824 */ /* 0x040fe200078e00ff */
[----:B------:R-:W-:Y:S01]  /*d200*/  LOP3.LUT R104, R5, 0xffff0000, RZ, 0xc0, !PT ;  /* 0xffff000005687812 */ /* 0x000fe200078ec0ff */
[----:B------:R-:W-:Y:S01]  /*d210*/  IMAD.U32 R5, R138, 0x10000, RZ ;  /* 0x000100008a057824 */ /* 0x000fe200078e00ff */
[C---:B------:R-:W-:Y:S01]  /*d220*/  LOP3.LUT R102, R6.reuse, 0xffff0000, RZ, 0xc0, !PT ;  /* 0xffff000006667812 */ /* 0x040fe200078ec0ff */
[----:B------:R-:W-:Y:S01]  /*d230*/  IMAD.U32 R103, R6, 0x10000, RZ ;  /* 0x0001000006677824 */ /* 0x000fe200078e00ff */
[----:B------:R-:W-:Y:S01]  /*d240*/  LOP3.LUT R138, R138, 0xffff0000, RZ, 0xc0, !PT ;  /* 0xffff00008a8a7812 */ /* 0x000fe200078ec0ff */
[----:B------:R-:W-:-:S02]  /*d250*/  FMUL.FTZ R6, R88, R5 ;  /* 0x0000000558067220 */ /* 0x000fc40000410000 */
[-C--:B------:R-:W-:Y:S02]  /*d260*/  FMUL.FTZ R88, R88, R91.reuse ;  /* 0x0000005b58587220 */ /* 0x080fe40000410000 */
[C---:B------:R-:W-:Y:S02]  /*d270*/  FFMA.FTZ R6, R85.reuse, R91, -R6 ;  /* 0x0000005b55067223 */ /* 0x040fe40000010806 */
[----:B------:R-:W-:Y:S02]  /*d280*/  FFMA.FTZ R88, R85, R5, R88 ;  /* 0x0000000555587223 */ /* 0x000fe40000010058 */
[----:B------:R-:W-:Y:S02]  /*d290*/  FMUL.FTZ R91, R11, R138 ;  /* 0x0000008a0b5b7220 */ /* 0x000fe40000410000 */
[C---:B------:R-:W-:Y:S01]  /*d2a0*/  IMAD.U32 R5, R141.reuse, 0x10000, RZ ;  /* 0x000100008d057824 */ /* 0x040fe200078e00ff */
[----:B------:R-:W-:Y:S01]  /*d2b0*/  LOP3.LUT R141, R141, 0xffff0000, RZ, 0xc0, !PT ;  /* 0xffff00008d8d7812 */ /* 0x000fe200078ec0ff */
[----:B------:R-:W-:-:S02]  /*d2c0*/  FMUL.FTZ R11, R11, R142 ;  /* 0x0000008e0b0b7220 */ /* 0x000fc40000410000 */
[C---:B------:R-:W-:Y:S02]  /*d2d0*/  FMUL.FTZ R85, R4.reuse, R105 ;  /* 0x0000006904557220 */ /* 0x040fe40000410000 */
[----:B------:R-:W-:Y:S02]  /*d2e0*/  FMUL.FTZ R4, R4, R5 ;  /* 0x0000000504047220 */ /* 0x000fe40000410000 */
[C---:B------:R-:W-:Y:S01]  /*d2f0*/  IMAD.U32 R90, R7.reuse, 0x10000, RZ ;  /* 0x00010000075a7824 */ /* 0x040fe200078e00ff */
[----:B------:R-:W-:Y:S01]  /*d300*/  LOP3.LUT R7, R7, 0xffff0000, RZ, 0xc0, !PT ;  /* 0xffff000007077812 */ /* 0x000fe200078ec0ff */
[C---:B------:R-:W-:Y:S02]  /*d310*/  FFMA.FTZ R91, R84.reuse, R142, -R91 ;  /* 0x0000008e545b7223 */ /* 0x040fe4000001085b */
[----:B------:R-:W-:Y:S01]  /*d320*/  FFMA.FTZ R11, R84, R138, R11 ;  /* 0x0000008a540b7223 */ /* 0x000fe2000001000b */
[C---:B------:R-:W-:Y:S01]  /*d330*/  LOP3.LUT R138, R143.reuse, 0xffff0000, RZ, 0xc0, !PT ;  /* 0xffff00008f8a7812 */ /* 0x040fe200078ec0ff */
[----:B------:R-:W-:-:S02]  /*d340*/  IMAD.U32 R84, R143, 0x10000, RZ ;  /* 0x000100008f547824 */ /* 0x000fc400078e00ff */
[C---:B------:R-:W-:Y:S02]  /*d350*/  FFMA.FTZ R85, R8.reuse, R5, -R85 ;  /* 0x0000000508557223 */ /* 0x040fe40000010855 */
[----:B------:R-:W-:Y:S02]  /*d360*/  FFMA.FTZ R5, R8, R105, R4 ;  /* 0x0000006908057223 */ /* 0x000fe40000010004 */
[C---:B------:R-:W-:Y:S02]  /*d370*/  FMUL.FTZ R4, R90.reuse, R106 ;  /* 0x0000006a5a047220 */ /* 0x040fe40000410000 */
[-C--:B------:R-:W-:Y:S02]  /*d380*/  FMUL.FTZ R90, R90, R84.reuse ;  /* 0x000000545a5a7220 */ /* 0x080fe40000410000 */
[----:B------:R-:W-:Y:S02]  /*d390*/  IMAD.U32 R8, R140, 0x10000, RZ ;  /* 0x000100008c087824 */ /* 0x000fe400078e00ff */
[----:B------:R-:W-:-:S02]  /*d3a0*/  FFMA.FTZ R84, R9, R84, -R4 ;  /* 0x0000005409547223 */ /* 0x000fc40000010804 */
[----:B------:R-:W-:Y:S02]  /*d3b0*/  IMAD.U32 R105, R144, 0x10000, RZ ;  /* 0x0001000090697824 */ /* 0x000fe400078e00ff */
[----:B------:R-:W-:Y:S02]  /*d3c0*/  FFMA.FTZ R106, R9, R106, R90 ;  /* 0x0000006a096a7223 */ /* 0x000fe4000001005a */
[C---:B------:R-:W-:Y:S02]  /*d3d0*/  FMUL.FTZ R4, R104.reuse, R137 ;  /* 0x0000008968047220 */ /* 0x040fe40000410000 */
[C---:B------:R-:W-:Y:S02]  /*d3e0*/  FMUL.FTZ R9, R103.reuse, R8 ;  /* 0x0000000867097220 */ /* 0x040fe40000410000 */
[----:B------:R-:W-:Y:S02]  /*d3f0*/  FMUL.FTZ R104, R104, R141 ;  /* 0x0000008d68687220 */ /* 0x000fe40000410000 */
[----:B------:R-:W-:-:S02]  /*d400*/  FMUL.FTZ R103, R103, R105 ;  /* 0x0000006967677220 */ /* 0x000fc40000410000 */
[----:B------:R-:W-:Y:S01]  /*d410*/  FFMA.FTZ R90, R87, R141, -R4 ;  /* 0x0000008d575a7223 */ /* 0x000fe20000010804 */
[----:B------:R-:W-:Y:S01]  /*d420*/  LOP3.LUT R4, R139, 0xffff0000, RZ, 0xc0, !PT ;  /* 0xffff00008b047812 */ /* 0x000fe200078ec0ff */
[----:B------:R-:W-:Y:S01]  /*d430*/  FFMA.FTZ R105, R86, R105, -R9 ;  /* 0x0000006956697223 */ /* 0x000fe20000010809 */
[----:B------:R-:W-:Y:S01]  /*d440*/  LOP3.LUT R9, R140, 0xffff0000, RZ, 0xc0, !PT ;  /* 0xffff00008c097812 */ /* 0x000fe200078ec0ff */
[----:B------:R-:W-:Y:S01]  /*d450*/  FFMA.FTZ R104, R87, R137, R104 ;  /* 0x0000008957687223 */ /* 0x000fe20000010068 */
[----:B------:R-:W-:Y:S01]  /*d460*/  LOP3.LUT R87, R144, 0xffff0000, RZ, 0xc0, !PT ;  /* 0xffff000090577812 */ /* 0x000fe200078ec0ff */
[----:B------:R-:W-:Y:S02]  /*d470*/  FFMA.FTZ R103, R86, R8, R103 ;  /* 0x0000000856677223 */ /* 0x000fe40000010067 */
[----:B------:R-:W-:Y:S01]  /*d480*/  FMUL.FTZ R86, R102, R9 ;  /* 0x0000000966567220 */ /* 0x000fe20000410000 */
[----:B------:R-:W-:Y:S01]  /*d490*/  F2FP.BF16.PACK_AB R5, R104, R5 ;  /* 0x000000056805723e */ /* 0x000fe200000010ff */
[----:B------:R-:W-:-:S02]  /*d4a0*/  FMUL.FTZ R107, R7, R4 ;  /* 0x00000004076b7220 */ /* 0x000fc40000410000 */
[-C--:B------:R-:W-:Y:S02]  /*d4b0*/  FMUL.FTZ R102, R102, R87.reuse ;  /* 0x0000005766667220 */ /* 0x080fe40000410000 */
[-C--:B------:R-:W-:Y:S02]  /*d4c0*/  FMUL.FTZ R8, R7, R138.reuse ;  /* 0x0000008a07087220 */ /* 0x080fe40000410000 */
[C---:B------:R-:W-:Y:S02]  /*d4d0*/  FFMA.FTZ R86, R10.reuse, R87, -R86 ;  /* 0x000000570a567223 */ /* 0x040fe40000010856 */
[C---:B------:R-:W-:Y:S02]  /*d4e0*/  FFMA.FTZ R7, R89.reuse, R138, -R107 ;  /* 0x0000008a59077223 */ /* 0x040fe4000001086b */
[----:B------:R-:W-:Y:S01]  /*d4f0*/  FFMA.FTZ R102, R10, R9, R102 ;  /* 0x000000090a667223 */ /* 0x000fe20000010066 */
[----:B------:R-:W-:Y:S01]  /*d500*/  F2FP.BF16.PACK_AB R9, R90, R85 ;  /* 0x000000555a09723e */ /* 0x000fe200000010ff */
[----:B------:R-:W-:Y:S01]  /*d510*/  FFMA.FTZ R89, R89, R4, R8 ;  /* 0x0000000459597223 */ /* 0x000fe20000010008 */
[----:B------:R-:W-:-:S02]  /*d520*/  F2FP.BF16.PACK_AB R4, R11, R88 ;  /* 0x000000580b04723e */ /* 0x000fc400000010ff */
[----:B------:R-:W-:Y:S02]  /*d530*/  F2FP.BF16.PACK_AB R8, R91, R6 ;  /* 0x000000065b08723e */ /* 0x000fe400000010ff */
[----:B------:R-:W-:Y:S02]  /*d540*/  F2FP.BF16.PACK_AB R10, R86, R105 ;  /* 0x00000069560a723e */ /* 0x000fe400000010ff */
[----:B------:R-:W-:Y:S02]  /*d550*/  F2FP.BF16.PACK_AB R11, R7, R84 ;  /* 0x00000054070b723e */ /* 0x000fe400000010ff */
[----:B------:R-:W-:Y:S02]  /*d560*/  F2FP.BF16.PACK_AB R6, R102, R103 ;  /* 0x000000676606723e */ /* 0x000fe400000010ff */
[----:B------:R-:W-:Y:S01]  /*d570*/  F2FP.BF16.PACK_AB R7, R89, R106 ;  /* 0x0000006a5907723e */ /* 0x000fe200000010ff */
[----:B------:R1:W-:Y:S04]  /*d580*/  STS.128 [R100+0x10080], R8 ;  /* 0x0100800864007388 */ /* 0x0003e80000000c00 */
[----:B------:R1:W-:Y:S02]  /*d590*/  STS.128 [R101+0x10080], R4 ;  /* 0x0100800465007388 */ /* 0x0003e40000000c00 */
.L_x_440:
[----:B------:R-:W-:Y:S05]  /*d5a0*/  BSYNC B1 ;  /* 0x0000000000017941 */ /* 0x000fea0003800000 */
.L_x_439:
[----:B------:R-:W-:Y:S01]  /*d5b0*/  IADD3 R84, R39, 0x20, RZ ;  /* 0x0000002027547810 */ /* 0x000fe20007ffe0ff */
[----:B------:R-:W-:Y:S03]  /*d5c0*/  BSSY B1, `(.L_x_443) ;  /* 0x00000f2000017945 */ /* 0x000fe60003800000 */
[----:B------:R-:W-:-:S13]  /*d5d0*/  ISETP.GE.AND P0, PT, R84, UR4, PT ;  /* 0x0000000454007c0c */ /* 0x000fda000bf06270 */
[----:B------:R-:W-:Y:S05]  /*d5e0*/  @P0 BRA `(.L_x_444) ;  /* 0x00000ef000000947 */ /* 0x000fea0003800000 */
[----:B------:R-:W-:Y:S01]  /*d5f0*/  ISETP.GE.AND P0, PT, R225, c[0x0][0x27c], PT ;  /* 0x00009f00e1007a0c */ /* 0x000fe20003f06270 */
[----:B------:R-:W-:-:S12]  /*d600*/  BSSY B0, `(.L_x_445) ;  /* 0x0000073000007945 */ /* 0x000fd80003800000 */
[----:B------:R-:W-:Y:S05]  /*d610*/  @P0 BRA `(.L_x_446) ;  /* 0x0000071000000947 */ /* 0x000fea0003800000 */
[----:B-1----:R-:W-:Y:S01]  /*d620*/  IMAD.MOV.U32 R5, RZ, RZ, c[0x0][0x27c] ;  /* 0x00009f00ff057624 */ /* 0x002fe200078e00ff */
[----:B------:R-:W-:Y:S01]  /*d630*/  SHF.R.S32.HI R7, RZ, 0x1f, R84 ;  /* 0x0000001fff077819 */ /* 0x000fe20000011454 */
[----:B------:R-:W-:Y:S01]  /*d640*/  IMAD.SHL.U32 R10, R84, 0x40, RZ ;  /* 0x00000040540a7824 */ /* 0x000fe200078e00ff */
[----:B------:R-:W-:Y:S02]  /*d650*/  SHF.R.U64 R87, R76, 0x10, R77 ;  /* 0x000000104c577819 */ /* 0x000fe4000000124d */
[----:B------:R-:W-:Y:S02]  /*d660*/  LEA.HI R8, R5, R0, RZ, 0x1d ;  /* 0x0000000005087211 */ /* 0x000fe400078fe8ff */
[----:B------:R-:W-:Y:S02]  /*d670*/  LEA.HI R4, R7, R84, RZ, 0x3 ;  /* 0x0000005407047211 */ /* 0x000fe400078f18ff */
[----:B------:R-:W-:Y:S01]  /*d680*/  SHF.R.S32.HI R5, RZ, 0x1f, R8 ;  /* 0x0000001fff057819 */ /* 0x000fe20000011408 */
[----:B------:R-:W-:Y:S01]  /*d690*/  IMAD.SHL.U32 R6, R8, 0x8, RZ ;  /* 0x0000000808067824 */ /* 0x000fe200078e00ff */
[----:B------:R-:W-:Y:S01]  /*d6a0*/  LOP3.LUT R10, R10, 0x1c0, RZ, 0xc0, !PT ;  /* 0x000001c00a0a7812 */ /* 0x000fe200078ec0ff */
[----:B------:R-:W-:Y:S01]  /*d6b0*/  IMAD.SHL.U32 R4, R4, 0x40, RZ ;  /* 0x0000004004047824 */ /* 0x000fe200078e00ff */
[----:B------:R-:W-:-:S02]  /*d6c0*/  LEA.HI R5, R5, R8, RZ, 0x3 ;  /* 0x0000000805057211 */ /* 0x000fc400078f18ff */
[----:B------:R-:W-:Y:S02]  /*d6d0*/  SHF.R.U32.HI R7, RZ, 0x3, R10 ;  /* 0x00000003ff077819 */ /* 0x000fe4000001160a */
[C---:B------:R-:W-:Y:S01]  /*d6e0*/  LOP3.LUT R6, R10.reuse, 0x38, R6, 0xf8, !PT ;  /* 0x000000380a067812 */ /* 0x040fe200078ef806 */
[----:B------:R-:W-:Y:S01]  /*d6f0*/  IMAD.SHL.U32 R5, R5, 0x400, RZ ;  /* 0x0000040005057824 */ /* 0x000fe200078e00ff */
[----:B------:R-:W-:Y:S02]  /*d700*/  LOP3.LUT R9, R10, 0x38, R225, 0xf8, !PT ;  /* 0x000000380a097812 */ /* 0x000fe400078ef8e1 */
[----:B------:R-:W-:Y:S02]  /*d710*/  LOP3.LUT R4, R4, 0xfffffe00, RZ, 0xc0, !PT ;  /* 0xfffffe0004047812 */ /* 0x000fe400078ec0ff */
[----:B------:R-:W-:Y:S02]  /*d720*/  LOP3.LUT R85, R6, R7, RZ, 0x3c, !PT ;  /* 0x0000000706557212 */ /* 0x000fe400078e3cff */
[----:B------:R-:W-:-:S02]  /*d730*/  LOP3.LUT R5, R5, 0x7fffe000, RZ, 0xc0, !PT ;  /* 0x7fffe00005057812 */ /* 0x000fc400078ec0ff */
[----:B------:R-:W-:Y:S02]  /*d740*/  LOP3.LUT R9, R4, R9, R7, 0xf6, !PT ;  /* 0x0000000904097212 */ /* 0x000fe400078ef607 */
[----:B------:R-:W-:Y:S02]  /*d750*/  IADD3 R85, R85, R5, R4 ;  /* 0x0000000555557210 */ /* 0x000fe40007ffe004 */
[----:B------:R-:W-:Y:S01]  /*d760*/  SHF.R.U32.HI R76, RZ, 0x10, R77 ;  /* 0x00000010ff4c7819 */ /* 0x000fe2000001164d */
[----:B------:R-:W-:Y:S01]  /*d770*/  IMAD.SHL.U32 R86, R9, 0x2, RZ ;  /* 0x0000000209567824 */ /* 0x000fe200078e00ff */
[--C-:B------:R-:W-:Y:S01]  /*d780*/  SHF.R.U64 R77, R78, 0x10, R79.reuse ;  /* 0x000000104e4d7819 */ /* 0x100fe2000000124f */
[----:B------:R-:W-:Y:S01]  /*d790*/  IMAD.SHL.U32 R85, R85, 0x2, RZ ;  /* 0x0000000255557824 */ /* 0x000fe200078e00ff */
[----:B------:R-:W-:Y:S02]  /*d7a0*/  SHF.R.U32.HI R78, RZ, 0x10, R79 ;  /* 0x00000010ff4e7819 */ /* 0x000fe4000001164f */
[----:B------:R-:W1:Y:S01]  /*d7b0*/  LDS.128 R8, [R86+0x10080] ;  /* 0x0100800056087984 */ /* 0x000e620000000c00 */
[----:B------:R-:W-:-:S02]  /*d7c0*/  SHF.R.U64 R79, R72, 0x10, R73 ;  /* 0x00000010484f7819 */ /* 0x000fc40000001249 */
[----:B------:R-:W-:Y:S01]  /*d7d0*/  SHF.R.U32.HI R72, RZ, 0x10, R73 ;  /* 0x00000010ff487819 */ /* 0x000fe20000011649 */
[----:B------:R-:W2:Y:S01]  /*d7e0*/  LDS.128 R4, [R85+0x10080] ;  /* 0x0100800055047984 */ /* 0x000ea20000000c00 */
[----:B------:R-:W-:Y:S02]  /*d7f0*/  SHF.R.U64 R73, R74, 0x10, R75 ;  /* 0x000000104a497819 */ /* 0x000fe4000000124b */
[----:B------:R-:W-:Y:S02]  /*d800*/  PRMT R129, R129, 0x5410, R72 ;  /* 0x0000541081817816 */ /* 0x000fe40000000048 */
[----:B------:R-:W-:Y:S02]  /*d810*/  PRMT R132, R132, 0x5410, R73 ;  /* 0x0000541084847816 */ /* 0x000fe40000000049 */
[----:B------:R-:W-:Y:S01]  /*d820*/  SHF.R.U32.HI R74, RZ, 0x10, R75 ;  /* 0x00000010ff4a7819 */ /* 0x000fe2000001164b */
[----:B------:R-:W-:Y:S01]  /*d830*/  IMAD.U32 R91, R129, 0x10000, RZ ;  /* 0x00010000815b7824 */ /* 0x000fe200078e00ff */
[----:B------:R-:W-:-:S02]  /*d840*/  PRMT R130, R130, 0x5410, R79 ;  /* 0x0000541082827816 */ /* 0x000fc4000000004f */
[----:B------:R-:W-:Y:S02]  /*d850*/  PRMT R134, R134, 0x5410, R87 ;  /* 0x0000541086867816 */ /* 0x000fe40000000057 */
[----:B------:R-:W-:Y:S02]  /*d860*/  PRMT R136, R136, 0x5410, R77 ;  /* 0x0000541088887816 */ /* 0x000fe4000000004d */
[----:B------:R-:W-:Y:S01]  /*d870*/  PRMT R133, R133, 0x5410, R76 ;  /* 0x0000541085857816 */ /* 0x000fe2000000004c */
[C---:B------:R-:W-:Y:S01]  /*d880*/  IMAD.U32 R79, R134.reuse, 0x10000, RZ ;  /* 0x00010000864f7824 */ /* 0x040fe200078e00ff */
[----:B------:R-:W-:Y:S01]  /*d890*/  LOP3.LUT R134, R134, 0xffff0000, RZ, 0xc0, !PT ;  /* 0xffff000086867812 */ /* 0x000fe200078ec0ff */
[----:B------:R-:W-:Y:S01]  /*d8a0*/  IMAD.U32 R101, R136, 0x10000, RZ ;  /* 0x0001000088657824 */ /* 0x000fe200078e00ff */
[----:B------:R-:W-:Y:S02]  /*d8b0*/  PRMT R131, R131, 0x5410, R74 ;  /* 0x0000541083837816 */ /* 0x000fe4000000004a */
[----:B------:R-:W-:-:S02]  /*d8c0*/  PRMT R135, R135, 0x5410, R78 ;  /* 0x0000541087877816 */ /* 0x000fc4000000004e */
[----:B------:R-:W-:Y:S01]  /*d8d0*/  LOP3.LUT R100, R129, 0xffff0000, RZ, 0xc0, !PT ;  /* 0xffff000081647812 */ /* 0x000fe200078ec0ff */
[----:B------:R-:W-:Y:S01]  /*d8e0*/  IMAD.U32 R90, R131, 0x10000, RZ ;  /* 0x00010000835a7824 */ /* 0x000fe200078e00ff */
[----:B------:R-:W-:Y:S01]  /*d8f0*/  LOP3.LUT R136, R136, 0xffff0000, RZ, 0xc0, !PT ;  /* 0xffff000088887812 */ /* 0x000fe200078ec0ff */
[C---:B-1----:R-:W-:Y:S01]  /*d900*/  IMAD.U32 R73, R8.reuse, 0x10000, RZ ;  /* 0x0001000008497824 */ /* 0x042fe200078e00ff */
[----:B------:R-:W-:Y:S01]  /*d910*/  LOP3.LUT R72, R8, 0xffff0000, RZ, 0xc0, !PT ;  /* 0xffff000008487812 */ /* 0x000fe200078ec0ff */
[C---:B------:R-:W-:Y:S01]  /*d920*/  IMAD.U32 R8, R9.reuse, 0x10000, RZ ;  /* 0x0001000009087824 */ /* 0x040fe200078e00ff */
[----:B------:R-:W-:Y:S01]  /*d930*/  LOP3.LUT R75, R9, 0xffff0000, RZ, 0xc0, !PT ;  /* 0xffff0000094b7812 */ /* 0x000fe200078ec0ff */
[C---:B------:R-:W-:Y:S01]  /*d940*/  IMAD.U32 R9, R11.reuse, 0x10000, RZ ;  /* 0x000100000b097824 */ /* 0x040fe200078e00ff */
[----:B------:R-:W-:Y:S01]  /*d950*/  LOP3.LUT R77, R11, 0xffff0000, RZ, 0xc0, !PT ;  /* 0xffff00000b4d7812 */ /* 0x000fe200078ec0ff */
[----:B--2---:R-:W-:Y:S01]  /*d960*/  IMAD.U32 R88, R6, 0x10000, RZ ;  /* 0x0001000006587824 */ /* 0x004fe200078e00ff */
[C---:B------:R-:W-:Y:S01]  /*d970*/  SHF.L.U32 R76, R4.reuse, 0x10, RZ ;  /* 0x00000010044c7819 */ /* 0x040fe200000006ff */
[----:B------:R-:W-:Y:S01]  /*d980*/  IMAD.U32 R78, R7, 0x10000, RZ ;  /* 0x00010000074e7824 */ /* 0x000fe200078e00ff */
[----:B------:R-:W-:Y:S01]  /*d990*/  LOP3.LUT R11, R4, 0xffff0000, RZ, 0xc0, !PT ;  /* 0xffff0000040b7812 */ /* 0x000fe200078ec0ff */
[C---:B------:R-:W-:Y:S01]  /*d9a0*/  IMAD.U32 R4, R5.reuse, 0x10000, RZ ;  /* 0x0001000005047824 */ /* 0x040fe200078e00ff */
[----:B------:R-:W-:Y:S01]  /*d9b0*/  LOP3.LUT R89, R5, 0xffff0000, RZ, 0xc0, !PT ;  /* 0xffff000005597812 */ /* 0x000fe200078ec0ff */
[----:B------:R-:W-:Y:S01]  /*d9c0*/  IMAD.U32 R5, R130, 0x10000, RZ ;  /* 0x0001000082057824 */ /* 0x000fe200078e00ff */
[----:B------:R-:W-:Y:S01]  /*d9d0*/  LOP3.LUT R87, R6, 0xffff0000, RZ, 0xc0, !PT ;  /* 0xffff000006577812 */ /* 0x000fe200078ec0ff */
[----:B------:R-:W-:Y:S01]  /*d9e0*/  IMAD.U32 R74, R10, 0x10000, RZ ;  /* 0x000100000a4a7824 */ /* 0x000fe200078e00ff */
[----:B------:R-:W-:Y:S01]  /*d9f0*/  LOP3.LUT R130, R130, 0xffff0000, RZ, 0xc0, !PT ;  /* 0xffff000082827812 */ /* 0x000fe200078ec0ff */
[C---:B------:R-:W-:Y:S01]  /*da00*/  FMUL.FTZ R6, R76.reuse, R5 ;  /* 0x000000054c067220 */ /* 0x040fe20000410000 */
[----:B------:R-:W-:Y:S01]  /*da10*/  LOP3.LUT R7, R7, 0xffff0000, RZ, 0xc0, !PT ;  /* 0xffff000007077812 */ /* 0x000fe200078ec0ff */
[-C--:B------:R-:W-:Y:S01]  /*da20*/  FMUL.FTZ R76, R76, R79.reuse ;  /* 0x0000004f4c4c7220 */ /* 0x080fe20000410000 */
[----:B------:R-:W-:Y:S01]  /*da30*/  LOP3.LUT R10, R10, 0xffff0000, RZ, 0xc0, !PT ;  /* 0xffff00000a0a7812 */ /* 0x000fe200078ec0ff */
[----:B------:R-:W-:-:S02]  /*da40*/  FFMA.FTZ R6, R73, R79, -R6 ;  /* 0x0000004f49067223 */ /* 0x000fc40000010806 */
[----:B------:R-:W-:Y:S01]  /*da50*/  FFMA.FTZ R76, R73, R5, R76 ;  /* 0x00000005494c7223 */ /* 0x000fe2000001004c */
[----:B------:R-:W-:Y:S01]  /*da60*/  SHF.L.U32 R5, R133, 0x10, RZ ;  /* 0x0000001085057819 */ /* 0x000fe200000006ff */
[C---:B------:R-:W-:Y:S02]  /*da70*/  FMUL.FTZ R79, R11.reuse, R130 ;  /* 0x000000820b4f7220 */ /* 0x040fe40000410000 */
[-C--:B------:R-:W-:Y:S02]  /*da80*/  FMUL.FTZ R11, R11, R134.reuse ;  /* 0x000000860b0b7220 */ /* 0x080fe40000410000 */
[C---:B------:R-:W-:Y:S02]  /*da90*/  FMUL.FTZ R73, R4.reuse, R91 ;  /* 0x0000005b04497220 */ /* 0x040fe40000410000 */
[----:B------:R-:W-:Y:S02]  /*daa0*/  FMUL.FTZ R4, R4, R5 ;  /* 0x0000000504047220 */ /* 0x000fe40000410000 */
[----:B------:R-:W-:-:S02]  /*dab0*/  FFMA.FTZ R79, R72, R134, -R79 ;  /* 0x00000086484f7223 */ /* 0x000fc4000001084f */
[----:B------:R-:W-:Y:S02]  /*dac0*/  FFMA.FTZ R11, R72, R130, R11 ;  /* 0x00000082480b7223 */ /* 0x000fe4000001000b */
[C---:B------:R-:W-:Y:S02]  /*dad0*/  FFMA.FTZ R73, R8.reuse, R5, -R73 ;  /* 0x0000000508497223 */ /* 0x040fe40000010849 */
[----:B------:R-:W-:Y:S02]  /*dae0*/  IMAD.U32 R72, R135, 0x10000, RZ ;  /* 0x0001000087487824 */ /* 0x000fe400078e00ff */
[----:B------:R-:W-:Y:S01]  /*daf0*/  FFMA.FTZ R5, R8, R91, R4 ;  /* 0x0000005b08057223 */ /* 0x000fe20000010004 */
[----:B------:R-:W-:Y:S01]  /*db00*/  LOP3.LUT R4, R133, 0xffff0000, RZ, 0xc0, !PT ;  /* 0xffff000085047812 */ /* 0x000fe200078ec0ff */
[C---:B------:R-:W-:Y:S02]  /*db10*/  FMUL.FTZ R8, R78.reuse, R90 ;  /* 0x0000005a4e087220 */ /* 0x040fe40000410000 */
[----:B------:R-:W-:-:S02]  /*db20*/  FMUL.FTZ R78, R78, R72 ;  /* 0x000000484e4e7220 */ /* 0x000fc40000410000 */
[----:B------:R-:W-:Y:S02]  /*db30*/  FFMA.FTZ R72, R9, R72, -R8 ;  /* 0x0000004809487223 */ /* 0x000fe40000010808 */
[C---:B------:R-:W-:Y:S01]  /*db40*/  IMAD.U32 R91, R132.reuse, 0x10000, RZ ;  /* 0x00010000845b7824 */ /* 0x040fe200078e00ff */
[----:B------:R-:W-:Y:S01]  /*db50*/  LOP3.LUT R132, R132, 0xffff0000, RZ, 0xc0, !PT ;  /* 0xffff000084847812 */ /* 0x000fe200078ec0ff */
[----:B------:R-:W-:Y:S02]  /*db60*/  FMUL.FTZ R8, R89, R100 ;  /* 0x0000006459087220 */ /* 0x000fe40000410000 */
[----:B------:R-:W-:Y:S02]  /*db70*/  FFMA.FTZ R90, R9, R90, R78 ;  /* 0x0000005a095a7223 */ /* 0x000fe4000001004e */
[----:B------:R-:W-:Y:S02]  /*db80*/  FMUL.FTZ R89, R89, R4 ;  /* 0x0000000459597220 */ /* 0x000fe40000410000 */
[----:B------:R-:W-:-:S02]  /*db90*/  FMUL.FTZ R9, R88, R91 ;  /* 0x0000005b58097220 */ /* 0x000fc40000410000 */
[----:B------:R-:W-:Y:S01]  /*dba0*/  FFMA.FTZ R78, R75, R4, -R8 ;  /* 0x000000044b4e7223 */ /* 0x000fe20000010808 */
[----:B------:R-:W-:Y:S01]  /*dbb0*/  LOP3.LUT R4, R131, 0xffff0000, RZ, 0xc0, !PT ;  /* 0xffff000083047812 */ /* 0x000fe200078ec0ff */
[-C--:B------:R-:W-:Y:S01]  /*dbc0*/  FMUL.FTZ R88, R88, R101.reuse ;  /* 0x0000006558587220 */ /* 0x080fe20000410000 */
[----:B------:R-:W-:Y:S01]  /*dbd0*/  LOP3.LUT R8, R135, 0xffff0000, RZ, 0xc0, !PT ;  /* 0xffff000087087812 */ /* 0x000fe200078ec0ff */
[----:B------:R-:W-:Y:S02]  /*dbe0*/  FFMA.FTZ R100, R75, R100, R89 ;  /* 0x000000644b647223 */ /* 0x000fe40000010059 */
[C---:B------:R-:W-:Y:S02]  /*dbf0*/  FFMA.FTZ R101, R74.reuse, R101, -R9 ;  /* 0x000000654a657223 */ /* 0x040fe40000010809 */
[----:B------:R-:W-:Y:S01]  /*dc00*/  FFMA.FTZ R88, R74, R91, R88 ;  /* 0x0000005b4a587223 */ /* 0x000fe20000010058 */
[----:B------:R-:W-:Y:S01]  /*dc10*/  F2FP.BF16.PACK_AB R5, R100, R5 ;  /* 0x000000056405723e */ /* 0x000fe200000010ff */
[----:B------:R-:W-:-:S02]  /*dc20*/  FMUL.FTZ R89, R87, R132 ;  /* 0x0000008457597220 */ /* 0x000fc40000410000 */
[----:B------:R-:W-:Y:S02]  /*dc30*/  FMUL.FTZ R74, R7, R4 ;  /* 0x00000004074a7220 */ /* 0x000fe40000410000 */
[----:B------:R-:W-:Y:S02]  /*dc40*/  FMUL.FTZ R75, R87, R136 ;  /* 0x00000088574b7220 */ /* 0x000fe40000410000 */
[----:B------:R-:W-:Y:S02]  /*dc50*/  FMUL.FTZ R9, R7, R8 ;  /* 0x0000000807097220 */ /* 0x000fe40000410000 */
[C---:B------:R-:W-:Y:S02]  /*dc60*/  FFMA.FTZ R136, R10.reuse, R136, -R89 ;  /* 0x000000880a887223 */ /* 0x040fe40000010859 */
[----:B------:R-:W-:Y:S01]  /*dc70*/  FFMA.FTZ R7, R77, R8, -R74 ;  /* 0x000000084d077223 */ /* 0x000fe2000001084a */
[----:B------:R-:W-:Y:S01]  /*dc80*/  F2FP.BF16.PACK_AB R8, R79, R6 ;  /* 0x000000064f08723e */ /* 0x000fe200000010ff */
        /* <DEDUP_REMOVED lines=10> */
.L_x_446:
[----:B------:R-:W-:Y:S05]  /*dd30*/  BSYNC B0 ;  /* 0x0000000000007941 */ /* 0x000fea0003800000 */
.L_x_445:
[----:B------:R-:W-:-:S13]  /*dd40*/  ISETP.GE.AND P0, PT, R219, c[0x0][0x27c], PT ;  /* 0x00009f00db007a0c */ /* 0x000fda0003f06270 */
[----:B------:R-:W-:Y:S05]  /*dd50*/  @P0 BRA `(.L_x_444) ;  /* 0x0000078000000947 */ /* 0x000fea0003800000 */
[----:B-1----:R-:W-:Y:S01]  /*dd60*/  SHF.R.S32.HI R8, RZ, 0x1f, R219 ;  /* 0x0000001fff087819 */ /* 0x002fe200000114db */
[----:B------:R-:W-:Y:S01]  /*dd70*/  IMAD.MOV.U32 R9, RZ, RZ, c[0x0][0x27c] ;  /* 0x00009f00ff097624 */ /* 0x000fe200078e00ff */
[----:B------:R-:W-:Y:S01]  /*dd80*/  SHF.R.S32.HI R5, RZ, 0x1f, R84 ;  /* 0x0000001fff057819 */ /* 0x000fe20000011454 */
[----:B------:R-:W-:Y:S01]  /*dd90*/  IMAD.SHL.U32 R10, R84, 0x40, RZ ;  /* 0x00000040540a7824 */ /* 0x000fe200078e00ff */
[CC--:B------:R-:W-:Y:S02]  /*dda0*/  LEA.HI R11, R8.reuse, R219.reuse, RZ, 0x3 ;  /* 0x000000db080b7211 */ /* 0x0c0fe400078f18ff */
[----:B------:R-:W-:Y:S02]  /*ddb0*/  LEA.HI R5, R5, R84, RZ, 0x3 ;  /* 0x0000005405057211 */ /* 0x000fe400078f18ff */
[----:B------:R-:W-:Y:S02]  /*ddc0*/  SHF.R.S32.HI R4, RZ, 0x3, R11 ;  /* 0x00000003ff047819 */ /* 0x000fe4000001140b */
[----:B------:R-:W-:Y:S01]  /*ddd0*/  LEA.HI R8, R8, R219, RZ, 0x6 ;  /* 0x000000db08087211 */ /* 0x000fe200078f30ff */
[----:B------:R-:W-:Y:S01]  /*dde0*/  IMAD.SHL.U32 R5, R5, 0x40, RZ ;  /* 0x0000004005057824 */ /* 0x000fe200078e00ff */
[----:B------:R-:W-:-:S02]  /*ddf0*/  LEA.HI R9, R9, R4, RZ, 0x1d ;  /* 0x0000000409097211 */ /* 0x000fc400078fe8ff */
[----:B------:R-:W-:Y:S01]  /*de00*/  LOP3.LUT R10, R10, 0x1c0, RZ, 0xc0, !PT ;  /* 0x000001c00a0a7812 */ /* 0x000fe200078ec0ff */
[----:B------:R-:W-:Y:S01]  /*de10*/  IMAD.SHL.U32 R8, R8, 0x80, RZ ;  /* 0x0000008008087824 */ /* 0x000fe200078e00ff */
[----:B------:R-:W-:Y:S01]  /*de20*/  SHF.R.S32.HI R6, RZ, 0x1f, R9 ;  /* 0x0000001fff067819 */ /* 0x000fe20000011409 */
[----:B------:R-:W-:Y:S01]  /*de30*/  IMAD.SHL.U32 R7, R9, 0x8, RZ ;  /* 0x0000000809077824 */ /* 0x000fe200078e00ff */
[----:B------:R-:W-:Y:S02]  /*de40*/  LOP3.LUT R11, R10, 0x38, R11, 0xf8, !PT ;  /* 0x000000380a0b7812 */ /* 0x000fe400078ef80b */
[----:B------:R-:W-:Y:S02]  /*de50*/  LEA.HI R6, R6, R9, RZ, 0x3 ;  /* 0x0000000906067211 */ /* 0x000fe400078f18ff */
[----:B------:R-:W-:Y:S02]  /*de60*/  SHF.R.U32.HI R4, RZ, 0x3, R10 ;  /* 0x00000003ff047819 */ /* 0x000fe4000001160a */
[----:B------:R-:W-:Y:S01]  /*de70*/  LOP3.LUT R7, R10, 0x38, R7, 0xf8, !PT ;  /* 0x000000380a077812 */ /* 0x000fe200078ef807 */
[----:B------:R-:W-:Y:S01]  /*de80*/  IMAD.SHL.U32 R6, R6, 0x400, RZ ;  /* 0x0000040006067824 */ /* 0x000fe200078e00ff */
[----:B------:R-:W-:-:S02]  /*de90*/  LOP3.LUT R5, R5, 0xfffffe00, RZ, 0xc0, !PT ;  /* 0xfffffe0005057812 */ /* 0x000fc400078ec0ff */
[----:B------:R-:W-:Y:S02]  /*dea0*/  LOP3.LUT R8, R8, 0x7fffe000, RZ, 0xc0, !PT ;  /* 0x7fffe00008087812 */ /* 0x000fe400078ec0ff */
[-C--:B------:R-:W-:Y:S02]  /*deb0*/  LOP3.LUT R11, R11, R4.reuse, RZ, 0x3c, !PT ;  /* 0x000000040b0b7212 */ /* 0x080fe400078e3cff */
[----:B------:R-:W-:Y:S02]  /*dec0*/  LOP3.LUT R72, R7, R4, RZ, 0x3c, !PT ;  /* 0x0000000407487212 */ /* 0x000fe400078e3cff */
[----:B------:R-:W-:Y:S02]  /*ded0*/  LOP3.LUT R6, R6, 0x7fffe000, RZ, 0xc0, !PT ;  /* 0x7fffe00006067812 */ /* 0x000fe400078ec0ff */
[--C-:B------:R-:W-:Y:S02]  /*dee0*/  IADD3 R8, R11, R8, R5.reuse ;  /* 0x000000080b087210 */ /* 0x100fe40007ffe005 */
[----:B------:R-:W-:-:S02]  /*def0*/  IADD3 R72, R72, R6, R5 ;  /* 0x0000000648487210 */ /* 0x000fc40007ffe005 */
[--C-:B------:R-:W-:Y:S01]  /*df00*/  SHF.R.U64 R75, R52, 0x10, R53.reuse ;  /* 0x00000010344b7819 */ /* 0x100fe20000001235 */
[----:B------:R-:W-:Y:S01]  /*df10*/  IMAD.SHL.U32 R73, R8, 0x2, RZ ;  /* 0x0000000208497824 */ /* 0x000fe200078e00ff */
[----:B------:R-:W-:Y:S01]  /*df20*/  SHF.R.U32.HI R52, RZ, 0x10, R53 ;  /* 0x00000010ff347819 */ /* 0x000fe20000011635 */
[----:B------:R-:W-:Y:S01]  /*df30*/  IMAD.SHL.U32 R72, R72, 0x2, RZ ;  /* 0x0000000248487824 */ /* 0x000fe200078e00ff */
[--C-:B------:R-:W-:Y:S02]  /*df40*/  SHF.R.U64 R53, R54, 0x10, R55.reuse ;  /* 0x0000001036357819 */ /* 0x100fe40000001237 */
[----:B------:R-:W1:Y:S01]  /*df50*/  LDS.128 R8, [R73+0x10080] ;  /* 0x0100800049087984 */ /* 0x000e620000000c00 */
[----:B------:R-:W-:Y:S02]  /*df60*/  SHF.R.U32.HI R54, RZ, 0x10, R55 ;  /* 0x00000010ff367819 */ /* 0x000fe40000011637 */
[--C-:B------:R-:W-:Y:S01]  /*df70*/  SHF.R.U64 R55, R48, 0x10, R49.reuse ;  /* 0x0000001030377819 */ /* 0x100fe20000001231 */
[----:B------:R-:W2:Y:S01]  /*df80*/  LDS.128 R4, [R72+0x10080] ;  /* 0x0100800048047984 */ /* 0x000ea20000000c00 */
[----:B------:R-:W-:-:S02]  /*df90*/  SHF.R.U32.HI R48, RZ, 0x10, R49 ;  /* 0x00000010ff307819 */ /* 0x000fc40000011631 */
[----:B------:R-:W-:Y:S02]  /*dfa0*/  SHF.R.U64 R49, R50, 0x10, R51 ;  /* 0x0000001032317819 */ /* 0x000fe40000001233 */
        /* <DEDUP_REMOVED lines=42> */
[----:B------:R-:W-:Y:S02]  /*e250*/  FFMA.FTZ R11, R48, R122, R11 ;  /* 0x0000007a300b7223 */ /* 0x000fe4000001000b */
        /* <DEDUP_REMOVED lines=9> */
[C---:B------:R-:W-:Y:S01]  /*e2f0*/  IMAD.U32 R50, R10.reuse, 0x10000, RZ ;  /* 0x000100000a327824 */ /* 0x040fe200078e00ff */
[----:B------:R-:W-:Y:S01]  /*e300*/  LOP3.LUT R10, R10, 0xffff0000, RZ, 0xc0, !PT ;  /* 0xffff00000a0a7812 */ /* 0x000fe200078ec0ff */
[C---:B------:R-:W-:Y:S02]  /*e310*/  FMUL.FTZ R4, R76.reuse, R121 ;  /* 0x000000794c047220 */ /* 0x040fe40000410000 */
[----:B------:R-:W-:Y:S02]  /*e320*/  FMUL.FTZ R9, R75, R8 ;  /* 0x000000084b097220 */ /* 0x000fe40000410000 */
[----:B------:R-:W-:-:S02]  /*e330*/  FMUL.FTZ R76, R76, R125 ;  /* 0x0000007d4c4c7220 */ /* 0x000fc40000410000 */
[----:B------:R-:W-:Y:S02]  /*e340*/  FMUL.FTZ R75, R75, R77 ;  /* 0x0000004d4b4b7220 */ /* 0x000fe40000410000 */
        /* <DEDUP_REMOVED lines=25> */
.L_x_444:
[----:B------:R-:W-:Y:S05]  /*e4e0*/  BSYNC B1 ;  /* 0x0000000000017941 */ /* 0x000fea0003800000 */
.L_x_443:
        /* <DEDUP_REMOVED lines=120> */
.L_x_450:
[----:B------:R-:W-:Y:S05]  /*ec70*/  BSYNC B0 ;  /* 0x0000000000007941 */ /* 0x000fea0003800000 */
.L_x_449:
        /* <DEDUP_REMOVED lines=122> */
.L_x_448:
[----:B------:R-:W-:Y:S05]  /*f420*/  BSYNC B1 ;  /* 0x0000000000017941 */ /* 0x000fea0003800000 */
.L_x_447:
[----:B------:R-:W-:-:S04]  /*f430*/  IADD3 R28, R39, 0x60, RZ ;  /* 0x00000060271c7810 */ /* 0x000fc80007ffe0ff */
        /* <DEDUP_REMOVED lines=118> */
.L_x_452:
[----:B------:R-:W-:Y:S05]  /*fba0*/  BSYNC B0 ;  /* 0x0000000000007941 */ /* 0x000fea0003800000 */
.L_x_451:
        /* <DEDUP_REMOVED lines=28> */
[----:B------:R-:W-:Y:S01]  /*fd70*/  SHF.R.U64 R15, R24, 0x10, R25 ;  /* 0x00000010180f7819 */ /* 0x000fe20000001219 */
[----:B------:R-:W-:Y:S01]  /*fd80*/  IMAD.SHL.U32 R13, R8, 0x2, RZ ;  /* 0x00000002080d7824 */ /* 0x000fe200078e00ff */
[----:B------:R-:W-:Y:S01]  /*fd90*/  SHF.R.U64 R14, R18, 0x10, R19 ;  /* 0x00000010120e7819 */ /* 0x000fe20000001213 */
[----:B------:R-:W-:Y:S01]  /*fda0*/  IMAD.SHL.U32 R12, R12, 0x2, RZ ;  /* 0x000000020c0c7824 */ /* 0x000fe200078e00ff */
[----:B------:R-:W-:Y:S02]  /*fdb0*/  SHF.R.U64 R23, R16, 0x10, R17 ;  /* 0x0000001010177819 */ /* 0x000fe40000001211 */
[----:B------:R-:W1:Y:S01]  /*fdc0*/  LDS.128 R8, [R13+0x10080] ;  /* 0x010080000d087984 */ /* 0x000e620000000c00 */
[----:B------:R-:W-:Y:S02]  /*fdd0*/  SHF.R.U32.HI R18, RZ, 0x10, R19 ;  /* 0x00000010ff127819 */ /* 0x000fe40000011613 */
[----:B------:R-:W-:Y:S01]  /*fde0*/  PRMT R70, R70, 0x5410, R15 ;  /* 0x0000541046467816 */ /* 0x000fe2000000000f */
[----:B------:R-:W2:Y:S01]  /*fdf0*/  LDS.128 R4, [R12+0x10080] ;  /* 0x010080000c047984 */ /* 0x000ea20000000c00 */
[----:B------:R-:W-:-:S02]  /*fe00*/  PRMT R67, R67, 0x5410, R14 ;  /* 0x0000541043437816 */ /* 0x000fc4000000000e */
[----:B------:R-:W-:Y:S02]  /*fe10*/  SHF.R.U32.HI R16, RZ, 0x10, R17 ;  /* 0x00000010ff107819 */ /* 0x000fe40000011611 */
[----:B------:R-:W-:Y:S02]  /*fe20*/  PRMT R62, R62, 0x5410, R23 ;  /* 0x000054103e3e7816 */ /* 0x000fe40000000017 */
[----:B------:R-:W-:Y:S02]  /*fe30*/  SHF.R.U64 R21, R26, 0x10, R27 ;  /* 0x000000101a157819 */ /* 0x000fe4000000121b */
[----:B------:R-:W-:Y:S02]  /*fe40*/  PRMT R63, R63, 0x5410, R18 ;  /* 0x000054103f3f7816 */ /* 0x000fe40000000012 */
[----:B------:R-:W-:Y:S01]  /*fe50*/  PRMT R80, R80, 0x5410, R21 ;  /* 0x0000541050507816 */ /* 0x000fe20000000015 */
[----:B------:R-:W-:Y:S01]  /*fe60*/  IMAD.U32 R21, R70, 0x10000, RZ ;  /* 0x0001000046157824 */ /* 0x000fe200078e00ff */
[----:B------:R-:W-:-:S02]  /*fe70*/  SHF.R.U32.HI R25, RZ, 0x10, R25 ;  /* 0x00000010ff197819 */ /* 0x000fc40000011619 */
[----:B------:R-:W-:Y:S02]  /*fe80*/  PRMT R61, R61, 0x5410, R16 ;  /* 0x000054103d3d7816 */ /* 0x000fe40000000010 */
[----:B------:R-:W-:Y:S02]  /*fe90*/  PRMT R68, R68, 0x5410, R25 ;  /* 0x0000541044447816 */ /* 0x000fe40000000019 */
[----:B------:R-:W-:Y:S01]  /*fea0*/  LOP3.LUT R70, R70, 0xffff0000, RZ, 0xc0, !PT ;  /* 0xffff000046467812 */ /* 0x000fe200078ec0ff */
[C---:B------:R-:W-:Y:S01]  /*feb0*/  IMAD.U32 R25, R61.reuse, 0x10000, RZ ;  /* 0x000100003d197824 */ /* 0x040fe200078e00ff */
[----:B------:R-:W-:Y:S02]  /*fec0*/  SHF.R.U32.HI R26, RZ, 0x10, R27 ;  /* 0x00000010ff1a7819 */ /* 0x000fe4000001161b */
[----:B------:R-:W-:Y:S02]  /*fed0*/  LOP3.LUT R61, R61, 0xffff0000, RZ, 0xc0, !PT ;  /* 0xffff00003d3d7812 */ /* 0x000fe400078ec0ff */
[----:B------:R-:W-:Y:S01]  /*fee0*/  PRMT R71, R71, 0x5410, R26 ;  /* 0x0000541047477816 */ /* 0x000fe2000000001a */
[----:B------:R-:W-:-:S02]  /*fef0*/  IMAD.U32 R26, R63, 0x10000, RZ ;  /* 0x000100003f1a7824 */ /* 0x000fc400078e00ff */
        /* <DEDUP_REMOVED lines=18> */
[C---:B------:R-:W-:Y:S02]  /*10020*/  FMUL.FTZ R21, R11.reuse, R62 ;  /* 0x0000003e0b157220 */ /* 0x040fe40000410000 */
        /* <DEDUP_REMOVED lines=14> */
[C---:B------:R-:W-:Y:S01]  /*10110*/  IMAD.U32 R8, R67.reuse, 0x10000, RZ ;  /* 0x0001000043087824 */ /* 0x040fe200078e00ff */
[----:B------:R-:W-:Y:S01]  /*10120*/  LOP3.LUT R67, R67, 0xffff0000, RZ, 0xc0, !PT ;  /* 0xffff000043437812 */ /* 0x000fe200078ec0ff */
[----:B------:R-:W-:-:S02]  /*10130*/  FFMA.FTZ R14, R9, R14, -R4 ;  /* 0x0000000e090e7223 */ /* 0x000fc40000010804 */
[----:B------:R-:W-:Y:S02]  /*10140*/  IMAD.U32 R25, R80, 0x10000, RZ ;  /* 0x0001000050197824 */ /* 0x000fe400078e00ff */
[----:B------:R-:W-:Y:S02]  /*10150*/  FMUL.FTZ R4, R24, R61 ;  /* 0x0000003d18047220 */ /* 0x000fe40000410000 */
[----:B------:R-:W-:Y:S01]  /*10160*/  FFMA.FTZ R26, R9, R26, R20 ;  /* 0x0000001a091a7223 */ /* 0x000fe20000010014 */
[----:B------:R-:W-:Y:S01]  /*10170*/  LOP3.LUT R20, R71, 0xffff0000, RZ, 0xc0, !PT ;  /* 0xffff000047147812 */ /* 0x000fe200078ec0ff */
[C---:B------:R-:W-:Y:S01]  /*10180*/  IMAD.U32 R16, R10.reuse, 0x10000, RZ ;  /* 0x000100000a107824 */ /* 0x040fe200078e00ff */
[----:B------:R-:W-:Y:S01]  /*10190*/  LOP3.LUT R10, R10, 0xffff0000, RZ, 0xc0, !PT ;  /* 0xffff00000a0a7812 */ /* 0x000fe200078ec0ff */
[----:B------:R-:W-:Y:S02]  /*101a0*/  FMUL.FTZ R9, R23, R8 ;  /* 0x0000000817097220 */ /* 0x000fe40000410000 */
[----:B------:R-:W-:-:S02]  /*101b0*/  FMUL.FTZ R24, R24, R68 ;  /* 0x0000004418187220 */ /* 0x000fc40000410000 */
[----:B------:R-:W-:Y:S01]  /*101c0*/  FFMA.FTZ R68, R17, R68, -R4 ;  /* 0x0000004411447223 */ /* 0x000fe20000010804 */
[----:B------:R-:W-:Y:S01]  /*101d0*/  LOP3.LUT R4, R63, 0xffff0000, RZ, 0xc0, !PT ;  /* 0xffff00003f047812 */ /* 0x000fe200078ec0ff */
[-C--:B------:R-:W-:Y:S02]  /*101e0*/  FMUL.FTZ R23, R23, R25.reuse ;  /* 0x0000001917177220 */ /* 0x080fe40000410000 */
[----:B------:R-:W-:Y:S01]  /*101f0*/  FFMA.FTZ R25, R16, R25, -R9 ;  /* 0x0000001910197223 */ /* 0x000fe20000010809 */
[----:B------:R-:W-:Y:S01]  /*10200*/  LOP3.LUT R9, R80, 0xffff0000, RZ, 0xc0, !PT ;  /* 0xffff000050097812 */ /* 0x000fe200078ec0ff */
[----:B------:R-:W-:Y:S02]  /*10210*/  FFMA.FTZ R24, R17, R61, R24 ;  /* 0x0000003d11187223 */ /* 0x000fe40000010018 */
[----:B------:R-:W-:Y:S02]  /*10220*/  FFMA.FTZ R23, R16, R8, R23 ;  /* 0x0000000810177223 */ /* 0x000fe40000010017 */
[----:B------:R-:W-:Y:S01]  /*10230*/  FMUL.FTZ R16, R22, R67 ;  /* 0x0000004316107220 */ /* 0x000fe20000410000 */
[----:B------:R-:W-:Y:S01]  /*10240*/  F2FP.BF16.PACK_AB R5, R24, R5 ;  /* 0x000000051805723e */ /* 0x000fe200000010ff */
[----:B------:R-:W-:-:S02]  /*10250*/  FMUL.FTZ R17, R7, R4 ;  /* 0x0000000407117220 */ /* 0x000fc40000410000 */
[-C--:B------:R-:W-:Y:S02]  /*10260*/  FMUL.FTZ R22, R22, R9.reuse ;  /* 0x0000000916167220 */ /* 0x080fe40000410000 */
[-C--:B------:R-:W-:Y:S02]  /*10270*/  FMUL.FTZ R8, R7, R20.reuse ;  /* 0x0000001407087220 */ /* 0x080fe40000410000 */
[----:B------:R-:W-:Y:S01]  /*10280*/  FFMA.FTZ R16, R10, R9, -R16 ;  /* 0x000000090a107223 */ /* 0x000fe20000010810 */
[----:B------:R-:W-:Y:S01]  /*10290*/  F2FP.BF16.PACK_AB R9, R68, R15 ;  /* 0x0000000f4409723e */ /* 0x000fe200000010ff */
        /* <DEDUP_REMOVED lines=11> */
.L_x_424:
[----:B------:R-:W-:Y:S05]  /*10350*/  BSYNC B2 ;  /* 0x0000000000027941 */ /* 0x000fea0003800000 */
.L_x_390:
        /* <DEDUP_REMOVED lines=12> */
[----:B------:R-:W-:Y:S01]  /*10420*/  IMAD R58, R58, c[0x0][0x218], RZ ;  /* 0x000086003a3a7a24 */ /* 0x000fe200078e02ff */
[----:B------:R-:W-:Y:S01]  /*10430*/  LOP3.LUT R8, R8, 0xfffffffe, RZ, 0xc0, !PT ;  /* 0xfffffffe08087812 */ /* 0x000fe200078ec0ff */
[----:B------:R-:W-:Y:S01]  /*10440*/  IMAD.IADD R7, R7, 0x1, R9 ;  /* 0x0000000107077824 */ /* 0x000fe200078e0209 */
[----:B------:R-:W-:Y:S01]  /*10450*/  LOP3.LUT R11, R4, R11, RZ, 0x3c, !PT ;  /* 0x0000000b040b7212 */ /* 0x000fe200078e3cff */
[----:B------:R-:W-:Y:S01]  /*10460*/  IMAD R58, R217, c[0x0][0x21c], R58 ;  /* 0x00008700d93a7a24 */ /* 0x000fe200078e023a */
[----:B------:R-:W-:Y:S01]  /*10470*/  BAR.SYNC.DEFER_BLOCKING 0x0 ;  /* 0x0000000000007b1d */ /* 0x000fe20000010000 */
[----:B------:R-:W-:Y:S01]  /*10480*/  IMAD.IADD R8, R5, 0x1, -R8 ;  /* 0x0000000105087824 */ /* 0x000fe200078e0a08 */
[----:B------:R-:W-:Y:S01]  /*10490*/  ISETP.LT.AND P1, PT, R39, UR30, PT ;  /* 0x0000001e27007c0c */ /* 0x000fe2000bf21270 */
[----:B------:R-:W-:Y:S01]  /*104a0*/  IMAD.WIDE.U32 R6, R217, c[0x0][0x218], R6 ;  /* 0x00008600d9067a25 */ /* 0x000fe200078e0006 */
[----:B------:R-:W-:Y:S01]  /*104b0*/  SHF.R.S32.HI R228, RZ, 0x1f, R219 ;  /* 0x0000001fffe47819 */ /* 0x000fe200000114db */
[----:B------:R-:W-:-:S02]  /*104c0*/  UISETP.GT.AND UP0, UPT, UR17, UR8, UPT ;  /* 0x000000081100728c */ /* 0x000fc4000bf04270 */
[----:B------:R-:W-:Y:S01]  /*104d0*/  IMAD R213, R8, 0x200, R11 ;  /* 0x0000020008d57824 */ /* 0x000fe200078e020b */
[----:B------:R-:W-:Y:S01]  /*104e0*/  LEA.HI R228, R228, R219, RZ, 0x3 ;  /* 0x000000dbe4e47211 */ /* 0x000fe200078f18ff */
[----:B------:R-:W-:Y:S02]  /*104f0*/  IMAD.SHL.U32 R8, R8, 0x8, RZ ;  /* 0x0000000808087824 */ /* 0x000fe400078e00ff */
[----:B------:R-:W-:Y:S01]  /*10500*/  IMAD.SHL.U32 R213, R213, 0x2, RZ ;  /* 0x00000002d5d57824 */ /* 0x000fe200078e00ff */
[----:B------:R-:W-:Y:S01]  /*10510*/  LOP3.LUT R228, R228, 0xfffffff8, RZ, 0xc0, !PT ;  /* 0xfffffff8e4e47812 */ /* 0x000fe200078ec0ff */
[----:B------:R-:W-:Y:S02]  /*10520*/  IMAD.SHL.U32 R68, R57, 0x40, RZ ;  /* 0x0000004039447824 */ /* 0x000fe400078e00ff */
[----:B------:R-:W-:Y:S01]  /*10530*/  IMAD.SHL.U32 R220, R38, 0x2, RZ ;  /* 0x0000000226dc7824 */ /* 0x000fe200078e00ff */
[C---:B------:R-:W-:Y:S02]  /*10540*/  IADD3 R4, R213.reuse, 0xc080, RZ ;  /* 0x0000c080d5047810 */ /* 0x040fe40007ffe0ff */
[----:B------:R-:W-:-:S02]  /*10550*/  IADD3 R212, R213, 0xc0a0, RZ ;  /* 0x0000c0a0d5d47810 */ /* 0x000fc40007ffe0ff */
[----:B------:R-:W-:Y:S02]  /*10560*/  @P0 IADD3 R212, R4, -0x20, RZ ;  /* 0xffffffe004d40810 */ /* 0x000fe40007ffe0ff */
[----:B------:R-:W-:Y:S02]  /*10570*/  IADD3 R4, P0, R6, UR26, RZ ;  /* 0x0000001a06047c10 */ /* 0x000fe4000ff1e0ff */
[----:B------:R-:W-:Y:S01]  /*10580*/  LOP3.LUT R68, R68, 0xfffffe00, RZ, 0xc0, !PT ;  /* 0xfffffe0044447812 */ /* 0x000fe200078ec0ff */
[----:B------:R-:W-:Y:S01]  /*10590*/  LDSM.16.M88.4 R24, [R213+0xc080] ;  /* 0x00c08000d518783b */ /* 0x000fe20000000200 */
[----:B------:R-:W-:Y:S01]  /*105a0*/  IADD3.X R5, R7, UR12, R58, P0, !PT ;  /* 0x0000000c07057c10 */ /* 0x000fe200087fe43a */
[----:B------:R-:W-:Y:S01]  /*105b0*/  IMAD.SHL.U32 R7, R56, 0x40, RZ ;  /* 0x0000004038077824 */ /* 0x000fe200078e00ff */
[----:B------:R-:W-:Y:S01]  /*105c0*/  LEA R6, P0, R4, c[0x0][0x1f8], 0x1 ;  /* 0x00007e0004067a11 */ /* 0x000fe200078008ff */
[----:B------:R-:W-:Y:S01]  /*105d0*/  IMAD R214, R64, 0x400, R68 ;  /* 0x0000040040d67824 */ /* 0x000fe200078e0244 */
[----:B------:R-:W-:Y:S01]  /*105e0*/  LDSM.16.M88.4 R40, [R213+0xc880] ;  /* 0x00c88000d528783b */ /* 0x000fe20000000200 */
[----:B------:R-:W-:-:S02]  /*105f0*/  IADD3 R203, R212, 0x800, RZ ;  /* 0x00000800d4cb7810 */ /* 0x000fc40007ffe0ff */
[----:B------:R-:W-:Y:S01]  /*10600*/  LEA.HI.X R5, R4, c[0x0][0x1fc], R5, 0x1, P0 ;  /* 0x00007f0004057a11 */ /* 0x000fe200000f0c05 */
[----:B------:R-:W-:Y:S01]  /*10610*/  LDSM.16.M88.4 R16, [R212] ;  /* 0x00000000d410783b */ /* 0x000fe20000000200 */
[----:B------:R-:W-:Y:S02]  /*10620*/  LOP3.LUT R7, R7, 0x1c0, RZ, 0xc0, !PT ;  /* 0x000001c007077812 */ /* 0x000fe400078ec0ff */
[----:B------:R-:W-:Y:S01]  /*10630*/  LOP3.LUT P0, RZ, R0, 0x4, RZ, 0xc0, !PT ;  /* 0x0000000400ff7812 */ /* 0x000fe2000780c0ff */
[----:B------:R1:W-:Y:S01]  /*10640*/  SHFL.IDX PT, R4, R6, RZ, 0x181f ;  /* 0x00181fff06047589 */ /* 0x0003e200000e0000 */
[----:B------:R-:W-:Y:S01]  /*10650*/  LOP3.LUT R8, R7, 0x8, R8, 0xf8, !PT ;  /* 0x0000000807087812 */ /* 0x000fe200078ef808 */
[----:B------:R-:W-:Y:S01]  /*10660*/  IMAD.MOV.U32 R0, RZ, RZ, 0x40 ;  /* 0x00000040ff007424 */ /* 0x000fe200078e00ff */
[----:B------:R-:W-:Y:S01]  /*10670*/  SHF.R.U32.HI R67, RZ, 0x3, R7 ;  /* 0x00000003ff437819 */ /* 0x000fe20000011607 */
[----:B------:R-:W2:Y:S01]  /*10680*/  SHFL.IDX PT, R5, R5, RZ, 0x181f ;  /* 0x00181fff05057589 */ /* 0x000ea200000e0000 */
[----:B------:R-:W-:-:S02]  /*10690*/  SHF.R.S32.HI R7, RZ, 0x1f, R36 ;  /* 0x0000001fff077819 */ /* 0x000fc40000011424 */
[----:B------:R-:W-:Y:S01]  /*106a0*/  LOP3.LUT R67, R8, R67, RZ, 0x3c, !PT ;  /* 0x0000004308437212 */ /* 0x000fe200078e3cff */
[----:B------:R-:W-:Y:S01]  /*106b0*/  LDSM.16.M88.4 R44, [R212+0x800] ;  /* 0x00080000d42c783b */ /* 0x000fe20000000200 */
[----:B------:R-:W-:Y:S02]  /*106c0*/  SEL R0, R0, 0xffffffc0, !P0 ;  /* 0xffffffc000007807 */ /* 0x000fe40004000000 */
[----:B------:R-:W-:Y:S01]  /*106d0*/  ISETP.GE.OR P0, PT, R225, c[0x0][0x1d4], !P1 ;  /* 0x00007500e1007a0c */ /* 0x000fe20004f06670 */
[----:B------:R-:W-:Y:S01]  /*106e0*/  IMAD.IADD R214, R67, 0x1, R214 ;  /* 0x0000000143d67824 */ /* 0x000fe200078e02d6 */
[----:B------:R-:W-:Y:S01]  /*106f0*/  LEA.HI R226, R7, R36, RZ, 0x3 ;  /* 0x0000002407e27211 */ /* 0x000fe200078f18ff */
[----:B------:R-:W-:Y:S01]  /*10700*/  IMAD.IADD R208, R213, 0x1, R0 ;  /* 0x00000001d5d07824 */ /* 0x000fe200078e0200 */
[----:B------:R-:W-:Y:S01]  /*10710*/  IADD3 R201, R212, 0x1000, RZ ;  /* 0x00001000d4c97810 */ /* 0x000fe20007ffe0ff */
[----:B------:R-:W-:Y:S01]  /*10720*/  IMAD.SHL.U32 R214, R214, 0x2, RZ ;  /* 0x00000002d6d67824 */ /* 0x000fe200078e00ff */
[----:B------:R-:W-:Y:S01]  /*10730*/  LOP3.LUT R226, R226, 0xfffffff8, RZ, 0xc0, !PT ;  /* 0xfffffff8e2e27812 */ /* 0x000fe200078ec0ff */
[----:B------:R-:W-:Y:S01]  /*10740*/  IMAD.IADD R202, R0, 0x1, R212 ;  /* 0x0000000100ca7824 */ /* 0x000fe200078e02d4 */
[----:B------:R-:W-:Y:S01]  /*10750*/  IADD3 R200, R212, 0x1800, RZ ;  /* 0x00001800d4c87810 */ /* 0x000fe20007ffe0ff */
[--C-:B------:R-:W-:Y:S01]  /*10760*/  IMAD R210, R2, 0x2, R214.reuse ;  /* 0x0000000202d27824 */ /* 0x100fe200078e02d6 */
[----:B------:R-:W3:Y:S01]  /*10770*/  LDSM.16.M88.4 R20, [R214+0x10080] ;  /* 0x01008000d614783b */ /* 0x000ee20000000200 */
[C---:B------:R-:W-:Y:S01]  /*10780*/  IMAD R209, R3.reuse, 0x2, R214 ;  /* 0x0000000203d17824 */ /* 0x040fe200078e02d6 */
[----:B-1----:R-:W-:Y:S01]  /*10790*/  SHF.R.S32.HI R6, RZ, 0x1f, R37 ;  /* 0x0000001fff067819 */ /* 0x002fe20000011425 */
[----:B------:R-:W-:Y:S01]  /*107a0*/  IMAD R207, R3, 0x2, R210 ;  /* 0x0000000203cf7824 */ /* 0x000fe200078e02d2 */
[----:B------:R-:W1:Y:S01]  /*107b0*/  LDSM.16.M88.4 R8, [R210+0x10080] ;  /* 0x01008000d208783b */ /* 0x000e620000000200 */
[----:B------:R-:W-:Y:S01]  /*107c0*/  SHF.R.S32.HI R229, RZ, 0x1f, R226 ;  /* 0x0000001fffe57819 */ /* 0x000fe200000114e2 */
[----:B--2---:R-:W-:Y:S01]  /*107d0*/  IMAD.WIDE R14, R225, 0x2, R4 ;  /* 0x00000002e10e7825 */ /* 0x004fe200078e0204 */
[----:B------:R-:W-:-:S02]  /*107e0*/  LEA.HI R227, R6, R37, RZ, 0x3 ;  /* 0x0000002506e37211 */ /* 0x000fc400078f18ff */
[----:B------:R-:W-:Y:S01]  /*107f0*/  IADD3 R199, R212, 0x2000, RZ ;  /* 0x00002000d4c77810 */ /* 0x000fe20007ffe0ff */
[--C-:B------:R-:W-:Y:S01]  /*10800*/  IMAD.WIDE R12, R228, 0x2, R4.reuse ;  /* 0x00000002e40c7825 */ /* 0x100fe200078e0204 */
[----:B------:R-:W-:Y:S01]  /*10810*/  @!PT LDS RZ, [RZ] ;  /* 0x00000000fffff984 */ /* 0x000fe20000000800 */
[----:B------:R-:W-:Y:S01]  /*10820*/  @!PT LDS RZ, [RZ] ;  /* 0x00000000fffff984 */ /* 0x000fe20000000800 */
[----:B------:R-:W-:Y:S01]  /*10830*/  @!PT LDS RZ, [RZ] ;  /* 0x00000000fffff984 */ /* 0x000fe20000000800 */
[----:B------:R2:W-:Y:S01]  /*10840*/  LDGSTS.E.BYPASS.LTC128B.128 [R220+0x8080], [R14.64], !P0 ;  /* 0x080800000edc7fae */ /* 0x0005e2000c101d58 */
[----:B------:R-:W-:Y:S02]  /*10850*/  ISETP.GE.OR P0, PT, R219, c[0x0][0x1d4], !P1 ;  /* 0x00007500db007a0c */ /* 0x000fe40004f06670 */
[----:B------:R-:W-:Y:S01]  /*10860*/  LOP3.LUT R227, R227, 0xfffffff8, RZ, 0xc0, !PT ;  /* 0xfffffff8e3e37812 */ /* 0x000fe200078ec0ff */
[--C-:B------:R-:W-:Y:S01]  /*10870*/  IMAD.WIDE R52, R226, 0x2, R4.reuse ;  /* 0x00000002e2347825 */ /* 0x100fe200078e0204 */
[C---:B------:R-:W-:Y:S02]  /*10880*/  IADD3 R198, R212.reuse, 0x2800, RZ ;  /* 0x00002800d4c67810 */ /* 0x040fe40007ffe0ff */
[C---:B------:R-:W-:Y:S01]  /*10890*/  IADD3 R197, R212.reuse, 0x3000, RZ ;  /* 0x00003000d4c57810 */ /* 0x040fe20007ffe0ff */
[----:B------:R-:W-:Y:S01]  /*108a0*/  IMAD.WIDE R28, R227, 0x2, R4 ;  /* 0x00000002e31c7825 */ /* 0x000fe200078e0204 */
[----:B------:R-:W-:-:S05]  /*108b0*/  IADD3 R196, R212, 0x3800, RZ ;  /* 0x00003800d4c47810 */ /* 0x000fca0007ffe0ff */
[----:B------:R2:W-:Y:S01]  /*108c0*/  LDGSTS.E.BYPASS.LTC128B.128 [R220+0x9080], [R12.64], !P0 ;  /* 0x090800000cdc7fae */ /* 0x0005e2000c101d58 */
[----:B------:R-:W-:-:S13]  /*108d0*/  ISETP.GE.OR P0, PT, R37, c[0x0][0x1d4], !P1 ;  /* 0x0000750025007a0c */ /* 0x000fda0004f06670 */
[----:B------:R4:W-:Y:S01]  /*108e0*/  LDGSTS.E.BYPASS.LTC128B.128 [R220+0xa080], [R28.64], !P0 ;  /* 0x0a0800001cdc7fae */ /* 0x0009e2000c101d58 */
[----:B------:R-:W-:Y:S02]  /*108f0*/  ISETP.GE.OR P0, PT, R36, c[0x0][0x1d4], !P1 ;  /* 0x0000750024007a0c */ /* 0x000fe40004f06670 */
[C---:B---3--:R-:W-:Y:S08]  /*10900*/  HMMA.16816.F32.BF16 R36, R20.reuse, R40, RZ ;  /* 0x000000281424723c */ /* 0x048ff000000418ff */
[----:B--2---:R-:W-:Y:S03]  /*10910*/  HMMA.16816.F32.BF16 R12, R20, R24, RZ ;  /* 0x00000018140c723c */ /* 0x004fe600000418ff */
[----:B------:R2:W-:Y:S01]  /*10920*/  LDGSTS.E.BYPASS.LTC128B.128 [R220+0xb080], [R52.64], !P0 ;  /* 0x0b08000034dc7fae */ /* 0x0005e2000c101d58 */
[----:B------:R-:W-:-:S03]  /*10930*/  PLOP3.LUT P0, PT, PT, PT, UP0, 0x40, 0x0 ;  /* 0x000000000000781c */ /* 0x000fc60003f0e808 */
[----:B------:R-:W-:Y:S01]  /*10940*/  LDSM.16.M88.4 R48, [R209+0x10080] ;  /* 0x01008000d130783b */ /* 0x000fe20000000200 */
[C---:B------:R-:W-:Y:S03]  /*10950*/  HMMA.16816.F32.BF16 R24, R20.reuse, R26, RZ ;  /* 0x0000001a1418723c */ /* 0x040fe600000418ff */
[----:B------:R-:W3:Y:S04]  /*10960*/  LDSM.16.M88.4 R4, [R208+0xc080] ;  /* 0x00c08000d004783b */ /* 0x000ee80000000200 */
[----:B------:R-:W5:Y:S01]  /*10970*/  LDSM.16.M88.4 R60, [R208+0xc880] ;  /* 0x00c88000d03c783b */ /* 0x000f620000000200 */
[----:B------:R-:W-:Y:S03]  /*10980*/  HMMA.16816.F32.BF16 R20, R20, R42, RZ ;  /* 0x0000002a1414723c */ /* 0x000fe600000418ff */
[----:B------:R-:W-:Y:S04]  /*10990*/  LDSM.16.M88.4 R32, [R207+0x10080] ;  /* 0x01008000cf20783b */ /* 0x000fe80000000200 */
[----:B----4-:R-:W4:Y:S01]  /*109a0*/  LDSM.16.M88.4 R28, [R202] ;  /* 0x00000000ca1c783b */ /* 0x010f220000000200 */
[C---:B-1----:R-:W-:Y:S03]  /*109b0*/  HMMA.16816.F32.BF16 R12, R8.reuse, R16, R12 ;  /* 0x00000010080c723c */ /* 0x042fe6000004180c */
[----:B------:R-:W-:Y:S04]  /*109c0*/  LDSM.16.M88.4 R56, [R213+0xd080] ;  /* 0x00d08000d538783b */ /* 0x000fe80000000200 */
[----:B--2---:R-:W1:Y:S01]  /*109d0*/  LDSM.16.M88.4 R52, [R202+0x800] ;  /* 0x00080000ca34783b */ /* 0x004e620000000200 */
[C---:B------:R-:W-:Y:S03]  /*109e0*/  HMMA.16816.F32.BF16 R24, R8.reuse, R18, R24 ;  /* 0x000000120818723c */ /* 0x040fe60000041818 */
[----:B------:R-:W2:Y:S04]  /*109f0*/  LDSM.16.M88.4 R16, [R214+0x14080] ;  /* 0x01408000d610783b */ /* 0x000ea80000000200 */
[----:B------:R-:W-:Y:S01]  /*10a00*/  LDSM.16.M88.4 R40, [R212+0x1000] ;  /* 0x00100000d428783b */ /* 0x000fe20000000200 */
[C---:B------:R-:W-:Y:S03]  /*10a10*/  HMMA.16816.F32.BF16 R36, R8.reuse, R44, R36 ;  /* 0x0000002c0824723c */ /* 0x040fe60000041824 */
[----:B------:R-:W0:Y:S05]  /*10a20*/  LDGDEPBAR ;  /* 0x00000000000079af */ /* 0x000e2a0000000000 */
[----:B------:R-:W-:Y:S01]  /*10a30*/  HMMA.16816.F32.BF16 R8, R8, R46, R20 ;  /* 0x0000002e0808723c */ /* 0x000fe20000041814 */
[----:B------:R-:W1:Y:S04]  /*10a40*/  LDSM.16.M88.4 R44, [R213+0xd880] ;  /* 0x00d88000d52c783b */ /* 0x000e680000000200 */
[----:B------:R-:W-:Y:S03]  /*10a50*/  LDSM.16.M88.4 R20, [R209+0x14080] ;  /* 0x01408000d114783b */ /* 0x000fe60000000200 */
[C---:B---3--:R-:W-:Y:S08]  /*10a60*/  HMMA.16816.F32.BF16 R12, R48.reuse, R4, R12 ;  /* 0x00000004300c723c */ /* 0x048ff0000004180c */
[C---:B------:R-:W-:Y:S01]  /*10a70*/  HMMA.16816.F32.BF16 R24, R48.reuse, R6, R24 ;  /* 0x000000063018723c */ /* 0x040fe20000041818 */
[----:B------:R-:W3:Y:S07]  /*10a80*/  LDSM.16.M88.4 R4, [R210+0x14080] ;  /* 0x01408000d204783b */ /* 0x000eee0000000200 */
[----:B-----5:R-:W-:Y:S08]  /*10a90*/  HMMA.16816.F32.BF16 R36, R48, R60, R36 ;  /* 0x0000003c3024723c */ /* 0x020ff00000041824 */
[C---:B----4-:R-:W-:Y:S08]  /*10aa0*/  HMMA.16816.F32.BF16 R12, R32.reuse, R28, R12 ;  /* 0x0000001c200c723c */ /* 0x050ff0000004180c */
[----:B------:R-:W-:Y:S01]  /*10ab0*/  HMMA.16816.F32.BF16 R24, R32, R30, R24 ;  /* 0x0000001e2018723c */ /* 0x000fe20000041818 */
[----:B------:R-:W-:Y:S07]  /*10ac0*/  LDSM.16.M88.4 R28, [R208+0xd080] ;  /* 0x00d08000d01c783b */ /* 0x000fee0000000200 */
[----:B------:R-:W-:Y:S01]  /*10ad0*/  HMMA.16816.F32.BF16 R48, R48, R62, R8 ;  /* 0x0000003e3030723c */ /* 0x000fe20000041808 */
[----:B------:R-:W4:Y:S04]  /*10ae0*/  LDSM.16.M88.4 R60, [R212+0x1800] ;  /* 0x00180000d43c783b */ /* 0x000f280000000200 */
[----:B------:R-:W-:Y:S03]  /*10af0*/  LDSM.16.M88.4 R8, [R207+0x14080] ;  /* 0x01408000cf08783b */ /* 0x000fe60000000200 */
[----:B-1----:R-:W-:Y:S08]  /*10b00*/  HMMA.16816.F32.BF16 R36, R32, R52, R36 ;  /* 0x000000342024723c */ /* 0x002ff00000041824 */
[C---:B--2---:R-:W-:Y:S08]  /*10b10*/  HMMA.16816.F32.BF16 R12, R16.reuse, R56, R12 ;  /* 0x00000038100c723c */ /* 0x044ff0000004180c */
[----:B------:R-:W-:Y:S01]  /*10b20*/  HMMA.16816.F32.BF16 R24, R16, R58, R24 ;  /* 0x0000003a1018723c */ /* 0x000fe20000041818 */
[----:B------:R-:W-:Y:S07]  /*10b30*/  LDSM.16.M88.4 R56, [R202+0x1000] ;  /* 0x00100000ca38783b */ /* 0x000fee0000000200 */
[----:B------:R-:W-:Y:S01]  /*10b40*/  HMMA.16816.F32.BF16 R48, R32, R54, R48 ;  /* 0x000000362030723c */ /* 0x000fe20000041830 */
[----:B------:R-:W1:Y:S04]  /*10b50*/  LDSM.16.M88.4 R52, [R208+0xd880] ;  /* 0x00d88000d034783b */ /* 0x000e680000000200 */
[----:B------:R-:W-:Y:S03]  /*10b60*/  LDSM.16.M88.4 R32, [R214+0x18080] ;  /* 0x01808000d620783b */ /* 0x000fe60000000200 */
[----:B------:R-:W-:Y:S08]  /*10b70*/  HMMA.16816.F32.BF16 R36, R16, R44, R36 ;  /* 0x0000002c1024723c */ /* 0x000ff00000041824 */
[C---:B---3--:R-:W-:Y:S08]  /*10b80*/  HMMA.16816.F32.BF16 R12, R4.reuse, R40, R12 ;  /* 0x00000028040c723c */ /* 0x048ff0000004180c */
[----:B------:R-:W-:Y:S01]  /*10b90*/  HMMA.16816.F32.BF16 R24, R4, R42, R24 ;  /* 0x0000002a0418723c */ /* 0x000fe20000041818 */
[----:B------:R-:W-:Y:S07]  /*10ba0*/  LDSM.16.M88.4 R40, [R213+0xe080] ;  /* 0x00e08000d528783b */ /* 0x000fee0000000200 */
[----:B------:R-:W-:Y:S01]  /*10bb0*/  HMMA.16816.F32.BF16 R48, R16, R46, R48 ;  /* 0x0000002e1030723c */ /* 0x000fe20000041830 */
[----:B------:R-:W2:Y:S04]  /*10bc0*/  LDSM.16.M88.4 R44, [R202+0x1800] ;  /* 0x00180000ca2c783b */ /* 0x000ea80000000200 */
[----:B------:R-:W-:Y:S03]  /*10bd0*/  LDSM.16.M88.4 R16, [R210+0x18080] ;  /* 0x01808000d210783b */ /* 0x000fe60000000200 */
[----:B----4-:R-:W-:Y:S08]  /*10be0*/  HMMA.16816.F32.BF16 R36, R4, R60, R36 ;  /* 0x0000003c0424723c */ /* 0x010ff00000041824 */
[C---:B------:R-:W-:Y:S08]  /*10bf0*/  HMMA.16816.F32.BF16 R12, R20.reuse, R28, R12 ;  /* 0x0000001c140c723c */ /* 0x040ff0000004180c */
[----:B------:R-:W-:Y:S01]  /*10c00*/  HMMA.16816.F32.BF16 R24, R20, R30, R24 ;  /* 0x0000001e1418723c */ /* 0x000fe20000041818 */
[----:B------:R-:W-:Y:S07]  /*10c10*/  LDSM.16.M88.4 R28, [R212+0x2000] ;  /* 0x00200000d41c783b */ /* 0x000fee0000000200 */
[----:B------:R-:W-:Y:S01]  /*10c20*/  HMMA.16816.F32.BF16 R48, R4, R62, R48 ;  /* 0x0000003e0430723c */ /* 0x000fe20000041830 */
[----:B------:R-:W3:Y:S04]  /*10c30*/  LDSM.16.M88.4 R60, [R213+0xe880] ;  /* 0x00e88000d53c783b */ /* 0x000ee80000000200 */
[----:B------:R-:W-:Y:S03]  /*10c40*/  LDSM.16.M88.4 R4, [R209+0x18080] ;  /* 0x01808000d104783b */ /* 0x000fe60000000200 */
[----:B-1----:R-:W-:Y:S08]  /*10c50*/  HMMA.16816.F32.BF16 R36, R20, R52, R36 ;  /* 0x000000341424723c */ /* 0x002ff00000041824 */
[C---:B------:R-:W-:Y:S08]  /*10c60*/  HMMA.16816.F32.BF16 R12, R8.reuse, R56, R12 ;  /* 0x00000038080c723c */ /* 0x040ff0000004180c */
[----:B------:R-:W-:Y:S01]  /*10c70*/  HMMA.16816.F32.BF16 R24, R8, R58, R24 ;  /* 0x0000003a0818723c */ /* 0x000fe20000041818 */
[----:B------:R-:W-:Y:S07]  /*10c80*/  LDSM.16.M88.4 R56, [R208+0xe080] ;  /* 0x00e08000d038783b */ /* 0x000fee0000000200 */
[----:B------:R-:W-:Y:S01]  /*10c90*/  HMMA.16816.F32.BF16 R48, R20, R54, R48 ;  /* 0x000000361430723c */ /* 0x000fe20000041830 */
[----:B------:R-:W-:Y:S04]  /*10ca0*/  LDSM.16.M88.4 R52, [R207+0x18080] ;  /* 0x01808000cf34783b */ /* 0x000fe80000000200 */
[----:B------:R-:W-:Y:S03]  /*10cb0*/  LDSM.16.M88.4 R20, [R202+0x2000] ;  /* 0x00200000ca14783b */ /* 0x000fe60000000200 */
[----:B--2---:R-:W-:Y:S08]  /*10cc0*/  HMMA.16816.F32.BF16 R36, R8, R44, R36 ;  /* 0x0000002c0824723c */ /* 0x004ff00000041824 */
[C---:B------:R-:W-:Y:S08]  /*10cd0*/  HMMA.16816.F32.BF16 R12, R32.reuse, R40, R12 ;  /* 0x00000028200c723c */ /* 0x040ff0000004180c */
[----:B------:R-:W-:Y:S01]  /*10ce0*/  HMMA.16816.F32.BF16 R24, R32, R42, R24 ;  /* 0x0000002a2018723c */ /* 0x000fe20000041818 */
[----:B------:R-:W1:Y:S07]  /*10cf0*/  LDSM.16.M88.4 R40, [R212+0x2800] ;  /* 0x00280000d428783b */ /* 0x000e6e0000000200 */
[----:B------:R-:W-:Y:S01]  /*10d00*/  HMMA.16816.F32.BF16 R48, R8, R46, R48 ;  /* 0x0000002e0830723c */ /* 0x000fe20000041830 */
[----:B------:R-:W-:Y:S04]  /*10d10*/  LDSM.16.M88.4 R44, [R214+0x1c080] ;  /* 0x01c08000d62c783b */ /* 0x000fe80000000200 */
[----:B------:R-:W-:Y:S03]  /*10d20*/  LDSM.16.M88.4 R8, [R213+0xf080] ;  /* 0x00f08000d508783b */ /* 0x000fe60000000200 */
[----:B---3--:R-:W-:Y:S08]  /*10d30*/  HMMA.16816.F32.BF16 R36, R32, R60, R36 ;  /* 0x0000003c2024723c */ /* 0x008ff00000041824 */
[C---:B------:R-:W-:Y:S08]  /*10d40*/  HMMA.16816.F32.BF16 R12, R16.reuse, R28, R12 ;  /* 0x0000001c100c723c */ /* 0x040ff0000004180c */
[----:B------:R-:W-:Y:S01]  /*10d50*/  HMMA.16816.F32.BF16 R24, R16, R30, R24 ;  /* 0x0000001e1018723c */ /* 0x000fe20000041818 */
[----:B------:R-:W2:Y:S07]  /*10d60*/  LDSM.16.M88.4 R28, [R208+0xe880] ;  /* 0x00e88000d01c783b */ /* 0x000eae0000000200 */
        /* <DEDUP_REMOVED lines=8> */
[----:B------:R-:W1:Y:S04]  /*10df0*/  LDSM.16.M88.4 R40, [R213+0xf880] ;  /* 0x00f88000d528783b */ /* 0x000e680000000200 */
[----:B------:R-:W-:Y:S03]  /*10e00*/  LDSM.16.M88.4 R16, [R208+0xf080] ;  /* 0x00f08000d010783b */ /* 0x000fe60000000200 */
[----:B--2---:R-:W-:Y:S08]  /*10e10*/  HMMA.16816.F32.BF16 R36, R4, R28, R36 ;  /* 0x0000001c0424723c */ /* 0x004ff00000041824 */
[C---:B------:R-:W-:Y:S08]  /*10e20*/  HMMA.16816.F32.BF16 R12, R52.reuse, R20, R12 ;  /* 0x00000014340c723c */ /* 0x040ff0000004180c */
[----:B------:R-:W-:Y:S01]  /*10e30*/  HMMA.16816.F32.BF16 R24, R52, R22, R24 ;  /* 0x000000163418723c */ /* 0x000fe20000041818 */
[----:B------:R-:W-:Y:S07]  /*10e40*/  LDSM.16.M88.4 R20, [R209+0x1c080] ;  /* 0x01c08000d114783b */ /* 0x000fee0000000200 */
[----:B------:R-:W-:Y:S01]  /*10e50*/  HMMA.16816.F32.BF16 R48, R4, R30, R48 ;  /* 0x0000001e0430723c */ /* 0x000fe20000041830 */
[----:B------:R-:W2:Y:S04]  /*10e60*/  LDSM.16.M88.4 R28, [R212+0x3800] ;  /* 0x00380000d41c783b */ /* 0x000ea80000000200 */
[----:B------:R-:W-:Y:S03]  /*10e70*/  LDSM.16.M88.4 R4, [R202+0x3000] ;  /* 0x00300000ca04783b */ /* 0x000fe60000000200 */
[----:B---3--:R-:W-:Y:S08]  /*10e80*/  HMMA.16816.F32.BF16 R36, R52, R60, R36 ;  /* 0x0000003c3424723c */ /* 0x008ff00000041824 */
[C---:B------:R-:W-:Y:S08]  /*10e90*/  HMMA.16816.F32.BF16 R12, R44.reuse, R8, R12 ;  /* 0x000000082c0c723c */ /* 0x040ff0000004180c */
[----:B------:R-:W-:Y:S01]  /*10ea0*/  HMMA.16816.F32.BF16 R24, R44, R10, R24 ;  /* 0x0000000a2c18723c */ /* 0x000fe20000041818 */
[----:B------:R-:W-:Y:S07]  /*10eb0*/  LDSM.16.M88.4 R8, [R207+0x1c080] ;  /* 0x01c08000cf08783b */ /* 0x000fee0000000200 */
[----:B------:R-:W-:Y:S01]  /*10ec0*/  HMMA.16816.F32.BF16 R48, R52, R62, R48 ;  /* 0x0000003e3430723c */ /* 0x000fe20000041830 */
[----:B------:R-:W3:Y:S07]  /*10ed0*/  LDSM.16.M88.4 R52, [R208+0xf880] ;  /* 0x00f88000d034783b */ /* 0x000eee0000000200 */
[----:B-1----:R-:W-:Y:S08]  /*10ee0*/  HMMA.16816.F32.BF16 R36, R44, R40, R36 ;  /* 0x000000282c24723c */ /* 0x002ff00000041824 */
[C---:B------:R-:W-:Y:S08]  /*10ef0*/  HMMA.16816.F32.BF16 R12, R32.reuse, R56, R12 ;  /* 0x00000038200c723c */ /* 0x040ff0000004180c */
[----:B------:R-:W-:Y:S08]  /*10f00*/  HMMA.16816.F32.BF16 R24, R32, R58, R24 ;  /* 0x0000003a2018723c */ /* 0x000ff00000041818 */
[----:B------:R-:W-:Y:S08]  /*10f10*/  HMMA.16816.F32.BF16 R48, R44, R42, R48 ;  /* 0x0000002a2c30723c */ /* 0x000ff00000041830 */
[----:B--2---:R-:W-:Y:S08]  /*10f20*/  HMMA.16816.F32.BF16 R36, R32, R28, R36 ;  /* 0x0000001c2024723c */ /* 0x004ff00000041824 */
[C---:B------:R-:W-:Y:S08]  /*10f30*/  HMMA.16816.F32.BF16 R12, R20.reuse, R16, R12 ;  /* 0x00000010140c723c */ /* 0x040ff0000004180c */
[----:B------:R-:W-:Y:S01]  /*10f40*/  HMMA.16816.F32.BF16 R24, R20, R18, R24 ;  /* 0x000000121418723c */ /* 0x000fe20000041818 */
[----:B------:R-:W1:Y:S01]  /*10f50*/  LDSM.16.M88.4 R16, [R202+0x3800] ;  /* 0x00380000ca10783b */ /* 0x000e620000000200 */
[----:B------:R-:W-:-:S06]  /*10f60*/  DEPBAR.LE SB0, 0x0 ;  /* 0x000080000000791a */ /* 0x000fcc0000000000 */
[----:B------:R-:W-:Y:S08]  /*10f70*/  HMMA.16816.F32.BF16 R48, R32, R30, R48 ;  /* 0x0000001e2030723c */ /* 0x000ff00000041830 */
[----:B---3--:R-:W-:Y:S08]  /*10f80*/  HMMA.16816.F32.BF16 R36, R20, R52, R36 ;  /* 0x000000341424723c */ /* 0x008ff00000041824 */
[----:B------:R-:W-:Y:S08]  /*10f90*/  HMMA.16816.F32.BF16 R12, R8, R4, R12 ;  /* 0x00000004080c723c */ /* 0x000ff0000004180c */
[----:B------:R-:W-:Y:S08]  /*10fa0*/  HMMA.16816.F32.BF16 R48, R20, R54, R48 ;  /* 0x000000361430723c */ /* 0x000ff00000041830 */
[C---:B------:R-:W-:Y:S08]  /*10fb0*/  HMMA.16816.F32.BF16 R24, R8.reuse, R6, R24 ;  /* 0x000000060818723c */ /* 0x040ff00000041818 */
[----:B-1----:R-:W-:Y:S01]  /*10fc0*/  HMMA.16816.F32.BF16 R36, R8, R16, R36 ;  /* 0x000000100824723c */ /* 0x002fe20000041824 */
[----:B------:R-:W-:-:S02]  /*10fd0*/  FMUL.FTZ R0, R12, c[0x0][0x320] ;  /* 0x0000c8000c007a20 */ /* 0x000fc40000410000 */
[----:B------:R-:W-:Y:S02]  /*10fe0*/  FMUL.FTZ R4, R13, c[0x0][0x320] ;  /* 0x0000c8000d047a20 */ /* 0x000fe40000410000 */
[----:B------:R-:W-:Y:S01]  /*10ff0*/  FMUL.FTZ R6, R14, c[0x0][0x320] ;  /* 0x0000c8000e067a20 */ /* 0x000fe20000410000 */
[----:B------:R-:W-:Y:S01]  /*11000*/  SHF.R.S32.HI R14, RZ, 0x1f, R225 ;  /* 0x0000001fff0e7819 */ /* 0x000fe200000114e1 */
[----:B------:R-:W-:Y:S01]  /*11010*/  FMUL.FTZ R12, R15, c[0x0][0x320] ;  /* 0x0000c8000f0c7a20 */ /* 0x000fe20000410000 */
[----:B------:R-:W-:Y:S01]  /*11020*/  HMMA.16816.F32.BF16 R48, R8, R18, R48 ;  /* 0x000000120830723c */ /* 0x000fe20000041830 */
[----:B------:R-:W1:Y:S06]  /*11030*/  MUFU.TANH R0, R0 ;  /* 0x0000000000007308 */ /* 0x000e6c0000002400 */
[----:B------:R-:W-:Y:S01]  /*11040*/  SHF.R.S32.HI R9, RZ, 0x1f, R228 ;  /* 0x0000001fff097819 */ /* 0x000fe200000114e4 */
[----:B------:R-:W-:Y:S01]  /*11050*/  FMUL.FTZ R5, R24, c[0x0][0x320] ;  /* 0x0000c80018057a20 */ /* 0x000fe20000410000 */
[----:B------:R-:W2:Y:S01]  /*11060*/  MUFU.TANH R4, R4 ;  /* 0x0000000400047308 */ /* 0x000ea20000002400 */
[----:B------:R-:W-:Y:S01]  /*11070*/  FMUL.FTZ R7, R25, c[0x0][0x320] ;  /* 0x0000c80019077a20 */ /* 0x000fe20000410000 */
[----:B------:R-:W-:Y:S01]  /*11080*/  SHF.R.S32.HI R10, RZ, 0x1f, R227 ;  /* 0x0000001fff0a7819 */ /* 0x000fe200000114e3 */
[----:B------:R-:W-:-:S02]  /*11090*/  FMUL.FTZ R8, R27, c[0x0][0x320] ;  /* 0x0000c8001b087a20 */ /* 0x000fc40000410000 */
[----:B------:R-:W-:Y:S02]  /*110a0*/  FMUL.FTZ R26, R26, c[0x0][0x320] ;  /* 0x0000c8001a1a7a20 */ /* 0x000fe40000410000 */
[----:B------:R-:W-:Y:S01]  /*110b0*/  FMUL.FTZ R13, R36, c[0x0][0x320] ;  /* 0x0000c800240d7a20 */ /* 0x000fe20000410000 */
[----:B------:R-:W3:Y:S08]  /*110c0*/  MUFU.TANH R6, R6 ;  /* 0x0000000600067308 */ /* 0x000ef00000002400 */
[----:B------:R-:W4:Y:S08]  /*110d0*/  MUFU.TANH R12, R12 ;  /* 0x0000000c000c7308 */ /* 0x000f300000002400 */
[----:B------:R-:W1:Y:S08]  /*110e0*/  MUFU.TANH R5, R5 ;  /* 0x0000000500057308 */ /* 0x000e700000002400 */
[----:B------:R-:W1:Y:S08]  /*110f0*/  MUFU.TANH R7, R7 ;  /* 0x0000000700077308 */ /* 0x000e700000002400 */
[----:B------:R1:W1:Y:S08]  /*11100*/  MUFU.TANH R18, R26 ;  /* 0x0000001a00127308 */ /* 0x0002700000002400 */
        /* <DEDUP_REMOVED lines=17> */
[----:B------:R-:W-:Y:S01]  /*11220*/  IMAD.MOV R11, RZ, RZ, -R11 ;  /* 0x000000ffff0b7224 */ /* 0x000fe200078e0a0b */
[----:B------:R-:W-:-:S03]  /*11230*/  ISETP.GE.AND P6, PT, R219, c[0x0][0x1d4], PT ;  /* 0x00007500db007a0c */ /* 0x000fc60003fc6270 */
        /* <DEDUP_REMOVED lines=29> */
.L_x_453:
[----:B--234-:R-:W-:Y:S01]  /*11410*/  LOP3.LUT R69, R69, 0xffffffe0, RZ, 0xc0, !PT ;  /* 0xffffffe045457812 */ /* 0x01cfe200078ec0ff */
[----:B------:R-:W-:Y:S01]  /*11420*/  UIADD3 UR4, UR11, 0x1, -UR28 ;  /* 0x000000010b047890 */ /* 0x000fe2000fffe81c */
[----:B------:R-:W-:Y:S01]  /*11430*/  LEA.HI R9, R65, R66, RZ, 0x2 ;  /* 0x0000004241097211 */ /* 0x000fe200078f10ff */
[----:B------:R-:W-:Y:S01]  /*11440*/  FMUL.FTZ R23, R37, c[0x0][0x320] ;  /* 0x0000c80025177a20 */ /* 0x000fe20000410000 */
[----:B------:R-:W-:Y:S01]  /*11450*/  SHF.R.S32.HI R11, RZ, 0x1f, R64 ;  /* 0x0000001fff0b7819 */ /* 0x000fe20000011440 */
[C---:B------:R-:W-:Y:S01]  /*11460*/  IMAD.IADD R14, R66.reuse, 0x1, -R69 ;  /* 0x00000001420e7824 */ /* 0x040fe200078e0a45 */
[----:B------:R-:W-:Y:S01]  /*11470*/  LOP3.LUT R9, R9, 0xfffffffc, RZ, 0xc0, !PT ;  /* 0xfffffffc09097812 */ /* 0x000fe200078ec0ff */
[----:B------:R-:W-:Y:S01]  /*11480*/  FMUL.FTZ R22, R49, c[0x0][0x320] ;  /* 0x0000c80031167a20 */ /* 0x000fe20000410000 */
[----:B------:R-:W-:Y:S01]  /*11490*/  LEA.HI R11, R11, R64, RZ, 0x3 ;  /* 0x000000400b0b7211 */ /* 0x000fe200078f18ff */
[----:B------:R-:W-:Y:S01]  /*114a0*/  ULDC UR17, c[0x0][0x324] ;  /* 0x0000c90000117ab9 */ /* 0x000fe20000000800 */
[----:B------:R-:W-:Y:S01]  /*114b0*/  SHF.R.S32.HI R15, RZ, 0x1f, R14 ;  /* 0x0000001fff0f7819 */ /* 0x000fe2000001140e */
[----:B------:R-:W-:Y:S01]  /*114c0*/  IMAD.IADD R66, R66, 0x1, -R9 ;  /* 0x0000000142427824 */ /* 0x000fe200078e0a09 */
[----:B------:R-:W-:Y:S01]  /*114d0*/  LOP3.LUT R11, R11, 0xffffff8, RZ, 0xc0, !PT ;  /* 0x0ffffff80b0b7812 */ /* 0x000fe200078ec0ff */
[----:B------:R-:W2:Y:S01]  /*114e0*/  MUFU.TANH R23, R23 ;  /* 0x0000001700177308 */ /* 0x000ea20000002400 */
[----:B------:R-:W-:Y:S01]  /*114f0*/  LEA.HI R15, R15, R14, RZ, 0x2 ;  /* 0x0000000e0f0f7211 */ /* 0x000fe200078f10ff */
[----:B------:R-:W-:Y:S01]  /*11500*/  ULOP3.LUT UR17, URZ, UR17, URZ, 0x33, !UPT ;  /* 0x000000113f117292 */ /* 0x000fe2000f8e333f */
[----:B------:R-:W-:Y:S01]  /*11510*/  LEA.HI R9, R66, R66, RZ, 0x1 ;  /* 0x0000004242097211 */ /* 0x000fe200078f08ff */
[----:B------:R-:W-:Y:S01]  /*11520*/  IMAD.IADD R11, R64, 0x1, -R11 ;  /* 0x00000001400b7824 */ /* 0x000fe200078e0a0b */
[----:B------:R-:W-:Y:S01]  /*11530*/  PLOP3.LUT P0, PT, PT, PT, UP3, 0x80, 0x0 ;  /* 0x000000000000781c */ /* 0x000fe20003f0f038 */
[----:B------:R-:W-:Y:S01]  /*11540*/  IMAD.U32 R21, RZ, RZ, UR28 ;  /* 0x0000001cff157e24 */ /* 0x000fe2000f8e00ff */
[----:B------:R-:W-:Y:S01]  /*11550*/  LEA.HI.SX32 R10, R15, UR15, 0x1e ;  /* 0x0000000f0f0a7c11 */ /* 0x000fe2000f8ff2ff */
[----:B------:R-:W3:Y:S01]  /*11560*/  MUFU.TANH R22, R22 ;  /* 0x0000001600167308 */ /* 0x000ee20000002400 */
[----:B------:R-:W-:Y:S01]  /*11570*/  LOP3.LUT R9, R9, 0x1ffffffe, RZ, 0xc0, !PT ;  /* 0x1ffffffe09097812 */ /* 0x000fe200078ec0ff */
[----:B------:R-:W0:Y:S01]  /*11580*/  LDGDEPBAR ;  /* 0x00000000000079af */ /* 0x000e220000000000 */
[----:B------:R-:W-:Y:S01]  /*11590*/  LOP3.LUT R15, R15, 0x7ffffffc, RZ, 0xc0, !PT ;  /* 0x7ffffffc0f0f7812 */ /* 0x000fe200078ec0ff */
[----:B------:R-:W-:-:S02]  /*115a0*/  IMAD R10, R11, 0x10, R10 ;  /* 0x000000100b0a7824 */ /* 0x000fc400078e020a */
[----:B------:R-:W-:Y:S02]  /*115b0*/  IMAD.IADD R9, R66, 0x1, -R9 ;  /* 0x0000000142097824 */ /* 0x000fe400078e0a09 */
[----:B------:R-:W-:Y:S02]  /*115c0*/  IMAD.IADD R222, R14, 0x1, -R15 ;  /* 0x000000010ede7824 */ /* 0x000fe400078e0a0f */
[----:B------:R-:W-:Y:S02]  /*115d0*/  IMAD R221, R9, 0x8, R10 ;  /* 0x0000000809dd7824 */ /* 0x000fe400078e020a */
[----:B------:R-:W-:Y:S02]  /*115e0*/  IMAD.U32 R15, RZ, RZ, UR4 ;  /* 0x00000004ff0f7e24 */ /* 0x000fe4000f8e00ff */
[----:B------:R-:W-:Y:S01]  /*115f0*/  @P0 IMAD.HI.U32 R9, R221, c[0x0][0x2c8], RZ ;  /* 0x0000b200dd090a27 */ /* 0x000fe200078e00ff */
[----:B------:R-:W-:-:S03]  /*11600*/  PLOP3.LUT P0, PT, PT, PT, UP3, 0x80, 0x0 ;  /* 0x000000000000781c */ /* 0x000fc60003f0f038 */
[----:B------:R-:W-:Y:S02]  /*11610*/  IMAD.MOV.U32 R10, RZ, RZ, R221 ;  /* 0x000000ffff0a7224 */ /* 0x000fe400078e00dd */
[----:B------:R-:W-:Y:S02]  /*11620*/  IMAD.SHL.U32 R222, R222, 0x2, RZ ;  /* 0x00000002dede7824 */ /* 0x000fe400078e00ff */
[----:B------:R-:W-:Y:S02]  /*11630*/  FMUL.FTZ R11, R48, c[0x0][0x320] ;  /* 0x0000c800300b7a20 */ /* 0x000fe40000410000 */
[----:B------:R-:W-:Y:S01]  /*11640*/  IMAD.IADD R211, R68, 0x1, R67 ;  /* 0x0000000144d37824 */ /* 0x000fe200078e0243 */
[----:B------:R-:W-:Y:S02]  /*11650*/  IADD3 R16, R15, -UR20, -R222 ;  /* 0x800000140f107c10 */ /* 0x000fe4000fffe8de */
[----:B------:R-:W-:Y:S01]  /*11660*/  IADD3 R14, -R222, UR11, -R21 ;  /* 0x0000000bde0e7c10 */ /* 0x000fe2000fffe915 */
[----:B------:R-:W4:Y:S01]  /*11670*/  MUFU.TANH R11, R11 ;  /* 0x0000000b000b7308 */ /* 0x000f220000002400 */
[----:B------:R-:W-:-:S02]  /*11680*/  @P0 SHF.R.U32.HI R10, RZ, c[0x0][0x2cc], R9 ;  /* 0x0000b300ff0a0a19 */ /* 0x000fc40000011609 */
[----:B------:R-:W-:Y:S02]  /*11690*/  PLOP3.LUT P0, PT, PT, PT, UP2, 0x40, 0x0 ;  /* 0x000000000000781c */ /* 0x000fe40003f0e828 */
[C---:B------:R-:W-:Y:S01]  /*116a0*/  IADD3 R20, R16.reuse, c[0x0][0x328], RZ ;  /* 0x0000ca0010147a10 */ /* 0x040fe20007ffe0ff */
[----:B------:R-:W5:Y:S01]  /*116b0*/  SHFL.IDX PT, R9, R10, RZ, 0x1c1f ;  /* 0x001c1fff0a097589 */ /* 0x000f6200000e0000 */
[----:B------:R-:W-:-:S03]  /*116c0*/  IADD3 R16, R16, UR17, RZ ;  /* 0x0000001110107c10 */ /* 0x000fc6000fffe0ff */
[--C-:B-----5:R-:W-:Y:S02]  /*116d0*/  IMAD.IADD R25, R20, 0x1, R9.reuse ;  /* 0x0000000114197824 */ /* 0x120fe400078e0209 */
[----:B------:R-:W-:-:S03]  /*116e0*/  IMAD.IADD R24, R16, 0x1, R9 ;  /* 0x0000000110187824 */ /* 0x000fc600078e0209 */
[----:B------:R-:W-:Y:S01]  /*116f0*/  IMNMX R25, R25, R14, PT ;  /* 0x0000000e19197217 */ /* 0x000fe20003800200 */
[----:B------:R-:W-:Y:S05]  /*11700*/  @P0 BRA `(.L_x_454) ;  /* 0x0000016000000947 */ /* 0x000fea0003800000 */
[----:B-1234-:R-:W-:Y:S01]  /*11710*/  IMAD.U32 R26, RZ, RZ, UR20 ;  /* 0x00000014ff1a7e24 */ /* 0x01efe2000f8e00ff */
[----:B------:R-:W-:Y:S04]  /*11720*/  BSSY B0, `(.L_x_455) ;  /* 0x000000f000007945 */ /* 0x000fe80003800000 */
[----:B------:R-:W-:-:S04]  /*11730*/  IADD3 R26, -R26, UR11, R9 ;  /* 0x0000000b1a1a7c10 */ /* 0x000fc8000fffe109 */
        /* <DEDUP_REMOVED lines=9> */
.L_x_456:
[----:B------:R-:W-:-:S04]  /*117d0*/  MOV R9, c[0x0][0x32c] ;  /* 0x0000cb0000097a02 */ /* 0x000fc80000000f00 */
[----:B------:R-:W-:-:S13]  /*117e0*/  ISETP.NE.AND P0, PT, R9, 0x1, PT ;  /* 0x000000010900780c */ /* 0x000fda0003f05270 */
[----:B------:R-:W-:-:S05]  /*117f0*/  @P0 IMAD.HI.U32 R9, R26, c[0x0][0x330], RZ ;  /* 0x0000cc001a090a27 */ /* 0x000fca00078e00ff */
[----:B------:R-:W-:Y:S02]  /*11800*/  @P0 SHF.R.U32.HI R26, RZ, c[0x0][0x334], R9 ;  /* 0x0000cd00ff1a0a19 */ /* 0x000fe40000011609 */
.L_x_457:
[----:B------:R-:W-:Y:S05]  /*11810*/  BSYNC B0 ;  /* 0x0000000000007941 */ /* 0x000fea0003800000 */
.L_x_455:
[----:B------:R-:W-:-:S04]  /*11820*/  IMAD R9, R26, c[0x0][0x32c], -R21 ;  /* 0x0000cb001a097a24 */ /* 0x000fc800078e0a15 */
[----:B------:R-:W-:-:S05]  /*11830*/  IMAD.IADD R9, R9, 0x1, -R222 ;  /* 0x0000000109097824 */ /* 0x000fca00078e0ade */
[----:B------:R-:W-:Y:S02]  /*11840*/  IADD3 R26, R9, c[0x0][0x32c], RZ ;  /* 0x0000cb00091a7a10 */ /* 0x000fe40007ffe0ff */
[----:B------:R-:W-:Y:S02]  /*11850*/  IMNMX R24, R24, R9, !PT ;  /* 0x0000000918187217 */ /* 0x000fe40007800200 */
[----:B------:R-:W-:Y:S02]  /*11860*/  IMNMX R25, R25, R26, PT ;  /* 0x0000001a19197217 */ /* 0x000fe40003800200 */
.L_x_454:
[----:B--234-:R-:W-:Y:S01]  /*11870*/  ISETP.LT.AND P1, PT, RZ, UR10, PT ;  /* 0x0000000aff007c0c */ /* 0x01cfe2000bf21270 */
[----:B------:R-:W2:Y:S03]  /*11880*/  SHFL.IDX PT, R27, R10, 0x1, 0x1c1f ;  /* 0x003c1f000a1b7f89 */ /* 0x000ea600000e0000 */
[----:B------:R-:W-:-:S04]  /*11890*/  ISETP.GT.AND P0, PT, R24, RZ, P1 ;  /* 0x000000ff1800720c */ /* 0x000fc80000f04270 */
[----:B------:R-:W-:-:S04]  /*118a0*/  ISETP.LT.OR P0, PT, R25, 0x1, P0 ;  /* 0x000000011900780c */ /* 0x000fc80000701670 */
[----:B-1----:R-:W-:Y:S01]  /*118b0*/  FSEL R19, R0, -INF , !P0 ;  /* 0xff80000000137808 */ /* 0x002fe20004000000 */
[----:B------:R-:W-:Y:S01]  /*118c0*/  FMUL.FTZ R0, R50, c[0x0][0x320] ;  /* 0x0000c80032007a20 */ /* 0x000fe20000410000 */
[----:B------:R-:W-:-:S04]  /*118d0*/  ISETP.GT.AND P0, PT, R24, 0x1, P1 ;  /* 0x000000011800780c */ /* 0x000fc80000f04270 */
[----:B------:R-:W-:Y:S01]  /*118e0*/  ISETP.LT.OR P0, PT, R25, 0x2, P0 ;  /* 0x000000021900780c */ /* 0x000fe20000701670 */
[----:B------:R-:W1:Y:S03]  /*118f0*/  MUFU.TANH R0, R0 ;  /* 0x0000000000007308 */ /* 0x000e660000002400 */
[----:B------:R-:W-:Y:S02]  /*11900*/  FSEL R17, R4, -INF , !P0 ;  /* 0xff80000004117808 */ /* 0x000fe40004000000 */
[----:B------:R-:W-:-:S04]  /*11910*/  ISETP.GT.AND P0, PT, R24, 0x8, P1 ;  /* 0x000000081800780c */ /* 0x000fc80000f04270 */
[----:B------:R-:W-:-:S04]  /*11920*/  ISETP.LT.OR P0, PT, R25, 0x9, P0 ;  /* 0x000000091900780c */ /* 0x000fc80000701670 */
        /* <DEDUP_REMOVED lines=9> */
[----:B------:R-:W-:Y:S01]  /*119c0*/  FSEL R7, R23, -INF , !P0 ;  /* 0xff80000017077808 */ /* 0x000fe20004000000 */
[----:B------:R-:W-:Y:S01]  /*119d0*/  FMUL.FTZ R23, R39, c[0x0][0x320] ;  /* 0x0000c80027177a20 */ /* 0x000fe20000410000 */
[----:B------:R-:W-:-:S04]  /*119e0*/  ISETP.GT.AND P0, PT, R24, 0x18, P1 ;  /* 0x000000181800780c */ /* 0x000fc80000f04270 */
[----:B------:R-:W-:Y:S01]  /*119f0*/  ISETP.LT.OR P0, PT, R25, 0x19, P0 ;  /* 0x000000191900780c */ /* 0x000fe20000701670 */
[----:B------:R-:W3:Y:S03]  /*11a00*/  MUFU.TANH R23, R23 ;  /* 0x0000001700177308 */ /* 0x000ee60000002400 */
[----:B------:R-:W-:Y:S02]  /*11a10*/  FSEL R5, R11, -INF , !P0 ;  /* 0xff8000000b057808 */ /* 0x000fe40004000000 */
[----:B------:R-:W-:Y:S01]  /*11a20*/  ISETP.GT.AND P0, PT, R24, 0x19, P1 ;  /* 0x000000191800780c */ /* 0x000fe20000f04270 */
[----:B------:R-:W-:-:S03]  /*11a30*/  FMUL.FTZ R24, R38, c[0x0][0x320] ;  /* 0x0000c80026187a20 */ /* 0x000fc60000410000 */
[----:B------:R-:W-:Y:S01]  /*11a40*/  ISETP.LT.OR P0, PT, R25, 0x1a, P0 ;  /* 0x0000001a1900780c */ /* 0x000fe20000701670 */
[--C-:B--2---:R-:W-:Y:S02]  /*11a50*/  IMAD.IADD R25, R20, 0x1, R27.reuse ;  /* 0x0000000114197824 */ /* 0x104fe400078e021b */
[----:B------:R-:W2:Y:S01]  /*11a60*/  MUFU.TANH R24, R24 ;  /* 0x0000001800187308 */ /* 0x000ea20000002400 */
[----:B------:R-:W-:Y:S01]  /*11a70*/  FSEL R11, R22, -INF , !P0 ;  /* 0xff800000160b7808 */ /* 0x000fe20004000000 */
[----:B------:R-:W-:Y:S01]  /*11a80*/  FMUL.FTZ R22, R51, c[0x0][0x320] ;  /* 0x0000c80033167a20 */ /* 0x000fe20000410000 */
[----:B------:R-:W-:Y:S02]  /*11a90*/  PLOP3.LUT P0, PT, PT, PT, UP2, 0x40, 0x0 ;  /* 0x000000000000781c */ /* 0x000fe40003f0e828 */
[----:B------:R-:W-:Y:S01]  /*11aa0*/  IMNMX R14, R25, R14, PT ;  /* 0x0000000e190e7217 */ /* 0x000fe20003800200 */
[----:B------:R-:W-:Y:S02]  /*11ab0*/  IMAD.IADD R25, R16, 0x1, R27 ;  /* 0x0000000110197824 */ /* 0x000fe400078e021b */
[----:B------:R-:W4:Y:S08]  /*11ac0*/  MUFU.TANH R22, R22 ;  /* 0x0000001600167308 */ /* 0x000f300000002400 */
[----:B------:R-:W-:Y:S05]  /*11ad0*/  @P0 BRA `(.L_x_458) ;  /* 0x0000016000000947 */ /* 0x000fea0003800000 */
[----:B-123--:R-:W-:Y:S01]  /*11ae0*/  IMAD.U32 R4, RZ, RZ, UR20 ;  /* 0x00000014ff047e24 */ /* 0x00efe2000f8e00ff */
        /* <DEDUP_REMOVED lines=11> */
.L_x_460:
[----:B------:R-:W-:-:S04]  /*11ba0*/  MOV R4, c[0x0][0x32c] ;  /* 0x0000cb0000047a02 */ /* 0x000fc80000000f00 */
[----:B------:R-:W-:-:S13]  /*11bb0*/  ISETP.NE.AND P0, PT, R4, 0x1, PT ;  /* 0x000000010400780c */ /* 0x000fda0003f05270 */
[----:B------:R-:W-:-:S05]  /*11bc0*/  @P0 IMAD.HI.U32 R4, R10, c[0x0][0x330], RZ ;  /* 0x0000cc000a040a27 */ /* 0x000fca00078e00ff */
[----:B------:R-:W-:Y:S02]  /*11bd0*/  @P0 SHF.R.U32.HI R10, RZ, c[0x0][0x334], R4 ;  /* 0x0000cd00ff0a0a19 */ /* 0x000fe40000011604 */
.L_x_461:
[----:B------:R-:W-:Y:S05]  /*11be0*/  BSYNC B0 ;  /* 0x0000000000007941 */ /* 0x000fea0003800000 */
.L_x_459:
[----:B------:R-:W-:-:S04]  /*11bf0*/  IMAD R21, R10, c[0x0][0x32c], -R21 ;  /* 0x0000cb000a157a24 */ /* 0x000fc800078e0a15 */
[----:B------:R-:W-:-:S05]  /*11c00*/  IMAD.IADD R4, R21, 0x1, -R222 ;  /* 0x0000000115047824 */ /* 0x000fca00078e0ade */
[----:B------:R-:W-:Y:S02]  /*11c10*/  IADD3 R21, R4, c[0x0][0x32c], RZ ;  /* 0x0000cb0004157a10 */ /* 0x000fe40007ffe0ff */
[----:B------:R-:W-:Y:S02]  /*11c20*/  IMNMX R25, R25, R4, !PT ;  /* 0x0000000419197217 */ /* 0x000fe40007800200 */
[----:B------:R-:W-:Y:S02]  /*11c30*/  IMNMX R14, R14, R21, PT ;  /* 0x000000150e0e7217 */ /* 0x000fe40003800200 */
.L_x_458:
[----:B-123--:R-:W-:Y:S01]  /*11c40*/  ISETP.GT.AND P0, PT, R25, 0x1, P1 ;  /* 0x000000011900780c */ /* 0x00efe20000f04270 */
[----:B------:R-:W-:Y:S01]  /*11c50*/  IMAD.SHL.U32 R211, R211, 0x2, RZ ;  /* 0x00000002d3d37824 */ /* 0x000fe200078e00ff */
[----:B------:R-:W-:Y:S02]  /*11c60*/  @UP3 USHF.L.U32 UR14, UR14, 0x7, URZ ;  /* 0x000000070e0e3899 */ /* 0x000fe4000800063f */
[----:B------:R-:W-:Y:S01]  /*11c70*/  ISETP.LT.OR P0, PT, R14, 0x2, P0 ;  /* 0x000000020e00780c */ /* 0x000fe20000701670 */
[--C-:B------:R-:W-:Y:S01]  /*11c80*/  IMAD R206, R2, 0x2, R211.reuse ;  /* 0x0000000202ce7824 */ /* 0x100fe200078e02d3 */
[----:B------:R-:W-:Y:S01]  /*11c90*/  LDSM.16.MT88.4 R140, [R211+0x8080] ;  /* 0x00808000d38c783b */ /* 0x000fe20000004200 */
[C---:B------:R-:W-:Y:S01]  /*11ca0*/  IMAD R205, R3.reuse, 0x2, R211 ;  /* 0x0000000203cd7824 */ /* 0x040fe200078e02d3 */
[----:B------:R-:W-:Y:S01]  /*11cb0*/  FSEL R20, R12, -INF , !P0 ;  /* 0xff8000000c147808 */ /* 0x000fe20004000000 */
[----:B------:R-:W-:Y:S01]  /*11cc0*/  IMAD R204, R3, 0x2, R206 ;  /* 0x0000000203cc7824 */ /* 0x000fe200078e02ce */
[----:B------:R-:W-:Y:S01]  /*11cd0*/  ISETP.GT.AND P0, PT, R25, 0x8, P1 ;  /* 0x000000081900780c */ /* 0x000fe20000f04270 */
[----:B------:R-:W-:Y:S01]  /*11ce0*/  LDSM.16.MT88.4 R132, [R206+0x8080] ;  /* 0x00808000ce84783b */ /* 0x000fe20000004200 */
[----:B------:R-:W-:-:S02]  /*11cf0*/  ULDC.64 UR4, c[0x0][0x2c8] ;  /* 0x0000b20000047ab9 */ /* 0x000fc40000000a00 */
[----:B------:R-:W-:Y:S01]  /*11d00*/  ISETP.LT.OR P0, PT, R14, 0x9, P0 ;  /* 0x000000090e00780c */ /* 0x000fe20000701670 */
[----:B------:R-:W-:Y:S01]  /*11d10*/  LDSM.16.MT88.4 R40, [R211+0x9080] ;  /* 0x00908000d328783b */ /* 0x000fe20000004200 */
[----:B------:R-:W-:Y:S02]  /*11d20*/  UIMAD.WIDE.U32 UR28, UR14, UR4, URZ ;  /* 0x000000040e1c72a5 */ /* 0x000fe4000f8e003f */
[----:B------:R-:W-:Y:S01]  /*11d30*/  FSEL R18, R18, -INF , !P0 ;  /* 0xff80000012127808 */ /* 0x000fe20004000000 */
[----:B------:R-:W-:Y:S01]  /*11d40*/  LDSM.16.MT88.4 R32, [R204+0x8080] ;  /* 0x00808000cc20783b */ /* 0x000fe20000004200 */
[----:B------:R-:W-:Y:S01]  /*11d50*/  ISETP.GT.AND P0, PT, R25, 0x9, P1 ;  /* 0x000000091900780c */ /* 0x000fe20000f04270 */
[----:B------:R-:W-:Y:S02]  /*11d60*/  @UP3 USHF.R.U32.HI UR15, URZ, UR5, UR29 ;  /* 0x000000053f0f3299 */ /* 0x000fe4000801161d */
[----:B------:R-:W-:Y:S01]  /*11d70*/  LDSM.16.MT88.4 R48, [R206+0x9080] ;  /* 0x00908000ce30783b */ /* 0x000fe20000004200 */
[----:B------:R-:W-:Y:S01]  /*11d80*/  ISETP.LT.OR P0, PT, R14, 0xa, P0 ;  /* 0x0000000a0e00780c */ /* 0x000fe20000701670 */
[----:B------:R-:W-:-:S02]  /*11d90*/  UIADD3 UR15, UR9, UR15, URZ ;  /* 0x0000000f090f7290 */ /* 0x000fc4000fffe03f */
[----:B------:R-:W-:Y:S01]  /*11da0*/  LDSM.16.MT88.4 R56, [R205+0x9080] ;  /* 0x00908000cd38783b */ /* 0x000fe20000004200 */
[----:B------:R-:W-:Y:S01]  /*11db0*/  FSEL R4, R8, -INF , !P0 ;  /* 0xff80000008047808 */ /* 0x000fe20004000000 */
[----:B------:R-:W-:Y:S01]  /*11dc0*/  ULDC UR9, c[0x0][0x328] ;  /* 0x0000ca0000097ab9 */ /* 0x000fe20000000800 */
[C---:B------:R-:W-:Y:S01]  /*11dd0*/  ISETP.GT.AND P0, PT, R25.reuse, 0x10, P1 ;  /* 0x000000101900780c */ /* 0x040fe20000f04270 */
[----:B------:R-:W-:Y:S01]  /*11de0*/  LDSM.16.MT88.4 R64, [R204+0x9080] ;  /* 0x00908000cc40783b */ /* 0x000fe20000004200 */
[----:B------:R-:W-:Y:S02]  /*11df0*/  UIADD3 UR10, UR10, -0x2, URZ ;  /* 0xfffffffe0a0a7890 */ /* 0x000fe4000fffe03f */
[----:B------:R-:W-:Y:S01]  /*11e00*/  ISETP.LT.OR P0, PT, R14, 0x11, P0 ;  /* 0x000000110e00780c */ /* 0x000fe20000701670 */
[----:B------:R-:W-:Y:S01]  /*11e10*/  LDSM.16.MT88.4 R72, [R211+0xa080] ;  /* 0x00a08000d348783b */ /* 0x000fe20000004200 */
[----:B------:R-:W-:Y:S02]  /*11e20*/  UIADD3 UR9, UR15, UR9, URZ ;  /* 0x000000090f097290 */ /* 0x000fe4000fffe03f */
[----:B------:R-:W-:Y:S01]  /*11e30*/  FSEL R12, R24, -INF , !P0 ;  /* 0xff800000180c7808 */ /* 0x000fe20004000000 */
[----:B------:R-:W-:Y:S01]  /*11e40*/  LDSM.16.MT88.4 R80, [R206+0xa080] ;  /* 0x00a08000ce50783b */ /* 0x000fe20000004200 */
[----:B------:R-:W-:-:S03]  /*11e50*/  ISETP.GT.AND P0, PT, R25, 0x11, P1 ;  /* 0x000000111900780c */ /* 0x000fc60000f04270 */
[----:B------:R-:W-:Y:S01]  /*11e60*/  LDSM.16.MT88.4 R88, [R205+0xa080] ;  /* 0x00a08000cd58783b */ /* 0x000fe20000004200 */
[----:B------:R-:W-:-:S03]  /*11e70*/  ISETP.LT.OR P0, PT, R14, 0x12, P0 ;  /* 0x000000120e00780c */ /* 0x000fc60000701670 */
[----:B------:R-:W-:Y:S01]  /*11e80*/  LDSM.16.MT88.4 R96, [R204+0xa080] ;  /* 0x00a08000cc60783b */ /* 0x000fe20000004200 */
[----:B------:R-:W-:Y:S02]  /*11e90*/  FSEL R16, R23, -INF , !P0 ;  /* 0xff80000017107808 */ /* 0x000fe40004000000 */
[----:B------:R-:W-:Y:S01]  /*11ea0*/  ISETP.GT.AND P0, PT, R25, 0x18, P1 ;  /* 0x000000181900780c */ /* 0x000fe20000f04270 */
[----:B------:R-:W-:Y:S03]  /*11eb0*/  LDSM.16.MT88.4 R104, [R211+0xb080] ;  /* 0x00b08000d368783b */ /* 0x000fe60000004200 */
[----:B------:R-:W-:Y:S01]  /*11ec0*/  ISETP.LT.OR P0, PT, R14, 0x19, P0 ;  /* 0x000000190e00780c */ /* 0x000fe20000701670 */
[----:B------:R-:W-:Y:S03]  /*11ed0*/  LDSM.16.MT88.4 R112, [R206+0xb080] ;  /* 0x00b08000ce70783b */ /* 0x000fe60000004200 */
[----:B------:R-:W-:Y:S01]  /*11ee0*/  FSEL R10, R0, -INF , !P0 ;  /* 0xff800000000a7808 */ /* 0x000fe20004000000 */
[----:B------:R-:W-:Y:S01]  /*11ef0*/  LDSM.16.MT88.4 R120, [R205+0xb080] ;  /* 0x00b08000cd78783b */ /* 0x000fe20000004200 */
[----:B------:R-:W-:-:S02]  /*11f00*/  FMNMX.FTZ R0, R19, R17, !PT ;  /* 0x0000001113007209 */ /* 0x000fc40007810000 */
[----:B------:R-:W-:Y:S01]  /*11f10*/  ISETP.GT.AND P0, PT, R25, RZ, P1 ;  /* 0x000000ff1900720c */ /* 0x000fe20000f04270 */
[----:B------:R-:W-:Y:S01]  /*11f20*/  LDSM.16.MT88.4 R192, [R205+0x8880] ;  /* 0x00888000cdc0783b */ /* 0x000fe20000004200 */
[----:B------:R-:W-:Y:S02]  /*11f30*/  FMNMX.FTZ R0, R15, R0, !PT ;  /* 0x000000000f007209 */ /* 0x000fe40007810000 */
[----:B------:R-:W-:Y:S01]  /*11f40*/  ISETP.LT.OR P0, PT, R14, 0x1, P0 ;  /* 0x000000010e00780c */ /* 0x000fe20000701670 */
[----:B------:R-:W-:Y:S01]  /*11f50*/  LDSM.16.MT88.4 R188, [R204+0x8880] ;  /* 0x00888000ccbc783b */ /* 0x000fe20000004200 */
[----:B------:R-:W-:Y:S02]  /*11f60*/  FMNMX.FTZ R0, R9, R0, !PT ;  /* 0x0000000009007209 */ /* 0x000fe40007810000 */
[----:B------:R-:W-:Y:S01]  /*11f70*/  FSEL R6, R6, -INF , !P0 ;  /* 0xff80000006067808 */ /* 0x000fe20004000000 */
[----:B------:R-:W-:Y:S01]  /*11f80*/  LDSM.16.MT88.4 R184, [R211+0x9880] ;  /* 0x00988000d3b8783b */ /* 0x000fe20000004200 */
[----:B------:R-:W-:-:S02]  /*11f90*/  FMNMX.FTZ R0, R13, R0, !PT ;  /* 0x000000000d007209 */ /* 0x000fc40007810000 */
[----:B------:R-:W-:Y:S01]  /*11fa0*/  FMNMX.FTZ R23, R6, R20, !PT ;  /* 0x0000001406177209 */ /* 0x000fe20007810000 */
[----:B------:R-:W-:Y:S01]  /*11fb0*/  LDSM.16.MT88.4 R180, [R206+0x9880] ;  /* 0x00988000ceb4783b */ /* 0x000fe20000004200 */
[----:B------:R-:W-:Y:S02]  /*11fc0*/  FMNMX.FTZ R0, R7, R0, !PT ;  /* 0x0000000007007209 */ /* 0x000fe40007810000 */
[----:B------:R-:W-:Y:S01]  /*11fd0*/  FMNMX.FTZ R23, R18, R23, !PT ;  /* 0x0000001712177209 */ /* 0x000fe20007810000 */
[----:B------:R-:W-:Y:S01]  /*11fe0*/  LDSM.16.MT88.4 R176, [R205+0x9880] ;  /* 0x00988000cdb0783b */ /* 0x000fe20000004200 */
[----:B------:R-:W-:Y:S02]  /*11ff0*/  FMNMX.FTZ R0, R5, R0, !PT ;  /* 0x0000000005007209 */ /* 0x000fe40007810000 */
[----:B------:R-:W-:Y:S01]  /*12000*/  FMNMX.FTZ R23, R4, R23, !PT ;  /* 0x0000001704177209 */ /* 0x000fe20007810000 */
[----:B------:R-:W-:Y:S01]  /*12010*/  LDSM.16.MT88.4 R172, [R204+0x9880] ;  /* 0x00988000ccac783b */ /* 0x000fe20000004200 */
[----:B------:R-:W-:-:S02]  /*12020*/  FMNMX.FTZ R0, R11, R0, !PT ;  /* 0x000000000b007209 */ /* 0x000fc40007810000 */
[----:B------:R-:W-:Y:S01]  /*12030*/  ISETP.GT.AND P0, PT, R25, 0x19, P1 ;  /* 0x000000191900780c */ /* 0x000fe20000f04270 */
[----:B------:R-:W-:Y:S01]  /*12040*/  LDSM.16.MT88.4 R168, [R211+0xa880] ;  /* 0x00a88000d3a8783b */ /* 0x000fe20000004200 */
[----:B------:R-:W-:Y:S02]  /*12050*/  FMNMX.FTZ R23, R12, R23, !PT ;  /* 0x000000170c177209 */ /* 0x000fe40007810000 */
[----:B------:R-:W-:Y:S01]  /*12060*/  ISETP.LT.OR P0, PT, R14, 0x1a, P0 ;  /* 0x0000001a0e00780c */ /* 0x000fe20000701670 */
[----:B------:R-:W1:Y:S01]  /*12070*/  SHFL.BFLY PT, R21, R0, 0x2, 0x1f ;  /* 0x0c401f0000157f89 */ /* 0x000e6200000e0000 */
[----:B------:R-:W-:Y:S02]  /*12080*/  FMNMX.FTZ R23, R16, R23, !PT ;  /* 0x0000001710177209 */ /* 0x000fe40007810000 */
[----:B----4-:R-:W-:Y:S01]  /*12090*/  FSEL R8, R22, -INF , !P0 ;  /* 0xff80000016087808 */ /* 0x010fe20004000000 */
[----:B------:R-:W-:Y:S01]  /*120a0*/  LDSM.16.MT88.4 R24, [R205+0x8080] ;  /* 0x00808000cd18783b */ /* 0x000fe20000004200 */
[----:B------:R-:W-:-:S03]  /*120b0*/  FMNMX.FTZ R23, R10, R23, !PT ;  /* 0x000000170a177209 */ /* 0x000fc60007810000 */
[----:B------:R-:W-:Y:S01]  /*120c0*/  LDSM.16.MT88.4 R164, [R206+0xa880] ;  /* 0x00a88000cea4783b */ /* 0x000fe20000004200 */
[----:B------:R-:W-:-:S03]  /*120d0*/  FMNMX.FTZ R22, R8, R23, !PT ;  /* 0x0000001708167209 */ /* 0x000fc60007810000 */
[----:B------:R-:W-:Y:S04]  /*120e0*/  LDSM.16.MT88.4 R160, [R205+0xa880] ;  /* 0x00a88000cda0783b */ /* 0x000fe80000004200 */
[----:B------:R-:W-:Y:S04]  /*120f0*/  LDSM.16.MT88.4 R156, [R204+0xa880] ;  /* 0x00a88000cc9c783b */ /* 0x000fe80000004200 */
[----:B------:R-:W-:Y:S01]  /*12100*/  LDSM.16.MT88.4 R152, [R211+0xb880] ;  /* 0x00b88000d398783b */ /* 0x000fe20000004200 */
[----:B-1----:R-:W-:-:S03]  /*12110*/  FMNMX.FTZ R23, R0, R21, !PT ;  /* 0x0000001500177209 */ /* 0x002fc60007810000 */
[----:B------:R-:W1:Y:S04]  /*12120*/  SHFL.BFLY PT, R21, R22, 0x2, 0x1f ;  /* 0x0c401f0016157f89 */ /* 0x000e6800000e0000 */
[----:B------:R-:W2:Y:S01]  /*12130*/  SHFL.BFLY PT, R0, R23, 0x1, 0x1f ;  /* 0x0c201f0017007f89 */ /* 0x000ea200000e0000 */
[----:B-1----:R-:W-:Y:S02]  /*12140*/  FMNMX.FTZ R21, R21, R22, !PT ;  /* 0x0000001615157209 */ /* 0x002fe40007810000 */
[----:B--2---:R-:W-:-:S03]  /*12150*/  FMNMX.FTZ R0, R23, R0, !PT ;  /* 0x0000000017007209 */ /* 0x004fc60007810000 */
[----:B------:R-:W1:Y:S01]  /*12160*/  SHFL.BFLY PT, R148, R21, 0x1, 0x1f ;  /* 0x0c201f0015947f89 */ /* 0x000e6200000e0000 */
        /* <DEDUP_REMOVED lines=8> */
[--C-:B------:R-:W-:Y:S01]  /*121f0*/  FFMA.FTZ R3, R7, c[0x0][0x2d0], -R14.reuse ;  /* 0x0000b40007037a23 */ /* 0x100fe2000001080e */
[----:B-1----:R-:W-:Y:S01]  /*12200*/  FMNMX.FTZ R148, R148, R21, !PT ;  /* 0x0000001594947209 */ /* 0x002fe20007810000 */
[----:B------:R-:W-:-:S02]  /*12210*/  FFMA.FTZ R232, R5, c[0x0][0x2d0], -R14 ;  /* 0x0000b40005e87a23 */ /* 0x000fc4000001080e */
[--C-:B------:R-:W-:Y:S01]  /*12220*/  FFMA.FTZ R234, R13, c[0x0][0x2d0], -R14.reuse ;  /* 0x0000b4000dea7a23 */ /* 0x100fe2000001080e */
[C---:B------:R-:W-:Y:S01]  /*12230*/  FSETP.NEU.FTZ.AND P0, PT, R148.reuse, -INF , PT ;  /* 0xff8000009400780b */ /* 0x040fe20003f1d000 */
[----:B------:R-:W-:Y:S01]  /*12240*/  FMUL.FTZ R15, R148, c[0x0][0x2d0] ;  /* 0x0000b400940f7a20 */ /* 0x000fe20000410000 */
[----:B------:R-:W-:Y:S01]  /*12250*/  MUFU.EX2 R224, R224 ;  /* 0x000000e000e07308 */ /* 0x000fe20000000800 */
[----:B------:R-:W-:-:S03]  /*12260*/  FFMA.FTZ R233, R11, c[0x0][0x2d0], -R14 ;  /* 0x0000b4000be97a23 */ /* 0x000fc6000001080e */
[----:B------:R-:W-:Y:S02]  /*12270*/  FSEL R9, R15, RZ, P0 ;  /* 0x000000ff0f097208 */ /* 0x000fe40000000000 */
[----:B------:R-:W-:Y:S02]  /*12280*/  PLOP3.LUT P0, PT, PT, PT, UP2, 0x40, 0x0 ;  /* 0x000000000000781c */ /* 0x000fe40003f0e828 */
[----:B------:R-:W1:Y:S01]  /*12290*/  MUFU.EX2 R223, R223 ;  /* 0x000000df00df7308 */ /* 0x000e620000000800 */
[--C-:B------:R-:W-:Y:S02]  /*122a0*/  FFMA.FTZ R231, R6, c[0x0][0x2d0], -R9.reuse ;  /* 0x0000b40006e77a23 */ /* 0x100fe40000010809 */
[--C-:B------:R-:W-:Y:S02]  /*122b0*/  FFMA.FTZ R230, R20, c[0x0][0x2d0], -R9.reuse ;  /* 0x0000b40014e67a23 */ /* 0x100fe40000010809 */
[--C-:B------:R-:W-:Y:S02]  /*122c0*/  FFMA.FTZ R151, R18, c[0x0][0x2d0], -R9.reuse ;  /* 0x0000b40012977a23 */ /* 0x100fe40000010809 */
[--C-:B------:R-:W-:Y:S01]  /*122d0*/  FFMA.FTZ R2, R4, c[0x0][0x2d0], -R9.reuse ;  /* 0x0000b40004027a23 */ /* 0x100fe20000010809 */
[----:B------:R-:W2:Y:S01]  /*122e0*/  MUFU.EX2 R149, R149 ;  /* 0x0000009500957308 */ /* 0x000ea20000000800 */
[----:B------:R-:W3:Y:S01]  /*122f0*/  LDSM.16.MT88.4 R4, [R204+0xb080] ;  /* 0x00b08000cc04783b */ /* 0x000ee20000004200 */
[----:B------:R-:W-:-:S02]  /*12300*/  FFMA.FTZ R235, R12, c[0x0][0x2d0], -R9 ;  /* 0x0000b4000ceb7a23 */ /* 0x000fc40000010809 */
[--C-:B------:R-:W-:Y:S01]  /*12310*/  FFMA.FTZ R236, R16, c[0x0][0x2d0], -R9.reuse ;  /* 0x0000b40010ec7a23 */ /* 0x100fe20000010809 */
[----:B------:R-:W4:Y:S01]  /*12320*/  LDSM.16.MT88.4 R12, [R211+0x8880] ;  /* 0x00888000d30c783b */ /* 0x000f220000004200 */
[--C-:B------:R-:W-:Y:S02]  /*12330*/  FFMA.FTZ R237, R10, c[0x0][0x2d0], -R9.reuse ;  /* 0x0000b4000aed7a23 */ /* 0x100fe40000010809 */
[----:B------:R-:W-:Y:S01]  /*12340*/  MUFU.EX2 R231, R231 ;  /* 0x000000e700e77308 */ /* 0x000fe20000000800 */
[----:B------:R-:W-:Y:S01]  /*12350*/  FFMA.FTZ R238, R8, c[0x0][0x2d0], -R9 ;  /* 0x0000b40008ee7a23 */ /* 0x000fe20000010809 */
[----:B-1----:R-:W-:Y:S01]  /*12360*/  F2FP.BF16.PACK_AB R128, R223, R224 ;  /* 0x000000e0df80723e */ /* 0x002fe200000010ff */
[----:B------:R-:W1:Y:S01]  /*12370*/  LDSM.16.MT88.4 R8, [R206+0x8880] ;  /* 0x00888000ce08783b */ /* 0x000e620000004200 */
[----:B------:R-:W-:-:S03]  /*12380*/  FADD.FTZ R223, R224, R223 ;  /* 0x000000dfe0df7221 */ /* 0x000fc60000010000 */
[----:B------:R-:W5:Y:S01]  /*12390*/  LDSM.16.MT88.4 R16, [R206+0xb880] ;  /* 0x00b88000ce10783b */ /* 0x000f620000004200 */
[----:B------:R-:W3:Y:S01]  /*123a0*/  MUFU.EX2 R230, R230 ;  /* 0x000000e600e67308 */ /* 0x000ee20000000800 */
[----:B--2---:R-:W-:Y:S01]  /*123b0*/  F2FP.BF16.PACK_AB R130, R149, R150 ;  /* 0x000000969582723e */ /* 0x004fe200000010ff */
[----:B------:R-:W-:-:S04]  /*123c0*/  FADD.FTZ R150, R150, R223 ;  /* 0x000000df96967221 */ /* 0x000fc80000010000 */
[----:B------:R-:W-:Y:S02]  /*123d0*/  FADD.FTZ R149, R149, R150 ;  /* 0x0000009695957221 */ /* 0x000fe40000010000 */
[----:B------:R-:W-:Y:S08]  /*123e0*/  MUFU.EX2 R151, R151 ;  /* 0x0000009700977308 */ /* 0x000ff00000000800 */
[----:B------:R-:W2:Y:S01]  /*123f0*/  MUFU.EX2 R2, R2 ;  /* 0x0000000200027308 */ /* 0x000ea20000000800 */
[----:B---3--:R-:W-:Y:S01]  /*12400*/  F2FP.BF16.PACK_AB R129, R230, R231 ;  /* 0x000000e7e681723e */ /* 0x008fe200000010ff */
[----:B------:R-:W-:-:S06]  /*12410*/  FADD.FTZ R230, R231, R230 ;  /* 0x000000e6e7e67221 */ /* 0x000fcc0000010000 */
[----:B------:R-:W-:Y:S01]  /*12420*/  MUFU.EX2 R234, R234 ;  /* 0x000000ea00ea7308 */ /* 0x000fe20000000800 */
[----:B--2---:R-:W-:-:S07]  /*12430*/  F2FP.BF16.PACK_AB R131, R2, R151 ;  /* 0x000000970283723e */ /* 0x004fce00000010ff */
[----:B------:R-:W2:Y:S01]  /*12440*/  MUFU.EX2 R3, R3 ;  /* 0x0000000300037308 */ /* 0x000ea20000000800 */
        /* <DEDUP_REMOVED lines=9> */
[----:B------:R-:W3:Y:S06]  /*124e0*/  MUFU.EX2 R236, R236 ;  /* 0x000000ec00ec7308 */ /* 0x000eec0000000800 */
[C---:B------:R-:W-:Y:S02]  /*124f0*/  HMMA.16816.F32.BF16 R20, R128.reuse, R24, RZ ;  /* 0x000000188014723c */ /* 0x040fe400000418ff */
        /* <DEDUP_REMOVED lines=28> */
[----:B--2---:R-:W-:Y:S01]  /*126c0*/  F2FP.BF16.PACK_AB R4, R3, R234 ;  /* 0x000000ea0304723e */ /* 0x004fe200000010ff */
[----:B------:R-:W-:Y:S01]  /*126d0*/  HMMA.16816.F32.BF16 R128, R128, R6, RZ ;  /* 0x000000068080723c */ /* 0x000fe200000418ff */
[----:B---3--:R-:W-:Y:S01]  /*126e0*/  F2FP.BF16.PACK_AB R5, R236, R235 ;  /* 0x000000ebec05723e */ /* 0x008fe200000010ff */
        /* <DEDUP_REMOVED lines=13> */
[C---:B------:R-:W-:Y:S08]  /*127c0*/  HMMA.16816.F32.BF16 R136, R4.reuse, R8, R136 ;  /* 0x000000080488723c */ /* 0x040ff00000041888 */
        /* <DEDUP_REMOVED lines=24> */
[C---:B-----5:R-:W-:Y:S08]  /*12950*/  HMMA.16816.F32.BF16 R108, R4.reuse, R16, R108 ;  /* 0x00000010046c723c */ /* 0x060ff0000004186c */
[C---:B------:R-:W-:Y:S08]  /*12960*/  HMMA.16816.F32.BF16 R112, R4.reuse, R18, R112 ;  /* 0x000000120470723c */ /* 0x040ff00000041870 */
[C---:B-1----:R-:W-:Y:S08]  /*12970*/  HMMA.16816.F32.BF16 R116, R4.reuse, R12, R116 ;  /* 0x0000000c0474723c */ /* 0x042ff00000041874 */
[C---:B------:R-:W-:Y:S08]  /*12980*/  HMMA.16816.F32.BF16 R120, R4.reuse, R14, R120 ;  /* 0x0000000e0478723c */ /* 0x040ff00000041878 */
[C---:B--2---:R-:W-:Y:S08]  /*12990*/  HMMA.16816.F32.BF16 R124, R4.reuse, R8, R124 ;  /* 0x00000008047c723c */ /* 0x044ff0000004187c */
[----:B------:R-:W-:Y:S01]  /*129a0*/  HMMA.16816.F32.BF16 R128, R4, R10, R128 ;  /* 0x0000000a0480723c */ /* 0x000fe20000041880 */
[----:B------:R-:W-:Y:S07]  /*129b0*/  @P0 BRA `(.L_x_462) ;  /* 0x0000018000000947 */ /* 0x000fee0003800000 */
[----:B------:R-:W-:Y:S01]  /*129c0*/  ISETP.LT.AND P0, PT, RZ, UR15, PT ;  /* 0x0000000fff007c0c */ /* 0x000fe2000bf01270 */
[----:B------:R-:W-:-:S12]  /*129d0*/  UIADD3 UR14, UR15, -0x1, URZ ;  /* 0xffffffff0f0e7890 */ /* 0x000fd8000fffe03f */
[----:B------:R-:W-:Y:S05]  /*129e0*/  @P0 BRA `(.L_x_463) ;  /* 0x000000a000000947 */ /* 0x000fea0003800000 */
[----:B------:R-:W-:Y:S02]  /*129f0*/  UMOV UR5, 0x1 ;  /* 0x0000000100057882 */ /* 0x000fe40000000000 */
[----:B------:R-:W-:Y:S02]  /*12a00*/  ULDC UR4, c[0x0][0x32c] ;  /* 0x0000cb0000047ab9 */ /* 0x000fe40000000800 */
[----:B------:R-:W-:Y:S02]  /*12a10*/  UISETP.NE.AND UP0, UPT, UR5, UR4, UPT ;  /* 0x000000040500728c */ /* 0x000fe4000bf05270 */
[----:B------:R-:W-:Y:S02]  /*12a20*/  UIADD3 UR14, -UR15, URZ, URZ ;  /* 0x0000003f0f0e7290 */ /* 0x000fe4000fffe13f */
[----:B------:R-:W-:Y:S02]  /*12a30*/  ULDC.64 UR4, c[0x0][0x330] ;  /* 0x0000cc0000047ab9 */ /* 0x000fe40000000a00 */
[----:B------:R-:W-:-:S07]  /*12a40*/  UIMAD.WIDE.U32 UR28, UR14, UR4, URZ ;  /* 0x000000040e1c72a5 */ /* 0x000fce000f8e003f */
[----:B------:R-:W-:Y:S02]  /*12a50*/  @UP0 UMOV UR15, UR29 ;  /* 0x0000001d000f0c82 */ /* 0x000fe40008000000 */
[----:B------:R-:W-:-:S04]  /*12a60*/  @UP0 USHF.R.U32.HI UR14, URZ, UR5, UR15 ;  /* 0x000000053f0e0299 */ /* 0x000fc8000801160f */
[----:B------:R-:W-:Y:S01]  /*12a70*/  ULOP3.LUT UR14, URZ, UR14, URZ, 0x33, !UPT ;  /* 0x0000000e3f0e7292 */ /* 0x000fe2000f8e333f */
[----:B------:R-:W-:Y:S05]  /*12a80*/  BRA `(.L_x_464) ;  /* 0x0000007000007947 */ /* 0x000fea0003800000 */
.L_x_463:
[----:B------:R-:W-:Y:S02]  /*12a90*/  UMOV UR5, 0x1 ;  /* 0x0000000100057882 */ /* 0x000fe40000000000 */
[----:B------:R-:W-:Y:S02]  /*12aa0*/  ULDC UR4, c[0x0][0x32c] ;  /* 0x0000cb0000047ab9 */ /* 0x000fe40000000800 */
[----:B------:R-:W-:-:S03]  /*12ab0*/  UISETP.NE.AND UP0, UPT, UR5, UR4, UPT ;  /* 0x000000040500728c */ /* 0x000fc6000bf05270 */
[----:B------:R-:W-:Y:S02]  /*12ac0*/  ULDC.64 UR4, c[0x0][0x330] ;  /* 0x0000cc0000047ab9 */ /* 0x000fe40000000a00 */
[----:B------:R-:W-:-:S07]  /*12ad0*/  UIMAD.WIDE.U32 UR28, UR14, UR4, URZ ;  /* 0x000000040e1c72a5 */ /* 0x000fce000f8e003f */
[----:B------:R-:W-:Y:S02]  /*12ae0*/  @UP0 UMOV UR15, UR29 ;  /* 0x0000001d000f0c82 */ /* 0x000fe40008000000 */
[----:B------:R-:W-:Y:S02]  /*12af0*/  @UP0 USHF.R.U32.HI UR14, URZ, UR5, UR15 ;  /* 0x000000053f0e0299 */ /* 0x000fe4000801160f */
.L_x_464:
[----:B------:R-:W-:Y:S02]  /*12b00*/  ULDC UR4, c[0x0][0x32c] ;  /* 0x0000cb0000047ab9 */ /* 0x000fe40000000800 */
[----:B------:R-:W-:-:S04]  /*12b10*/  UIMAD UR4, UR14, UR4, UR4 ;  /* 0x000000040e0472a4 */ /* 0x000fc8000f8e0204 */
[----:B------:R-:W-:-:S04]  /*12b20*/  UISETP.LT.AND UP0, UPT, UR9, UR4, UPT ;  /* 0x000000040900728c */ /* 0x000fc8000bf01270 */
[----:B------:R-:W-:-:S04]  /*12b30*/  USEL UR9, UR9, UR4, UP0 ;  /* 0x0000000409097287 */ /* 0x000fc80008000000 */
.L_x_462:
[----:B------:R-:W-:-:S04]  /*12b40*/  USHF.R.S32.HI UR4, URZ, 0x1f, UR9 ;  /* 0x0000001f3f047899 */ /* 0x000fc80008011409 */
[----:B------:R-:W-:-:S04]  /*12b50*/  ULEA.HI UR4, UR4, UR9, URZ, 0x5 ;  /* 0x0000000904047291 */ /* 0x000fc8000f8f283f */
[----:B------:R-:W-:-:S04]  /*12b60*/  USHF.R.S32.HI UR4, URZ, 0x5, UR4 ;  /* 0x000000053f047899 */ /* 0x000fc80008011404 */
[----:B------:R-:W-:-:S04]  /*12b70*/  UISETP.LT.AND UP0, UPT, UR8, UR4, UPT ;  /* 0x000000040800728c */ /* 0x000fc8000bf01270 */
[----:B------:R-:W-:-:S04]  /*12b80*/  USEL UR4, UR8, UR4, !UP0 ;  /* 0x0000000408047287 */ /* 0x000fc8000c000000 */
[----:B------:R-:W-:-:S06]  /*12b90*/  UISETP.GE.AND UP0, UPT, UR10, UR4, UPT ;  /* 0x000000040a00728c */ /* 0x000fcc000bf06270 */
[----:B------:R-:W-:-:S13]  /*12ba0*/  PLOP3.LUT P0, PT, PT, PT, UP0, 0x40, 0x0 ;  /* 0x000000000000781c */ /* 0x000fda0003f0e808 */
[----:B------:R-:W-:Y:S05]  /*12bb0*/  @P0 BRA `(.L_x_465) ;  /* 0x00002be000000947 */ /* 0x000fea0003800000 */
[----:B------:R-:W-:Y:S01]  /*12bc0*/  IMAD.MOV.U32 R3, RZ, RZ, R0 ;  /* 0x000000ffff037224 */ /* 0x000fe200078e0000 */
[----:B------:R-:W-:Y:S01]  /*12bd0*/  SHF.R.S32.HI R235, RZ, 0x1f, R228 ;  /* 0x0000001fffeb7819 */ /* 0x000fe200000114e4 */
[----:B------:R-:W-:Y:S01]  /*12be0*/  IMAD.MOV.U32 R2, RZ, RZ, R148 ;  /* 0x000000ffff027224 */ /* 0x000fe200078e0094 */
[----:B------:R-:W-:Y:S01]  /*12bf0*/  SHF.R.S32.HI R4, RZ, 0x1f, R227 ;  /* 0x0000001fff047819 */ /* 0x000fe200000114e3 */
[C---:B------:R-:W-:Y:S01]  /*12c00*/  IMAD.SHL.U32 R234, R228.reuse, 0x2, RZ ;  /* 0x00000002e4ea7824 */ /* 0x040fe200078e00ff */
[----:B------:R-:W-:Y:S01]  /*12c10*/  SHF.R.S32.HI R0, RZ, 0x1f, R225 ;  /* 0x0000001fff007819 */ /* 0x000fe200000114e1 */
[----:B------:R-:W-:Y:S01]  /*12c20*/  IMAD.SHL.U32 R232, R227, 0x2, RZ ;  /* 0x00000002e3e87824 */ /* 0x000fe200078e00ff */
[----:B------:R-:W-:Y:S01]  /*12c30*/  SHF.L.U64.HI R235, R228, 0x1, R235 ;  /* 0x00000001e4eb7819 */ /* 0x000fe200000102eb */
[----:B------:R-:W-:Y:S01]  /*12c40*/  IMAD.SHL.U32 R230, R225, 0x2, RZ ;  /* 0x00000002e1e67824 */ /* 0x000fe200078e00ff */
[----:B------:R-:W-:Y:S02]  /*12c50*/  SHF.L.U64.HI R233, R227, 0x1, R4 ;  /* 0x00000001e3e97819 */ /* 0x000fe40000010204 */
[----:B------:R-:W-:-:S02]  /*12c60*/  SHF.L.U64.HI R231, R225, 0x1, R0 ;  /* 0x00000001e1e77819 */ /* 0x000fc40000010200 */
.L_x_476:
[----:B------:R-:W-:Y:S04]  /*12c70*/  DEPBAR.LE SB0, 0x0 ;  /* 0x000080000000791a */ /* 0x000fe80000000000 */
[----:B------:R-:W-:Y:S01]  /*12c80*/  BAR.SYNC.DEFER_BLOCKING 0x0 ;  /* 0x0000000000007b1d */ /* 0x000fe20000010000 */
[----:B------:R-:W-:Y:S01]  /*12c90*/  UISETP.GT.AND UP0, UPT, UR8, UR10, UPT ;  /* 0x0000000a0800728c */ /* 0x000fe2000bf04270 */
[----:B------:R-:W-:Y:S05]  /*12ca0*/  ISETP.GE.AND P1, PT, R219, c[0x0][0x1d4], PT ;  /* 0x00007500db007a0c */ /* 0x000fea0003f26270 */
[----:B------:R-:W-:Y:S01]  /*12cb0*/  PLOP3.LUT P0, PT, PT, PT, UP0, 0x80, 0x0 ;  /* 0x000000000000781c */ /* 0x000fe20003f0f008 */
[----:B------:R1:W2:Y:S04]  /*12cc0*/  LDSM.16.M88.4 R148, [R214+0x10080] ;  /* 0x01008000d694783b */ /* 0x0002a80000000200 */
[----:B------:R1:W3:Y:S04]  /*12cd0*/  LDSM.16.M88.4 R152, [R213+0xc080] ;  /* 0x00c08000d598783b */ /* 0x0002e80000000200 */
[----:B------:R1:W4:Y:S04]  /*12ce0*/  LDSM.16.M88.4 R156, [R213+0xc880] ;  /* 0x00c88000d59c783b */ /* 0x0003280000000200 */
[----:B------:R1:W1:Y:S04]  /*12cf0*/  LDSM.16.M88.4 R160, [R210+0x10080] ;  /* 0x01008000d2a0783b */ /* 0x0002680000000200 */
[----:B------:R1:W1:Y:S04]  /*12d00*/  LDSM.16.M88.4 R164, [R212] ;  /* 0x00000000d4a4783b */ /* 0x0002680000000200 */
[----:B------:R1:W1:Y:S01]  /*12d10*/  LDSM.16.M88.4 R168, [R203] ;  /* 0x00000000cba8783b */ /* 0x0002620000000200 */
[----:B------:R-:W-:-:S05]  /*12d20*/  @P0 BRA `(.L_x_466) ;  /* 0x000001c000000947 */ /* 0x000fca0003800000 */
[----:B------:R-:W-:Y:S01]  /*12d30*/  SHF.R.S32.HI R4, RZ, 0x1f, R218 ;  /* 0x0000001fff047819 */ /* 0x000fe200000114da */
[----:B------:R-:W-:Y:S01]  /*12d40*/  IMAD.WIDE.U32 R6, R218, c[0x0][0x208], RZ ;  /* 0x00008200da067a25 */ /* 0x000fe200078e00ff */
[----:B------:R-:W-:Y:S03]  /*12d50*/  SHF.R.S32.HI R0, RZ, 0x1f, R217 ;  /* 0x0000001fff007819 */ /* 0x000fe600000114d9 */
[----:B------:R-:W-:Y:S02]  /*12d60*/  IMAD R4, R4, c[0x0][0x208], RZ ;  /* 0x0000820004047a24 */ /* 0x000fe400078e02ff */
[----:B------:R-:W-:Y:S02]  /*12d70*/  IMAD R0, R0, c[0x0][0x218], RZ ;  /* 0x0000860000007a24 */ /* 0x000fe400078e02ff */
[----:B------:R-:W-:Y:S02]  /*12d80*/  IMAD R4, R218, c[0x0][0x20c], R4 ;  /* 0x00008300da047a24 */ /* 0x000fe400078e0204 */
[----:B------:R-:W-:Y:S02]  /*12d90*/  IMAD R0, R217, c[0x0][0x21c], R0 ;  /* 0x00008700d9007a24 */ /* 0x000fe400078e0200 */
[----:B------:R-:W-:Y:S04]  /*12da0*/  IMAD.IADD R7, R7, 0x1, R4 ;  /* 0x0000000107077824 */ /* 0x000fe800078e0204 */
[----:B------:R-:W-:Y:S05]  /*12db0*/  IMAD.WIDE.U32 R6, R217, c[0x0][0x218], R6 ;  /* 0x00008600d9067a25 */ /* 0x000fea00078e0006 */
[----:B------:R-:W-:Y:S04]  /*12dc0*/  IADD3 R4, P0, R6, UR26, RZ ;  /* 0x0000001a06047c10 */ /* 0x000fe8000ff1e0ff */
[----:B------:R-:W-:Y:S02]  /*12dd0*/  IADD3.X R7, R7, UR12, R0, P0, !PT ;  /* 0x0000000c07077c10 */ /* 0x000fe400087fe400 */
[C---:B------:R-:W-:Y:S04]  /*12de0*/  LEA R13, P0, R4.reuse, c[0x0][0x1f8], 0x1 ;  /* 0x00007e00040d7a11 */ /* 0x040fe800078008ff */
[----:B------:R-:W-:Y:S01]  /*12df0*/  LEA.HI.X R12, R4, c[0x0][0x1fc], R7, 0x1, P0 ;  /* 0x00007f00040c7a11 */ /* 0x000fe200000f0c07 */
[----:B------:R-:W5:Y:S04]  /*12e00*/  SHFL.IDX PT, R5, R13, RZ, 0x181f ;  /* 0x00181fff0d057589 */ /* 0x000f6800000e0000 */
[----:B------:R-:W4:Y:S01]  /*12e10*/  SHFL.IDX PT, R0, R12, RZ, 0x181f ;  /* 0x00181fff0c007589 */ /* 0x000f2200000e0000 */
[C---:B-----5:R-:W-:Y:S05]  /*12e20*/  IADD3 R10, P0, R5.reuse, R230, RZ ;  /* 0x000000e6050a7210 */ /* 0x060fea0007f1e0ff */
[C---:B----4-:R-:W-:Y:S01]  /*12e30*/  IMAD.X R11, R0.reuse, 0x1, R231, P0 ;  /* 0x00000001000b7824 */ /* 0x050fe200000e06e7 */
        /* <DEDUP_REMOVED lines=10> */
[----:B------:R4:W-:Y:S03]  /*12ee0*/  LDGSTS.E.BYPASS.LTC128B.128 [R220+0xb080], [R4.64], !P3 ;  /* 0x0b08000004dc7fae */ /* 0x0009e6000d901d58 */
.L_x_466:
[C---:B--234-:R-:W-:Y:S01]  /*12ef0*/  HMMA.16816.F32.BF16 R4, R148.reuse, R152, RZ ;  /* 0x000000989404723c */ /* 0x05cfe200000418ff */
[----:B------:R-:W-:Y:S01]  /*12f00*/  LDSM.16.M88.4 R172, [R209+0x10080] ;  /* 0x01008000d1ac783b */ /* 0x000fe20000000200 */
[----:B------:R-:W-:Y:S05]  /*12f10*/  UISETP.GT.AND UP0, UPT, UR10, UR8, UPT ;  /* 0x000000080a00728c */ /* 0x000fea000bf04270 */
[----:B------:R-:W0:Y:S01]  /*12f20*/  LDGDEPBAR ;  /* 0x00000000000079af */ /* 0x000e220000000000 */
[C---:B------:R-:W-:Y:S01]  /*12f30*/  HMMA.16816.F32.BF16 R8, R148.reuse, R154, RZ ;  /* 0x0000009a9408723c */ /* 0x040fe200000418ff */
[----:B------:R-:W-:Y:S04]  /*12f40*/  PLOP3.LUT P0, PT, PT, PT, UP0, 0x40, 0x0 ;  /* 0x000000000000781c */ /* 0x000fe80003f0e808 */
[----:B------:R-:W2:Y:S03]  /*12f50*/  LDSM.16.M88.4 R176, [R208+0xc080] ;  /* 0x00c08000d0b0783b */ /* 0x000ea60000000200 */
[C---:B------:R-:W-:Y:S03]  /*12f60*/  HMMA.16816.F32.BF16 R12, R148.reuse, R156, RZ ;  /* 0x0000009c940c723c */ /* 0x040fe600000418ff */
[----:B------:R-:W-:Y:S05]  /*12f70*/  LDSM.16.M88.4 R152, [R207+0x10080] ;  /* 0x01008000cf98783b */ /* 0x000fea0000000200 */
[----:B------:R-:W-:Y:S01]  /*12f80*/  HMMA.16816.F32.BF16 R16, R148, R158, RZ ;  /* 0x0000009e9410723c */ /* 0x000fe200000418ff */
[----:B------:R-:W3:Y:S06]  /*12f90*/  LDSM.16.M88.4 R148, [R208+0xc880] ;  /* 0x00c88000d094783b */ /* 0x000eec0000000200 */
[----:B------:R-:W4:Y:S01]  /*12fa0*/  LDSM.16.M88.4 R156, [R202] ;  /* 0x00000000ca9c783b */ /* 0x000f220000000200 */
[C---:B-1----:R-:W-:Y:S08]  /*12fb0*/  HMMA.16816.F32.BF16 R4, R160.reuse, R164, R4 ;  /* 0x000000a4a004723c */ /* 0x042ff00000041804 */
[C---:B------:R-:W-:Y:S01]  /*12fc0*/  HMMA.16816.F32.BF16 R8, R160.reuse, R166, R8 ;  /* 0x000000a6a008723c */ /* 0x040fe20000041808 */
[----:B------:R-:W-:Y:S07]  /*12fd0*/  LDSM.16.M88.4 R164, [R214+0x14080] ;  /* 0x01408000d6a4783b */ /* 0x000fee0000000200 */
[C---:B------:R-:W-:Y:S08]  /*12fe0*/  HMMA.16816.F32.BF16 R12, R160.reuse, R168, R12 ;  /* 0x000000a8a00c723c */ /* 0x040ff0000004180c */
[----:B------:R-:W-:Y:S01]  /*12ff0*/  HMMA.16816.F32.BF16 R16, R160, R170, R16 ;  /* 0x000000aaa010723c */ /* 0x000fe20000041810 */
[----:B------:R-:W1:Y:S06]  /*13000*/  LDSM.16.M88.4 R160, [R202+0x800] ;  /* 0x00080000caa0783b */ /* 0x000e6c0000000200 */
[----:B------:R-:W5:Y:S01]  /*13010*/  LDSM.16.M88.4 R168, [R213+0xd080] ;  /* 0x00d08000d5a8783b */ /* 0x000f620000000200 */
[C---:B--2---:R-:W-:Y:S08]  /*13020*/  HMMA.16816.F32.BF16 R4, R172.reuse, R176, R4 ;  /* 0x000000b0ac04723c */ /* 0x044ff00000041804 */
[C---:B------:R-:W-:Y:S01]  /*13030*/  HMMA.16816.F32.BF16 R8, R172.reuse, R178, R8 ;  /* 0x000000b2ac08723c */ /* 0x040fe20000041808 */
[----:B------:R-:W-:Y:S07]  /*13040*/  LDSM.16.M88.4 R176, [R201] ;  /* 0x00000000c9b0783b */ /* 0x000fee0000000200 */
[C---:B---3--:R-:W-:Y:S08]  /*13050*/  HMMA.16816.F32.BF16 R12, R172.reuse, R148, R12 ;  /* 0x00000094ac0c723c */ /* 0x048ff0000004180c */
[----:B------:R-:W-:Y:S01]  /*13060*/  HMMA.16816.F32.BF16 R16, R172, R150, R16 ;  /* 0x00000096ac10723c */ /* 0x000fe20000041810 */
[----:B------:R-:W2:Y:S06]  /*13070*/  LDSM.16.M88.4 R148, [R213+0xd880] ;  /* 0x00d88000d594783b */ /* 0x000eac0000000200 */
[----:B------:R-:W3:Y:S01]  /*13080*/  LDSM.16.M88.4 R172, [R210+0x14080] ;  /* 0x01408000d2ac783b */ /* 0x000ee20000000200 */
[C---:B----4-:R-:W-:Y:S08]  /*13090*/  HMMA.16816.F32.BF16 R4, R152.reuse, R156, R4 ;  /* 0x0000009c9804723c */ /* 0x050ff00000041804 */
[C---:B------:R-:W-:Y:S01]  /*130a0*/  HMMA.16816.F32.BF16 R8, R152.reuse, R158, R8 ;  /* 0x0000009e9808723c */ /* 0x040fe20000041808 */
[----:B------:R-:W-:Y:S07]  /*130b0*/  LDSM.16.M88.4 R156, [R209+0x14080] ;  /* 0x01408000d19c783b */ /* 0x000fee0000000200 */
[C---:B-1----:R-:W-:Y:S08]  /*130c0*/  HMMA.16816.F32.BF16 R12, R152.reuse, R160, R12 ;  /* 0x000000a0980c723c */ /* 0x042ff0000004180c */
[----:B------:R-:W-:Y:S01]  /*130d0*/  HMMA.16816.F32.BF16 R16, R152, R162, R16 ;  /* 0x000000a29810723c */ /* 0x000fe20000041810 */
[----:B------:R-:W1:Y:S06]  /*130e0*/  LDSM.16.M88.4 R152, [R200] ;  /* 0x00000000c898783b */ /* 0x000e6c0000000200 */
[----:B------:R-:W4:Y:S01]  /*130f0*/  LDSM.16.M88.4 R160, [R208+0xd080] ;  /* 0x00d08000d0a0783b */ /* 0x000f220000000200 */
[C---:B-----5:R-:W-:Y:S08]  /*13100*/  HMMA.16816.F32.BF16 R4, R164.reuse, R168, R4 ;  /* 0x000000a8a404723c */ /* 0x060ff00000041804 */
[C---:B------:R-:W-:Y:S01]  /*13110*/  HMMA.16816.F32.BF16 R8, R164.reuse, R170, R8 ;  /* 0x000000aaa408723c */ /* 0x040fe20000041808 */
[----:B------:R-:W-:Y:S07]  /*13120*/  LDSM.16.M88.4 R168, [R202+0x1000] ;  /* 0x00100000caa8783b */ /* 0x000fee0000000200 */
[C---:B--2---:R-:W-:Y:S08]  /*13130*/  HMMA.16816.F32.BF16 R12, R164.reuse, R148, R12 ;  /* 0x00000094a40c723c */ /* 0x044ff0000004180c */
[----:B------:R-:W-:Y:S01]  /*13140*/  HMMA.16816.F32.BF16 R16, R164, R150, R16 ;  /* 0x00000096a410723c */ /* 0x000fe20000041810 */
[----:B------:R-:W2:Y:S06]  /*13150*/  LDSM.16.M88.4 R148, [R208+0xd880] ;  /* 0x00d88000d094783b */ /* 0x000eac0000000200 */
[----:B------:R-:W5:Y:S01]  /*13160*/  LDSM.16.M88.4 R164, [R207+0x14080] ;  /* 0x01408000cfa4783b */ /* 0x000f620000000200 */
[C---:B---3--:R-:W-:Y:S08]  /*13170*/  HMMA.16816.F32.BF16 R4, R172.reuse, R176, R4 ;  /* 0x000000b0ac04723c */ /* 0x048ff00000041804 */
[C---:B------:R-:W-:Y:S01]  /*13180*/  HMMA.16816.F32.BF16 R8, R172.reuse, R178, R8 ;  /* 0x000000b2ac08723c */ /* 0x040fe20000041808 */
[----:B------:R-:W-:Y:S07]  /*13190*/  LDSM.16.M88.4 R176, [R213+0xe080] ;  /* 0x00e08000d5b0783b */ /* 0x000fee0000000200 */
[C---:B-1----:R-:W-:Y:S08]  /*131a0*/  HMMA.16816.F32.BF16 R12, R172.reuse, R152, R12 ;  /* 0x00000098ac0c723c */ /* 0x042ff0000004180c */
[----:B------:R-:W-:Y:S01]  /*131b0*/  HMMA.16816.F32.BF16 R16, R172, R154, R16 ;  /* 0x0000009aac10723c */ /* 0x000fe20000041810 */
[----:B------:R-:W1:Y:S06]  /*131c0*/  LDSM.16.M88.4 R152, [R202+0x1800] ;  /* 0x00180000ca98783b */ /* 0x000e6c0000000200 */
[----:B------:R-:W3:Y:S01]  /*131d0*/  LDSM.16.M88.4 R172, [R214+0x18080] ;  /* 0x01808000d6ac783b */ /* 0x000ee20000000200 */
[C---:B----4-:R-:W-:Y:S08]  /*131e0*/  HMMA.16816.F32.BF16 R4, R156.reuse, R160, R4 ;  /* 0x000000a09c04723c */ /* 0x050ff00000041804 */
[C---:B------:R-:W-:Y:S01]  /*131f0*/  HMMA.16816.F32.BF16 R8, R156.reuse, R162, R8 ;  /* 0x000000a29c08723c */ /* 0x040fe20000041808 */
[----:B------:R-:W-:Y:S07]  /*13200*/  LDSM.16.M88.4 R160, [R199] ;  /* 0x00000000c7a0783b */ /* 0x000fee0000000200 */
[C---:B--2---:R-:W-:Y:S08]  /*13210*/  HMMA.16816.F32.BF16 R12, R156.reuse, R148, R12 ;  /* 0x000000949c0c723c */ /* 0x044ff0000004180c */
[----:B------:R-:W-:Y:S01]  /*13220*/  HMMA.16816.F32.BF16 R16, R156, R150, R16 ;  /* 0x000000969c10723c */ /* 0x000fe20000041810 */
[----:B------:R-:W2:Y:S06]  /*13230*/  LDSM.16.M88.4 R148, [R213+0xe880] ;  /* 0x00e88000d594783b */ /* 0x000eac0000000200 */
[----:B------:R-:W4:Y:S01]  /*13240*/  LDSM.16.M88.4 R156, [R210+0x18080] ;  /* 0x01808000d29c783b */ /* 0x000f220000000200 */
[C---:B-----5:R-:W-:Y:S08]  /*13250*/  HMMA.16816.F32.BF16 R4, R164.reuse, R168, R4 ;  /* 0x000000a8a404723c */ /* 0x060ff00000041804 */
[C---:B------:R-:W-:Y:S01]  /*13260*/  HMMA.16816.F32.BF16 R8, R164.reuse, R170, R8 ;  /* 0x000000aaa408723c */ /* 0x040fe20000041808 */
[----:B------:R-:W-:Y:S07]  /*13270*/  LDSM.16.M88.4 R168, [R208+0xe080] ;  /* 0x00e08000d0a8783b */ /* 0x000fee0000000200 */
[C---:B-1----:R-:W-:Y:S08]  /*13280*/  HMMA.16816.F32.BF16 R12, R164.reuse, R152, R12 ;  /* 0x00000098a40c723c */ /* 0x042ff0000004180c */
[----:B------:R-:W-:Y:S01]  /*13290*/  HMMA.16816.F32.BF16 R16, R164, R154, R16 ;  /* 0x0000009aa410723c */ /* 0x000fe20000041810 */
[----:B------:R-:W1:Y:S06]  /*132a0*/  LDSM.16.M88.4 R152, [R198] ;  /* 0x00000000c698783b */ /* 0x000e6c0000000200 */
[----:B------:R-:W5:Y:S01]  /*132b0*/  LDSM.16.M88.4 R164, [R209+0x18080] ;  /* 0x01808000d1a4783b */ /* 0x000f620000000200 */
[C---:B---3--:R-:W-:Y:S08]  /*132c0*/  HMMA.16816.F32.BF16 R4, R172.reuse, R176, R4 ;  /* 0x000000b0ac04723c */ /* 0x048ff00000041804 */
[C---:B------:R-:W-:Y:S01]  /*132d0*/  HMMA.16816.F32.BF16 R8, R172.reuse, R178, R8 ;  /* 0x000000b2ac08723c */ /* 0x040fe20000041808 */
[----:B------:R-:W-:Y:S07]  /*132e0*/  LDSM.16.M88.4 R176, [R202+0x2000] ;  /* 0x00200000cab0783b */ /* 0x000fee0000000200 */
[C---:B--2---:R-:W-:Y:S08]  /*132f0*/  HMMA.16816.F32.BF16 R12, R172.reuse, R148, R12 ;  /* 0x00000094ac0c723c */ /* 0x044ff0000004180c */
        /* <DEDUP_REMOVED lines=8> */
[----:B------:R-:W1:Y:S06]  /*13380*/  LDSM.16.M88.4 R152, [R202+0x2800] ;  /* 0x00280000ca98783b */ /* 0x000e6c0000000200 */
[----:B------:R-:W4:Y:S01]  /*13390*/  LDSM.16.M88.4 R156, [R214+0x1c080] ;  /* 0x01c08000d69c783b */ /* 0x000f220000000200 */
[C---:B-----5:R-:W-:Y:S08]  /*133a0*/  HMMA.16816.F32.BF16 R4, R164.reuse, R168, R4 ;  /* 0x000000a8a404723c */ /* 0x060ff00000041804 */
[C---:B------:R-:W-:Y:S01]  /*133b0*/  HMMA.16816.F32.BF16 R8, R164.reuse, R170, R8 ;  /* 0x000000aaa408723c */ /* 0x040fe20000041808 */
[----:B------:R-:W-:Y:S07]  /*133c0*/  LDSM.16.M88.4 R168, [R197] ;  /* 0x00000000c5a8783b */ /* 0x000fee0000000200 */
        /* <DEDUP_REMOVED lines=9> */
[----:B------:R-:W1:Y:S06]  /*13460*/  LDSM.16.M88.4 R152, [R196] ;  /* 0x00000000c498783b */ /* 0x000e6c0000000200 */
[----:B------:R-:W3:Y:S01]  /*13470*/  LDSM.16.M88.4 R172, [R209+0x1c080] ;  /* 0x01c08000d1ac783b */ /* 0x000ee20000000200 */
[C---:B----4-:R-:W-:Y:S08]  /*13480*/  HMMA.16816.F32.BF16 R4, R156.reuse, R160, R4 ;  /* 0x000000a09c04723c */ /* 0x050ff00000041804 */
[C---:B------:R-:W-:Y:S01]  /*13490*/  HMMA.16816.F32.BF16 R8, R156.reuse, R162, R8 ;  /* 0x000000a29c08723c */ /* 0x040fe20000041808 */
[----:B------:R-:W-:Y:S07]  /*134a0*/  LDSM.16.M88.4 R160, [R202+0x3000] ;  /* 0x00300000caa0783b */ /* 0x000fee0000000200 */
[C---:B--2---:R-:W-:Y:S08]  /*134b0*/  HMMA.16816.F32.BF16 R12, R156.reuse, R148, R12 ;  /* 0x000000949c0c723c */ /* 0x044ff0000004180c */
[----:B------:R-:W-:Y:S01]  /*134c0*/  HMMA.16816.F32.BF16 R16, R156, R150, R16 ;  /* 0x000000969c10723c */ /* 0x000fe20000041810 */
[----:B------:R-:W2:Y:S06]  /*134d0*/  LDSM.16.M88.4 R148, [R208+0xf880] ;  /* 0x00f88000d094783b */ /* 0x000eac0000000200 */
[----:B------:R-:W4:Y:S01]  /*134e0*/  LDSM.16.M88.4 R156, [R207+0x1c080] ;  /* 0x01c08000cf9c783b */ /* 0x000f220000000200 */
[C---:B-----5:R-:W-:Y:S08]  /*134f0*/  HMMA.16816.F32.BF16 R4, R164.reuse, R168, R4 ;  /* 0x000000a8a404723c */ /* 0x060ff00000041804 */
[C---:B------:R-:W-:Y:S08]  /*13500*/  HMMA.16816.F32.BF16 R8, R164.reuse, R170, R8 ;  /* 0x000000aaa408723c */ /* 0x040ff00000041808 */
[C---:B-1----:R-:W-:Y:S08]  /*13510*/  HMMA.16816.F32.BF16 R12, R164.reuse, R152, R12 ;  /* 0x00000098a40c723c */ /* 0x042ff0000004180c */
[----:B------:R-:W-:Y:S08]  /*13520*/  HMMA.16816.F32.BF16 R16, R164, R154, R16 ;  /* 0x0000009aa410723c */ /* 0x000ff00000041810 */
[C---:B---3--:R-:W-:Y:S08]  /*13530*/  HMMA.16816.F32.BF16 R4, R172.reuse, R176, R4 ;  /* 0x000000b0ac04723c */ /* 0x048ff00000041804 */
[C---:B------:R-:W-:Y:S08]  /*13540*/  HMMA.16816.F32.BF16 R8, R172.reuse, R178, R8 ;  /* 0x000000b2ac08723c */ /* 0x040ff00000041808 */
[C---:B--2---:R-:W-:Y:S08]  /*13550*/  HMMA.16816.F32.BF16 R12, R172.reuse, R148, R12 ;  /* 0x00000094ac0c723c */ /* 0x044ff0000004180c */
[----:B------:R-:W-:Y:S01]  /*13560*/  HMMA.16816.F32.BF16 R16, R172, R150, R16 ;  /* 0x00000096ac10723c */ /* 0x000fe20000041810 */
[----:B------:R-:W1:Y:S01]  /*13570*/  LDSM.16.M88.4 R148, [R202+0x3800] ;  /* 0x00380000ca94783b */ /* 0x000e620000000200 */
[----:B------:R-:W-:Y:S05]  /*13580*/  DEPBAR.LE SB0, 0x0 ;  /* 0x000080000000791a */ /* 0x000fea0000000000 */
[----:B------:R-:W-:Y:S01]  /*13590*/  BAR.SYNC.DEFER_BLOCKING 0x0 ;  /* 0x0000000000007b1d */ /* 0x000fe20000010000 */
[C---:B----4-:R-:W-:Y:S08]  /*135a0*/  HMMA.16816.F32.BF16 R4, R156.reuse, R160, R4 ;  /* 0x000000a09c04723c */ /* 0x050ff00000041804 */
        /* <DEDUP_REMOVED lines=17> */
[----:B------:R-:W4:Y:S01]  /*136c0*/  MUFU.TANH R181, R181 ;  /* 0x000000b500b57308 */ /* 0x000f220000002400 */
        /* <DEDUP_REMOVED lines=19> */
[----:B--234-:R-:W-:Y:S01]  /*13800*/  IMAD.MOV.U32 R217, RZ, RZ, RZ ;  /* 0x000000ffffd97224 */ /* 0x01cfe200078e00ff */
        /* <DEDUP_REMOVED lines=12> */
[----:B------:R-:W2:Y:S01]  /*138d0*/  @!P2 LDG.E R217, [R6.64] ;  /* 0x0000001806d9a981 */ /* 0x000ea2000c1e1900 */
[----:B------:R-:W-:Y:S04]  /*138e0*/  IMAD R218, R5, c[0x0][0x2b8], R218 ;  /* 0x0000ae0005da7a24 */ /* 0x000fe800078e02da */
[C---:B------:R-:W-:Y:S01]  /*138f0*/  IMAD.WIDE.U32 R8, R218.reuse, c[0x0][0x1e0], RZ ;  /* 0x00007800da087a25 */ /* 0x040fe200078e00ff */
[----:B------:R-:W-:Y:S05]  /*13900*/  SHF.R.S32.HI R5, RZ, 0x1f, R218 ;  /* 0x0000001fff057819 */ /* 0x000fea00000114da */
[----:B------:R-:W-:Y:S04]  /*13910*/  IMAD R5, R5, c[0x0][0x1e0], RZ ;  /* 0x0000780005057a24 */ /* 0x000fe800078e02ff */
[----:B------:R-:W-:Y:S04]  /*13920*/  IMAD R5, R218, c[0x0][0x1e4], R5 ;  /* 0x00007900da057a24 */ /* 0x000fe800078e0205 */
        /* <DEDUP_REMOVED lines=9> */
[----:B------:R-:W2:Y:S04]  /*139c0*/  SHFL.IDX PT, R5, R5, RZ, 0x181f ;  /* 0x00181fff05057589 */ /* 0x000ea800000e0000 */
[----:B------:R-:W3:Y:S01]  /*139d0*/  SHFL.IDX PT, R4, R4, RZ, 0x181f ;  /* 0x00181fff04047589 */ /* 0x000ee200000e0000 */
[C---:B--2---:R-:W-:Y:S05]  /*139e0*/  IADD3 R10, P0, R5.reuse, R230, RZ ;  /* 0x000000e6050a7210 */ /* 0x044fea0007f1e0ff */
[C---:B---3--:R-:W-:Y:S01]  /*139f0*/  IMAD.X R11, R4.reuse, 0x1, R231, P0 ;  /* 0x00000001040b7824 */ /* 0x048fe200000e06e7 */
        /* <DEDUP_REMOVED lines=11> */
.L_x_467:
[----:B--234-:R-:W-:Y:S01]  /*13ab0*/  PLOP3.LUT P0, PT, PT, PT, UP3, 0x80, 0x0 ;  /* 0x000000000000781c */ /* 0x01cfe20003f0f038 */
[----:B------:R-:W0:Y:S01]  /*13ac0*/  LDGDEPBAR ;  /* 0x00000000000079af */ /* 0x000e220000000000 */
[----:B------:R-:W-:Y:S01]  /*13ad0*/  IMAD.MOV.U32 R12, RZ, RZ, R221 ;  /* 0x000000ffff0c7224 */ /* 0x000fe200078e00dd */
[----:B------:R-:W-:Y:S06]  /*13ae0*/  USHF.L.U32 UR5, UR10, 0x5, URZ ;  /* 0x000000050a057899 */ /* 0x000fec000800063f */
[----:B------:R-:W-:Y:S04]  /*13af0*/  IMAD.U32 R5, RZ, RZ, UR5 ;  /* 0x00000005ff057e24 */ /* 0x000fe8000f8e00ff */
[----:B------:R-:W-:Y:S01]  /*13b00*/  @P0 IMAD.HI.U32 R4, R221, c[0x0][0x2c8], RZ ;  /* 0x0000b200dd040a27 */ /* 0x000fe200078e00ff */
[----:B------:R-:W-:Y:S02]  /*13b10*/  PLOP3.LUT P0, PT, PT, PT, UP3, 0x80, 0x0 ;  /* 0x000000000000781c */ /* 0x000fe40003f0f038 */
[----:B------:R-:W-:Y:S11]  /*13b20*/  IADD3 R7, -R222, 0x1, -R5 ;  /* 0x00000001de077810 */ /* 0x000ff60007ffe905 */
[----:B------:R-:W-:Y:S01]  /*13b30*/  @P0 SHF.R.U32.HI R12, RZ, c[0x0][0x2cc], R4 ;  /* 0x0000b300ff0c0a19 */ /* 0x000fe20000011604 */
[----:B------:R-:W-:Y:S01]  /*13b40*/  IMAD.U32 R4, RZ, RZ, UR20 ;  /* 0x00000014ff047e24 */ /* 0x000fe2000f8e00ff */
[----:B------:R-:W-:Y:S03]  /*13b50*/  PLOP3.LUT P0, PT, PT, PT, UP2, 0x40, 0x0 ;  /* 0x000000000000781c */ /* 0x000fe60003f0e828 */
[----:B------:R-:W2:Y:S01]  /*13b60*/  SHFL.IDX PT, R13, R12, RZ, 0x1c1f ;  /* 0x001c1fff0c0d7589 */ /* 0x000ea200000e0000 */
[----:B------:R-:W-:Y:S04]  /*13b70*/  IADD3 R4, -R4, UR11, R7 ;  /* 0x0000000b04047c10 */ /* 0x000fe8000fffe107 */
[C---:B------:R-:W-:Y:S02]  /*13b80*/  IADD3 R7, R4.reuse, c[0x0][0x328], RZ ;  /* 0x0000ca0004077a10 */ /* 0x040fe40007ffe0ff */
[----:B------:R-:W-:Y:S03]  /*13b90*/  IADD3 R4, R4, UR17, RZ ;  /* 0x0000001104047c10 */ /* 0x000fe6000fffe0ff */
[--C-:B--2---:R-:W-:Y:S02]  /*13ba0*/  IMAD.IADD R11, R7, 0x1, R13.reuse ;  /* 0x00000001070b7824 */ /* 0x104fe400078e020d */
        /* <DEDUP_REMOVED lines=9> */
[----:B------:R-:W-:Y:S05]  /*13c40*/  IMAD.MOV.U32 R6, RZ, RZ, c[0x0][0x32c] ;  /* 0x0000cb00ff067624 */ /* 0x000fea00078e00ff */
[----:B------:R-:W-:Y:S11]  /*13c50*/  ISETP.NE.AND P0, PT, R6, 0x1, PT ;  /* 0x000000010600780c */ /* 0x000ff60003f05270 */
[----:B------:R-:W-:Y:S02]  /*13c60*/  @!UPT UIADD3 URZ, URZ, URZ, URZ ;  /* 0x0000003f3f3ff290 */ /* 0x000fe4000fffe03f */
[----:B------:R-:W-:Y:S05]  /*13c70*/  @P0 IMAD.HI.U32 R6, R8, c[0x0][0x330], RZ ;  /* 0x0000cc0008060a27 */ /* 0x000fea00078e00ff */
[----:B------:R-:W-:Y:S04]  /*13c80*/  @P0 SHF.R.U32.HI R8, RZ, c[0x0][0x334], R6 ;  /* 0x0000cd00ff080a19 */ /* 0x000fe80000011606 */
[----:B------:R-:W-:Y:S01]  /*13c90*/  LOP3.LUT R8, RZ, R8, RZ, 0x33, !PT ;  /* 0x00000008ff087212 */ /* 0x000fe200078e33ff */
[----:B------:R-:W-:-:S05]  /*13ca0*/  BRA `(.L_x_471) ;  /* 0x0000005000007947 */ /* 0x000fca0003800000 */
.L_x_470:
[----:B------:R-:W-:Y:S04]  /*13cb0*/  MOV R6, c[0x0][0x32c] ;  /* 0x0000cb0000067a02 */ /* 0x000fe80000000f00 */
[----:B------:R-:W-:Y:S11]  /*13cc0*/  ISETP.NE.AND P0, PT, R6, 0x1, PT ;  /* 0x000000010600780c */ /* 0x000ff60003f05270 */
[----:B------:R-:W-:Y:S02]  /*13cd0*/  @!UPT UIADD3 URZ, URZ, URZ, URZ ;  /* 0x0000003f3f3ff290 */ /* 0x000fe4000fffe03f */
[----:B------:R-:W-:Y:S05]  /*13ce0*/  @P0 IMAD.HI.U32 R6, R8, c[0x0][0x330], RZ ;  /* 0x0000cc0008060a27 */ /* 0x000fea00078e00ff */
[----:B------:R-:W-:Y:S02]  /*13cf0*/  @P0 SHF.R.U32.HI R8, RZ, c[0x0][0x334], R6 ;  /* 0x0000cd00ff080a19 */ /* 0x000fe40000011606 */
.L_x_471:
[----:B------:R-:W-:Y:S05]  /*13d00*/  BSYNC B0 ;  /* 0x0000000000007941 */ /* 0x000fea0003800000 */
.L_x_469:
[----:B------:R-:W-:Y:S04]  /*13d10*/  IMAD R13, R8, c[0x0][0x32c], -R5 ;  /* 0x0000cb00080d7a24 */ /* 0x000fe800078e0a05 */
[----:B------:R-:W-:Y:S05]  /*13d20*/  IMAD.IADD R8, R13, 0x1, -R222 ;  /* 0x000000010d087824 */ /* 0x000fea00078e0ade */
[----:B------:R-:W-:Y:S02]  /*13d30*/  IADD3 R6, R8, c[0x0][0x32c], RZ ;  /* 0x0000cb0008067a10 */ /* 0x000fe40007ffe0ff */
[----:B------:R-:W-:Y:S02]  /*13d40*/  IMNMX R9, R9, R8, !PT ;  /* 0x0000000809097217 */ /* 0x000fe40007800200 */
[----:B------:R-:W-:Y:S02]  /*13d50*/  IMNMX R11, R11, R6, PT ;  /* 0x000000060b0b7217 */ /* 0x000fe40003800200 */
.L_x_468:
[----:B------:R-:W-:Y:S06]  /*13d60*/  UISETP.GT.AND UP0, UPT, UR10, -0x1, UPT ;  /* 0xffffffff0a00788c */ /* 0x000fec000bf04270 */
[----:B------:R-:W-:Y:S04]  /*13d70*/  PLOP3.LUT P0, PT, PT, PT, UP0, 0x80, 0x0 ;  /* 0x000000000000781c */ /* 0x000fe80003f0f008 */
[----:B------:R-:W-:Y:S04]  /*13d80*/  ISETP.GT.AND P0, PT, R9, RZ, P0 ;  /* 0x000000ff0900720c */ /* 0x000fe80000704270 */
[----:B------:R-:W-:Y:S04]  /*13d90*/  ISETP.LT.OR P0, PT, R11, 0x1, P0 ;  /* 0x000000010b00780c */ /* 0x000fe80000701670 */
[----:B------:R-:W-:Y:S02]  /*13da0*/  FSEL R10, R0, -INF , !P0 ;  /* 0xff800000000a7808 */ /* 0x000fe40004000000 */
[----:B------:R-:W-:Y:S01]  /*13db0*/  PLOP3.LUT P0, PT, PT, PT, UP0, 0x80, 0x0 ;  /* 0x000000000000781c */ /* 0x000fe20003f0f008 */
[----:B------:R-:W2:Y:S03]  /*13dc0*/  SHFL.IDX PT, R0, R12, 0x1, 0x1c1f ;  /* 0x003c1f000c007f89 */ /* 0x000ea600000e0000 */
[----:B------:R-:W-:Y:S04]  /*13dd0*/  ISETP.GT.AND P0, PT, R9, 0x1, P0 ;  /* 0x000000010900780c */ /* 0x000fe80000704270 */
[----:B------:R-:W-:Y:S04]  /*13de0*/  ISETP.LT.OR P0, PT, R11, 0x2, P0 ;  /* 0x000000020b00780c */ /* 0x000fe80000701670 */
[----:B-1----:R-:W-:Y:S02]  /*13df0*/  FSEL R182, R182, -INF , !P0 ;  /* 0xff800000b6b67808 */ /* 0x002fe40004000000 */
[----:B------:R-:W-:Y:S04]  /*13e00*/  PLOP3.LUT P0, PT, PT, PT, UP0, 0x80, 0x0 ;  /* 0x000000000000781c */ /* 0x000fe80003f0f008 */
[----:B------:R-:W-:Y:S04]  /*13e10*/  ISETP.GT.AND P0, PT, R9, 0x8, P0 ;  /* 0x000000080900780c */ /* 0x000fe80000704270 */
[----:B------:R-:W-:Y:S01]  /*13e20*/  ISETP.LT.OR P0, PT, R11, 0x9, P0 ;  /* 0x000000090b00780c */ /* 0x000fe20000701670 */
[--C-:B--2---:R-:W-:Y:S03]  /*13e30*/  IMAD.IADD R7, R7, 0x1, R0.reuse ;  /* 0x0000000107077824 */ /* 0x104fe600078e0200 */
[----:B------:R-:W-:Y:S01]  /*13e40*/  FSEL R8, R185, -INF , !P0 ;  /* 0xff800000b9087808 */ /* 0x000fe20004000000 */
[----:B------:R-:W-:Y:S01]  /*13e50*/  IMAD.IADD R4, R4, 0x1, R0 ;  /* 0x0000000104047824 */ /* 0x000fe200078e0200 */
[----:B------:R-:W-:Y:S04]  /*13e60*/  PLOP3.LUT P0, PT, PT, PT, UP0, 0x80, 0x0 ;  /* 0x000000000000781c */ /* 0x000fe80003f0f008 */
[----:B------:R-:W-:Y:S04]  /*13e70*/  ISETP.GT.AND P0, PT, R9, 0x9, P0 ;  /* 0x000000090900780c */ /* 0x000fe80000704270 */
[----:B------:R-:W-:Y:S04]  /*13e80*/  ISETP.LT.OR P0, PT, R11, 0xa, P0 ;  /* 0x0000000a0b00780c */ /* 0x000fe80000701670 */
[----:B------:R-:W-:Y:S02]  /*13e90*/  FSEL R6, R186, -INF , !P0 ;  /* 0xff800000ba067808 */ /* 0x000fe40004000000 */
        /* <DEDUP_REMOVED lines=16> */
[----:B------:R-:W-:Y:S11]  /*13fa0*/  PLOP3.LUT P0, PT, PT, PT, UP2, 0x40, 0x0 ;  /* 0x000000000000781c */ /* 0x000ff60003f0e828 */
[----:B------:R-:W-:Y:S02]  /*13fb0*/  @!UPT UIADD3 URZ, URZ, URZ, URZ ;  /* 0x0000003f3f3ff290 */ /* 0x000fe4000fffe03f */
        /* <DEDUP_REMOVED lines=15> */
.L_x_474:
[----:B------:R-:W-:Y:S04]  /*140b0*/  MOV R0, c[0x0][0x32c] ;  /* 0x0000cb0000007a02 */ /* 0x000fe80000000f00 */
[----:B------:R-:W-:Y:S11]  /*140c0*/  ISETP.NE.AND P0, PT, R0, 0x1, PT ;  /* 0x000000010000780c */ /* 0x000ff60003f05270 */
[----:B------:R-:W-:Y:S02]  /*140d0*/  @!UPT UIADD3 URZ, URZ, URZ, URZ ;  /* 0x0000003f3f3ff290 */ /* 0x000fe4000fffe03f */
[----:B------:R-:W-:Y:S05]  /*140e0*/  @P0 IMAD.HI.U32 R0, R12, c[0x0][0x330], RZ ;  /* 0x0000cc000c000a27 */ /* 0x000fea00078e00ff */
[----:B------:R-:W-:Y:S02]  /*140f0*/  @P0 SHF.R.U32.HI R12, RZ, c[0x0][0x334], R0 ;  /* 0x0000cd00ff0c0a19 */ /* 0x000fe40000011600 */
.L_x_475:
[----:B------:R-:W-:Y:S05]  /*14100*/  BSYNC B0 ;  /* 0x0000000000007941 */ /* 0x000fea0003800000 */
.L_x_473:
[----:B------:R-:W-:Y:S04]  /*14110*/  IMAD R5, R12, c[0x0][0x32c], -R5 ;  /* 0x0000cb000c057a24 */ /* 0x000fe800078e0a05 */
[----:B------:R-:W-:Y:S05]  /*14120*/  IMAD.IADD R5, R5, 0x1, -R222 ;  /* 0x0000000105057824 */ /* 0x000fea00078e0ade */
[----:B------:R-:W-:Y:S02]  /*14130*/  IADD3 R0, R5, c[0x0][0x32c], RZ ;  /* 0x0000cb0005007a10 */ /* 0x000fe40007ffe0ff */
[----:B------:R-:W-:Y:S02]  /*14140*/  IMNMX R4, R4, R5, !PT ;  /* 0x0000000504047217 */ /* 0x000fe40007800200 */
[----:B------:R-:W-:Y:S02]  /*14150*/  IMNMX R7, R7, R0, PT ;  /* 0x0000000007077217 */ /* 0x000fe40003800200 */
.L_x_472:
[----:B------:R-:W-:Y:S01]  /*14160*/  PLOP3.LUT P0, PT, PT, PT, UP0, 0x80, 0x0 ;  /* 0x000000000000781c */ /* 0x000fe20003f0f008 */
[----:B------:R-:W-:Y:S01]  /*14170*/  LDSM.16.MT88.4 R156, [R206+0x8080] ;  /* 0x00808000ce9c783b */ /* 0x000fe20000004200 */
[----:B------:R-:W-:Y:S02]  /*14180*/  FMNMX.FTZ R5, R10, R3, !PT ;  /* 0x000000030a057209 */ /* 0x000fe40007810000 */
[----:B------:R-:W-:Y:S02]  /*14190*/  ISETP.GT.AND P0, PT, R4, RZ, P0 ;  /* 0x000000ff0400720c */ /* 0x000fe40000704270 */
[----:B------:R-:W-:Y:S02]  /*141a0*/  FMNMX.FTZ R5, R182, R5, !PT ;  /* 0x00000005b6057209 */ /* 0x000fe40007810000 */
[C---:B------:R-:W-:Y:S01]  /*141b0*/  ISETP.LT.OR P0, PT, R7.reuse, 0x1, P0 ;  /* 0x000000010700780c */ /* 0x040fe20000701670 */
[----:B------:R-:W-:Y:S01]  /*141c0*/  LDSM.16.MT88.4 R172, [R204+0x9880] ;  /* 0x00988000ccac783b */ /* 0x000fe20000004200 */
[----:B------:R-:W-:Y:S02]  /*141d0*/  FMNMX.FTZ R5, R8, R5, !PT ;  /* 0x0000000508057209 */ /* 0x000fe40007810000 */
[----:B------:R-:W-:Y:S02]  /*141e0*/  FSEL R13, R180, -INF , !P0 ;  /* 0xff800000b40d7808 */ /* 0x000fe40004000000 */
[----:B------:R-:W-:Y:S02]  /*141f0*/  PLOP3.LUT P0, PT, PT, PT, UP0, 0x80, 0x0 ;  /* 0x000000000000781c */ /* 0x000fe40003f0f008 */
[----:B------:R-:W-:Y:S01]  /*14200*/  FMNMX.FTZ R5, R6, R5, !PT ;  /* 0x0000000506057209 */ /* 0x000fe20007810000 */
[----:B------:R-:W-:Y:S01]  /*14210*/  LDSM.16.MT88.4 R176, [R211+0xa880] ;  /* 0x00a88000d3b0783b */ /* 0x000fe20000004200 */
[----:B------:R-:W-:Y:S02]  /*14220*/  ISETP.GT.AND P0, PT, R4, 0x1, P0 ;  /* 0x000000010400780c */ /* 0x000fe40000704270 */
[----:B------:R-:W-:Y:S02]  /*14230*/  FMNMX.FTZ R5, R168, R5, !PT ;  /* 0x00000005a8057209 */ /* 0x000fe40007810000 */
[----:B------:R-:W-:Y:S02]  /*14240*/  ISETP.LT.OR P0, PT, R7, 0x2, P0 ;  /* 0x000000020700780c */ /* 0x000fe40000701670 */
[----:B------:R-:W-:Y:S01]  /*14250*/  FMNMX.FTZ R5, R166, R5, !PT ;  /* 0x00000005a6057209 */ /* 0x000fe20007810000 */
[----:B------:R-:W-:Y:S01]  /*14260*/  LDSM.16.MT88.4 R192, [R206+0xb880] ;  /* 0x00b88000cec0783b */ /* 0x000fe20000004200 */
[----:B------:R-:W-:Y:S02]  /*14270*/  FSEL R181, R181, -INF , !P0 ;  /* 0xff800000b5b57808 */ /* 0x000fe40004000000 */
[----:B------:R-:W-:Y:S02]  /*14280*/  PLOP3.LUT P0, PT, PT, PT, UP0, 0x80, 0x0 ;  /* 0x000000000000781c */ /* 0x000fe40003f0f008 */
[----:B------:R-:W-:Y:S02]  /*14290*/  FMNMX.FTZ R5, R164, R5, !PT ;  /* 0x00000005a4057209 */ /* 0x000fe40007810000 */
[----:B------:R-:W-:Y:S02]  /*142a0*/  ISETP.GT.AND P0, PT, R4, 0x8, P0 ;  /* 0x000000080400780c */ /* 0x000fe40000704270 */
[----:B------:R-:W-:Y:S02]  /*142b0*/  FMNMX.FTZ R0, R162, R5, !PT ;  /* 0x00000005a2007209 */ /* 0x000fe40007810000 */
[----:B------:R-:W-:Y:S02]  /*142c0*/  ISETP.LT.OR P0, PT, R7, 0x9, P0 ;  /* 0x000000090700780c */ /* 0x000fe40000701670 */
[----:B------:R-:W-:Y:S01]  /*142d0*/  FMNMX.FTZ R12, R13, R2, !PT ;  /* 0x000000020d0c7209 */ /* 0x000fe20007810000 */
[----:B------:R-:W1:Y:S01]  /*142e0*/  SHFL.BFLY PT, R5, R0, 0x2, 0x1f ;  /* 0x0c401f0000057f89 */ /* 0x000e6200000e0000 */
[----:B------:R-:W-:Y:S02]  /*142f0*/  FSEL R11, R184, -INF , !P0 ;  /* 0xff800000b80b7808 */ /* 0x000fe40004000000 */
[----:B------:R-:W-:Y:S02]  /*14300*/  PLOP3.LUT P0, PT, PT, PT, UP0, 0x80, 0x0 ;  /* 0x000000000000781c */ /* 0x000fe40003f0f008 */
[----:B------:R-:W-:Y:S02]  /*14310*/  FMNMX.FTZ R12, R181, R12, !PT ;  /* 0x0000000cb50c7209 */ /* 0x000fe40007810000 */
[C---:B------:R-:W-:Y:S01]  /*14320*/  ISETP.GT.AND P0, PT, R4.reuse, 0x9, P0 ;  /* 0x000000090400780c */ /* 0x040fe20000704270 */
[----:B------:R-:W-:Y:S01]  /*14330*/  LDSM.16.MT88.4 R184, [R204+0xa880] ;  /* 0x00a88000ccb8783b */ /* 0x000fe20000004200 */
[----:B------:R-:W-:Y:S02]  /*14340*/  FMNMX.FTZ R12, R11, R12, !PT ;  /* 0x0000000c0b0c7209 */ /* 0x000fe40007810000 */
[----:B------:R-:W-:Y:S04]  /*14350*/  ISETP.LT.OR P0, PT, R7, 0xa, P0 ;  /* 0x0000000a0700780c */ /* 0x000fe80000701670 */
[----:B------:R-:W-:Y:S02]  /*14360*/  FSEL R9, R183, -INF , !P0 ;  /* 0xff800000b7097808 */ /* 0x000fe40004000000 */
[----:B------:R-:W-:Y:S02]  /*14370*/  PLOP3.LUT P0, PT, PT, PT, UP0, 0x80, 0x0 ;  /* 0x000000000000781c */ /* 0x000fe40003f0f008 */
[----:B------:R-:W-:Y:S02]  /*14380*/  FMNMX.FTZ R14, R9, R12, !PT ;  /* 0x0000000c090e7209 */ /* 0x000fe40007810000 */
[C---:B------:R-:W-:Y:S04]  /*14390*/  ISETP.GT.AND P0, PT, R4.reuse, 0x10, P0 ;  /* 0x000000100400780c */ /* 0x040fe80000704270 */
[----:B------:R-:W-:Y:S04]  /*143a0*/  ISETP.LT.OR P0, PT, R7, 0x11, P0 ;  /* 0x000000110700780c */ /* 0x000fe80000701670 */
[----:B------:R-:W-:Y:S02]  /*143b0*/  FSEL R165, R189, -INF , !P0 ;  /* 0xff800000bda57808 */ /* 0x000fe40004000000 */
[----:B------:R-:W-:Y:S02]  /*143c0*/  PLOP3.LUT P0, PT, PT, PT, UP0, 0x80, 0x0 ;  /* 0x000000000000781c */ /* 0x000fe40003f0f008 */
[----:B------:R-:W-:Y:S02]  /*143d0*/  FMNMX.FTZ R14, R165, R14, !PT ;  /* 0x0000000ea50e7209 */ /* 0x000fe40007810000 */
[----:B------:R-:W-:Y:S04]  /*143e0*/  ISETP.GT.AND P0, PT, R4, 0x11, P0 ;  /* 0x000000110400780c */ /* 0x000fe80000704270 */
[C---:B------:R-:W-:Y:S04]  /*143f0*/  ISETP.LT.OR P0, PT, R7.reuse, 0x12, P0 ;  /* 0x000000120700780c */ /* 0x040fe80000701670 */
[----:B------:R-:W-:Y:S02]  /*14400*/  FSEL R163, R188, -INF , !P0 ;  /* 0xff800000bca37808 */ /* 0x000fe40004000000 */
[----:B------:R-:W-:Y:S04]  /*14410*/  PLOP3.LUT P0, PT, PT, PT, UP0, 0x80, 0x0 ;  /* 0x000000000000781c */ /* 0x000fe80003f0f008 */
[----:B------:R-:W-:Y:S02]  /*14420*/  ISETP.GT.AND P0, PT, R4, 0x18, P0 ;  /* 0x000000180400780c */ /* 0x000fe40000704270 */
[----:B-1----:R-:W-:Y:S02]  /*14430*/  FMNMX.FTZ R12, R0, R5, !PT ;  /* 0x00000005000c7209 */ /* 0x002fe40007810000 */
[----:B------:R-:W-:Y:S02]  /*14440*/  ISETP.LT.OR P0, PT, R7, 0x19, P0 ;  /* 0x000000190700780c */ /* 0x000fe40000701670 */
[----:B------:R-:W-:Y:S01]  /*14450*/  FMNMX.FTZ R0, R163, R14, !PT ;  /* 0x0000000ea3007209 */ /* 0x000fe20007810000 */
[----:B------:R-:W1:Y:S01]  /*14460*/  SHFL.BFLY PT, R15, R12, 0x1, 0x1f ;  /* 0x0c201f000c0f7f89 */ /* 0x000e6200000e0000 */
[----:B------:R-:W-:Y:S02]  /*14470*/  FSEL R161, R191, -INF , !P0 ;  /* 0xff800000bfa17808 */ /* 0x000fe40004000000 */
[----:B------:R-:W-:Y:S01]  /*14480*/  PLOP3.LUT P0, PT, PT, PT, UP0, 0x80, 0x0 ;  /* 0x000000000000781c */ /* 0x000fe20003f0f008 */
[----:B------:R-:W-:Y:S01]  /*14490*/  UISETP.GT.AND UP0, UPT, UR10, UR4, UPT ;  /* 0x000000040a00728c */ /* 0x000fe2000bf04270 */
[----:B------:R-:W-:Y:S01]  /*144a0*/  FMNMX.FTZ R0, R161, R0, !PT ;  /* 0x00000000a1007209 */ /* 0x000fe20007810000 */
[----:B------:R-:W-:Y:S01]  /*144b0*/  UIADD3 UR10, UR10, -0x1, URZ ;  /* 0xffffffff0a0a7890 */ /* 0x000fe2000fffe03f */
[----:B------:R-:W-:Y:S04]  /*144c0*/  ISETP.GT.AND P0, PT, R4, 0x19, P0 ;  /* 0x000000190400780c */ /* 0x000fe80000704270 */
[----:B------:R-:W-:Y:S04]  /*144d0*/  ISETP.LT.OR P0, PT, R7, 0x1a, P0 ;  /* 0x0000001a0700780c */ /* 0x000fe80000701670 */
[----:B------:R-:W-:Y:S02]  /*144e0*/  FSEL R149, R190, -INF , !P0 ;  /* 0xff800000be957808 */ /* 0x000fe40004000000 */
[----:B------:R-:W-:Y:S02]  /*144f0*/  LDSM.16.MT88.4 R188, [R211+0xb880] ;  /* 0x00b88000d3bc783b */ /* 0x000fe40000004200 */
[----:B------:R-:W-:Y:S02]  /*14500*/  FMNMX.FTZ R4, R149, R0, !PT ;  /* 0x0000000095047209 */ /* 0x000fe40007810000 */
[----:B-1----:R-:W-:Y:S04]  /*14510*/  FMNMX.FTZ R0, R12, R15, !PT ;  /* 0x0000000f0c007209 */ /* 0x002fe80007810000 */
[----:B------:R-:W1:Y:S01]  /*14520*/  SHFL.BFLY PT, R7, R4, 0x2, 0x1f ;  /* 0x0c401f0004077f89 */ /* 0x000e6200000e0000 */
[C---:B------:R-:W-:Y:S01]  /*14530*/  FSETP.NEU.FTZ.AND P0, PT, R0.reuse, -INF , PT ;  /* 0xff8000000000780b */ /* 0x040fe20003f1d000 */
[----:B------:R-:W-:Y:S05]  /*14540*/  FMUL.FTZ R167, R0, c[0x0][0x2d0] ;  /* 0x0000b40000a77a20 */ /* 0x000fea0000410000 */
[----:B------:R-:W-:Y:S05]  /*14550*/  FSEL R167, R167, RZ, P0 ;  /* 0x000000ffa7a77208 */ /* 0x000fea0000000000 */
[--C-:B------:R-:W-:Y:S02]  /*14560*/  FFMA.FTZ R151, R182, c[0x0][0x2d0], -R167.reuse ;  /* 0x0000b400b6977a23 */ /* 0x100fe400000108a7 */
[--C-:B------:R-:W-:Y:S02]  /*14570*/  FFMA.FTZ R236, R10, c[0x0][0x2d0], -R167.reuse ;  /* 0x0000b4000aec7a23 */ /* 0x100fe400000108a7 */
[--C-:B------:R-:W-:Y:S02]  /*14580*/  FFMA.FTZ R150, R8, c[0x0][0x2d0], -R167.reuse ;  /* 0x0000b40008967a23 */ /* 0x100fe400000108a7 */
[--C-:B------:R-:W-:Y:S01]  /*14590*/  FFMA.FTZ R237, R6, c[0x0][0x2d0], -R167.reuse ;  /* 0x0000b40006ed7a23 */ /* 0x100fe200000108a7 */
[----:B------:R-:W-:Y:S01]  /*145a0*/  MUFU.EX2 R151, R151 ;  /* 0x0000009700977308 */ /* 0x000fe20000000800 */
[--C-:B------:R-:W-:Y:S01]  /*145b0*/  FFMA.FTZ R242, R168, c[0x0][0x2d0], -R167.reuse ;  /* 0x0000b400a8f27a23 */ /* 0x100fe200000108a7 */
[----:B-1----:R-:W-:Y:S01]  /*145c0*/  FMNMX.FTZ R5, R4, R7, !PT ;  /* 0x0000000704057209 */ /* 0x002fe20007810000 */
[----:B------:R-:W-:Y:S01]  /*145d0*/  LDSM.16.MT88.4 R168, [R206+0x9880] ;  /* 0x00988000cea8783b */ /* 0x000fe20000004200 */
[----:B------:R-:W-:Y:S01]  /*145e0*/  FSEL R4, R0, RZ, P0 ;  /* 0x000000ff00047208 */ /* 0x000fe20000000000 */
[--C-:B------:R-:W-:Y:S02]  /*145f0*/  FFMA.FTZ R243, R166, c[0x0][0x2d0], -R167.reuse ;  /* 0x0000b400a6f37a23 */ /* 0x100fe400000108a7 */
[----:B------:R-:W-:Y:S02]  /*14600*/  FFMA.FTZ R244, R164, c[0x0][0x2d0], -R167 ;  /* 0x0000b400a4f47a23 */ /* 0x000fe400000108a7 */
[----:B------:R-:W-:Y:S01]  /*14610*/  FADD.FTZ R3, -R4, R3 ;  /* 0x0000000304037221 */ /* 0x000fe20000010100 */
[----:B------:R-:W1:Y:S01]  /*14620*/  MUFU.EX2 R236, R236 ;  /* 0x000000ec00ec7308 */ /* 0x000e620000000800 */
[----:B------:R-:W2:Y:S01]  /*14630*/  SHFL.BFLY PT, R148, R5, 0x1, 0x1f ;  /* 0x0c201f0005947f89 */ /* 0x000ea200000e0000 */
[----:B------:R-:W-:Y:S02]  /*14640*/  FFMA.FTZ R167, R162, c[0x0][0x2d0], -R167 ;  /* 0x0000b400a2a77a23 */ /* 0x000fe400000108a7 */
[----:B------:R-:W-:Y:S06]  /*14650*/  FMUL.FTZ R6, R3, c[0x0][0x2d0] ;  /* 0x0000b40003067a20 */ /* 0x000fec0000410000 */
[----:B------:R-:W3:Y:S10]  /*14660*/  MUFU.EX2 R3, R6 ;  /* 0x0000000600037308 */ /* 0x000ef40000000800 */
[----:B------:R-:W-:Y:S01]  /*14670*/  MUFU.EX2 R150, R150 ;  /* 0x0000009600967308 */ /* 0x000fe20000000800 */
[----:B-1----:R-:W-:Y:S02]  /*14680*/  F2FP.BF16.PACK_AB R152, R151, R236 ;  /* 0x000000ec9798723e */ /* 0x002fe400000010ff */
[----:B--2---:R-:W-:Y:S04]  /*14690*/  FMNMX.FTZ R148, R148, R5, !PT ;  /* 0x0000000594947209 */ /* 0x004fe80007810000 */
[C---:B------:R-:W-:Y:S01]  /*146a0*/  FSETP.NEU.FTZ.AND P0, PT, R148.reuse, -INF , PT ;  /* 0xff8000009400780b */ /* 0x040fe20003f1d000 */
[C---:B------:R-:W-:Y:S02]  /*146b0*/  FMUL.FTZ R160, R148.reuse, c[0x0][0x2d0] ;  /* 0x0000b40094a07a20 */ /* 0x040fe40000410000 */
[----:B------:R-:W1:Y:S01]  /*146c0*/  MUFU.EX2 R237, R237 ;  /* 0x000000ed00ed7308 */ /* 0x000e620000000800 */
[----:B------:R-:W-:Y:S01]  /*146d0*/  FSEL R5, R148, RZ, P0 ;  /* 0x000000ff94057208 */ /* 0x000fe20000000000 */
[C---:B---3--:R-:W-:Y:S01]  /*146e0*/  FMUL.FTZ R4, R3.reuse, R144 ;  /* 0x0000009003047220 */ /* 0x048fe20000410000 */
[----:B------:R-:W-:Y:S01]  /*146f0*/  FSEL R160, R160, RZ, P0 ;  /* 0x000000ffa0a07208 */ /* 0x000fe20000000000 */
[----:B------:R-:W-:Y:S01]  /*14700*/  FMUL.FTZ R8, R3, R140 ;  /* 0x0000008c03087220 */ /* 0x000fe20000410000 */
[----:B------:R-:W-:Y:S01]  /*14710*/  PLOP3.LUT P0, PT, PT, PT, UP0, 0x80, 0x0 ;  /* 0x000000000000781c */ /* 0x000fe20003f0f008 */
[----:B------:R-:W-:Y:S02]  /*14720*/  FADD.FTZ R5, -R5, R2 ;  /* 0x0000000205057221 */ /* 0x000fe40000010100 */
[--C-:B------:R-:W-:Y:S02]  /*14730*/  FFMA.FTZ R241, R13, c[0x0][0x2d0], -R160.reuse ;  /* 0x0000b4000df17a23 */ /* 0x100fe400000108a0 */
[----:B------:R2:W-:Y:S01]  /*14740*/  MUFU.EX2 R245, R167 ;  /* 0x000000a700f57308 */ /* 0x0005e20000000800 */
[----:B------:R-:W3:Y:S01]  /*14750*/  LDSM.16.MT88.4 R12, [R211+0x8080] ;  /* 0x00808000d30c783b */ /* 0x000ee20000004200 */
[--C-:B------:R-:W-:Y:S02]  /*14760*/  FFMA.FTZ R240, R181, c[0x0][0x2d0], -R160.reuse ;  /* 0x0000b400b5f07a23 */ /* 0x100fe400000108a0 */
[--C-:B------:R-:W-:Y:S02]  /*14770*/  FFMA.FTZ R239, R11, c[0x0][0x2d0], -R160.reuse ;  /* 0x0000b4000bef7a23 */ /* 0x100fe400000108a0 */
[--C-:B------:R-:W-:Y:S02]  /*14780*/  FFMA.FTZ R238, R9, c[0x0][0x2d0], -R160.reuse ;  /* 0x0000b40009ee7a23 */ /* 0x100fe400000108a0 */
[----:B------:R-:W-:Y:S01]  /*14790*/  FMUL.FTZ R2, R5, c[0x0][0x2d0] ;  /* 0x0000b40005027a20 */ /* 0x000fe20000410000 */
[----:B------:R-:W-:Y:S01]  /*147a0*/  LDSM.16.MT88.4 R180, [R206+0xa880] ;  /* 0x00a88000ceb4783b */ /* 0x000fe20000004200 */
[----:B------:R-:W-:Y:S01]  /*147b0*/  MUFU.EX2 R241, R241 ;  /* 0x000000f100f17308 */ /* 0x000fe20000000800 */
[C---:B------:R-:W-:Y:S02]  /*147c0*/  FMUL.FTZ R5, R3.reuse, R145 ;  /* 0x0000009103057220 */ /* 0x040fe40000410000 */
[----:B------:R-:W-:Y:S01]  /*147d0*/  FMUL.FTZ R9, R3, R141 ;  /* 0x0000008d03097220 */ /* 0x000fe20000410000 */
[----:B-1----:R-:W-:Y:S01]  /*147e0*/  F2FP.BF16.PACK_AB R154, R237, R150 ;  /* 0x00000096ed9a723e */ /* 0x002fe200000010ff */
[C---:B------:R-:W-:Y:S02]  /*147f0*/  FMUL.FTZ R16, R3.reuse, R132 ;  /* 0x0000008403107220 */ /* 0x040fe40000410000 */
[----:B------:R-:W-:Y:S02]  /*14800*/  FMUL.FTZ R17, R3, R133 ;  /* 0x0000008503117220 */ /* 0x000fe40000410000 */
[--C-:B------:R-:W-:Y:S01]  /*14810*/  FFMA.FTZ R246, R165, c[0x0][0x2d0], -R160.reuse ;  /* 0x0000b400a5f67a23 */ /* 0x100fe200000108a0 */
[----:B------:R-:W1:Y:S01]  /*14820*/  MUFU.EX2 R2, R2 ;  /* 0x0000000200027308 */ /* 0x000e620000000800 */
[--C-:B------:R-:W-:Y:S02]  /*14830*/  FFMA.FTZ R247, R163, c[0x0][0x2d0], -R160.reuse ;  /* 0x0000b400a3f77a23 */ /* 0x100fe400000108a0 */
[--C-:B------:R-:W-:Y:S01]  /*14840*/  FFMA.FTZ R248, R161, c[0x0][0x2d0], -R160.reuse ;  /* 0x0000b400a1f87a23 */ /* 0x100fe200000108a0 */
[----:B--2---:R-:W-:Y:S01]  /*14850*/  LDSM.16.MT88.4 R164, [R204+0x8880] ;  /* 0x00888000cca4783b */ /* 0x004fe20000004200 */
[----:B------:R-:W-:Y:S02]  /*14860*/  FFMA.FTZ R160, R149, c[0x0][0x2d0], -R160 ;  /* 0x0000b40095a07a23 */ /* 0x000fe400000108a0 */
[C---:B------:R-:W-:Y:S02]  /*14870*/  FMUL.FTZ R28, R3.reuse, R28 ;  /* 0x0000001c031c7220 */ /* 0x040fe40000410000 */
[C---:B------:R-:W-:Y:S01]  /*14880*/  FMUL.FTZ R29, R3.reuse, R29 ;  /* 0x0000001d031d7220 */ /* 0x040fe20000410000 */
[----:B------:R-:W2:Y:S01]  /*14890*/  MUFU.EX2 R240, R240 ;  /* 0x000000f000f07308 */ /* 0x000ea20000000800 */
        /* <DEDUP_REMOVED lines=8> */
[C---:B-1----:R-:W-:Y:S02]  /*14920*/  FMUL.FTZ R6, R2.reuse, R146 ;  /* 0x0000009202067220 */ /* 0x042fe40000410000 */
[C---:B------:R-:W-:Y:S02]  /*14930*/  FMUL.FTZ R7, R2.reuse, R147 ;  /* 0x0000009302077220 */ /* 0x040fe40000410000 */
[----:B------:R-:W1:Y:S01]  /*14940*/  LDSM.16.MT88.4 R144, [R205+0x8080] ;  /* 0x00808000cd90783b */ /* 0x000e620000004200 */
[----:B------:R-:W4:Y:S01]  /*14950*/  MUFU.EX2 R238, R238 ;  /* 0x000000ee00ee7308 */ /* 0x000f220000000800 */
[C---:B------:R-:W-:Y:S02]  /*14960*/  FMUL.FTZ R10, R2.reuse, R142 ;  /* 0x0000008e020a7220 */ /* 0x040fe40000410000 */
[----:B------:R-:W-:Y:S01]  /*14970*/  FMUL.FTZ R11, R2, R143 ;  /* 0x0000008f020b7220 */ /* 0x000fe20000410000 */
[----:B--2---:R-:W-:Y:S01]  /*14980*/  F2FP.BF16.PACK_AB R153, R240, R241 ;  /* 0x000000f1f099723e */ /* 0x004fe200000010ff */
[C---:B------:R-:W-:Y:S02]  /*14990*/  FMUL.FTZ R18, R2.reuse, R134 ;  /* 0x0000008602127220 */ /* 0x040fe40000410000 */
[C---:B------:R-:W-:Y:S01]  /*149a0*/  FMUL.FTZ R19, R2.reuse, R135 ;  /* 0x0000008702137220 */ /* 0x040fe20000410000 */
[----:B------:R-:W-:Y:S01]  /*149b0*/  LDSM.16.MT88.4 R140, [R206+0x9080] ;  /* 0x00908000ce8c783b */ /* 0x000fe20000004200 */
[C---:B------:R-:W-:Y:S01]  /*149c0*/  FMUL.FTZ R30, R2.reuse, R30 ;  /* 0x0000001e021e7220 */ /* 0x040fe20000410000 */
[----:B------:R2:W-:Y:S01]  /*149d0*/  MUFU.EX2 R149, R160 ;  /* 0x000000a000957308 */ /* 0x0005e20000000800 */
[C---:B------:R-:W-:Y:S02]  /*149e0*/  FMUL.FTZ R31, R2.reuse, R31 ;  /* 0x0000001f021f7220 */ /* 0x040fe40000410000 */
[C---:B------:R-:W-:Y:S02]  /*149f0*/  FMUL.FTZ R34, R2.reuse, R34 ;  /* 0x0000002202227220 */ /* 0x040fe40000410000 */
[C---:B------:R-:W-:Y:S01]  /*14a00*/  FMUL.FTZ R35, R2.reuse, R35 ;  /* 0x0000002302237220 */ /* 0x040fe20000410000 */
[----:B------:R-:W-:Y:S01]  /*14a10*/  LDSM.16.MT88.4 R132, [R211+0x9080] ;  /* 0x00908000d384783b */ /* 0x000fe20000004200 */
[C---:B------:R-:W-:Y:S02]  /*14a20*/  FMUL.FTZ R38, R2.reuse, R38 ;  /* 0x0000002602267220 */ /* 0x040fe40000410000 */
[C---:B------:R-:W-:Y:S01]  /*14a30*/  FMUL.FTZ R39, R2.reuse, R39 ;  /* 0x0000002702277220 */ /* 0x040fe20000410000 */
[----:B------:R-:W-:Y:S01]  /*14a40*/  MUFU.EX2 R242, R242 ;  /* 0x000000f200f27308 */ /* 0x000fe20000000800 */
[C---:B------:R-:W-:Y:S02]  /*14a50*/  FMUL.FTZ R42, R2.reuse, R42 ;  /* 0x0000002a022a7220 */ /* 0x040fe40000410000 */
[----:B------:R-:W-:Y:S01]  /*14a60*/  FMUL.FTZ R43, R2, R43 ;  /* 0x0000002b022b7220 */ /* 0x000fe20000410000 */
[----:B----4-:R-:W-:Y:S01]  /*14a70*/  F2FP.BF16.PACK_AB R155, R238, R239 ;  /* 0x000000efee9b723e */ /* 0x010fe200000010ff */
[C---:B------:R-:W-:Y:S02]  /*14a80*/  FMUL.FTZ R45, R3.reuse, R45 ;  /* 0x0000002d032d7220 */ /* 0x040fe40000410000 */
[C---:B------:R-:W-:Y:S02]  /*14a90*/  FMUL.FTZ R46, R2.reuse, R46 ;  /* 0x0000002e022e7220 */ /* 0x040fe40000410000 */
[C---:B------:R-:W-:Y:S01]  /*14aa0*/  FMUL.FTZ R47, R2.reuse, R47 ;  /* 0x0000002f022f7220 */ /* 0x040fe20000410000 */
[----:B------:R-:W4:Y:S01]  /*14ab0*/  MUFU.EX2 R243, R243 ;  /* 0x000000f300f37308 */ /* 0x000f220000000800 */
[C---:B---3--:R-:W-:Y:S01]  /*14ac0*/  HMMA.16816.F32.BF16 R4, R152.reuse, R12, R4 ;  /* 0x0000000c9804723c */ /* 0x048fe20000041804 */
[----:B--2---:R-:W-:Y:S04]  /*14ad0*/  LDSM.16.MT88.4 R160, [R205+0x8880] ;  /* 0x00888000cda0783b */ /* 0x004fe80000004200 */
[C---:B------:R-:W-:Y:S02]  /*14ae0*/  FMUL.FTZ R48, R3.reuse, R48 ;  /* 0x0000003003307220 */ /* 0x040fe40000410000 */
[C---:B------:R-:W-:Y:S01]  /*14af0*/  FMUL.FTZ R12, R3.reuse, R136 ;  /* 0x00000088030c7220 */ /* 0x040fe20000410000 */
[C---:B------:R-:W-:Y:S01]  /*14b00*/  HMMA.16816.F32.BF16 R8, R152.reuse, R14, R8 ;  /* 0x0000000e9808723c */ /* 0x040fe20000041808 */
[----:B------:R-:W2:Y:S03]  /*14b10*/  MUFU.EX2 R244, R244 ;  /* 0x000000f400f47308 */ /* 0x000ea60000000800 */
[C---:B------:R-:W-:Y:S02]  /*14b20*/  FMUL.FTZ R13, R3.reuse, R137 ;  /* 0x00000089030d7220 */ /* 0x040fe40000410000 */
[C---:B------:R-:W-:Y:S02]  /*14b30*/  FMUL.FTZ R20, R3.reuse, R20 ;  /* 0x0000001403147220 */ /* 0x040fe40000410000 */
[C---:B------:R-:W-:Y:S03]  /*14b40*/  FMUL.FTZ R14, R2.reuse, R138 ;  /* 0x0000008a020e7220 */ /* 0x040fe60000410000 */
[----:B------:R-:W-:Y:S01]  /*14b50*/  MUFU.EX2 R246, R246 ;  /* 0x000000f600f67308 */ /* 0x000fe20000000800 */
[C---:B------:R-:W-:Y:S02]  /*14b60*/  FMUL.FTZ R15, R2.reuse, R139 ;  /* 0x0000008b020f7220 */ /* 0x040fe40000410000 */
[----:B------:R-:W3:Y:S01]  /*14b70*/  LDSM.16.MT88.4 R136, [R204+0x8080] ;  /* 0x00808000cc88783b */ /* 0x000ee20000004200 */
[C---:B------:R-:W-:Y:S02]  /*14b80*/  FMUL.FTZ R49, R3.reuse, R49 ;  /* 0x0000003103317220 */ /* 0x040fe40000410000 */
[C---:B------:R-:W-:Y:S02]  /*14b90*/  FMUL.FTZ R50, R2.reuse, R50 ;  /* 0x0000003202327220 */ /* 0x040fe40000410000 */
[C---:B------:R-:W-:Y:S02]  /*14ba0*/  HMMA.16816.F32.BF16 R12, R152.reuse, R156, R12 ;  /* 0x0000009c980c723c */ /* 0x040fe4000004180c */
[----:B------:R-:W5:Y:S01]  /*14bb0*/  MUFU.EX2 R247, R247 ;  /* 0x000000f700f77308 */ /* 0x000f620000000800 */
[C---:B------:R-:W-:Y:S02]  /*14bc0*/  FMUL.FTZ R51, R2.reuse, R51 ;  /* 0x0000003302337220 */ /* 0x040fe40000410000 */
[C---:B------:R-:W-:Y:S02]  /*14bd0*/  FMUL.FTZ R52, R3.reuse, R52 ;  /* 0x0000003403347220 */ /* 0x040fe40000410000 */
[C---:B------:R-:W-:Y:S01]  /*14be0*/  FMUL.FTZ R53, R3.reuse, R53 ;  /* 0x0000003503357220 */ /* 0x040fe20000410000 */
[C---:B------:R-:W-:Y:S01]  /*14bf0*/  HMMA.16816.F32.BF16 R16, R152.reuse, R158, R16 ;  /* 0x0000009e9810723c */ /* 0x040fe20000041810 */
[----:B------:R-:W-:Y:S03]  /*14c00*/  LDSM.16.MT88.4 R156, [R206+0x8880] ;  /* 0x00888000ce9c783b */ /* 0x000fe60000004200 */
[C---:B------:R-:W-:Y:S01]  /*14c10*/  FMUL.FTZ R21, R3.reuse, R21 ;  /* 0x0000001503157220 */ /* 0x040fe20000410000 */
[----:B------:R-:W2:Y:S01]  /*14c20*/  MUFU.EX2 R248, R248 ;  /* 0x000000f800f87308 */ /* 0x000ea20000000800 */
[C---:B------:R-:W-:Y:S02]  /*14c30*/  FMUL.FTZ R22, R2.reuse, R22 ;  /* 0x0000001602167220 */ /* 0x040fe40000410000 */
[C---:B------:R-:W-:Y:S04]  /*14c40*/  FMUL.FTZ R23, R2.reuse, R23 ;  /* 0x0000001702177220 */ /* 0x040fe80000410000 */
[C---:B------:R-:W-:Y:S02]  /*14c50*/  FMUL.FTZ R54, R2.reuse, R54 ;  /* 0x0000003602367220 */ /* 0x040fe40000410000 */
[C---:B------:R-:W-:Y:S01]  /*14c60*/  FMUL.FTZ R55, R2.reuse, R55 ;  /* 0x0000003702377220 */ /* 0x040fe20000410000 */
[C---:B-1----:R-:W-:Y:S03]  /*14c70*/  HMMA.16816.F32.BF16 R20, R152.reuse, R144, R20 ;  /* 0x000000909814723c */ /* 0x042fe60000041814 */
[C---:B------:R-:W-:Y:S02]  /*14c80*/  FMUL.FTZ R24, R3.reuse, R24 ;  /* 0x0000001803187220 */ /* 0x040fe40000410000 */
[C---:B------:R-:W-:Y:S02]  /*14c90*/  FMUL.FTZ R25, R3.reuse, R25 ;  /* 0x0000001903197220 */ /* 0x040fe40000410000 */
[C---:B------:R-:W-:Y:S02]  /*14ca0*/  FMUL.FTZ R26, R2.reuse, R26 ;  /* 0x0000001a021a7220 */ /* 0x040fe40000410000 */
[C---:B------:R-:W-:Y:S03]  /*14cb0*/  FMUL.FTZ R27, R2.reuse, R27 ;  /* 0x0000001b021b7220 */ /* 0x040fe60000410000 */
[C---:B------:R-:W-:Y:S02]  /*14cc0*/  FMUL.FTZ R56, R3.reuse, R56 ;  /* 0x0000003803387220 */ /* 0x040fe40000410000 */
[C---:B------:R-:W-:Y:S02]  /*14cd0*/  FMUL.FTZ R57, R3.reuse, R57 ;  /* 0x0000003903397220 */ /* 0x040fe40000410000 */
[C---:B------:R-:W-:Y:S03]  /*14ce0*/  HMMA.16816.F32.BF16 R24, R152.reuse, R146, R24 ;  /* 0x000000929818723c */ /* 0x040fe60000041818 */
[C---:B------:R-:W-:Y:S02]  /*14cf0*/  FMUL.FTZ R58, R2.reuse, R58 ;  /* 0x0000003a023a7220 */ /* 0x040fe40000410000 */
[C---:B------:R-:W-:Y:S02]  /*14d00*/  FMUL.FTZ R59, R2.reuse, R59 ;  /* 0x0000003b023b7220 */ /* 0x040fe40000410000 */
[C---:B------:R-:W-:Y:S01]  /*14d10*/  FMUL.FTZ R60, R3.reuse, R60 ;  /* 0x0000003c033c7220 */ /* 0x040fe20000410000 */
[C---:B---3--:R-:W-:Y:S04]  /*14d20*/  HMMA.16816.F32.BF16 R28, R152.reuse, R136, R28 ;  /* 0x00000088981c723c */ /* 0x048fe8000004181c */
[C---:B------:R-:W-:Y:S02]  /*14d30*/  FMUL.FTZ R61, R3.reuse, R61 ;  /* 0x0000003d033d7220 */ /* 0x040fe40000410000 */
[C---:B------:R-:W-:Y:S02]  /*14d40*/  FMUL.FTZ R62, R2.reuse, R62 ;  /* 0x0000003e023e7220 */ /* 0x040fe40000410000 */
[C---:B------:R-:W-:Y:S01]  /*14d50*/  HMMA.16816.F32.BF16 R32, R152.reuse, R138, R32 ;  /* 0x0000008a9820723c */ /* 0x040fe20000041820 */
[----:B------:R-:W1:Y:S03]  /*14d60*/  LDSM.16.MT88.4 R136, [R205+0x9080] ;  /* 0x00908000cd88783b */ /* 0x000e660000004200 */
[C---:B------:R-:W-:Y:S02]  /*14d70*/  FMUL.FTZ R63, R2.reuse, R63 ;  /* 0x0000003f023f7220 */ /* 0x040fe40000410000 */
[C---:B------:R-:W-:Y:S02]  /*14d80*/  FMUL.FTZ R64, R3.reuse, R64 ;  /* 0x0000004003407220 */ /* 0x040fe40000410000 */
[C---:B------:R-:W-:Y:S04]  /*14d90*/  HMMA.16816.F32.BF16 R36, R152.reuse, R132, R36 ;  /* 0x000000849824723c */ /* 0x040fe80000041824 */
[C---:B------:R-:W-:Y:S02]  /*14da0*/  FMUL.FTZ R65, R3.reuse, R65 ;  /* 0x0000004103417220 */ /* 0x040fe40000410000 */
[C---:B------:R-:W-:Y:S02]  /*14db0*/  FMUL.FTZ R66, R2.reuse, R66 ;  /* 0x0000004202427220 */ /* 0x040fe40000410000 */
[C---:B------:R-:W-:Y:S01]  /*14dc0*/  HMMA.16816.F32.BF16 R40, R152.reuse, R134, R40 ;  /* 0x000000869828723c */ /* 0x040fe20000041828 */
[----:B------:R-:W3:Y:S03]  /*14dd0*/  LDSM.16.MT88.4 R132, [R204+0x9080] ;  /* 0x00908000cc84783b */ /* 0x000ee60000004200 */
[C---:B------:R-:W-:Y:S02]  /*14de0*/  FMUL.FTZ R67, R2.reuse, R67 ;  /* 0x0000004302437220 */ /* 0x040fe40000410000 */
[C---:B------:R-:W-:Y:S02]  /*14df0*/  FMUL.FTZ R68, R3.reuse, R68 ;  /* 0x0000004403447220 */ /* 0x040fe40000410000 */
[C---:B------:R-:W-:Y:S04]  /*14e00*/  HMMA.16816.F32.BF16 R44, R152.reuse, R140, R44 ;  /* 0x0000008c982c723c */ /* 0x040fe8000004182c */
[C---:B------:R-:W-:Y:S02]  /*14e10*/  FMUL.FTZ R69, R3.reuse, R69 ;  /* 0x0000004503457220 */ /* 0x040fe40000410000 */
[C---:B------:R-:W-:Y:S02]  /*14e20*/  FMUL.FTZ R70, R2.reuse, R70 ;  /* 0x0000004602467220 */ /* 0x040fe40000410000 */
[C---:B------:R-:W-:Y:S01]  /*14e30*/  HMMA.16816.F32.BF16 R48, R152.reuse, R142, R48 ;  /* 0x0000008e9830723c */ /* 0x040fe20000041830 */
[----:B------:R-:W2:Y:S03]  /*14e40*/  LDSM.16.MT88.4 R140, [R211+0xa080] ;  /* 0x00a08000d38c783b */ /* 0x000ea60000004200 */
[C---:B------:R-:W-:Y:S02]  /*14e50*/  FMUL.FTZ R71, R2.reuse, R71 ;  /* 0x0000004702477220 */ /* 0x040fe40000410000 */
[C---:B------:R-:W-:Y:S02]  /*14e60*/  FMUL.FTZ R72, R3.reuse, R72 ;  /* 0x0000004803487220 */ /* 0x040fe40000410000 */
[C---:B------:R-:W-:Y:S01]  /*14e70*/  FMUL.FTZ R73, R3.reuse, R73 ;  /* 0x0000004903497220 */ /* 0x040fe20000410000 */
[C---:B-1----:R-:W-:Y:S03]  /*14e80*/  HMMA.16816.F32.BF16 R52, R152.reuse, R136, R52 ;  /* 0x000000889834723c */ /* 0x042fe60000041834 */
[C---:B------:R-:W-:Y:S02]  /*14e90*/  FMUL.FTZ R74, R2.reuse, R74 ;  /* 0x0000004a024a7220 */ /* 0x040fe40000410000 */
[C---:B------:R-:W-:Y:S02]  /*14ea0*/  FMUL.FTZ R75, R2.reuse, R75 ;  /* 0x0000004b024b7220 */ /* 0x040fe40000410000 */
[C---:B------:R-:W-:Y:S01]  /*14eb0*/  FMUL.FTZ R76, R3.reuse, R76 ;  /* 0x0000004c034c7220 */ /* 0x040fe20000410000 */
[C---:B------:R-:W-:Y:S01]  /*14ec0*/  HMMA.16816.F32.BF16 R56, R152.reuse, R138, R56 ;  /* 0x0000008a9838723c */ /* 0x040fe20000041838 */
[----:B------:R-:W1:Y:S03]  /*14ed0*/  LDSM.16.MT88.4 R136, [R206+0xa080] ;  /* 0x00a08000ce88783b */ /* 0x000e660000004200 */
[C---:B------:R-:W-:Y:S02]  /*14ee0*/  FMUL.FTZ R77, R3.reuse, R77 ;  /* 0x0000004d034d7220 */ /* 0x040fe40000410000 */
[C---:B------:R-:W-:Y:S02]  /*14ef0*/  FMUL.FTZ R78, R2.reuse, R78 ;  /* 0x0000004e024e7220 */ /* 0x040fe40000410000 */
[C---:B---3--:R-:W-:Y:S04]  /*14f00*/  HMMA.16816.F32.BF16 R60, R152.reuse, R132, R60 ;  /* 0x00000084983c723c */ /* 0x048fe8000004183c */
[C---:B------:R-:W-:Y:S02]  /*14f10*/  FMUL.FTZ R79, R2.reuse, R79 ;  /* 0x0000004f024f7220 */ /* 0x040fe40000410000 */
[C---:B------:R-:W-:Y:S02]  /*14f20*/  FMUL.FTZ R80, R3.reuse, R80 ;  /* 0x0000005003507220 */ /* 0x040fe40000410000 */
[C---:B------:R-:W-:Y:S01]  /*14f30*/  HMMA.16816.F32.BF16 R64, R152.reuse, R134, R64 ;  /* 0x000000869840723c */ /* 0x040fe20000041840 */
[----:B------:R-:W3:Y:S03]  /*14f40*/  LDSM.16.MT88.4 R132, [R205+0xa080] ;  /* 0x00a08000cd84783b */ /* 0x000ee60000004200 */
[C---:B------:R-:W-:Y:S02]  /*14f50*/  FMUL.FTZ R81, R3.reuse, R81 ;  /* 0x0000005103517220 */ /* 0x040fe40000410000 */
[C---:B------:R-:W-:Y:S02]  /*14f60*/  FMUL.FTZ R82, R2.reuse, R82 ;  /* 0x0000005202527220 */ /* 0x040fe40000410000 */
[C---:B--2---:R-:W-:Y:S04]  /*14f70*/  HMMA.16816.F32.BF16 R68, R152.reuse, R140, R68 ;  /* 0x0000008c9844723c */ /* 0x044fe80000041844 */
        /* <DEDUP_REMOVED lines=22> */
[C---:B------:R-:W-:Y:S03]  /*150e0*/  FMUL.FTZ R97, R3.reuse, R97 ;  /* 0x0000006103617220 */ /* 0x040fe60000410000 */
[C---:B--2---:R-:W-:Y:S03]  /*150f0*/  HMMA.16816.F32.BF16 R92, R152.reuse, R140, R92 ;  /* 0x0000008c985c723c */ /* 0x044fe6000004185c */
[C---:B------:R-:W-:Y:S02]  /*15100*/  FMUL.FTZ R98, R2.reuse, R98 ;  /* 0x0000006202627220 */ /* 0x040fe40000410000 */
[C---:B------:R-:W-:Y:S02]  /*15110*/  FMUL.FTZ R99, R2.reuse, R99 ;  /* 0x0000006302637220 */ /* 0x040fe40000410000 */
[C---:B------:R-:W-:Y:S02]  /*15120*/  FMUL.FTZ R100, R3.reuse, R100 ;  /* 0x0000006403647220 */ /* 0x040fe40000410000 */
[C---:B------:R-:W-:Y:S03]  /*15130*/  FMUL.FTZ R101, R3.reuse, R101 ;  /* 0x0000006503657220 */ /* 0x040fe60000410000 */
[C---:B------:R-:W-:Y:S01]  /*15140*/  HMMA.16816.F32.BF16 R96, R152.reuse, R142, R96 ;  /* 0x0000008e9860723c */ /* 0x040fe20000041860 */
[----:B------:R-:W2:Y:S02]  /*15150*/  LDSM.16.MT88.4 R140, [R205+0xb080] ;  /* 0x00b08000cd8c783b */ /* 0x000ea40000004200 */
[C---:B------:R-:W-:Y:S02]  /*15160*/  FMUL.FTZ R102, R2.reuse, R102 ;  /* 0x0000006602667220 */ /* 0x040fe40000410000 */
[C---:B------:R-:W-:Y:S02]  /*15170*/  FMUL.FTZ R103, R2.reuse, R103 ;  /* 0x0000006702677220 */ /* 0x040fe40000410000 */
[C---:B------:R-:W-:Y:S02]  /*15180*/  FMUL.FTZ R104, R3.reuse, R104 ;  /* 0x0000006803687220 */ /* 0x040fe40000410000 */
[C---:B------:R-:W-:Y:S03]  /*15190*/  FMUL.FTZ R105, R3.reuse, R105 ;  /* 0x0000006903697220 */ /* 0x040fe60000410000 */
[C---:B-1----:R-:W-:Y:S03]  /*151a0*/  HMMA.16816.F32.BF16 R100, R152.reuse, R136, R100 ;  /* 0x000000889864723c */ /* 0x042fe60000041864 */
[C---:B------:R-:W-:Y:S02]  /*151b0*/  FMUL.FTZ R106, R2.reuse, R106 ;  /* 0x0000006a026a7220 */ /* 0x040fe40000410000 */
[C---:B------:R-:W-:Y:S02]  /*151c0*/  FMUL.FTZ R107, R2.reuse, R107 ;  /* 0x0000006b026b7220 */ /* 0x040fe40000410000 */
[C---:B------:R-:W-:Y:S02]  /*151d0*/  FMUL.FTZ R108, R3.reuse, R108 ;  /* 0x0000006c036c7220 */ /* 0x040fe40000410000 */
[C---:B------:R-:W-:Y:S03]  /*151e0*/  FMUL.FTZ R109, R3.reuse, R109 ;  /* 0x0000006d036d7220 */ /* 0x040fe60000410000 */
[C---:B------:R-:W-:Y:S01]  /*151f0*/  HMMA.16816.F32.BF16 R104, R152.reuse, R138, R104 ;  /* 0x0000008a9868723c */ /* 0x040fe20000041868 */
[----:B------:R-:W1:Y:S02]  /*15200*/  LDSM.16.MT88.4 R136, [R204+0xb080] ;  /* 0x00b08000cc88783b */ /* 0x000e640000004200 */
[C---:B------:R-:W-:Y:S02]  /*15210*/  FMUL.FTZ R110, R2.reuse, R110 ;  /* 0x0000006e026e7220 */ /* 0x040fe40000410000 */
[C---:B------:R-:W-:Y:S02]  /*15220*/  FMUL.FTZ R111, R2.reuse, R111 ;  /* 0x0000006f026f7220 */ /* 0x040fe40000410000 */
[C---:B------:R-:W-:Y:S02]  /*15230*/  FMUL.FTZ R112, R3.reuse, R112 ;  /* 0x0000007003707220 */ /* 0x040fe40000410000 */
[C---:B------:R-:W-:Y:S03]  /*15240*/  FMUL.FTZ R113, R3.reuse, R113 ;  /* 0x0000007103717220 */ /* 0x040fe60000410000 */
[C---:B---3--:R-:W-:Y:S03]  /*15250*/  HMMA.16816.F32.BF16 R108, R152.reuse, R132, R108 ;  /* 0x00000084986c723c */ /* 0x048fe6000004186c */
[C---:B------:R-:W-:Y:S02]  /*15260*/  FMUL.FTZ R114, R2.reuse, R114 ;  /* 0x0000007202727220 */ /* 0x040fe40000410000 */
[C---:B------:R-:W-:Y:S02]  /*15270*/  FMUL.FTZ R115, R2.reuse, R115 ;  /* 0x0000007302737220 */ /* 0x040fe40000410000 */
[C---:B------:R-:W-:Y:S02]  /*15280*/  FMUL.FTZ R116, R3.reuse, R116 ;  /* 0x0000007403747220 */ /* 0x040fe40000410000 */
[C---:B------:R-:W-:Y:S03]  /*15290*/  FMUL.FTZ R117, R3.reuse, R117 ;  /* 0x0000007503757220 */ /* 0x040fe60000410000 */
[C---:B------:R-:W-:Y:S01]  /*152a0*/  HMMA.16816.F32.BF16 R112, R152.reuse, R134, R112 ;  /* 0x000000869870723c */ /* 0x040fe20000041870 */
[----:B------:R-:W3:Y:S02]  /*152b0*/  LDSM.16.MT88.4 R132, [R211+0x8880] ;  /* 0x00888000d384783b */ /* 0x000ee40000004200 */
[C---:B------:R-:W-:Y:S02]  /*152c0*/  FMUL.FTZ R118, R2.reuse, R118 ;  /* 0x0000007602767220 */ /* 0x040fe40000410000 */
        /* <DEDUP_REMOVED lines=8> */
[C---:B------:R-:W-:Y:S03]  /*15350*/  HMMA.16816.F32.BF16 R120, R152.reuse, R142, R120 ;  /* 0x0000008e9878723c */ /* 0x040fe60000041878 */
[C---:B------:R-:W-:Y:S02]  /*15360*/  FMUL.FTZ R126, R2.reuse, R126 ;  /* 0x0000007e027e7220 */ /* 0x040fe40000410000 */
[C---:B------:R-:W-:Y:S02]  /*15370*/  FMUL.FTZ R127, R2.reuse, R127 ;  /* 0x0000007f027f7220 */ /* 0x040fe40000410000 */
[C---:B------:R-:W-:Y:S02]  /*15380*/  FMUL.FTZ R128, R3.reuse, R128 ;  /* 0x0000008003807220 */ /* 0x040fe40000410000 */
[C---:B------:R-:W-:Y:S03]  /*15390*/  FMUL.FTZ R129, R3.reuse, R129 ;  /* 0x0000008103817220 */ /* 0x040fe60000410000 */
[C---:B-1----:R-:W-:Y:S03]  /*153a0*/  HMMA.16816.F32.BF16 R124, R152.reuse, R136, R124 ;  /* 0x00000088987c723c */ /* 0x042fe6000004187c */
[C---:B------:R-:W-:Y:S02]  /*153b0*/  FMUL.FTZ R130, R2.reuse, R130 ;  /* 0x0000008202827220 */ /* 0x040fe40000410000 */
[C---:B------:R-:W-:Y:S02]  /*153c0*/  FMUL.FTZ R131, R2.reuse, R131 ;  /* 0x0000008302837220 */ /* 0x040fe40000410000 */
[----:B------:R-:W-:Y:S02]  /*153d0*/  FFMA.FTZ R236, R3, R224, R236 ;  /* 0x000000e003ec7223 */ /* 0x000fe400000100ec */
[----:B------:R-:W-:Y:S03]  /*153e0*/  FFMA.FTZ R241, R2, R223, R241 ;  /* 0x000000df02f17223 */ /* 0x000fe600000100f1 */
[----:B------:R-:W-:Y:S03]  /*153f0*/  HMMA.16816.F32.BF16 R128, R152, R138, R128 ;  /* 0x0000008a9880723c */ /* 0x000fe60000041880 */
[----:B------:R-:W-:Y:S01]  /*15400*/  MOV R2, R148 ;  /* 0x0000009400027202 */ /* 0x000fe20000000f00 */
[----:B------:R-:W-:Y:S02]  /*15410*/  FADD.FTZ R151, R151, R236 ;  /* 0x000000ec97977221 */ /* 0x000fe40000010000 */
[----:B------:R-:W-:Y:S01]  /*15420*/  FADD.FTZ R240, R240, R241 ;  /* 0x000000f1f0f07221 */ /* 0x000fe20000010000 */
[----:B----4-:R-:W-:Y:S01]  /*15430*/  F2FP.BF16.PACK_AB R152, R243, R242 ;  /* 0x000000f2f398723e */ /* 0x010fe200000010ff */
[----:B------:R-:W-:Y:S01]  /*15440*/  FADD.FTZ R150, R150, R151 ;  /* 0x0000009796967221 */ /* 0x000fe20000010000 */
[----:B------:R-:W-:Y:S03]  /*15450*/  F2FP.BF16.PACK_AB R154, R245, R244 ;  /* 0x000000f4f59a723e */ /* 0x000fe600000010ff */
[----:B-----5:R-:W-:Y:S01]  /*15460*/  F2FP.BF16.PACK_AB R153, R247, R246 ;  /* 0x000000f6f799723e */ /* 0x020fe200000010ff */
[----:B------:R-:W-:Y:S01]  /*15470*/  FADD.FTZ R3, R239, R240 ;  /* 0x000000f0ef037221 */ /* 0x000fe20000010000 */
[----:B------:R-:W-:Y:S01]  /*15480*/  F2FP.BF16.PACK_AB R155, R149, R248 ;  /* 0x000000f8959b723e */ /* 0x000fe200000010ff */
[----:B------:R-:W-:Y:S02]  /*15490*/  FADD.FTZ R237, R237, R150 ;  /* 0x00000096eded7221 */ /* 0x000fe40000010000 */
[----:B------:R-:W-:Y:S02]  /*154a0*/  FADD.FTZ R3, R238, R3 ;  /* 0x00000003ee037221 */ /* 0x000fe40000010000 */
[----:B------:R-:W-:Y:S02]  /*154b0*/  FADD.FTZ R242, R242, R237 ;  /* 0x000000edf2f27221 */ /* 0x000fe40000010000 */
[C---:B---3--:R-:W-:Y:S01]  /*154c0*/  HMMA.16816.F32.BF16 R144, R152.reuse, R132, R4 ;  /* 0x000000849890723c */ /* 0x048fe20000041804 */
[----:B------:R-:W1:Y:S02]  /*154d0*/  LDSM.16.MT88.4 R4, [R211+0x9880] ;  /* 0x00988000d304783b */ /* 0x000e640000004200 */
[----:B------:R-:W-:Y:S01]  /*154e0*/  FADD.FTZ R246, R246, R3 ;  /* 0x00000003f6f67221 */ /* 0x000fe20000010000 */
[----:B------:R-:W-:Y:S01]  /*154f0*/  MOV R3, R0 ;  /* 0x0000000000037202 */ /* 0x000fe20000000f00 */
[----:B------:R-:W-:Y:S02]  /*15500*/  FADD.FTZ R243, R243, R242 ;  /* 0x000000f2f3f37221 */ /* 0x000fe40000010000 */
[----:B------:R-:W-:Y:S01]  /*15510*/  FADD.FTZ R247, R247, R246 ;  /* 0x000000f6f7f77221 */ /* 0x000fe20000010000 */
[C---:B------:R-:W-:Y:S01]  /*15520*/  HMMA.16816.F32.BF16 R140, R152.reuse, R134, R8 ;  /* 0x00000086988c723c */ /* 0x040fe20000041808 */
[----:B------:R-:W2:Y:S03]  /*15530*/  LDSM.16.MT88.4 R8, [R205+0x9880] ;  /* 0x00988000cd08783b */ /* 0x000ea60000004200 */
[----:B------:R-:W-:Y:S02]  /*15540*/  FADD.FTZ R224, R244, R243 ;  /* 0x000000f3f4e07221 */ /* 0x000fe40000010000 */
[----:B------:R-:W-:Y:S02]  /*15550*/  FADD.FTZ R248, R248, R247 ;  /* 0x000000f7f8f87221 */ /* 0x000fe40000010000 */
[C---:B------:R-:W-:Y:S01]  /*15560*/  HMMA.16816.F32.BF16 R136, R152.reuse, R156, R12 ;  /* 0x0000009c9888723c */ /* 0x040fe2000004180c */
[----:B------:R-:W3:Y:S03]  /*15570*/  LDSM.16.MT88.4 R12, [R205+0xa880] ;  /* 0x00a88000cd0c783b */ /* 0x000ee60000004200 */
[----:B------:R-:W-:Y:S02]  /*15580*/  FADD.FTZ R224, R245, R224 ;  /* 0x000000e0f5e07221 */ /* 0x000fe40000010000 */
[----:B------:R-:W-:Y:S02]  /*15590*/  FADD.FTZ R223, R149, R248 ;  /* 0x000000f895df7221 */ /* 0x000fe40000010000 */
[C---:B------:R-:W-:Y:S01]  /*155a0*/  HMMA.16816.F32.BF16 R132, R152.reuse, R158, R16 ;  /* 0x0000009e9884723c */ /* 0x040fe20000041810 */
[----:B------:R-:W4:Y:S07]  /*155b0*/  LDSM.16.MT88.4 R16, [R205+0xb880] ;  /* 0x00b88000cd10783b */ /* 0x000f2e0000004200 */
[C---:B------:R-:W-:Y:S01]  /*155c0*/  HMMA.16816.F32.BF16 R20, R152.reuse, R160, R20 ;  /* 0x000000a09814723c */ /* 0x040fe20000041814 */
[----:B------:R-:W5:Y:S07]  /*155d0*/  LDSM.16.MT88.4 R156, [R204+0xb880] ;  /* 0x00b88000cc9c783b */ /* 0x000f6e0000004200 */
[C---:B------:R-:W-:Y:S08]  /*155e0*/  HMMA.16816.F32.BF16 R24, R152.reuse, R162, R24 ;  /* 0x000000a29818723c */ /* 0x040ff00000041818 */
[C---:B------:R-:W-:Y:S08]  /*155f0*/  HMMA.16816.F32.BF16 R28, R152.reuse, R164, R28 ;  /* 0x000000a4981c723c */ /* 0x040ff0000004181c */
[C---:B------:R-:W-:Y:S08]  /*15600*/  HMMA.16816.F32.BF16 R32, R152.reuse, R166, R32 ;  /* 0x000000a69820723c */ /* 0x040ff00000041820 */
[C---:B-1----:R-:W-:Y:S08]  /*15610*/  HMMA.16816.F32.BF16 R36, R152.reuse, R4, R36 ;  /* 0x000000049824723c */ /* 0x042ff00000041824 */
[C---:B------:R-:W-:Y:S08]  /*15620*/  HMMA.16816.F32.BF16 R40, R152.reuse, R6, R40 ;  /* 0x000000069828723c */ /* 0x040ff00000041828 */
[C---:B------:R-:W-:Y:S08]  /*15630*/  HMMA.16816.F32.BF16 R44, R152.reuse, R168, R44 ;  /* 0x000000a8982c723c */ /* 0x040ff0000004182c */
[C---:B------:R-:W-:Y:S08]  /*15640*/  HMMA.16816.F32.BF16 R48, R152.reuse, R170, R48 ;  /* 0x000000aa9830723c */ /* 0x040ff00000041830 */
[C---:B--2---:R-:W-:Y:S08]  /*15650*/  HMMA.16816.F32.BF16 R52, R152.reuse, R8, R52 ;  /* 0x000000089834723c */ /* 0x044ff00000041834 */
        /* <DEDUP_REMOVED lines=20> */
.L_x_465:
[----:B------:R-:W1:Y:S01]  /*157a0*/  S2UR UR9, SR_CTAID.X ;  /* 0x00000000000979c3 */ /* 0x000e620000002500 */
[----:B------:R-:W-:Y:S01]  /*157b0*/  ULDC.64 UR4, c[0x0][0x2c8] ;  /* 0x0000b20000047ab9 */ /* 0x000fe20000000a00 */
[----:B------:R-:W-:Y:S01]  /*157c0*/  PLOP3.LUT P0, PT, PT, PT, UP2, 0x40, 0x0 ;  /* 0x000000000000781c */ /* 0x000fe20003f0e828 */
[----:B-1----:R-:W-:-:S04]  /*157d0*/  ULEA UR9, UR9, 0x7f, 0x7 ;  /* 0x0000007f09097891 */ /* 0x002fc8000f8e383f */
[----:B------:R-:W-:Y:S02]  /*157e0*/  UIMAD.WIDE.U32 UR28, UR9, UR4, URZ ;  /* 0x00000004091c72a5 */ /* 0x000fe4000f8e003f */
[----:B------:R-:W-:Y:S02]  /*157f0*/  UIADD3 UR4, UR11, 0x1, -UR20 ;  /* 0x000000010b047890 */ /* 0x000fe4000fffe814 */
[----:B------:R-:W-:-:S03]  /*15800*/  UMOV UR14, UR9 ;  /* 0x00000009000e7c82 */ /* 0x000fc60008000000 */
[----:B------:R-:W-:Y:S02]  /*15810*/  @UP3 UMOV UR9, UR29 ;  /* 0x0000001d00093c82 */ /* 0x000fe40008000000 */
[----:B------:R-:W-:-:S03]  /*15820*/  @UP3 USHF.R.U32.HI UR14, URZ, UR5, UR9 ;  /* 0x000000053f0e3299 */ /* 0x000fc60008011609 */
[----:B------:R-:W-:Y:S02]  /*15830*/  ULDC UR9, c[0x0][0x324] ;  /* 0x0000c90000097ab9 */ /* 0x000fe40000000800 */
[----:B------:R-:W-:-:S04]  /*15840*/  UIADD3 UR14, UR14, UR4, URZ ;  /* 0x000000040e0e7290 */ /* 0x000fc8000fffe03f */
        /* <DEDUP_REMOVED lines=15> */
.L_x_478:
[----:B------:R-:W-:Y:S02]  /*15940*/  UMOV UR5, 0x1 ;  /* 0x0000000100057882 */ /* 0x000fe40000000000 */
[----:B------:R-:W-:Y:S02]  /*15950*/  ULDC UR4, c[0x0][0x32c] ;  /* 0x0000cb0000047ab9 */ /* 0x000fe40000000800 */
[----:B------:R-:W-:-:S03]  /*15960*/  UISETP.NE.AND UP0, UPT, UR5, UR4, UPT ;  /* 0x000000040500728c */ /* 0x000fc6000bf05270 */
[----:B------:R-:W-:Y:S02]  /*15970*/  ULDC.64 UR4, c[0x0][0x330] ;  /* 0x0000cc0000047ab9 */ /* 0x000fe40000000a00 */
[----:B------:R-:W-:-:S07]  /*15980*/  UIMAD.WIDE.U32 UR28, UR14, UR4, URZ ;  /* 0x000000040e1c72a5 */ /* 0x000fce000f8e003f */
[----:B------:R-:W-:Y:S02]  /*15990*/  @UP0 UMOV UR15, UR29 ;  /* 0x0000001d000f0c82 */ /* 0x000fe40008000000 */
[----:B------:R-:W-:Y:S02]  /*159a0*/  @UP0 USHF.R.U32.HI UR14, URZ, UR5, UR15 ;  /* 0x000000053f0e0299 */ /* 0x000fe4000801160f */
.L_x_479:
[----:B------:R-:W-:Y:S02]  /*159b0*/  ULDC UR4, c[0x0][0x32c] ;  /* 0x0000cb0000047ab9 */ /* 0x000fe40000000800 */
[----:B------:R-:W-:-:S04]  /*159c0*/  UIMAD UR4, UR14, UR4, URZ ;  /* 0x000000040e0472a4 */ /* 0x000fc8000f8e023f */
[----:B------:R-:W-:-:S04]  /*159d0*/  UISETP.LT.AND UP0, UPT, UR9, UR4, UPT ;  /* 0x000000040900728c */ /* 0x000fc8000bf01270 */
[----:B------:R-:W-:-:S04]  /*159e0*/  USEL UR9, UR9, UR4, !UP0 ;  /* 0x0000000409097287 */ /* 0x000fc8000c000000 */
.L_x_477:
[----:B------:R-:W-:-:S04]  /*159f0*/  UIADD3 UR9, UR9, 0x1f, URZ ;  /* 0x0000001f09097890 */ /* 0x000fc8000fffe03f */
        /* <DEDUP_REMOVED lines=14> */
[C---:B------:R-:W-:Y:S01]  /*15ae0*/  IMAD.SHL.U32 R231, R228.reuse, 0x2, RZ ;  /* 0x00000002e4e77824 */ /* 0x040fe200078e00ff */
[----:B------:R-:W-:Y:S01]  /*15af0*/  SHF.L.U64.HI R235, R227, 0x1, R2 ;  /* 0x00000001e3eb7819 */ /* 0x000fe20000010202 */
[C---:B------:R-:W-:Y:S01]  /*15b00*/  IMAD.SHL.U32 R230, R225.reuse, 0x2, RZ ;  /* 0x00000002e1e67824 */ /* 0x040fe200078e00ff */
[----:B------:R-:W-:Y:S02]  /*15b10*/  SHF.L.U64.HI R233, R225, 0x1, R0 ;  /* 0x00000001e1e97819 */ /* 0x000fe40000010200 */
[----:B------:R-:W-:-:S02]  /*15b20*/  SHF.L.U64.HI R232, R228, 0x1, R5 ;  /* 0x00000001e4e87819 */ /* 0x000fc40000010205 */
.L_x_483:
        /* <DEDUP_REMOVED lines=24> */
[----:B------:R-:W-:Y:S02]  /*15cb0*/  LEA.HI.X R12, R0, c[0x0][0x1fc], R5, 0x1, P0 ;  /* 0x00007f00000c7a11 */ /* 0x000fe400000f0c05 */
        /* <DEDUP_REMOVED lines=15> */
.L_x_481:
        /* <DEDUP_REMOVED lines=134> */
[----:B------:R1:W1:Y:S10]  /*16610*/  MUFU.TANH R169, R10 ;  /* 0x0000000a00a97308 */ /* 0x0002740000002400 */
[----:B------:R-:W1:Y:S10]  /*16620*/  MUFU.TANH R9, R9 ;  /* 0x0000000900097308 */ /* 0x000e740000002400 */
[----:B------:R-:W1:Y:S10]  /*16630*/  MUFU.TANH R166, R166 ;  /* 0x000000a600a67308 */ /* 0x000e740000002400 */
[----:B------:R1:W1:Y:S10]  /*16640*/  MUFU.TANH R164, R13 ;  /* 0x0000000d00a47308 */ /* 0x0002740000002400 */
[----:B------:R1:W1:Y:S10]  /*16650*/  MUFU.TANH R167, R14 ;  /* 0x0000000e00a77308 */ /* 0x0002740000002400 */
[----:B------:R1:W1:Y:S10]  /*16660*/  MUFU.TANH R165, R15 ;  /* 0x0000000f00a57308 */ /* 0x0002740000002400 */
[----:B------:R-:W1:Y:S10]  /*16670*/  MUFU.TANH R162, R162 ;  /* 0x000000a200a27308 */ /* 0x000e740000002400 */
[----:B------:R1:W1:Y:S10]  /*16680*/  MUFU.TANH R161, R17 ;  /* 0x0000001100a17308 */ /* 0x0002740000002400 */
[----:B------:R1:W1:Y:S10]  /*16690*/  MUFU.TANH R151, R18 ;  /* 0x0000001200977308 */ /* 0x0002740000002400 */
[----:B------:R1:W1:Y:S01]  /*166a0*/  MUFU.TANH R150, R19 ;  /* 0x0000001300967308 */ /* 0x0002620000002400 */
        /* <DEDUP_REMOVED lines=21> */
[----:B-12---:R-:W-:Y:S03]  /*16800*/  SHF.R.S32.HI R10, RZ, 0x1f, R217 ;  /* 0x0000001fff0a7819 */ /* 0x006fe600000114d9 */
        /* <DEDUP_REMOVED lines=22> */
.L_x_482:
[----:B-1234-:R-:W-:Y:S01]  /*16970*/  FMNMX.FTZ R5, R158, R3, !PT ;  /* 0x000000039e057209 */ /* 0x01efe20007810000 */
[----:B------:R-:W-:Y:S01]  /*16980*/  LDSM.16.MT88.4 R12, [R211+0x8080] ;  /* 0x00808000d30c783b */ /* 0x000fe20000004200 */
[----:B------:R-:W-:Y:S01]  /*16990*/  FMNMX.FTZ R0, R168, R149, !PT ;  /* 0x00000095a8007209 */ /* 0x000fe20007810000 */
[----:B------:R-:W-:Y:S01]  /*169a0*/  UISETP.GT.AND UP0, UPT, UR10, UR4, UPT ;  /* 0x000000040a00728c */ /* 0x000fe2000bf04270 */
[----:B------:R-:W-:Y:S01]  /*169b0*/  FMNMX.FTZ R5, R170, R5, !PT ;  /* 0x00000005aa057209 */ /* 0x000fe20007810000 */
[----:B------:R-:W-:Y:S01]  /*169c0*/  UIADD3 UR10, UR10, -0x1, URZ ;  /* 0xffffffff0a0a7890 */ /* 0x000fe2000fffe03f */
        /* <DEDUP_REMOVED lines=16> */
[----:B------:R-:W-:Y:S01]  /*16ad0*/  PLOP3.LUT P0, PT, PT, PT, UP0, 0x80, 0x0 ;  /* 0x000000000000781c */ /* 0x000fe20003f0f008 */
[----:B------:R-:W1:Y:S08]  /*16ae0*/  SHFL.BFLY PT, R11, R10, 0x2, 0x1f ;  /* 0x0c401f000a0b7f89 */ /* 0x000e7000000e0000 */
[----:B------:R-:W2:Y:S08]  /*16af0*/  SHFL.BFLY PT, R7, R4, 0x2, 0x1f ;  /* 0x0c401f0004077f89 */ /* 0x000eb000000e0000 */
        /* <DEDUP_REMOVED lines=9> */
[C---:B------:R-:W-:Y:S02]  /*16b90*/  FADD.FTZ R2, -R0.reuse, R3 ;  /* 0x0000000300027221 */ /* 0x040fe40000010100 */
[----:B------:R-:W-:Y:S01]  /*16ba0*/  FMUL.FTZ R163, R0, c[0x0][0x2d0] ;  /* 0x0000b40000a37a20 */ /* 0x000fe20000410000 */
[----:B--2---:R-:W-:Y:S01]  /*16bb0*/  FMNMX.FTZ R148, R148, R5, !PT ;  /* 0x0000000594947209 */ /* 0x004fe20007810000 */
[----:B------:R-:W-:Y:S02]  /*16bc0*/  FMUL.FTZ R3, R2, c[0x0][0x2d0] ;  /* 0x0000b40002037a20 */ /* 0x000fe40000410000 */
[----:B------:R-:W-:Y:S02]  /*16bd0*/  FFMA.FTZ R242, R158, c[0x0][0x2d0], -R163 ;  /* 0x0000b4009ef27a23 */ /* 0x000fe400000108a3 */
[C---:B------:R-:W-:Y:S02]  /*16be0*/  FMUL.FTZ R160, R148.reuse, c[0x0][0x2d0] ;  /* 0x0000b40094a07a20 */ /* 0x040fe40000410000 */
[----:B------:R-:W-:Y:S01]  /*16bf0*/  FADD.FTZ R2, -R148, R149 ;  /* 0x0000009594027221 */ /* 0x000fe20000010100 */
[----:B------:R-:W1:Y:S01]  /*16c00*/  MUFU.EX2 R3, R3 ;  /* 0x0000000300037308 */ /* 0x000e620000000800 */
[--C-:B------:R-:W-:Y:S02]  /*16c10*/  FFMA.FTZ R241, R170, c[0x0][0x2d0], -R163.reuse ;  /* 0x0000b400aaf17a23 */ /* 0x100fe400000108a3 */
[--C-:B------:R-:W-:Y:S02]  /*16c20*/  FFMA.FTZ R240, R172, c[0x0][0x2d0], -R163.reuse ;  /* 0x0000b400acf07a23 */ /* 0x100fe400000108a3 */
[--C-:B------:R-:W-:Y:S01]  /*16c30*/  FFMA.FTZ R238, R168, c[0x0][0x2d0], -R160.reuse ;  /* 0x0000b400a8ee7a23 */ /* 0x100fe200000108a0 */
[----:B------:R-:W-:Y:S01]  /*16c40*/  LDSM.16.MT88.4 R172, [R204+0x9880] ;  /* 0x00988000ccac783b */ /* 0x000fe20000004200 */
[--C-:B------:R-:W-:Y:S02]  /*16c50*/  FFMA.FTZ R237, R159, c[0x0][0x2d0], -R160.reuse ;  /* 0x0000b4009fed7a23 */ /* 0x100fe400000108a0 */
[--C-:B------:R-:W-:Y:S01]  /*16c60*/  FFMA.FTZ R236, R169, c[0x0][0x2d0], -R160.reuse ;  /* 0x0000b400a9ec7a23 */ /* 0x100fe200000108a0 */
[----:B------:R-:W-:Y:S01]  /*16c70*/  MUFU.EX2 R242, R242 ;  /* 0x000000f200f27308 */ /* 0x000fe20000000800 */
[--C-:B------:R-:W-:Y:S02]  /*16c80*/  FFMA.FTZ R239, R8, c[0x0][0x2d0], -R163.reuse ;  /* 0x0000b40008ef7a23 */ /* 0x100fe400000108a3 */
[--C-:B------:R-:W-:Y:S01]  /*16c90*/  FFMA.FTZ R149, R9, c[0x0][0x2d0], -R160.reuse ;  /* 0x0000b40009957a23 */ /* 0x100fe200000108a0 */
[----:B------:R-:W2:Y:S01]  /*16ca0*/  LDSM.16.MT88.4 R156, [R205+0x8080] ;  /* 0x00808000cd9c783b */ /* 0x000ea20000004200 */
[----:B------:R-:W-:Y:S02]  /*16cb0*/  FMUL.FTZ R4, R2, c[0x0][0x2d0] ;  /* 0x0000b40002047a20 */ /* 0x000fe40000410000 */
[--C-:B------:R-:W-:Y:S02]  /*16cc0*/  FFMA.FTZ R243, R166, c[0x0][0x2d0], -R163.reuse ;  /* 0x0000b400a6f37a23 */ /* 0x100fe400000108a3 */
[--C-:B------:R-:W-:Y:S01]  /*16cd0*/  FFMA.FTZ R244, R164, c[0x0][0x2d0], -R163.reuse ;  /* 0x0000b400a4f47a23 */ /* 0x100fe200000108a3 */
[----:B------:R3:W4:Y:S01]  /*16ce0*/  MUFU.EX2 R2, R4 ;  /* 0x0000000400027308 */ /* 0x0007220000000800 */
[--C-:B------:R-:W-:Y:S01]  /*16cf0*/  FFMA.FTZ R245, R167, c[0x0][0x2d0], -R160.reuse ;  /* 0x0000b400a7f57a23 */ /* 0x100fe200000108a0 */
[----:B------:R-:W-:Y:S01]  /*16d00*/  LDSM.16.MT88.4 R168, [R206+0x9880] ;  /* 0x00988000cea8783b */ /* 0x000fe20000004200 */
[--C-:B------:R-:W-:Y:S02]  /*16d10*/  FFMA.FTZ R246, R165, c[0x0][0x2d0], -R160.reuse ;  /* 0x0000b400a5f67a23 */ /* 0x100fe400000108a0 */
[C---:B-1----:R-:W-:Y:S02]  /*16d20*/  FMUL.FTZ R5, R3.reuse, R145 ;  /* 0x0000009103057220 */ /* 0x042fe40000410000 */
[C---:B------:R-:W-:Y:S02]  /*16d30*/  FMUL.FTZ R8, R3.reuse, R140 ;  /* 0x0000008c03087220 */ /* 0x040fe40000410000 */
[C---:B------:R-:W-:Y:S01]  /*16d40*/  FMUL.FTZ R9, R3.reuse, R141 ;  /* 0x0000008d03097220 */ /* 0x040fe20000410000 */
[----:B------:R-:W1:Y:S01]  /*16d50*/  MUFU.EX2 R241, R241 ;  /* 0x000000f100f17308 */ /* 0x000e620000000800 */
[----:B------:R-:W-:Y:S01]  /*16d60*/  LDSM.16.MT88.4 R164, [R204+0x8880] ;  /* 0x00888000cca4783b */ /* 0x000fe20000004200 */
[C---:B------:R-:W-:Y:S02]  /*16d70*/  FMUL.FTZ R16, R3.reuse, R132 ;  /* 0x0000008403107220 */ /* 0x040fe40000410000 */
[----:B------:R-:W-:Y:S02]  /*16d80*/  FMUL.FTZ R17, R3, R133 ;  /* 0x0000008503117220 */ /* 0x000fe40000410000 */
[--C-:B------:R-:W-:Y:S02]  /*16d90*/  FFMA.FTZ R247, R162, c[0x0][0x2d0], -R163.reuse ;  /* 0x0000b400a2f77a23 */ /* 0x100fe400000108a3 */
[----:B------:R-:W-:Y:S02]  /*16da0*/  FFMA.FTZ R163, R161, c[0x0][0x2d0], -R163 ;  /* 0x0000b400a1a37a23 */ /* 0x000fe400000108a3 */
[----:B------:R-:W-:Y:S01]  /*16db0*/  MUFU.EX2 R240, R240 ;  /* 0x000000f000f07308 */ /* 0x000fe20000000800 */
[C---:B------:R-:W-:Y:S02]  /*16dc0*/  FMUL.FTZ R20, R3.reuse, R20 ;  /* 0x0000001403147220 */ /* 0x040fe40000410000 */
[C---:B------:R-:W-:Y:S02]  /*16dd0*/  FMUL.FTZ R21, R3.reuse, R21 ;  /* 0x0000001503157220 */ /* 0x040fe40000410000 */
[----:B---3--:R-:W-:Y:S02]  /*16de0*/  FMUL.FTZ R4, R3, R144 ;  /* 0x0000009003047220 */ /* 0x008fe40000410000 */
[C---:B----4-:R-:W-:Y:S02]  /*16df0*/  FMUL.FTZ R6, R2.reuse, R146 ;  /* 0x0000009202067220 */ /* 0x050fe40000410000 */
[C---:B------:R-:W-:Y:S01]  /*16e00*/  FMUL.FTZ R7, R2.reuse, R147 ;  /* 0x0000009302077220 */ /* 0x040fe20000410000 */
[----:B------:R-:W3:Y:S01]  /*16e10*/  MUFU.EX2 R239, R239 ;  /* 0x000000ef00ef7308 */ /* 0x000ee20000000800 */
[C---:B------:R-:W-:Y:S02]  /*16e20*/  FMUL.FTZ R10, R2.reuse, R142 ;  /* 0x0000008e020a7220 */ /* 0x040fe40000410000 */
[C---:B------:R-:W-:Y:S01]  /*16e30*/  FMUL.FTZ R11, R2.reuse, R143 ;  /* 0x0000008f020b7220 */ /* 0x040fe20000410000 */
[----:B-1----:R-:W-:Y:S01]  /*16e40*/  F2FP.BF16.PACK_AB R144, R241, R242 ;  /* 0x000000f2f190723e */ /* 0x002fe200000010ff */
[----:B------:R-:W-:Y:S01]  /*16e50*/  LDSM.16.MT88.4 R140, [R206+0x9080] ;  /* 0x00908000ce8c783b */ /* 0x000fe20000004200 */
[C---:B------:R-:W-:Y:S02]  /*16e60*/  FMUL.FTZ R18, R2.reuse, R134 ;  /* 0x0000008602127220 */ /* 0x040fe40000410000 */
[C---:B------:R-:W-:Y:S02]  /*16e70*/  FMUL.FTZ R19, R2.reuse, R135 ;  /* 0x0000008702137220 */ /* 0x040fe40000410000 */
[----:B------:R-:W-:Y:S01]  /*16e80*/  MUFU.EX2 R238, R238 ;  /* 0x000000ee00ee7308 */ /* 0x000fe20000000800 */
[C---:B------:R-:W-:Y:S02]  /*16e90*/  FMUL.FTZ R22, R2.reuse, R22 ;  /* 0x0000001602167220 */ /* 0x040fe40000410000 */
[----:B------:R-:W-:Y:S01]  /*16ea0*/  LDSM.16.MT88.4 R132, [R211+0x9080] ;  /* 0x00908000d384783b */ /* 0x000fe20000004200 */
[C---:B------:R-:W-:Y:S02]  /*16eb0*/  FMUL.FTZ R23, R2.reuse, R23 ;  /* 0x0000001702177220 */ /* 0x040fe40000410000 */
[C---:B------:R-:W-:Y:S02]  /*16ec0*/  FMUL.FTZ R24, R3.reuse, R24 ;  /* 0x0000001803187220 */ /* 0x040fe40000410000 */
[----:B------:R-:W-:Y:S02]  /*16ed0*/  FMUL.FTZ R25, R3, R25 ;  /* 0x0000001903197220 */ /* 0x000fe40000410000 */
[----:B------:R-:W1:Y:S01]  /*16ee0*/  MUFU.EX2 R237, R237 ;  /* 0x000000ed00ed7308 */ /* 0x000e620000000800 */
[C---:B------:R-:W-:Y:S02]  /*16ef0*/  FMUL.FTZ R26, R2.reuse, R26 ;  /* 0x0000001a021a7220 */ /* 0x040fe40000410000 */
[C---:B------:R-:W-:Y:S01]  /*16f00*/  FMUL.FTZ R27, R2.reuse, R27 ;  /* 0x0000001b021b7220 */ /* 0x040fe20000410000 */
[----:B---3--:R-:W-:Y:S01]  /*16f10*/  F2FP.BF16.PACK_AB R146, R239, R240 ;  /* 0x000000f0ef92723e */ /* 0x008fe200000010ff */
        /* <DEDUP_REMOVED lines=11> */
[----:B------:R-:W-:Y:S01]  /*16fd0*/  FMUL.FTZ R37, R3, R37 ;  /* 0x0000002503257220 */ /* 0x000fe20000410000 */
[----:B-1----:R-:W-:Y:S01]  /*16fe0*/  F2FP.BF16.PACK_AB R145, R237, R238 ;  /* 0x000000eeed91723e */ /* 0x002fe200000010ff */
        /* <DEDUP_REMOVED lines=8> */
[----:B------:R-:W-:Y:S01]  /*17070*/  FMUL.FTZ R45, R3, R45 ;  /* 0x0000002d032d7220 */ /* 0x000fe20000410000 */
[----:B------:R-:W-:Y:S01]  /*17080*/  MUFU.EX2 R243, R243 ;  /* 0x000000f300f37308 */ /* 0x000fe20000000800 */
[C---:B------:R-:W-:Y:S02]  /*17090*/  FMUL.FTZ R46, R2.reuse, R46 ;  /* 0x0000002e022e7220 */ /* 0x040fe40000410000 */
[C---:B------:R-:W-:Y:S01]  /*170a0*/  FMUL.FTZ R47, R2.reuse, R47 ;  /* 0x0000002f022f7220 */ /* 0x040fe20000410000 */
[----:B---3--:R-:W-:Y:S01]  /*170b0*/  F2FP.BF16.PACK_AB R147, R149, R236 ;  /* 0x000000ec9593723e */ /* 0x008fe200000010ff */
[C---:B------:R-:W-:Y:S02]  /*170c0*/  FMUL.FTZ R48, R3.reuse, R48 ;  /* 0x0000003003307220 */ /* 0x040fe40000410000 */
[C---:B------:R-:W-:Y:S02]  /*170d0*/  FMUL.FTZ R49, R3.reuse, R49 ;  /* 0x0000003103317220 */ /* 0x040fe40000410000 */
[C---:B------:R-:W-:Y:S01]  /*170e0*/  FMUL.FTZ R50, R2.reuse, R50 ;  /* 0x0000003202327220 */ /* 0x040fe20000410000 */
[----:B------:R-:W1:Y:S01]  /*170f0*/  MUFU.EX2 R244, R244 ;  /* 0x000000f400f47308 */ /* 0x000e620000000800 */
[C---:B------:R-:W-:Y:S05]  /*17100*/  HMMA.16816.F32.BF16 R4, R144.reuse, R12, R4 ;  /* 0x0000000c9004723c */ /* 0x040fea0000041804 */
[C---:B------:R-:W-:Y:S02]  /*17110*/  FMUL.FTZ R51, R2.reuse, R51 ;  /* 0x0000003302337220 */ /* 0x040fe40000410000 */
[C---:B------:R-:W-:Y:S01]  /*17120*/  FMUL.FTZ R12, R3.reuse, R136 ;  /* 0x00000088030c7220 */ /* 0x040fe20000410000 */
[C---:B------:R-:W-:Y:S01]  /*17130*/  HMMA.16816.F32.BF16 R8, R144.reuse, R14, R8 ;  /* 0x0000000e9008723c */ /* 0x040fe20000041808 */
[----:B------:R-:W-:Y:S03]  /*17140*/  MUFU.EX2 R245, R245 ;  /* 0x000000f500f57308 */ /* 0x000fe60000000800 */
[C---:B------:R-:W-:Y:S02]  /*17150*/  FMUL.FTZ R13, R3.reuse, R137 ;  /* 0x00000089030d7220 */ /* 0x040fe40000410000 */
[C---:B------:R-:W-:Y:S02]  /*17160*/  FMUL.FTZ R52, R3.reuse, R52 ;  /* 0x0000003403347220 */ /* 0x040fe40000410000 */
[C---:B------:R-:W-:Y:S03]  /*17170*/  FMUL.FTZ R14, R2.reuse, R138 ;  /* 0x0000008a020e7220 */ /* 0x040fe60000410000 */
[----:B------:R-:W3:Y:S01]  /*17180*/  MUFU.EX2 R246, R246 ;  /* 0x000000f600f67308 */ /* 0x000ee20000000800 */
[C---:B------:R-:W-:Y:S02]  /*17190*/  FMUL.FTZ R15, R2.reuse, R139 ;  /* 0x0000008b020f7220 */ /* 0x040fe40000410000 */
[----:B------:R-:W4:Y:S01]  /*171a0*/  LDSM.16.MT88.4 R136, [R204+0x8080] ;  /* 0x00808000cc88783b */ /* 0x000f220000004200 */
[C---:B------:R-:W-:Y:S02]  /*171b0*/  FMUL.FTZ R53, R3.reuse, R53 ;  /* 0x0000003503357220 */ /* 0x040fe40000410000 */
[C---:B------:R-:W-:Y:S02]  /*171c0*/  FMUL.FTZ R54, R2.reuse, R54 ;  /* 0x0000003602367220 */ /* 0x040fe40000410000 */
[C---:B------:R-:W-:Y:S02]  /*171d0*/  HMMA.16816.F32.BF16 R12, R144.reuse, R152, R12 ;  /* 0x00000098900c723c */ /* 0x040fe4000004180c */
[----:B------:R-:W5:Y:S01]  /*171e0*/  MUFU.EX2 R247, R247 ;  /* 0x000000f700f77308 */ /* 0x000f620000000800 */
[C---:B------:R-:W-:Y:S02]  /*171f0*/  FMUL.FTZ R55, R2.reuse, R55 ;  /* 0x0000003702377220 */ /* 0x040fe40000410000 */
[C---:B------:R-:W-:Y:S02]  /*17200*/  FMUL.FTZ R56, R3.reuse, R56 ;  /* 0x0000003803387220 */ /* 0x040fe40000410000 */
[C---:B------:R-:W-:Y:S01]  /*17210*/  FMUL.FTZ R57, R3.reuse, R57 ;  /* 0x0000003903397220 */ /* 0x040fe20000410000 */
[C---:B------:R-:W-:Y:S04]  /*17220*/  HMMA.16816.F32.BF16 R16, R144.reuse, R154, R16 ;  /* 0x0000009a9010723c */ /* 0x040fe80000041810 */
[----:B------:R-:W-:Y:S01]  /*17230*/  FMUL.FTZ R58, R2, R58 ;  /* 0x0000003a023a7220 */ /* 0x000fe20000410000 */
[----:B-1----:R-:W-:Y:S01]  /*17240*/  F2FP.BF16.PACK_AB R152, R244, R243 ;  /* 0x000000f3f498723e */ /* 0x002fe200000010ff */
[----:B------:R-:W-:Y:S02]  /*17250*/  FMUL.FTZ R59, R2, R59 ;  /* 0x0000003b023b7220 */ /* 0x000fe40000410000 */
[C---:B--2---:R-:W-:Y:S04]  /*17260*/  HMMA.16816.F32.BF16 R20, R144.reuse, R156, R20 ;  /* 0x0000009c9014723c */ /* 0x044fe80000041814 */
[C---:B------:R-:W-:Y:S01]  /*17270*/  FMUL.FTZ R60, R3.reuse, R60 ;  /* 0x0000003c033c7220 */ /* 0x040fe20000410000 */
[----:B---3--:R-:W-:Y:S01]  /*17280*/  F2FP.BF16.PACK_AB R153, R246, R245 ;  /* 0x000000f5f699723e */ /* 0x008fe200000010ff */
[C---:B------:R-:W-:Y:S02]  /*17290*/  FMUL.FTZ R61, R3.reuse, R61 ;  /* 0x0000003d033d7220 */ /* 0x040fe40000410000 */
[C---:B------:R-:W-:Y:S01]  /*172a0*/  HMMA.16816.F32.BF16 R24, R144.reuse, R158, R24 ;  /* 0x0000009e9018723c */ /* 0x040fe20000041818 */
[----:B------:R-:W-:Y:S03]  /*172b0*/  LDSM.16.MT88.4 R156, [R206+0x8880] ;  /* 0x00888000ce9c783b */ /* 0x000fe60000004200 */
[----:B------:R-:W-:Y:S01]  /*172c0*/  FMUL.FTZ R62, R2, R62 ;  /* 0x0000003e023e7220 */ /* 0x000fe20000410000 */
[----:B-----5:R-:W-:Y:S01]  /*172d0*/  F2FP.BF16.PACK_AB R154, R248, R247 ;  /* 0x000000f7f89a723e */ /* 0x020fe200000010ff */
[C---:B------:R-:W-:Y:S02]  /*172e0*/  FMUL.FTZ R63, R2.reuse, R63 ;  /* 0x0000003f023f7220 */ /* 0x040fe40000410000 */
[C---:B------:R-:W-:Y:S01]  /*172f0*/  FMUL.FTZ R64, R3.reuse, R64 ;  /* 0x0000004003407220 */ /* 0x040fe20000410000 */
[C---:B----4-:R-:W-:Y:S03]  /*17300*/  HMMA.16816.F32.BF16 R28, R144.reuse, R136, R28 ;  /* 0x00000088901c723c */ /* 0x050fe6000004181c */
[C---:B------:R-:W-:Y:S02]  /*17310*/  FMUL.FTZ R65, R3.reuse, R65 ;  /* 0x0000004103417220 */ /* 0x040fe40000410000 */
[C---:B------:R-:W-:Y:S02]  /*17320*/  FMUL.FTZ R66, R2.reuse, R66 ;  /* 0x0000004202427220 */ /* 0x040fe40000410000 */
[C---:B------:R-:W-:Y:S01]  /*17330*/  FMUL.FTZ R67, R2.reuse, R67 ;  /* 0x0000004302437220 */ /* 0x040fe20000410000 */
        /* <DEDUP_REMOVED lines=68> */
[C---:B------:R-:W-:Y:S02]  /*17780*/  FMUL.FTZ R109, R3.reuse, R109 ;  /* 0x0000006d036d7220 */ /* 0x040fe40000410000 */
[C---:B------:R-:W-:Y:S01]  /*17790*/  FMUL.FTZ R110, R2.reuse, R110 ;  /* 0x0000006e026e7220 */ /* 0x040fe20000410000 */
[C---:B------:R-:W-:Y:S01]  /*177a0*/  HMMA.16816.F32.BF16 R104, R144.reuse, R138, R104 ;  /* 0x0000008a9068723c */ /* 0x040fe20000041868 */
[----:B------:R-:W1:Y:S02]  /*177b0*/  LDSM.16.MT88.4 R136, [R204+0xb080] ;  /* 0x00b08000cc88783b */ /* 0x000e640000004200 */
[C---:B------:R-:W-:Y:S02]  /*177c0*/  FMUL.FTZ R111, R2.reuse, R111 ;  /* 0x0000006f026f7220 */ /* 0x040fe40000410000 */
[C---:B------:R-:W-:Y:S02]  /*177d0*/  FMUL.FTZ R112, R3.reuse, R112 ;  /* 0x0000007003707220 */ /* 0x040fe40000410000 */
[----:B------:R-:W-:Y:S02]  /*177e0*/  FMUL.FTZ R113, R3, R113 ;  /* 0x0000007103717220 */ /* 0x000fe40000410000 */
[C---:B------:R-:W-:Y:S01]  /*177f0*/  FMUL.FTZ R114, R2.reuse, R114 ;  /* 0x0000007202727220 */ /* 0x040fe20000410000 */
[C---:B--2---:R-:W-:Y:S03]  /*17800*/  HMMA.16816.F32.BF16 R108, R144.reuse, R132, R108 ;  /* 0x00000084906c723c */ /* 0x044fe6000004186c */
[----:B------:R-:W-:Y:S02]  /*17810*/  FMUL.FTZ R115, R2, R115 ;  /* 0x0000007302737220 */ /* 0x000fe40000410000 */
[--C-:B------:R-:W-:Y:S02]  /*17820*/  FFMA.FTZ R151, R151, c[0x0][0x2d0], -R160.reuse ;  /* 0x0000b40097977a23 */ /* 0x100fe400000108a0 */
[----:B------:R-:W-:Y:S02]  /*17830*/  FFMA.FTZ R160, R150, c[0x0][0x2d0], -R160 ;  /* 0x0000b40096a07a23 */ /* 0x000fe400000108a0 */
[C---:B------:R-:W-:Y:S01]  /*17840*/  FMUL.FTZ R116, R3.reuse, R116 ;  /* 0x0000007403747220 */ /* 0x040fe20000410000 */
[C---:B------:R-:W-:Y:S01]  /*17850*/  HMMA.16816.F32.BF16 R112, R144.reuse, R134, R112 ;  /* 0x000000869070723c */ /* 0x040fe20000041870 */
[----:B------:R-:W2:Y:S01]  /*17860*/  LDSM.16.MT88.4 R132, [R211+0x8880] ;  /* 0x00888000d384783b */ /* 0x000ea20000004200 */
[----:B------:R4:W-:Y:S01]  /*17870*/  MUFU.EX2 R150, R160 ;  /* 0x000000a000967308 */ /* 0x0009e20000000800 */
[C---:B------:R-:W-:Y:S02]  /*17880*/  FMUL.FTZ R117, R3.reuse, R117 ;  /* 0x0000007503757220 */ /* 0x040fe40000410000 */
[C---:B------:R-:W-:Y:S02]  /*17890*/  FMUL.FTZ R118, R2.reuse, R118 ;  /* 0x0000007602767220 */ /* 0x040fe40000410000 */
[C---:B------:R-:W-:Y:S02]  /*178a0*/  FMUL.FTZ R119, R2.reuse, R119 ;  /* 0x0000007702777220 */ /* 0x040fe40000410000 */
[C---:B------:R-:W-:Y:S03]  /*178b0*/  FMUL.FTZ R120, R3.reuse, R120 ;  /* 0x0000007803787220 */ /* 0x040fe60000410000 */
[----:B------:R-:W5:Y:S01]  /*178c0*/  MUFU.EX2 R151, R151 ;  /* 0x0000009700977308 */ /* 0x000f620000000800 */
[C---:B------:R-:W-:Y:S01]  /*178d0*/  FMUL.FTZ R121, R3.reuse, R121 ;  /* 0x0000007903797220 */ /* 0x040fe20000410000 */
[C---:B---3--:R-:W-:Y:S03]  /*178e0*/  HMMA.16816.F32.BF16 R116, R144.reuse, R140, R116 ;  /* 0x0000008c9074723c */ /* 0x048fe60000041874 */
[C---:B------:R-:W-:Y:S02]  /*178f0*/  FMUL.FTZ R122, R2.reuse, R122 ;  /* 0x0000007a027a7220 */ /* 0x040fe40000410000 */
[C---:B------:R-:W-:Y:S02]  /*17900*/  FMUL.FTZ R123, R2.reuse, R123 ;  /* 0x0000007b027b7220 */ /* 0x040fe40000410000 */
[C---:B------:R-:W-:Y:S02]  /*17910*/  FMUL.FTZ R124, R3.reuse, R124 ;  /* 0x0000007c037c7220 */ /* 0x040fe40000410000 */
[C---:B------:R-:W-:Y:S03]  /*17920*/  FMUL.FTZ R125, R3.reuse, R125 ;  /* 0x0000007d037d7220 */ /* 0x040fe60000410000 */
[C---:B------:R-:W-:Y:S01]  /*17930*/  HMMA.16816.F32.BF16 R120, R144.reuse, R142, R120 ;  /* 0x0000008e9078723c */ /* 0x040fe20000041878 */
[----:B----4-:R-:W3:Y:S02]  /*17940*/  LDSM.16.MT88.4 R160, [R205+0x8880] ;  /* 0x00888000cda0783b */ /* 0x010ee40000004200 */
[C---:B------:R-:W-:Y:S02]  /*17950*/  FMUL.FTZ R126, R2.reuse, R126 ;  /* 0x0000007e027e7220 */ /* 0x040fe40000410000 */
[C---:B------:R-:W-:Y:S02]  /*17960*/  FMUL.FTZ R127, R2.reuse, R127 ;  /* 0x0000007f027f7220 */ /* 0x040fe40000410000 */
[C---:B------:R-:W-:Y:S02]  /*17970*/  FMUL.FTZ R128, R3.reuse, R128 ;  /* 0x0000008003807220 */ /* 0x040fe40000410000 */
[C---:B------:R-:W-:Y:S03]  /*17980*/  FMUL.FTZ R129, R3.reuse, R129 ;  /* 0x0000008103817220 */ /* 0x040fe60000410000 */
[C---:B-1----:R-:W-:Y:S03]  /*17990*/  HMMA.16816.F32.BF16 R124, R144.reuse, R136, R124 ;  /* 0x00000088907c723c */ /* 0x042fe6000004187c */
[----:B------:R-:W-:Y:S01]  /*179a0*/  FMUL.FTZ R130, R2, R130 ;  /* 0x0000008202827220 */ /* 0x000fe20000410000 */
[----:B-----5:R-:W-:Y:S01]  /*179b0*/  F2FP.BF16.PACK_AB R155, R150, R151 ;  /* 0x00000097969b723e */ /* 0x020fe200000010ff */
[C---:B------:R-:W-:Y:S02]  /*179c0*/  FMUL.FTZ R131, R2.reuse, R131 ;  /* 0x0000008302837220 */ /* 0x040fe40000410000 */
[----:B------:R-:W-:Y:S01]  /*179d0*/  FFMA.FTZ R242, R3, R224, R242 ;  /* 0x000000e003f27223 */ /* 0x000fe200000100f2 */
[----:B------:R-:W-:Y:S01]  /*179e0*/  MOV R3, R0 ;  /* 0x0000000000037202 */ /* 0x000fe20000000f00 */
[----:B------:R-:W-:Y:S03]  /*179f0*/  FFMA.FTZ R238, R2, R223, R238 ;  /* 0x000000df02ee7223 */ /* 0x000fe600000100ee */
[----:B------:R-:W-:Y:S03]  /*17a00*/  HMMA.16816.F32.BF16 R128, R144, R138, R128 ;  /* 0x0000008a9080723c */ /* 0x000fe60000041880 */
[----:B------:R-:W-:Y:S02]  /*17a10*/  FADD.FTZ R241, R241, R242 ;  /* 0x000000f2f1f17221 */ /* 0x000fe40000010000 */
[----:B------:R-:W-:Y:S02]  /*17a20*/  FADD.FTZ R237, R237, R238 ;  /* 0x000000eeeded7221 */ /* 0x000fe40000010000 */
[----:B------:R-:W-:Y:S01]  /*17a30*/  FADD.FTZ R240, R240, R241 ;  /* 0x000000f1f0f07221 */ /* 0x000fe20000010000 */
[C---:B--2---:R-:W-:Y:S01]  /*17a40*/  HMMA.16816.F32.BF16 R144, R152.reuse, R132, R4 ;  /* 0x000000849890723c */ /* 0x044fe20000041804 */
[----:B------:R-:W1:Y:S04]  /*17a50*/  LDSM.16.MT88.4 R4, [R211+0x9880] ;  /* 0x00988000d304783b */ /* 0x000e680000004200 */
[----:B------:R-:W-:Y:S02]  /*17a60*/  FADD.FTZ R2, R236, R237 ;  /* 0x000000edec027221 */ /* 0x000fe40000010000 */
[----:B------:R-:W-:Y:S01]  /*17a70*/  FADD.FTZ R240, R239, R240 ;  /* 0x000000f0eff07221 */ /* 0x000fe20000010000 */
[C---:B------:R-:W-:Y:S01]  /*17a80*/  HMMA.16816.F32.BF16 R140, R152.reuse, R134, R8 ;  /* 0x00000086988c723c */ /* 0x040fe20000041808 */
[----:B------:R-:W2:Y:S03]  /*17a90*/  LDSM.16.MT88.4 R8, [R205+0x9880] ;  /* 0x00988000cd08783b */ /* 0x000ea60000004200 */
[----:B------:R-:W-:Y:S01]  /*17aa0*/  FADD.FTZ R2, R149, R2 ;  /* 0x0000000295027221 */ /* 0x000fe20000010000 */
[----:B------:R-:W-:Y:S01]  /*17ab0*/  MOV R149, R148 ;  /* 0x0000009400957202 */ /* 0x000fe20000000f00 */
[----:B------:R-:W-:Y:S02]  /*17ac0*/  FADD.FTZ R243, R243, R240 ;  /* 0x000000f0f3f37221 */ /* 0x000fe40000010000 */
[C---:B------:R-:W-:Y:S01]  /*17ad0*/  HMMA.16816.F32.BF16 R136, R152.reuse, R156, R12 ;  /* 0x0000009c9888723c */ /* 0x040fe2000004180c */
[----:B------:R-:W4:Y:S03]  /*17ae0*/  LDSM.16.MT88.4 R12, [R205+0xa880] ;  /* 0x00a88000cd0c783b */ /* 0x000f260000004200 */
[----:B------:R-:W-:Y:S02]  /*17af0*/  FADD.FTZ R245, R245, R2 ;  /* 0x00000002f5f57221 */ /* 0x000fe40000010000 */
[----:B------:R-:W-:Y:S02]  /*17b00*/  FADD.FTZ R244, R244, R243 ;  /* 0x000000f3f4f47221 */ /* 0x000fe40000010000 */
[C---:B------:R-:W-:Y:S01]  /*17b10*/  HMMA.16816.F32.BF16 R132, R152.reuse, R158, R16 ;  /* 0x0000009e9884723c */ /* 0x040fe20000041810 */
[----:B------:R-:W5:Y:S03]  /*17b20*/  LDSM.16.MT88.4 R16, [R205+0xb880] ;  /* 0x00b88000cd10783b */ /* 0x000f660000004200 */
[----:B------:R-:W-:Y:S02]  /*17b30*/  FADD.FTZ R246, R246, R245 ;  /* 0x000000f5f6f67221 */ /* 0x000fe40000010000 */
[----:B------:R-:W-:Y:S02]  /*17b40*/  FADD.FTZ R247, R247, R244 ;  /* 0x000000f4f7f77221 */ /* 0x000fe40000010000 */
[C---:B---3--:R-:W-:Y:S01]  /*17b50*/  HMMA.16816.F32.BF16 R20, R152.reuse, R160, R20 ;  /* 0x000000a09814723c */ /* 0x048fe20000041814 */
[----:B------:R-:W3:Y:S03]  /*17b60*/  LDSM.16.MT88.4 R156, [R204+0xb880] ;  /* 0x00b88000cc9c783b */ /* 0x000ee60000004200 */
[----:B------:R-:W-:Y:S02]  /*17b70*/  FADD.FTZ R151, R151, R246 ;  /* 0x000000f697977221 */ /* 0x000fe40000010000 */
[----:B------:R-:W-:Y:S02]  /*17b80*/  FADD.FTZ R224, R248, R247 ;  /* 0x000000f7f8e07221 */ /* 0x000fe40000010000 */
[C---:B------:R-:W-:Y:S04]  /*17b90*/  HMMA.16816.F32.BF16 R24, R152.reuse, R162, R24 ;  /* 0x000000a29818723c */ /* 0x040fe80000041818 */
[----:B------:R-:W-:Y:S04]  /*17ba0*/  FADD.FTZ R223, R150, R151 ;  /* 0x0000009796df7221 */ /* 0x000fe80000010000 */
        /* <DEDUP_REMOVED lines=24> */
[C---:B---3--:R-:W-:Y:S08]  /*17d30*/  HMMA.16816.F32.BF16 R124, R152.reuse, R156, R124 ;  /* 0x0000009c987c723c */ /* 0x048ff0000004187c */
[----:B------:R-:W-:Y:S01]  /*17d40*/  HMMA.16816.F32.BF16 R128, R152, R158, R128 ;  /* 0x0000009e9880723c */ /* 0x000fe20000041880 */
[----:B------:R-:W-:-:S07]  /*17d50*/  @P0 BRA `(.L_x_483) ;  /* 0xffffddd000000947 */ /* 0x000fce000383ffff */
.L_x_480:
[----:B------:R-:W-:-:S06]  /*17d60*/  UISETP.GE.AND UP0, UPT, UR10, UR8, UPT ;  /* 0x000000080a00728c */ /* 0x000fcc000bf06270 */
[----:B------:R-:W-:-:S13]  /*17d70*/  PLOP3.LUT P0, PT, PT, PT, UP0, 0x40, 0x0 ;  /* 0x000000000000781c */ /* 0x000fda0003f0e808 */
[----:B------:R-:W-:Y:S05]  /*17d80*/  @P0 BRA `(.L_x_484) ;  /* 0x00002c0000000947 */ /* 0x000fea0003800000 */
[----:B------:R-:W-:Y:S01]  /*17d90*/  IMAD.MOV.U32 R3, RZ, RZ, R0 ;  /* 0x000000ffff037224 */ /* 0x000fe200078e0000 */
[----:B------:R-:W-:Y:S01]  /*17da0*/  SHF.R.S32.HI R5, RZ, 0x1f, R228 ;  /* 0x0000001fff057819 */ /* 0x000fe200000114e4 */
[----:B------:R-:W-:Y:S01]  /*17db0*/  IMAD.SHL.U32 R231, R226, 0x2, RZ ;  /* 0x00000002e2e77824 */ /* 0x000fe200078e00ff */
[----:B------:R-:W-:Y:S01]  /*17dc0*/  SHF.R.S32.HI R230, RZ, 0x1f, R225 ;  /* 0x0000001fffe67819 */ /* 0x000fe200000114e1 */
[----:B------:R-:W-:Y:S01]  /*17dd0*/  IMAD.SHL.U32 R232, R228, 0x2, RZ ;  /* 0x00000002e4e87824 */ /* 0x000fe200078e00ff */
[----:B------:R-:W-:Y:S01]  /*17de0*/  SHF.R.S32.HI R0, RZ, 0x1f, R227 ;  /* 0x0000001fff007819 */ /* 0x000fe200000114e3 */
[----:B------:R-:W-:Y:S01]  /*17df0*/  IMAD.MOV.U32 R2, RZ, RZ, R148 ;  /* 0x000000ffff027224 */ /* 0x000fe200078e0094 */
[----:B------:R-:W-:Y:S02]  /*17e00*/  SHF.L.U64.HI R229, R226, 0x1, R229 ;  /* 0x00000001e2e57819 */ /* 0x000fe400000102e5 */
[----:B------:R-:W-:Y:S02]  /*17e10*/  SHF.L.U64.HI R226, R228, 0x1, R5 ;  /* 0x00000001e4e27819 */ /* 0x000fe40000010205 */
[C---:B------:R-:W-:Y:S01]  /*17e20*/  SHF.L.U64.HI R230, R225.reuse, 0x1, R230 ;  /* 0x00000001e1e67819 */ /* 0x040fe200000102e6 */
[----:B------:R-:W-:Y:S01]  /*17e30*/  IMAD.SHL.U32 R225, R225, 0x2, RZ ;  /* 0x00000002e1e17824 */ /* 0x000fe200078e00ff */
[C---:B------:R-:W-:Y:S01]  /*17e40*/  SHF.L.U64.HI R228, R227.reuse, 0x1, R0 ;  /* 0x00000001e3e47819 */ /* 0x040fe20000010200 */
[----:B------:R-:W-:-:S02]  /*17e50*/  IMAD.SHL.U32 R227, R227, 0x2, RZ ;  /* 0x00000002e3e37824 */ /* 0x000fc400078e00ff */
.L_x_494:
[----:B------:R-:W-:Y:S01]  /*17e60*/  SHF.R.S32.HI R5, RZ, 0x1f, R218 ;  /* 0x0000001fff057819 */ /* 0x000fe200000114da */
[C---:B------:R-:W-:Y:S01]  /*17e70*/  IMAD.WIDE.U32 R6, R218.reuse, c[0x0][0x208], RZ ;  /* 0x00008200da067a25 */ /* 0x040fe200078e00ff */
[----:B------:R-:W-:Y:S04]  /*17e80*/  DEPBAR.LE SB0, 0x0 ;  /* 0x000080000000791a */ /* 0x000fe80000000000 */
[----:B------:R-:W-:Y:S01]  /*17e90*/  IMAD R5, R5, c[0x0][0x208], RZ ;  /* 0x0000820005057a24 */ /* 0x000fe200078e02ff */
[----:B------:R-:W-:Y:S01]  /*17ea0*/  BAR.SYNC.DEFER_BLOCKING 0x0 ;  /* 0x0000000000007b1d */ /* 0x000fe20000010000 */
[----:B------:R-:W-:Y:S01]  /*17eb0*/  SHF.R.S32.HI R4, RZ, 0x1f, R217 ;  /* 0x0000001fff047819 */ /* 0x000fe200000114d9 */
[----:B------:R-:W-:Y:S01]  /*17ec0*/  UISETP.GT.AND UP0, UPT, UR10, UR8, UPT ;  /* 0x000000080a00728c */ /* 0x000fe2000bf04270 */
[----:B------:R-:W-:Y:S01]  /*17ed0*/  IMAD R5, R218, c[0x0][0x20c], R5 ;  /* 0x00008300da057a24 */ /* 0x000fe200078e0205 */
[----:B------:R-:W-:Y:S02]  /*17ee0*/  ISETP.GE.AND P1, PT, R219, c[0x0][0x1d4], PT ;  /* 0x00007500db007a0c */ /* 0x000fe40003f26270 */
[----:B------:R-:W-:Y:S02]  /*17ef0*/  IMAD R4, R4, c[0x0][0x218], RZ ;  /* 0x0000860004047a24 */ /* 0x000fe400078e02ff */
[----:B------:R-:W-:Y:S02]  /*17f00*/  IADD3 R7, R7, R5, RZ ;  /* 0x0000000507077210 */ /* 0x000fe40007ffe0ff */
[C---:B------:R-:W-:Y:S03]  /*17f10*/  IMAD R4, R217.reuse, c[0x0][0x21c], R4 ;  /* 0x00008700d9047a24 */ /* 0x040fe600078e0204 */
[----:B------:R-:W-:Y:S05]  /*17f20*/  IMAD.WIDE.U32 R6, R217, c[0x0][0x218], R6 ;  /* 0x00008600d9067a25 */ /* 0x000fea00078e0006 */
[----:B------:R-:W-:Y:S04]  /*17f30*/  IADD3 R0, P0, R6, UR26, RZ ;  /* 0x0000001a06007c10 */ /* 0x000fe8000ff1e0ff */
[----:B------:R-:W-:Y:S02]  /*17f40*/  IADD3.X R7, R7, UR12, R4, P0, !PT ;  /* 0x0000000c07077c10 */ /* 0x000fe400087fe404 */
[C---:B------:R-:W-:Y:S01]  /*17f50*/  LEA R180, P0, R0.reuse, c[0x0][0x1f8], 0x1 ;  /* 0x00007e0000b47a11 */ /* 0x040fe200078008ff */
[----:B------:R-:W-:Y:S03]  /*17f60*/  LDSM.16.M88.4 R16, [R214+0x10080] ;  /* 0x01008000d610783b */ /* 0x000fe60000000200 */
[----:B------:R-:W-:Y:S02]  /*17f70*/  LEA.HI.X R5, R0, c[0x0][0x1fc], R7, 0x1, P0 ;  /* 0x00007f0000057a11 */ /* 0x000fe400000f0c07 */
[----:B------:R-:W1:Y:S05]  /*17f80*/  SHFL.IDX PT, R180, R180, RZ, 0x181f ;  /* 0x00181fffb4b47589 */ /* 0x000e6a00000e0000 */
[----:B------:R-:W-:Y:S05]  /*17f90*/  LDSM.16.M88.4 R8, [R213+0xc080] ;  /* 0x00c08000d508783b */ /* 0x000fea0000000200 */
[----:B------:R-:W2:Y:S05]  /*17fa0*/  SHFL.IDX PT, R5, R5, RZ, 0x181f ;  /* 0x00181fff05057589 */ /* 0x000eaa00000e0000 */
[----:B------:R-:W3:Y:S05]  /*17fb0*/  LDSM.16.M88.4 R148, [R213+0xc880] ;  /* 0x00c88000d594783b */ /* 0x000eea0000000200 */
[----:B------:R-:W-:Y:S05]  /*17fc0*/  LDSM.16.M88.4 R152, [R210+0x10080] ;  /* 0x01008000d298783b */ /* 0x000fea0000000200 */
[----:B------:R-:W4:Y:S05]  /*17fd0*/  LDSM.16.M88.4 R156, [R212] ;  /* 0x00000000d49c783b */ /* 0x000f2a0000000200 */
[----:B------:R-:W5:Y:S01]  /*17fe0*/  LDSM.16.M88.4 R160, [R203] ;  /* 0x00000000cba0783b */ /* 0x000f620000000200 */
[C---:B-1----:R-:W-:Y:S04]  /*17ff0*/  IADD3 R172, P0, R180.reuse, R225, RZ ;  /* 0x000000e1b4ac7210 */ /* 0x042fe80007f1e0ff */
[C---:B--2---:R-:W-:Y:S02]  /*18000*/  IADD3.X R173, R5.reuse, R230, RZ, P0, !PT ;  /* 0x000000e605ad7210 */ /* 0x044fe400007fe4ff */
[C---:B------:R-:W-:Y:S03]  /*18010*/  IADD3 R176, P0, R180.reuse, R232, RZ ;  /* 0x000000e8b4b07210 */ /* 0x040fe60007f1e0ff */
[----:B------:R-:W-:Y:S01]  /*18020*/  @!PT LDS RZ, [RZ] ;  /* 0x00000000fffff984 */ /* 0x000fe20000000800 */
[----:B------:R-:W-:Y:S01]  /*18030*/  @!PT LDS RZ, [RZ] ;  /* 0x00000000fffff984 */ /* 0x000fe20000000800 */
[----:B------:R-:W-:Y:S01]  /*18040*/  @!PT LDS RZ, [RZ] ;  /* 0x00000000fffff984 */ /* 0x000fe20000000800 */
[----:B------:R1:W-:Y:S01]  /*18050*/  LDGSTS.E.BYPASS.LTC128B.128 [R220+0x8080], [R172.64], !P5 ;  /* 0x08080000acdc7fae */ /* 0x0003e2000e901d58 */
[C---:B------:R-:W-:Y:S02]  /*18060*/  IADD3.X R177, R5.reuse, R226, RZ, P0, !PT ;  /* 0x000000e205b17210 */ /* 0x040fe400007fe4ff */
[C---:B------:R-:W-:Y:S03]  /*18070*/  IADD3 R182, P0, R180.reuse, R227, RZ ;  /* 0x000000e3b4b67210 */ /* 0x040fe60007f1e0ff */
[----:B------:R2:W-:Y:S01]  /*18080*/  LDGSTS.E.BYPASS.LTC128B.128 [R220+0x9080], [R176.64], !P1 ;  /* 0x09080000b0dc7fae */ /* 0x0005e2000c901d58 */
[C---:B------:R-:W-:Y:S02]  /*18090*/  IADD3.X R183, R5.reuse, R228, RZ, P0, !PT ;  /* 0x000000e405b77210 */ /* 0x040fe400007fe4ff */
[----:B------:R-:W-:Y:S03]  /*180a0*/  IADD3 R180, P0, R180, R231, RZ ;  /* 0x000000e7b4b47210 */ /* 0x000fe60007f1e0ff */
[----:B------:R1:W-:Y:S01]  /*180b0*/  LDGSTS.E.BYPASS.LTC128B.128 [R220+0xa080], [R182.64], !P4 ;  /* 0x0a080000b6dc7fae */ /* 0x0003e2000e101d58 */
[----:B------:R-:W-:Y:S02]  /*180c0*/  IADD3.X R181, R5, R229, RZ, P0, !PT ;  /* 0x000000e505b57210 */ /* 0x000fe400007fe4ff */
[C---:B------:R-:W-:Y:S01]  /*180d0*/  HMMA.16816.F32.BF16 R4, R16.reuse, R8, RZ ;  /* 0x000000081004723c */ /* 0x040fe200000418ff */
[----:B------:R-:W-:Y:S02]  /*180e0*/  PLOP3.LUT P0, PT, PT, PT, UP0, 0x40, 0x0 ;  /* 0x000000000000781c */ /* 0x000fe40003f0e808 */
[----:B------:R1:W-:Y:S05]  /*180f0*/  LDGSTS.E.BYPASS.LTC128B.128 [R220+0xb080], [R180.64], !P3 ;  /* 0x0b080000b4dc7fae */ /* 0x0003ea000d901d58 */
[C---:B------:R-:W-:Y:S01]  /*18100*/  HMMA.16816.F32.BF16 R8, R16.reuse, R10, RZ ;  /* 0x0000000a1008723c */ /* 0x040fe200000418ff */
[----:B------:R-:W-:Y:S05]  /*18110*/  LDSM.16.M88.4 R164, [R209+0x10080] ;  /* 0x01008000d1a4783b */ /* 0x000fea0000000200 */
[----:B------:R-:W0:Y:S02]  /*18120*/  LDGDEPBAR ;  /* 0x00000000000079af */ /* 0x000e240000000000 */
[C---:B---3--:R-:W-:Y:S03]  /*18130*/  HMMA.16816.F32.BF16 R12, R16.reuse, R148, RZ ;  /* 0x00000094100c723c */ /* 0x048fe600000418ff */
[----:B------:R-:W3:Y:S05]  /*18140*/  LDSM.16.M88.4 R168, [R208+0xc080] ;  /* 0x00c08000d0a8783b */ /* 0x000eea0000000200 */
[----:B------:R-:W-:Y:S01]  /*18150*/  HMMA.16816.F32.BF16 R16, R16, R150, RZ ;  /* 0x000000961010723c */ /* 0x000fe200000418ff */
[----:B------:R-:W3:Y:S05]  /*18160*/  LDSM.16.M88.4 R148, [R208+0xc880] ;  /* 0x00c88000d094783b */ /* 0x000eea0000000200 */
[----:B-1----:R-:W-:Y:S02]  /*18170*/  LDSM.16.M88.4 R172, [R207+0x10080] ;  /* 0x01008000cfac783b */ /* 0x002fe40000000200 */
[C---:B----4-:R-:W-:Y:S03]  /*18180*/  HMMA.16816.F32.BF16 R4, R152.reuse, R156, R4 ;  /* 0x0000009c9804723c */ /* 0x050fe60000041804 */
[----:B--2---:R-:W1:Y:S05]  /*18190*/  LDSM.16.M88.4 R176, [R202] ;  /* 0x00000000cab0783b */ /* 0x004e6a0000000200 */
[C---:B------:R-:W-:Y:S01]  /*181a0*/  HMMA.16816.F32.BF16 R8, R152.reuse, R158, R8 ;  /* 0x0000009e9808723c */ /* 0x040fe20000041808 */
[----:B------:R-:W-:Y:S07]  /*181b0*/  LDSM.16.M88.4 R156, [R214+0x14080] ;  /* 0x01408000d69c783b */ /* 0x000fee0000000200 */
[C---:B-----5:R-:W-:Y:S08]  /*181c0*/  HMMA.16816.F32.BF16 R12, R152.reuse, R160, R12 ;  /* 0x000000a0980c723c */ /* 0x060ff0000004180c */
[----:B------:R-:W-:Y:S01]  /*181d0*/  HMMA.16816.F32.BF16 R16, R152, R162, R16 ;  /* 0x000000a29810723c */ /* 0x000fe20000041810 */
[----:B------:R-:W2:Y:S05]  /*181e0*/  LDSM.16.M88.4 R152, [R202+0x800] ;  /* 0x00080000ca98783b */ /* 0x000eaa0000000200 */
[----:B------:R-:W4:Y:S02]  /*181f0*/  LDSM.16.M88.4 R160, [R213+0xd080] ;  /* 0x00d08000d5a0783b */ /* 0x000f240000000200 */
[C---:B---3--:R-:W-:Y:S08]  /*18200*/  HMMA.16816.F32.BF16 R4, R164.reuse, R168, R4 ;  /* 0x000000a8a404723c */ /* 0x048ff00000041804 */
[C---:B------:R-:W-:Y:S01]  /*18210*/  HMMA.16816.F32.BF16 R8, R164.reuse, R170, R8 ;  /* 0x000000aaa408723c */ /* 0x040fe20000041808 */
[----:B------:R-:W-:Y:S07]  /*18220*/  LDSM.16.M88.4 R168, [R201] ;  /* 0x00000000c9a8783b */ /* 0x000fee0000000200 */
[C---:B------:R-:W-:Y:S08]  /*18230*/  HMMA.16816.F32.BF16 R12, R164.reuse, R148, R12 ;  /* 0x00000094a40c723c */ /* 0x040ff0000004180c */
[----:B------:R-:W-:Y:S01]  /*18240*/  HMMA.16816.F32.BF16 R16, R164, R150, R16 ;  /* 0x00000096a410723c */ /* 0x000fe20000041810 */
[----:B------:R-:W3:Y:S05]  /*18250*/  LDSM.16.M88.4 R148, [R213+0xd880] ;  /* 0x00d88000d594783b */ /* 0x000eea0000000200 */
[----:B------:R-:W5:Y:S02]  /*18260*/  LDSM.16.M88.4 R164, [R210+0x14080] ;  /* 0x01408000d2a4783b */ /* 0x000f640000000200 */
[C---:B-1----:R-:W-:Y:S08]  /*18270*/  HMMA.16816.F32.BF16 R4, R172.reuse, R176, R4 ;  /* 0x000000b0ac04723c */ /* 0x042ff00000041804 */
[C---:B------:R-:W-:Y:S01]  /*18280*/  HMMA.16816.F32.BF16 R8, R172.reuse, R178, R8 ;  /* 0x000000b2ac08723c */ /* 0x040fe20000041808 */
[----:B------:R-:W-:Y:S07]  /*18290*/  LDSM.16.M88.4 R176, [R208+0xd080] ;  /* 0x00d08000d0b0783b */ /* 0x000fee0000000200 */
[C---:B--2---:R-:W-:Y:S08]  /*182a0*/  HMMA.16816.F32.BF16 R12, R172.reuse, R152, R12 ;  /* 0x00000098ac0c723c */ /* 0x044ff0000004180c */
[----:B------:R-:W-:Y:S01]  /*182b0*/  HMMA.16816.F32.BF16 R16, R172, R154, R16 ;  /* 0x0000009aac10723c */ /* 0x000fe20000041810 */
[----:B------:R-:W1:Y:S05]  /*182c0*/  LDSM.16.M88.4 R152, [R200] ;  /* 0x00000000c898783b */ /* 0x000e6a0000000200 */
[----:B------:R-:W2:Y:S02]  /*182d0*/  LDSM.16.M88.4 R172, [R209+0x14080] ;  /* 0x01408000d1ac783b */ /* 0x000ea40000000200 */
[C---:B----4-:R-:W-:Y:S08]  /*182e0*/  HMMA.16816.F32.BF16 R4, R156.reuse, R160, R4 ;  /* 0x000000a09c04723c */ /* 0x050ff00000041804 */
[C---:B------:R-:W-:Y:S01]  /*182f0*/  HMMA.16816.F32.BF16 R8, R156.reuse, R162, R8 ;  /* 0x000000a29c08723c */ /* 0x040fe20000041808 */
[----:B------:R-:W-:Y:S07]  /*18300*/  LDSM.16.M88.4 R160, [R202+0x1000] ;  /* 0x00100000caa0783b */ /* 0x000fee0000000200 */
[C---:B---3--:R-:W-:Y:S08]  /*18310*/  HMMA.16816.F32.BF16 R12, R156.reuse, R148, R12 ;  /* 0x000000949c0c723c */ /* 0x048ff0000004180c */
[----:B------:R-:W-:Y:S01]  /*18320*/  HMMA.16816.F32.BF16 R16, R156, R150, R16 ;  /* 0x000000969c10723c */ /* 0x000fe20000041810 */
[----:B------:R-:W3:Y:S05]  /*18330*/  LDSM.16.M88.4 R148, [R208+0xd880] ;  /* 0x00d88000d094783b */ /* 0x000eea0000000200 */
[----:B------:R-:W4:Y:S02]  /*18340*/  LDSM.16.M88.4 R156, [R207+0x14080] ;  /* 0x01408000cf9c783b */ /* 0x000f240000000200 */
[C---:B-----5:R-:W-:Y:S08]  /*18350*/  HMMA.16816.F32.BF16 R4, R164.reuse, R168, R4 ;  /* 0x000000a8a404723c */ /* 0x060ff00000041804 */
[C---:B------:R-:W-:Y:S01]  /*18360*/  HMMA.16816.F32.BF16 R8, R164.reuse, R170, R8 ;  /* 0x000000aaa408723c */ /* 0x040fe20000041808 */
[----:B------:R-:W-:Y:S07]  /*18370*/  LDSM.16.M88.4 R168, [R213+0xe080] ;  /* 0x00e08000d5a8783b */ /* 0x000fee0000000200 */
[C---:B-1----:R-:W-:Y:S08]  /*18380*/  HMMA.16816.F32.BF16 R12, R164.reuse, R152, R12 ;  /* 0x00000098a40c723c */ /* 0x042ff0000004180c */
[----:B------:R-:W-:Y:S01]  /*18390*/  HMMA.16816.F32.BF16 R16, R164, R154, R16 ;  /* 0x0000009aa410723c */ /* 0x000fe20000041810 */
[----:B------:R-:W1:Y:S05]  /*183a0*/  LDSM.16.M88.4 R152, [R202+0x1800] ;  /* 0x00180000ca98783b */ /* 0x000e6a0000000200 */
[----:B------:R-:W5:Y:S02]  /*183b0*/  LDSM.16.M88.4 R164, [R214+0x18080] ;  /* 0x01808000d6a4783b */ /* 0x000f640000000200 */
[C---:B--2---:R-:W-:Y:S08]  /*183c0*/  HMMA.16816.F32.BF16 R4, R172.reuse, R176, R4 ;  /* 0x000000b0ac04723c */ /* 0x044ff00000041804 */
[C---:B------:R-:W-:Y:S01]  /*183d0*/  HMMA.16816.F32.BF16 R8, R172.reuse, R178, R8 ;  /* 0x000000b2ac08723c */ /* 0x040fe20000041808 */
[----:B------:R-:W-:Y:S07]  /*183e0*/  LDSM.16.M88.4 R176, [R199] ;  /* 0x00000000c7b0783b */ /* 0x000fee0000000200 */
[C---:B---3--:R-:W-:Y:S08]  /*183f0*/  HMMA.16816.F32.BF16 R12, R172.reuse, R148, R12 ;  /* 0x00000094ac0c723c */ /* 0x048ff0000004180c */
[----:B------:R-:W-:Y:S01]  /*18400*/  HMMA.16816.F32.BF16 R16, R172, R150, R16 ;  /* 0x00000096ac10723c */ /* 0x000fe20000041810 */
[----:B------:R-:W2:Y:S05]  /*18410*/  LDSM.16.M88.4 R148, [R213+0xe880] ;  /* 0x00e88000d594783b */ /* 0x000eaa0000000200 */
[----:B------:R-:W3:Y:S02]  /*18420*/  LDSM.16.M88.4 R172, [R210+0x18080] ;  /* 0x01808000d2ac783b */ /* 0x000ee40000000200 */
[C---:B----4-:R-:W-:Y:S08]  /*18430*/  HMMA.16816.F32.BF16 R4, R156.reuse, R160, R4 ;  /* 0x000000a09c04723c */ /* 0x050ff00000041804 */
[C---:B------:R-:W-:Y:S01]  /*18440*/  HMMA.16816.F32.BF16 R8, R156.reuse, R162, R8 ;  /* 0x000000a29c08723c */ /* 0x040fe20000041808 */
[----:B------:R-:W-:Y:S07]  /*18450*/  LDSM.16.M88.4 R160, [R208+0xe080] ;  /* 0x00e08000d0a0783b */ /* 0x000fee0000000200 */
[C---:B-1----:R-:W-:Y:S08]  /*18460*/  HMMA.16816.F32.BF16 R12, R156.reuse, R152, R12 ;  /* 0x000000989c0c723c */ /* 0x042ff0000004180c */
[----:B------:R-:W-:Y:S01]  /*18470*/  HMMA.16816.F32.BF16 R16, R156, R154, R16 ;  /* 0x0000009a9c10723c */ /* 0x000fe20000041810 */
[----:B------:R-:W1:Y:S05]  /*18480*/  LDSM.16.M88.4 R152, [R198] ;  /* 0x00000000c698783b */ /* 0x000e6a0000000200 */
[----:B------:R-:W4:Y:S02]  /*18490*/  LDSM.16.M88.4 R156, [R209+0x18080] ;  /* 0x01808000d19c783b */ /* 0x000f240000000200 */
[C---:B-----5:R-:W-:Y:S08]  /*184a0*/  HMMA.16816.F32.BF16 R4, R164.reuse, R168, R4 ;  /* 0x000000a8a404723c */ /* 0x060ff00000041804 */
[C---:B------:R-:W-:Y:S01]  /*184b0*/  HMMA.16816.F32.BF16 R8, R164.reuse, R170, R8 ;  /* 0x000000aaa408723c */ /* 0x040fe20000041808 */
[----:B------:R-:W-:Y:S07]  /*184c0*/  LDSM.16.M88.4 R168, [R202+0x2000] ;  /* 0x00200000caa8783b */ /* 0x000fee0000000200 */
[C---:B--2---:R-:W-:Y:S08]  /*184d0*/  HMMA.16816.F32.BF16 R12, R164.reuse, R148, R12 ;  /* 0x00000094a40c723c */ /* 0x044ff0000004180c */
[----:B------:R-:W-:Y:S01]  /*184e0*/  HMMA.16816.F32.BF16 R16, R164, R150, R16 ;  /* 0x00000096a410723c */ /* 0x000fe20000041810 */
[----:B------:R-:W2:Y:S05]  /*184f0*/  LDSM.16.M88.4 R148, [R208+0xe880] ;  /* 0x00e88000d094783b */ /* 0x000eaa0000000200 */
[----:B------:R-:W5:Y:S02]  /*18500*/  LDSM.16.M88.4 R164, [R207+0x18080] ;  /* 0x01808000cfa4783b */ /* 0x000f640000000200 */
[C---:B---3--:R-:W-:Y:S08]  /*18510*/  HMMA.16816.F32.BF16 R4, R172.reuse, R176, R4 ;  /* 0x000000b0ac04723c */ /* 0x048ff00000041804 */
[C---:B------:R-:W-:Y:S01]  /*18520*/  HMMA.16816.F32.BF16 R8, R172.reuse, R178, R8 ;  /* 0x000000b2ac08723c */ /* 0x040fe20000041808 */
[----:B------:R-:W-:Y:S07]  /*18530*/  LDSM.16.M88.4 R176, [R213+0xf080] ;  /* 0x00f08000d5b0783b */ /* 0x000fee0000000200 */
[C---:B-1----:R-:W-:Y:S08]  /*18540*/  HMMA.16816.F32.BF16 R12, R172.reuse, R152, R12 ;  /* 0x00000098ac0c723c */ /* 0x042ff0000004180c */
[----:B------:R-:W-:Y:S01]  /*18550*/  HMMA.16816.F32.BF16 R16, R172, R154, R16 ;  /* 0x0000009aac10723c */ /* 0x000fe20000041810 */
[----:B------:R-:W1:Y:S05]  /*18560*/  LDSM.16.M88.4 R152, [R202+0x2800] ;  /* 0x00280000ca98783b */ /* 0x000e6a0000000200 */
[----:B------:R-:W3:Y:S02]  /*18570*/  LDSM.16.M88.4 R172, [R214+0x1c080] ;  /* 0x01c08000d6ac783b */ /* 0x000ee40000000200 */
[C---:B----4-:R-:W-:Y:S08]  /*18580*/  HMMA.16816.F32.BF16 R4, R156.reuse, R160, R4 ;  /* 0x000000a09c04723c */ /* 0x050ff00000041804 */
[C---:B------:R-:W-:Y:S01]  /*18590*/  HMMA.16816.F32.BF16 R8, R156.reuse, R162, R8 ;  /* 0x000000a29c08723c */ /* 0x040fe20000041808 */
[----:B------:R-:W-:Y:S07]  /*185a0*/  LDSM.16.M88.4 R160, [R197] ;  /* 0x00000000c5a0783b */ /* 0x000fee0000000200 */
[C---:B--2---:R-:W-:Y:S08]  /*185b0*/  HMMA.16816.F32.BF16 R12, R156.reuse, R148, R12 ;  /* 0x000000949c0c723c */ /* 0x044ff0000004180c */
[----:B------:R-:W-:Y:S01]  /*185c0*/  HMMA.16816.F32.BF16 R16, R156, R150, R16 ;  /* 0x000000969c10723c */ /* 0x000fe20000041810 */
[----:B------:R-:W2:Y:S05]  /*185d0*/  LDSM.16.M88.4 R148, [R213+0xf880] ;  /* 0x00f88000d594783b */ /* 0x000eaa0000000200 */
[----:B------:R-:W4:Y:S02]  /*185e0*/  LDSM.16.M88.4 R156, [R210+0x1c080] ;  /* 0x01c08000d29c783b */ /* 0x000f240000000200 */
[C---:B-----5:R-:W-:Y:S08]  /*185f0*/  HMMA.16816.F32.BF16 R4, R164.reuse, R168, R4 ;  /* 0x000000a8a404723c */ /* 0x060ff00000041804 */
[C---:B------:R-:W-:Y:S01]  /*18600*/  HMMA.16816.F32.BF16 R8, R164.reuse, R170, R8 ;  /* 0x000000aaa408723c */ /* 0x040fe20000041808 */
[----:B------:R-:W-:Y:S07]  /*18610*/  LDSM.16.M88.4 R168, [R208+0xf080] ;  /* 0x00f08000d0a8783b */ /* 0x000fee0000000200 */
[C---:B-1----:R-:W-:Y:S08]  /*18620*/  HMMA.16816.F32.BF16 R12, R164.reuse, R152, R12 ;  /* 0x00000098a40c723c */ /* 0x042ff0000004180c */
[----:B------:R-:W-:Y:S01]  /*18630*/  HMMA.16816.F32.BF16 R16, R164, R154, R16 ;  /* 0x0000009aa410723c */ /* 0x000fe20000041810 */
[----:B------:R-:W1:Y:S05]  /*18640*/  LDSM.16.M88.4 R152, [R196] ;  /* 0x00000000c498783b */ /* 0x000e6a0000000200 */
[----:B------:R-:W5:Y:S02]  /*18650*/  LDSM.16.M88.4 R164, [R209+0x1c080] ;  /* 0x01c08000d1a4783b */ /* 0x000f640000000200 */
[C---:B---3--:R-:W-:Y:S08]  /*18660*/  HMMA.16816.F32.BF16 R4, R172.reuse, R176, R4 ;  /* 0x000000b0ac04723c */ /* 0x048ff00000041804 */
[C---:B------:R-:W-:Y:S01]  /*18670*/  HMMA.16816.F32.BF16 R8, R172.reuse, R178, R8 ;  /* 0x000000b2ac08723c */ /* 0x040fe20000041808 */
[----:B------:R-:W-:Y:S07]  /*18680*/  LDSM.16.M88.4 R176, [R202+0x3000] ;  /* 0x00300000cab0783b */ /* 0x000fee0000000200 */
[C---:B--2---:R-:W-:Y:S08]  /*18690*/  HMMA.16816.F32.BF16 R12, R172.reuse, R148, R12 ;  /* 0x00000094ac0c723c */ /* 0x044ff0000004180c */
[----:B------:R-:W-:Y:S01]  /*186a0*/  HMMA.16816.F32.BF16 R16, R172, R150, R16 ;  /* 0x00000096ac10723c */ /* 0x000fe20000041810 */
[----:B------:R-:W2:Y:S05]  /*186b0*/  LDSM.16.M88.4 R148, [R208+0xf880] ;  /* 0x00f88000d094783b */ /* 0x000eaa0000000200 */
[----:B------:R-:W3:Y:S02]  /*186c0*/  LDSM.16.M88.4 R172, [R207+0x1c080] ;  /* 0x01c08000cfac783b */ /* 0x000ee40000000200 */
[C---:B----4-:R-:W-:Y:S08]  /*186d0*/  HMMA.16816.F32.BF16 R4, R156.reuse, R160, R4 ;  /* 0x000000a09c04723c */ /* 0x050ff00000041804 */
[C---:B------:R-:W-:Y:S08]  /*186e0*/  HMMA.16816.F32.BF16 R8, R156.reuse, R162, R8 ;  /* 0x000000a29c08723c */ /* 0x040ff00000041808 */
[C---:B-1----:R-:W-:Y:S08]  /*186f0*/  HMMA.16816.F32.BF16 R12, R156.reuse, R152, R12 ;  /* 0x000000989c0c723c */ /* 0x042ff0000004180c */
[----:B------:R-:W-:Y:S08]  /*18700*/  HMMA.16816.F32.BF16 R16, R156, R154, R16 ;  /* 0x0000009a9c10723c */ /* 0x000ff00000041810 */
[C---:B-----5:R-:W-:Y:S08]  /*18710*/  HMMA.16816.F32.BF16 R4, R164.reuse, R168, R4 ;  /* 0x000000a8a404723c */ /* 0x060ff00000041804 */
[C---:B------:R-:W-:Y:S08]  /*18720*/  HMMA.16816.F32.BF16 R8, R164.reuse, R170, R8 ;  /* 0x000000aaa408723c */ /* 0x040ff00000041808 */
[C---:B--2---:R-:W-:Y:S08]  /*18730*/  HMMA.16816.F32.BF16 R12, R164.reuse, R148, R12 ;  /* 0x00000094a40c723c */ /* 0x044ff0000004180c */
[----:B------:R-:W-:Y:S01]  /*18740*/  HMMA.16816.F32.BF16 R16, R164, R150, R16 ;  /* 0x00000096a410723c */ /* 0x000fe20000041810 */
[----:B------:R-:W1:Y:S01]  /*18750*/  LDSM.16.M88.4 R148, [R202+0x3800] ;  /* 0x00380000ca94783b */ /* 0x000e620000000200 */
[----:B------:R-:W-:Y:S04]  /*18760*/  DEPBAR.LE SB0, 0x0 ;  /* 0x000080000000791a */ /* 0x000fe80000000000 */
[----:B------:R-:W-:Y:S02]  /*18770*/  BAR.SYNC.DEFER_BLOCKING 0x0 ;  /* 0x0000000000007b1d */ /* 0x000fe40000010000 */
[C---:B---3--:R-:W-:Y:S08]  /*18780*/  HMMA.16816.F32.BF16 R4, R172.reuse, R176, R4 ;  /* 0x000000b0ac04723c */ /* 0x048ff00000041804 */
        /* <DEDUP_REMOVED lines=14> */
[----:B------:R3:W4:Y:S06]  /*18870*/  MUFU.TANH R4, R154 ;  /* 0x0000009a00047308 */ /* 0x00072c0000002400 */
[----:B------:R-:W-:Y:S02]  /*18880*/  FMUL.FTZ R168, R12, c[0x0][0x320] ;  /* 0x0000c8000ca87a20 */ /* 0x000fe40000410000 */
[----:B------:R-:W-:Y:S02]  /*18890*/  FMUL.FTZ R13, R13, c[0x0][0x320] ;  /* 0x0000c8000d0d7a20 */ /* 0x000fe40000410000 */
[----:B------:R3:W1:Y:S01]  /*188a0*/  MUFU.TANH R5, R153 ;  /* 0x0000009900057308 */ /* 0x0006620000002400 */
        /* <DEDUP_REMOVED lines=19> */
[----:B--2-4-:R-:W-:Y:S01]  /*189e0*/  IMAD.MOV.U32 R217, RZ, RZ, RZ ;  /* 0x000000ffffd97224 */ /* 0x014fe200078e00ff */
[----:B------:R-:W-:Y:S01]  /*189f0*/  ULEA UR4, UR10, UR16, 0x5 ;  /* 0x000000100a047291 */ /* 0x000fe2000f8e283f */
[----:B------:R-:W-:Y:S05]  /*18a00*/  ISETP.NE.AND P6, PT, R215, 0x1, PT ;  /* 0x00000001d700780c */ /* 0x000fea0003fc5270 */
[----:B------:R-:W-:Y:S05]  /*18a10*/  IMAD.U32 R11, RZ, RZ, UR4 ;  /* 0x00000004ff0b7e24 */ /* 0x000fea000f8e00ff */
[----:B------:R-:W-:Y:S05]  /*18a20*/  IADD3 R218, R11, -0x20, R216 ;  /* 0xffffffe00bda7810 */ /* 0x000fea0007ffe0d8 */
[----:B------:R-:W-:Y:S04]  /*18a30*/  @P6 IMAD.HI.U32 R11, R218, c[0x0][0x2bc], RZ ;  /* 0x0000af00da0b6a27 */ /* 0x000fe800078e00ff */
[----:B------:R-:W-:Y:S01]  /*18a40*/  IMAD.MOV.U32 R10, RZ, RZ, R218 ;  /* 0x000000ffff0a7224 */ /* 0x000fe200078e00da */
[----:B------:R-:W-:Y:S04]  /*18a50*/  @P6 SHF.R.U32.HI R10, RZ, c[0x0][0x2c0], R11 ;  /* 0x0000b000ff0a6a19 */ /* 0x000fe8000001160b */
[C---:B---3--:R-:W-:Y:S04]  /*18a60*/  @!P2 IADD3 R14, P0, R10.reuse, UR18, RZ ;  /* 0x000000120a0eac10 */ /* 0x048fe8000ff1e0ff */
[----:B------:R-:W-:Y:S02]  /*18a70*/  @!P2 LEA.HI.X.SX32 R11, R10, UR6, 0x1, P0 ;  /* 0x000000060a0bac11 */ /* 0x000fe400080f0eff */
[C---:B------:R-:W-:Y:S04]  /*18a80*/  @!P2 LEA R12, P0, R14.reuse, c[0x0][0x2a0], 0x2 ;  /* 0x0000a8000e0caa11 */ /* 0x040fe800078010ff */
[----:B------:R-:W-:Y:S01]  /*18a90*/  @!P2 LEA.HI.X R13, R14, c[0x0][0x2a4], R11, 0x2, P0 ;  /* 0x0000a9000e0daa11 */ /* 0x000fe200000f140b */
[----:B------:R-:W-:Y:S04]  /*18aa0*/  IMAD.MOV R11, RZ, RZ, -R10 ;  /* 0x000000ffff0b7224 */ /* 0x000fe800078e0a0a */
[----:B------:R2:W3:Y:S01]  /*18ab0*/  @!P2 LDG.E R217, [R12.64] ;  /* 0x000000180cd9a981 */ /* 0x0004e2000c1e1900 */
[----:B------:R-:W-:Y:S05]  /*18ac0*/  IMAD R218, R11, c[0x0][0x2b8], R218 ;  /* 0x0000ae000bda7a24 */ /* 0x000fea00078e02da */
[----:B------:R-:W-:Y:S05]  /*18ad0*/  SHF.R.S32.HI R11, RZ, 0x1f, R218 ;  /* 0x0000001fff0b7819 */ /* 0x000fea00000114da */
[----:B------:R-:W-:Y:S04]  /*18ae0*/  IMAD R11, R11, c[0x0][0x1e0], RZ ;  /* 0x000078000b0b7a24 */ /* 0x000fe800078e02ff */
[C---:B------:R-:W-:Y:S02]  /*18af0*/  IMAD R11, R218.reuse, c[0x0][0x1e4], R11 ;  /* 0x00007900da0b7a24 */ /* 0x040fe400078e020b */
[----:B--2---:R-:W-:Y:S04]  /*18b00*/  IMAD.WIDE.U32 R12, R218, c[0x0][0x1e0], RZ ;  /* 0x00007800da0c7a25 */ /* 0x004fe800078e00ff */
[----:B------:R-:W-:Y:S01]  /*18b10*/  IMAD.IADD R13, R13, 0x1, R11 ;  /* 0x000000010d0d7824 */ /* 0x000fe200078e020b */
[----:B---3--:R-:W-:Y:S03]  /*18b20*/  SHF.R.S32.HI R10, RZ, 0x1f, R217 ;  /* 0x0000001fff0a7819 */ /* 0x008fe600000114d9 */
        /* <DEDUP_REMOVED lines=15> */
[C---:B------:R-:W-:Y:S04]  /*18c20*/  IADD3 R12, P0, R10.reuse, R227, RZ ;  /* 0x000000e30a0c7210 */ /* 0x040fe80007f1e0ff */
[----:B------:R2:W-:Y:S01]  /*18c30*/  LDGSTS.E.BYPASS.LTC128B.128 [R220+0xd080], [R14.64], !P1 ;  /* 0x0d0800000edc7fae */ /* 0x0005e2000c901d58 */
[C---:B------:R-:W-:Y:S01]  /*18c40*/  IMAD.X R13, R11.reuse, 0x1, R228, P0 ;  /* 0x000000010b0d7824 */ /* 0x040fe200000e06e4 */
[----:B------:R-:W-:Y:S04]  /*18c50*/  IADD3 R10, P0, R10, R231, RZ ;  /* 0x000000e70a0a7210 */ /* 0x000fe80007f1e0ff */
[----:B------:R2:W-:Y:S01]  /*18c60*/  LDGSTS.E.BYPASS.LTC128B.128 [R220+0xe080], [R12.64], !P4 ;  /* 0x0e0800000cdc7fae */ /* 0x0005e2000e101d58 */
[----:B------:R-:W-:Y:S05]  /*18c70*/  IMAD.X R11, R11, 0x1, R229, P0 ;  /* 0x000000010b0b7824 */ /* 0x000fea00000e06e5 */
[----:B------:R2:W-:Y:S03]  /*18c80*/  LDGSTS.E.BYPASS.LTC128B.128 [R220+0xf080], [R10.64], !P3 ;  /* 0x0f0800000adc7fae */ /* 0x0005e6000d901d58 */
.L_x_485:
[----:B--2-4-:R-:W-:Y:S01]  /*18c90*/  PLOP3.LUT P0, PT, PT, PT, UP3, 0x80, 0x0 ;  /* 0x000000000000781c */ /* 0x014fe20003f0f038 */
[----:B------:R-:W0:Y:S01]  /*18ca0*/  LDGDEPBAR ;  /* 0x00000000000079af */ /* 0x000e220000000000 */
[----:B---3--:R-:W-:Y:S01]  /*18cb0*/  IMAD.MOV.U32 R17, RZ, RZ, R221 ;  /* 0x000000ffff117224 */ /* 0x008fe200078e00dd */
[----:B------:R-:W-:Y:S01]  /*18cc0*/  USHF.L.U32 UR4, UR10, 0x5, URZ ;  /* 0x000000050a047899 */ /* 0x000fe2000800063f */
[----:B------:R-:W-:Y:S05]  /*18cd0*/  IMAD.U32 R13, RZ, RZ, UR20 ;  /* 0x00000014ff0d7e24 */ /* 0x000fea000f8e00ff */
[----:B------:R-:W-:Y:S04]  /*18ce0*/  IMAD.U32 R11, RZ, RZ, UR4 ;  /* 0x00000004ff0b7e24 */ /* 0x000fe8000f8e00ff */
[----:B------:R-:W-:Y:S01]  /*18cf0*/  @P0 IMAD.HI.U32 R10, R221, c[0x0][0x2c8], RZ ;  /* 0x0000b200dd0a0a27 */ /* 0x000fe200078e00ff */
[----:B------:R-:W-:Y:S11]  /*18d00*/  PLOP3.LUT P0, PT, PT, PT, UP3, 0x80, 0x0 ;  /* 0x000000000000781c */ /* 0x000ff60003f0f038 */
[----:B------:R-:W-:Y:S02]  /*18d10*/  @!UPT UIADD3 URZ, URZ, URZ, URZ ;  /* 0x0000003f3f3ff290 */ /* 0x000fe4000fffe03f */
[----:B------:R-:W-:Y:S02]  /*18d20*/  @P0 SHF.R.U32.HI R17, RZ, c[0x0][0x2cc], R10 ;  /* 0x0000b300ff110a19 */ /* 0x000fe4000001160a */
[----:B------:R-:W-:Y:S02]  /*18d30*/  PLOP3.LUT P0, PT, PT, PT, UP2, 0x40, 0x0 ;  /* 0x000000000000781c */ /* 0x000fe40003f0e828 */
[----:B------:R-:W-:Y:S01]  /*18d40*/  IADD3 R10, -R222, 0x1, -R11 ;  /* 0x00000001de0a7810 */ /* 0x000fe20007ffe90b */
[----:B------:R-:W2:Y:S03]  /*18d50*/  SHFL.IDX PT, R19, R17, RZ, 0x1c1f ;  /* 0x001c1fff11137589 */ /* 0x000ea600000e0000 */
        /* <DEDUP_REMOVED lines=20> */
.L_x_488:
[----:B------:R-:W-:Y:S04]  /*18ea0*/  MOV R10, c[0x0][0x32c] ;  /* 0x0000cb00000a7a02 */ /* 0x000fe80000000f00 */
[----:B------:R-:W-:Y:S11]  /*18eb0*/  ISETP.NE.AND P0, PT, R10, 0x1, PT ;  /* 0x000000010a00780c */ /* 0x000ff60003f05270 */
[----:B------:R-:W-:Y:S02]  /*18ec0*/  @!UPT UIADD3 URZ, URZ, URZ, URZ ;  /* 0x0000003f3f3ff290 */ /* 0x000fe4000fffe03f */
[----:B------:R-:W-:Y:S05]  /*18ed0*/  @P0 IMAD.HI.U32 R10, R12, c[0x0][0x330], RZ ;  /* 0x0000cc000c0a0a27 */ /* 0x000fea00078e00ff */
[----:B------:R-:W-:Y:S02]  /*18ee0*/  @P0 SHF.R.U32.HI R12, RZ, c[0x0][0x334], R10 ;  /* 0x0000cd00ff0c0a19 */ /* 0x000fe4000001160a */
.L_x_489:
[----:B------:R-:W-:Y:S05]  /*18ef0*/  BSYNC B0 ;  /* 0x0000000000007941 */ /* 0x000fea0003800000 */
.L_x_487:
[----:B------:R-:W-:Y:S04]  /*18f00*/  IMAD R19, R12, c[0x0][0x32c], -R11 ;  /* 0x0000cb000c137a24 */ /* 0x000fe800078e0a0b */
[----:B------:R-:W-:Y:S05]  /*18f10*/  IMAD.IADD R10, R19, 0x1, -R222 ;  /* 0x00000001130a7824 */ /* 0x000fea00078e0ade */
[----:B------:R-:W-:Y:S02]  /*18f20*/  IADD3 R19, R10, c[0x0][0x32c], RZ ;  /* 0x0000cb000a137a10 */ /* 0x000fe40007ffe0ff */
[----:B------:R-:W-:Y:S02]  /*18f30*/  IMNMX R15, R15, R10, !PT ;  /* 0x0000000a0f0f7217 */ /* 0x000fe40007800200 */
[----:B------:R-:W-:Y:S02]  /*18f40*/  IMNMX R16, R16, R19, PT ;  /* 0x0000001310107217 */ /* 0x000fe40003800200 */
.L_x_486:
[----:B------:R-:W-:Y:S06]  /*18f50*/  UISETP.GT.AND UP0, UPT, UR10, -0x1, UPT ;  /* 0xffffffff0a00788c */ /* 0x000fec000bf04270 */
[----:B------:R-:W-:Y:S04]  /*18f60*/  PLOP3.LUT P0, PT, PT, PT, UP0, 0x80, 0x0 ;  /* 0x000000000000781c */ /* 0x000fe80003f0f008 */
[C---:B------:R-:W-:Y:S04]  /*18f70*/  ISETP.GT.AND P0, PT, R15.reuse, RZ, P0 ;  /* 0x000000ff0f00720c */ /* 0x040fe80000704270 */
[----:B------:R-:W-:Y:S04]  /*18f80*/  ISETP.LT.OR P0, PT, R16, 0x1, P0 ;  /* 0x000000011000780c */ /* 0x000fe80000701670 */
[----:B------:R-:W-:Y:S02]  /*18f90*/  FSEL R12, R0, -INF , !P0 ;  /* 0xff800000000c7808 */ /* 0x000fe40004000000 */
[----:B------:R-:W-:Y:S04]  /*18fa0*/  PLOP3.LUT P0, PT, PT, PT, UP0, 0x80, 0x0 ;  /* 0x000000000000781c */ /* 0x000fe80003f0f008 */
[C---:B------:R-:W-:Y:S04]  /*18fb0*/  ISETP.GT.AND P0, PT, R15.reuse, 0x1, P0 ;  /* 0x000000010f00780c */ /* 0x040fe80000704270 */
[----:B------:R-:W-:Y:S04]  /*18fc0*/  ISETP.LT.OR P0, PT, R16, 0x2, P0 ;  /* 0x000000021000780c */ /* 0x000fe80000701670 */
[----:B-1----:R-:W-:Y:S02]  /*18fd0*/  FSEL R152, R152, -INF , !P0 ;  /* 0xff80000098987808 */ /* 0x002fe40004000000 */
[----:B------:R-:W-:Y:S04]  /*18fe0*/  PLOP3.LUT P0, PT, PT, PT, UP0, 0x80, 0x0 ;  /* 0x000000000000781c */ /* 0x000fe80003f0f008 */
        /* <DEDUP_REMOVED lines=10> */
[----:B------:R-:W-:Y:S01]  /*19090*/  ISETP.LT.OR P0, PT, R16, 0x11, P0 ;  /* 0x000000111000780c */ /* 0x000fe20000701670 */
[--C-:B-1----:R-:W-:Y:S03]  /*190a0*/  IMAD.IADD R14, R14, 0x1, R7.reuse ;  /* 0x000000010e0e7824 */ /* 0x102fe600078e0207 */
[----:B------:R-:W-:Y:S01]  /*190b0*/  FSEL R168, R168, -INF , !P0 ;  /* 0xff800000a8a87808 */ /* 0x000fe20004000000 */
[----:B------:R-:W-:Y:S01]  /*190c0*/  IMAD.IADD R0, R13, 0x1, R7 ;  /* 0x000000010d007824 */ /* 0x000fe200078e0207 */
        /* <DEDUP_REMOVED lines=29> */
.L_x_492:
[----:B------:R-:W-:Y:S04]  /*192a0*/  MOV R7, c[0x0][0x32c] ;  /* 0x0000cb0000077a02 */ /* 0x000fe80000000f00 */
[----:B------:R-:W-:Y:S11]  /*192b0*/  ISETP.NE.AND P0, PT, R7, 0x1, PT ;  /* 0x000000010700780c */ /* 0x000ff60003f05270 */
[----:B------:R-:W-:Y:S02]  /*192c0*/  @!UPT UIADD3 URZ, URZ, URZ, URZ ;  /* 0x0000003f3f3ff290 */ /* 0x000fe4000fffe03f */
[----:B------:R-:W-:Y:S05]  /*192d0*/  @P0 IMAD.HI.U32 R7, R16, c[0x0][0x330], RZ ;  /* 0x0000cc0010070a27 */ /* 0x000fea00078e00ff */
[----:B------:R-:W-:Y:S02]  /*192e0*/  @P0 SHF.R.U32.HI R16, RZ, c[0x0][0x334], R7 ;  /* 0x0000cd00ff100a19 */ /* 0x000fe40000011607 */
.L_x_493:
[----:B------:R-:W-:Y:S05]  /*192f0*/  BSYNC B0 ;  /* 0x0000000000007941 */ /* 0x000fea0003800000 */
.L_x_491:
[----:B------:R-:W-:Y:S04]  /*19300*/  IMAD R11, R16, c[0x0][0x32c], -R11 ;  /* 0x0000cb00100b7a24 */ /* 0x000fe800078e0a0b */
[----:B------:R-:W-:Y:S05]  /*19310*/  IMAD.IADD R11, R11, 0x1, -R222 ;  /* 0x000000010b0b7824 */ /* 0x000fea00078e0ade */
[----:B------:R-:W-:Y:S02]  /*19320*/  IADD3 R7, R11, c[0x0][0x32c], RZ ;  /* 0x0000cb000b077a10 */ /* 0x000fe40007ffe0ff */
[----:B------:R-:W-:Y:S02]  /*19330*/  IMNMX R0, R0, R11, !PT ;  /* 0x0000000b00007217 */ /* 0x000fe40007800200 */
[----:B------:R-:W-:Y:S02]  /*19340*/  IMNMX R14, R14, R7, PT ;  /* 0x000000070e0e7217 */ /* 0x000fe40003800200 */
.L_x_490:
[----:B------:R-:W-:Y:S01]  /*19350*/  PLOP3.LUT P0, PT, PT, PT, UP0, 0x80, 0x0 ;  /* 0x000000000000781c */ /* 0x000fe20003f0f008 */
[----:B------:R-:W-:Y:S03]  /*19360*/  LDSM.16.MT88.4 R156, [R206+0x8080] ;  /* 0x00808000ce9c783b */ /* 0x000fe60000004200 */
[----:B------:R-:W-:Y:S04]  /*19370*/  ISETP.GT.AND P0, PT, R0, RZ, P0 ;  /* 0x000000ff0000720c */ /* 0x000fe80000704270 */
[----:B------:R-:W-:Y:S01]  /*19380*/  ISETP.LT.OR P0, PT, R14, 0x1, P0 ;  /* 0x000000010e00780c */ /* 0x000fe20000701670 */
[----:B------:R-:W-:Y:S03]  /*19390*/  LDSM.16.MT88.4 R172, [R204+0x9880] ;  /* 0x00988000ccac783b */ /* 0x000fe60000004200 */
[----:B------:R-:W-:Y:S02]  /*193a0*/  FSEL R15, R4, -INF , !P0 ;  /* 0xff800000040f7808 */ /* 0x000fe40004000000 */
[----:B------:R-:W-:Y:S03]  /*193b0*/  PLOP3.LUT P0, PT, PT, PT, UP0, 0x80, 0x0 ;  /* 0x000000000000781c */ /* 0x000fe60003f0f008 */
[----:B------:R-:W-:Y:S01]  /*193c0*/  LDSM.16.MT88.4 R176, [R211+0xa880] ;  /* 0x00a88000d3b0783b */ /* 0x000fe20000004200 */
[----:B------:R-:W-:Y:S04]  /*193d0*/  ISETP.GT.AND P0, PT, R0, 0x1, P0 ;  /* 0x000000010000780c */ /* 0x000fe80000704270 */
[----:B------:R-:W-:Y:S03]  /*193e0*/  ISETP.LT.OR P0, PT, R14, 0x2, P0 ;  /* 0x000000020e00780c */ /* 0x000fe60000701670 */
[----:B------:R-:W-:Y:S01]  /*193f0*/  LDSM.16.MT88.4 R180, [R206+0xa880] ;  /* 0x00a88000ceb4783b */ /* 0x000fe20000004200 */
[----:B------:R-:W-:Y:S02]  /*19400*/  FSEL R13, R5, -INF , !P0 ;  /* 0xff800000050d7808 */ /* 0x000fe40004000000 */
[----:B------:R-:W-:Y:S02]  /*19410*/  PLOP3.LUT P0, PT, PT, PT, UP0, 0x80, 0x0 ;  /* 0x000000000000781c */ /* 0x000fe40003f0f008 */
[----:B------:R-:W-:Y:S02]  /*19420*/  FMNMX.FTZ R5, R12, R3, !PT ;  /* 0x000000030c057209 */ /* 0x000fe40007810000 */
[----:B------:R-:W-:Y:S01]  /*19430*/  ISETP.GT.AND P0, PT, R0, 0x8, P0 ;  /* 0x000000080000780c */ /* 0x000fe20000704270 */
[----:B------:R-:W-:Y:S01]  /*19440*/  LDSM.16.MT88.4 R184, [R204+0xa880] ;  /* 0x00a88000ccb8783b */ /* 0x000fe20000004200 */
[----:B------:R-:W-:Y:S02]  /*19450*/  FMNMX.FTZ R5, R152, R5, !PT ;  /* 0x0000000598057209 */ /* 0x000fe40007810000 */
[----:B------:R-:W-:Y:S02]  /*19460*/  ISETP.LT.OR P0, PT, R14, 0x9, P0 ;  /* 0x000000090e00780c */ /* 0x000fe40000701670 */
[----:B------:R-:W-:Y:S02]  /*19470*/  FMNMX.FTZ R5, R10, R5, !PT ;  /* 0x000000050a057209 */ /* 0x000fe40007810000 */
[----:B------:R-:W-:Y:S01]  /*19480*/  FSEL R11, R6, -INF , !P0 ;  /* 0xff800000060b7808 */ /* 0x000fe20004000000 */
[----:B------:R-:W-:Y:S01]  /*19490*/  LDSM.16.MT88.4 R188, [R211+0xb880] ;  /* 0x00b88000d3bc783b */ /* 0x000fe20000004200 */
[----:B------:R-:W-:Y:S02]  /*194a0*/  PLOP3.LUT P0, PT, PT, PT, UP0, 0x80, 0x0 ;  /* 0x000000000000781c */ /* 0x000fe40003f0f008 */
[----:B------:R-:W-:Y:S02]  /*194b0*/  FMNMX.FTZ R5, R8, R5, !PT ;  /* 0x0000000508057209 */ /* 0x000fe40007810000 */
[----:B------:R-:W-:Y:S02]  /*194c0*/  ISETP.GT.AND P0, PT, R0, 0x9, P0 ;  /* 0x000000090000780c */ /* 0x000fe40000704270 */
[----:B------:R-:W-:Y:S01]  /*194d0*/  FMNMX.FTZ R5, R168, R5, !PT ;  /* 0x00000005a8057209 */ /* 0x000fe20007810000 */
[----:B------:R-:W-:Y:S01]  /*194e0*/  LDSM.16.MT88.4 R192, [R206+0xb880] ;  /* 0x00b88000cec0783b */ /* 0x000fe20000004200 */
[----:B------:R-:W-:Y:S02]  /*194f0*/  ISETP.LT.OR P0, PT, R14, 0xa, P0 ;  /* 0x0000000a0e00780c */ /* 0x000fe40000701670 */
[----:B------:R-:W-:Y:S02]  /*19500*/  FMNMX.FTZ R5, R166, R5, !PT ;  /* 0x00000005a6057209 */ /* 0x000fe40007810000 */
        /* <DEDUP_REMOVED lines=11> */
[----:B------:R-:W-:Y:S02]  /*195c0*/  ISETP.GT.AND P0, PT, R0, 0x11, P0 ;  /* 0x000000110000780c */ /* 0x000fe40000704270 */
[----:B------:R-:W-:Y:S02]  /*195d0*/  FMNMX.FTZ R6, R11, R6, !PT ;  /* 0x000000060b067209 */ /* 0x000fe40007810000 */
[----:B------:R-:W-:Y:S02]  /*195e0*/  ISETP.LT.OR P0, PT, R14, 0x12, P0 ;  /* 0x000000120e00780c */ /* 0x000fe40000701670 */
[----:B------:R-:W-:Y:S02]  /*195f0*/  FMNMX.FTZ R16, R9, R6, !PT ;  /* 0x0000000609107209 */ /* 0x000fe40007810000 */
[----:B------:R-:W-:Y:S02]  /*19600*/  FSEL R163, R163, -INF , !P0 ;  /* 0xff800000a3a37808 */ /* 0x000fe40004000000 */
[----:B------:R-:W-:Y:S04]  /*19610*/  PLOP3.LUT P0, PT, PT, PT, UP0, 0x80, 0x0 ;  /* 0x000000000000781c */ /* 0x000fe80003f0f008 */
[----:B------:R-:W-:Y:S02]  /*19620*/  ISETP.GT.AND P0, PT, R0, 0x18, P0 ;  /* 0x000000180000780c */ /* 0x000fe40000704270 */
[----:B-1----:R-:W-:Y:S02]  /*19630*/  FMNMX.FTZ R6, R4, R5, !PT ;  /* 0x0000000504067209 */ /* 0x002fe40007810000 */
[----:B------:R-:W-:Y:S03]  /*19640*/  ISETP.LT.OR P0, PT, R14, 0x19, P0 ;  /* 0x000000190e00780c */ /* 0x000fe60000701670 */
[----:B------:R-:W1:Y:S01]  /*19650*/  SHFL.BFLY PT, R17, R6, 0x1, 0x1f ;  /* 0x0c201f0006117f89 */ /* 0x000e6200000e0000 */
[----:B------:R-:W-:Y:S02]  /*19660*/  FSEL R161, R161, -INF , !P0 ;  /* 0xff800000a1a17808 */ /* 0x000fe40004000000 */
[----:B------:R-:W-:Y:S01]  /*19670*/  PLOP3.LUT P0, PT, PT, PT, UP0, 0x80, 0x0 ;  /* 0x000000000000781c */ /* 0x000fe20003f0f008 */
[----:B------:R-:W-:Y:S02]  /*19680*/  UISETP.GT.AND UP0, UPT, UR10, UR8, UPT ;  /* 0x000000080a00728c */ /* 0x000fe4000bf04270 */
[----:B------:R-:W-:Y:S01]  /*19690*/  UIADD3 UR10, UR10, -0x1, URZ ;  /* 0xffffffff0a0a7890 */ /* 0x000fe2000fffe03f */
[----:B------:R-:W-:Y:S02]  /*196a0*/  ISETP.GT.AND P0, PT, R0, 0x19, P0 ;  /* 0x000000190000780c */ /* 0x000fe40000704270 */
[----:B------:R-:W-:Y:S02]  /*196b0*/  FMNMX.FTZ R0, R165, R16, !PT ;  /* 0x00000010a5007209 */ /* 0x000fe40007810000 */
[----:B------:R-:W-:Y:S02]  /*196c0*/  ISETP.LT.OR P0, PT, R14, 0x1a, P0 ;  /* 0x0000001a0e00780c */ /* 0x000fe40000701670 */
[----:B------:R-:W-:Y:S02]  /*196d0*/  FMNMX.FTZ R0, R163, R0, !PT ;  /* 0x00000000a3007209 */ /* 0x000fe40007810000 */
[----:B------:R-:W-:Y:S02]  /*196e0*/  FSEL R149, R149, -INF , !P0 ;  /* 0xff80000095957808 */ /* 0x000fe40004000000 */
[----:B------:R-:W-:Y:S04]  /*196f0*/  FMNMX.FTZ R0, R161, R0, !PT ;  /* 0x00000000a1007209 */ /* 0x000fe80007810000 */
[----:B------:R-:W-:Y:S02]  /*19700*/  FMNMX.FTZ R4, R149, R0, !PT ;  /* 0x0000000095047209 */ /* 0x000fe40007810000 */
[----:B-1----:R-:W-:Y:S03]  /*19710*/  FMNMX.FTZ R0, R6, R17, !PT ;  /* 0x0000001106007209 */ /* 0x002fe60007810000 */
        /* <DEDUP_REMOVED lines=9> */
[--C-:B------:R-:W-:Y:S02]  /*197b0*/  FFMA.FTZ R239, R168, c[0x0][0x2d0], -R167.reuse ;  /* 0x0000b400a8ef7a23 */ /* 0x100fe400000108a7 */
[----:B------:R-:W-:Y:S01]  /*197c0*/  LDSM.16.MT88.4 R168, [R206+0x9880] ;  /* 0x00988000cea8783b */ /* 0x000fe20000004200 */
[----:B-1----:R-:W-:Y:S01]  /*197d0*/  FMNMX.FTZ R5, R4, R7, !PT ;  /* 0x0000000704057209 */ /* 0x002fe20007810000 */
[--C-:B------:R-:W-:Y:S01]  /*197e0*/  FFMA.FTZ R240, R166, c[0x0][0x2d0], -R167.reuse ;  /* 0x0000b400a6f07a23 */ /* 0x100fe200000108a7 */
[----:B------:R-:W-:Y:S01]  /*197f0*/  FSEL R4, R0, RZ, P0 ;  /* 0x000000ff00047208 */ /* 0x000fe20000000000 */
[--C-:B------:R-:W-:Y:S02]  /*19800*/  FFMA.FTZ R241, R164, c[0x0][0x2d0], -R167.reuse ;  /* 0x0000b400a4f17a23 */ /* 0x100fe400000108a7 */
[----:B------:R-:W-:Y:S01]  /*19810*/  FFMA.FTZ R167, R162, c[0x0][0x2d0], -R167 ;  /* 0x0000b400a2a77a23 */ /* 0x000fe200000108a7 */
[----:B------:R-:W1:Y:S01]  /*19820*/  MUFU.EX2 R151, R151 ;  /* 0x0000009700977308 */ /* 0x000e620000000800 */
[----:B------:R-:W2:Y:S01]  /*19830*/  SHFL.BFLY PT, R148, R5, 0x1, 0x1f ;  /* 0x0c201f0005947f89 */ /* 0x000ea200000e0000 */
[----:B------:R-:W-:Y:S04]  /*19840*/  FADD.FTZ R4, -R4, R3 ;  /* 0x0000000304047221 */ /* 0x000fe80000010100 */
[----:B------:R-:W-:Y:S04]  /*19850*/  FMUL.FTZ R3, R4, c[0x0][0x2d0] ;  /* 0x0000b40004037a20 */ /* 0x000fe80000410000 */
[----:B------:R-:W-:Y:S10]  /*19860*/  MUFU.EX2 R150, R150 ;  /* 0x0000009600967308 */ /* 0x000ff40000000800 */
[----:B------:R-:W3:Y:S01]  /*19870*/  MUFU.EX2 R3, R3 ;  /* 0x0000000300037308 */ /* 0x000ee20000000800 */
[----:B-1----:R-:W-:Y:S02]  /*19880*/  F2FP.BF16.PACK_AB R152, R151, R234 ;  /* 0x000000ea9798723e */ /* 0x002fe400000010ff */
[----:B--2---:R-:W-:Y:S04]  /*19890*/  FMNMX.FTZ R148, R148, R5, !PT ;  /* 0x0000000594947209 */ /* 0x004fe80007810000 */
[C---:B------:R-:W-:Y:S01]  /*198a0*/  FSETP.NEU.FTZ.AND P0, PT, R148.reuse, -INF , PT ;  /* 0xff8000009400780b */ /* 0x040fe20003f1d000 */
[C---:B------:R-:W-:Y:S02]  /*198b0*/  FMUL.FTZ R160, R148.reuse, c[0x0][0x2d0] ;  /* 0x0000b40094a07a20 */ /* 0x040fe40000410000 */
[----:B------:R-:W1:Y:S01]  /*198c0*/  MUFU.EX2 R233, R233 ;  /* 0x000000e900e97308 */ /* 0x000e620000000800 */
[----:B------:R-:W-:Y:S02]  /*198d0*/  FSEL R5, R148, RZ, P0 ;  /* 0x000000ff94057208 */ /* 0x000fe40000000000 */
[----:B------:R-:W-:Y:S02]  /*198e0*/  FSEL R160, R160, RZ, P0 ;  /* 0x000000ffa0a07208 */ /* 0x000fe40000000000 */
[----:B------:R-:W-:Y:S01]  /*198f0*/  PLOP3.LUT P0, PT, PT, PT, UP0, 0x80, 0x0 ;  /* 0x000000000000781c */ /* 0x000fe20003f0f008 */
[----:B------:R-:W-:Y:S02]  /*19900*/  FADD.FTZ R5, -R5, R2 ;  /* 0x0000000205057221 */ /* 0x000fe40000010100 */
[--C-:B------:R-:W-:Y:S02]  /*19910*/  FFMA.FTZ R238, R15, c[0x0][0x2d0], -R160.reuse ;  /* 0x0000b4000fee7a23 */ /* 0x100fe400000108a0 */
[----:B------:R2:W-:Y:S01]  /*19920*/  MUFU.EX2 R242, R167 ;  /* 0x000000a700f27308 */ /* 0x0005e20000000800 */
[--C-:B------:R-:W-:Y:S02]  /*19930*/  FFMA.FTZ R237, R13, c[0x0][0x2d0], -R160.reuse ;  /* 0x0000b4000ded7a23 */ /* 0x100fe400000108a0 */
[----:B------:R-:W4:Y:S01]  /*19940*/  LDSM.16.MT88.4 R12, [R211+0x8080] ;  /* 0x00808000d30c783b */ /* 0x000f220000004200 */
[--C-:B------:R-:W-:Y:S02]  /*19950*/  FFMA.FTZ R236, R11, c[0x0][0x2d0], -R160.reuse ;  /* 0x0000b4000bec7a23 */ /* 0x100fe400000108a0 */
[--C-:B------:R-:W-:Y:S02]  /*19960*/  FFMA.FTZ R235, R9, c[0x0][0x2d0], -R160.reuse ;  /* 0x0000b40009eb7a23 */ /* 0x100fe400000108a0 */
[----:B------:R-:W-:Y:S02]  /*19970*/  FMUL.FTZ R2, R5, c[0x0][0x2d0] ;  /* 0x0000b40005027a20 */ /* 0x000fe40000410000 */
[----:B------:R-:W-:Y:S01]  /*19980*/  MUFU.EX2 R238, R238 ;  /* 0x000000ee00ee7308 */ /* 0x000fe20000000800 */
[C---:B---3--:R-:W-:Y:S02]  /*19990*/  FMUL.FTZ R4, R3.reuse, R144 ;  /* 0x0000009003047220 */ /* 0x048fe40000410000 */
[----:B------:R-:W-:Y:S01]  /*199a0*/  FMUL.FTZ R5, R3, R145 ;  /* 0x0000009103057220 */ /* 0x000fe20000410000 */
[----:B-1----:R-:W-:Y:S01]  /*199b0*/  F2FP.BF16.PACK_AB R154, R233, R150 ;  /* 0x00000096e99a723e */ /* 0x002fe200000010ff */
[C---:B------:R-:W-:Y:S02]  /*199c0*/  FMUL.FTZ R8, R3.reuse, R140 ;  /* 0x0000008c03087220 */ /* 0x040fe40000410000 */
[C---:B------:R-:W-:Y:S02]  /*199d0*/  FMUL.FTZ R9, R3.reuse, R141 ;  /* 0x0000008d03097220 */ /* 0x040fe40000410000 */
[C---:B------:R-:W-:Y:S01]  /*199e0*/  FMUL.FTZ R16, R3.reuse, R132 ;  /* 0x0000008403107220 */ /* 0x040fe20000410000 */
[----:B------:R-:W1:Y:S01]  /*199f0*/  MUFU.EX2 R2, R2 ;  /* 0x0000000200027308 */ /* 0x000e620000000800 */
[----:B------:R-:W-:Y:S02]  /*19a00*/  FMUL.FTZ R17, R3, R133 ;  /* 0x0000008503117220 */ /* 0x000fe40000410000 */
[--C-:B------:R-:W-:Y:S02]  /*19a10*/  FFMA.FTZ R243, R165, c[0x0][0x2d0], -R160.reuse ;  /* 0x0000b400a5f37a23 */ /* 0x100fe400000108a0 */
[----:B--2---:R-:W-:Y:S01]  /*19a20*/  LDSM.16.MT88.4 R164, [R204+0x8880] ;  /* 0x00888000cca4783b */ /* 0x004fe20000004200 */
[--C-:B------:R-:W-:Y:S02]  /*19a30*/  FFMA.FTZ R244, R163, c[0x0][0x2d0], -R160.reuse ;  /* 0x0000b400a3f47a23 */ /* 0x100fe400000108a0 */
[--C-:B------:R-:W-:Y:S02]  /*19a40*/  FFMA.FTZ R245, R161, c[0x0][0x2d0], -R160.reuse ;  /* 0x0000b400a1f57a23 */ /* 0x100fe400000108a0 */
[----:B------:R-:W2:Y:S01]  /*19a50*/  MUFU.EX2 R237, R237 ;  /* 0x000000ed00ed7308 */ /* 0x000ea20000000800 */
[----:B------:R-:W-:Y:S02]  /*19a60*/  FFMA.FTZ R160, R149, c[0x0][0x2d0], -R160 ;  /* 0x0000b40095a07a23 */ /* 0x000fe400000108a0 */
[C---:B------:R-:W-:Y:S02]  /*19a70*/  FMUL.FTZ R28, R3.reuse, R28 ;  /* 0x0000001c031c7220 */ /* 0x040fe40000410000 */
[C---:B------:R-:W-:Y:S02]  /*19a80*/  FMUL.FTZ R29, R3.reuse, R29 ;  /* 0x0000001d031d7220 */ /* 0x040fe40000410000 */
[C---:B------:R-:W-:Y:S02]  /*19a90*/  FMUL.FTZ R32, R3.reuse, R32 ;  /* 0x0000002003207220 */ /* 0x040fe40000410000 */
[C---:B------:R-:W-:Y:S01]  /*19aa0*/  FMUL.FTZ R33, R3.reuse, R33 ;  /* 0x0000002103217220 */ /* 0x040fe20000410000 */
[----:B------:R-:W-:Y:S01]  /*19ab0*/  MUFU.EX2 R236, R236 ;  /* 0x000000ec00ec7308 */ /* 0x000fe20000000800 */
[C---:B------:R-:W-:Y:S02]  /*19ac0*/  FMUL.FTZ R36, R3.reuse, R36 ;  /* 0x0000002403247220 */ /* 0x040fe40000410000 */
[----:B------:R-:W-:Y:S02]  /*19ad0*/  FMUL.FTZ R37, R3, R37 ;  /* 0x0000002503257220 */ /* 0x000fe40000410000 */
[C---:B-1----:R-:W-:Y:S02]  /*19ae0*/  FMUL.FTZ R6, R2.reuse, R146 ;  /* 0x0000009202067220 */ /* 0x042fe40000410000 */
[C---:B------:R-:W-:Y:S02]  /*19af0*/  FMUL.FTZ R7, R2.reuse, R147 ;  /* 0x0000009302077220 */ /* 0x040fe40000410000 */
[----:B------:R-:W1:Y:S01]  /*19b00*/  LDSM.16.MT88.4 R144, [R205+0x8080] ;  /* 0x00808000cd90783b */ /* 0x000e620000004200 */
[----:B------:R-:W3:Y:S01]  /*19b10*/  MUFU.EX2 R235, R235 ;  /* 0x000000eb00eb7308 */ /* 0x000ee20000000800 */
[C---:B------:R-:W-:Y:S02]  /*19b20*/  FMUL.FTZ R10, R2.reuse, R142 ;  /* 0x0000008e020a7220 */ /* 0x040fe40000410000 */
[C---:B------:R-:W-:Y:S01]  /*19b30*/  FMUL.FTZ R11, R2.reuse, R143 ;  /* 0x0000008f020b7220 */ /* 0x040fe20000410000 */
        /* <DEDUP_REMOVED lines=15> */
[----:B---3--:R-:W-:Y:S01]  /*19c30*/  F2FP.BF16.PACK_AB R155, R235, R236 ;  /* 0x000000eceb9b723e */ /* 0x008fe200000010ff */
[C---:B------:R-:W-:Y:S02]  /*19c40*/  FMUL.FTZ R42, R2.reuse, R42 ;  /* 0x0000002a022a7220 */ /* 0x040fe40000410000 */
[C---:B------:R-:W-:Y:S02]  /*19c50*/  FMUL.FTZ R43, R2.reuse, R43 ;  /* 0x0000002b022b7220 */ /* 0x040fe40000410000 */
[C---:B------:R-:W-:Y:S01]  /*19c60*/  FMUL.FTZ R44, R3.reuse, R44 ;  /* 0x0000002c032c7220 */ /* 0x040fe20000410000 */
[----:B------:R-:W3:Y:S01]  /*19c70*/  MUFU.EX2 R240, R240 ;  /* 0x000000f000f07308 */ /* 0x000ee20000000800 */
[C---:B----4-:R-:W-:Y:S01]  /*19c80*/  HMMA.16816.F32.BF16 R4, R152.reuse, R12, R4 ;  /* 0x0000000c9804723c */ /* 0x050fe20000041804 */
        /* <DEDUP_REMOVED lines=37> */
[C---:B----4-:R-:W-:Y:S04]  /*19ee0*/  HMMA.16816.F32.BF16 R28, R152.reuse, R136, R28 ;  /* 0x00000088981c723c */ /* 0x050fe8000004181c */
        /* <DEDUP_REMOVED lines=10> */
[----:B------:R-:W4:Y:S03]  /*19f90*/  LDSM.16.MT88.4 R132, [R204+0x9080] ;  /* 0x00908000cc84783b */ /* 0x000f260000004200 */
        /* <DEDUP_REMOVED lines=18> */
[C---:B----4-:R-:W-:Y:S04]  /*1a0c0*/  HMMA.16816.F32.BF16 R60, R152.reuse, R132, R60 ;  /* 0x00000084983c723c */ /* 0x050fe8000004183c */
[C---:B------:R-:W-:Y:S02]  /*1a0d0*/  FMUL.FTZ R76, R3.reuse, R76 ;  /* 0x0000004c034c7220 */ /* 0x040fe40000410000 */
[C---:B------:R-:W-:Y:S02]  /*1a0e0*/  FMUL.FTZ R77, R3.reuse, R77 ;  /* 0x0000004d034d7220 */ /* 0x040fe40000410000 */
[C---:B------:R-:W-:Y:S01]  /*1a0f0*/  HMMA.16816.F32.BF16 R64, R152.reuse, R134, R64 ;  /* 0x000000869840723c */ /* 0x040fe20000041840 */
[----:B------:R-:W4:Y:S03]  /*1a100*/  LDSM.16.MT88.4 R132, [R205+0xa080] ;  /* 0x00a08000cd84783b */ /* 0x000f260000004200 */
        /* <DEDUP_REMOVED lines=21> */
[C---:B------:R-:W-:Y:S04]  /*1a260*/  FMUL.FTZ R92, R3.reuse, R92 ;  /* 0x0000005c035c7220 */ /* 0x040fe80000410000 */
[C---:B------:R-:W-:Y:S01]  /*1a270*/  FMUL.FTZ R93, R3.reuse, R93 ;  /* 0x0000005d035d7220 */ /* 0x040fe20000410000 */
[C---:B------:R-:W-:Y:S01]  /*1a280*/  HMMA.16816.F32.BF16 R88, R152.reuse, R134, R88 ;  /* 0x000000869858723c */ /* 0x040fe20000041858 */
[----:B------:R-:W4:Y:S02]  /*1a290*/  LDSM.16.MT88.4 R132, [R206+0xb080] ;  /* 0x00b08000ce84783b */ /* 0x000f240000004200 */
        /* <DEDUP_REMOVED lines=26> */
[C---:B----4-:R-:W-:Y:S03]  /*1a440*/  HMMA.16816.F32.BF16 R108, R152.reuse, R132, R108 ;  /* 0x00000084986c723c */ /* 0x050fe6000004186c */
[C---:B------:R-:W-:Y:S02]  /*1a450*/  FMUL.FTZ R114, R2.reuse, R114 ;  /* 0x0000007202727220 */ /* 0x040fe40000410000 */
[C---:B------:R-:W-:Y:S02]  /*1a460*/  FMUL.FTZ R115, R2.reuse, R115 ;  /* 0x0000007302737220 */ /* 0x040fe40000410000 */
[C---:B------:R-:W-:Y:S02]  /*1a470*/  FMUL.FTZ R116, R3.reuse, R116 ;  /* 0x0000007403747220 */ /* 0x040fe40000410000 */
[C---:B------:R-:W-:Y:S03]  /*1a480*/  FMUL.FTZ R117, R3.reuse, R117 ;  /* 0x0000007503757220 */ /* 0x040fe60000410000 */
        /* <DEDUP_REMOVED lines=19> */
[----:B------:R-:W-:Y:S01]  /*1a5c0*/  FFMA.FTZ R234, R3, R224, R234 ;  /* 0x000000e003ea7223 */ /* 0x000fe200000100ea */
[----:B------:R-:W-:Y:S01]  /*1a5d0*/  MOV R3, R0 ;  /* 0x0000000000037202 */ /* 0x000fe20000000f00 */
[----:B------:R-:W-:Y:S03]  /*1a5e0*/  FFMA.FTZ R238, R2, R223, R238 ;  /* 0x000000df02ee7223 */ /* 0x000fe600000100ee */
[----:B------:R-:W-:Y:S03]  /*1a5f0*/  HMMA.16816.F32.BF16 R128, R152, R138, R128 ;  /* 0x0000008a9880723c */ /* 0x000fe60000041880 */
[----:B------:R-:W-:Y:S02]  /*1a600*/  FADD.FTZ R151, R151, R234 ;  /* 0x000000ea97977221 */ /* 0x000fe40000010000 */
[----:B------:R-:W-:Y:S02]  /*1a610*/  FADD.FTZ R237, R237, R238 ;  /* 0x000000eeeded7221 */ /* 0x000fe40000010000 */
[----:B---3--:R-:W-:Y:S01]  /*1a620*/  F2FP.BF16.PACK_AB R152, R240, R239 ;  /* 0x000000eff098723e */ /* 0x008fe200000010ff */
        /* <DEDUP_REMOVED lines=8> */
[C---:B----4-:R-:W-:Y:S01]  /*1a6b0*/  HMMA.16816.F32.BF16 R144, R152.reuse, R132, R4 ;  /* 0x000000849890723c */ /* 0x050fe20000041804 */
        /* <DEDUP_REMOVED lines=45> */
.L_x_484:
[----:B------:R-:W1:Y:S01]  /*1a990*/  SHFL.BFLY PT, R3, R224, 0x2, 0x1f ;  /* 0x0c401f00e0037f89 */ /* 0x000e6200000e0000 */
[----:B------:R-:W-:-:S02]  /*1a9a0*/  MOV R4, RZ ;  /* 0x000000ff00047202 */ /* 0x000fc40000000f00 */
[----:B------:R-:W-:Y:S01]  /*1a9b0*/  MOV R8, 0xff800000 ;  /* 0xff80000000087802 */ /* 0x000fe20000000f00 */
[----:B------:R-:W2:Y:S01]  /*1a9c0*/  SHFL.BFLY PT, R2, R223, 0x2, 0x1f ;  /* 0x0c401f00df027f89 */ /* 0x000ea200000e0000 */
[----:B------:R-:W-:Y:S01]  /*1a9d0*/  PLOP3.LUT P2, PT, PT, PT, PT, 0x8, 0x0 ;  /* 0x000000000000781c */ /* 0x000fe20003f4e170 */
[----:B-1----:R-:W-:Y:S01]  /*1a9e0*/  FADD.FTZ R6, R3, R224 ;  /* 0x000000e003067221 */ /* 0x002fe20000010000 */
[----:B------:R-:W-:Y:S01]  /*1a9f0*/  MOV R3, RZ ;  /* 0x000000ff00037202 */ /* 0x000fe20000000f00 */
        /* <DEDUP_REMOVED lines=148> */
.L_x_382:
        /* <DEDUP_REMOVED lines=178> */
[----:B------:R-:W4:Y:S02]  /*1be60*/  @P0 LDG.E R12, [R10.64] ;  /* 0x000000180a0c0981 */ /* 0x000f24000c1e1900 */
[----:B------:R-:W-:-:S03]  /*1be70*/  ULDC.64 UR4, c[0x0][0x508] ;  /* 0x0001420000047ab9 */ /* 0x000fc60000000a00 */
[----:B------:R-:W-:-:S05]  /*1be80*/  PLOP3.LUT P1, PT, PT, PT, UP0, 0x80, 0x0 ;  /* 0x000000000000781c */ /* 0x000fca0003f2f008 */
[----:B------:R-:W-:Y:S01]  /*1be90*/  @UP0 UIMAD.WIDE UR4, UR21, UR6, UR4 ;  /* 0x00000006150402a5 */ /* 0x000fe2000f8e0204 */
[----:B------:R-:W-:-:S05]  /*1bea0*/  IMAD.MOV.U32 R4, RZ, RZ, c[0x0][0x388] ;  /* 0x0000e200ff047624 */ /* 0x000fca00078e00ff */
[----:B------:R-:W-:Y:S02]  /*1beb0*/  IMAD.U32 R14, RZ, RZ, UR4 ;  /* 0x00000004ff0e7e24 */ /* 0x000fe4000f8e00ff */
[----:B--2---:R-:W-:-:S05]  /*1bec0*/  IMAD.U32 R15, RZ, RZ, UR5 ;  /* 0x00000005ff0f7e24 */ /* 0x004fca000f8e00ff */
[----:B------:R3:W5:Y:S01]  /*1bed0*/  @P1 LDG.E R4, [R14.64] ;  /* 0x000000180e041981 */ /* 0x000762000c1e1900 */
[----:B------:R-:W-:Y:S02]  /*1bee0*/  UMOV UR18, URZ ;  /* 0x0000003f00127c82 */ /* 0x000fe40008000000 */
[----:B------:R-:W-:Y:S01]  /*1bef0*/  UMOV UR19, URZ ;  /* 0x0000003f00137c82 */ /* 0x000fe20008000000 */
[----:B----4-:R-:W1:Y:S02]  /*1bf00*/  @P0 R2UR UR5, R12 ;  /* 0x000000000c0503c2 */ /* 0x010e6400000e0000 */
[----:B-1----:R-:W-:Y:S02]  /*1bf10*/  @UP1 USHF.R.S32.HI UR4, URZ, 0x1f, UR5 ;  /* 0x0000001f3f041899 */ /* 0x002fe40008011405 */
[----:B------:R-:W-:-:S05]  /*1bf20*/  @UP1 UMOV UR18, UR5 ;  /* 0x0000000500121c82 */ /* 0x000fca0008000000 */
[----:B------:R-:W-:Y:S01]  /*1bf30*/  @UP1 UMOV UR19, UR4 ;  /* 0x0000000400131c82 */ /* 0x000fe20008000000 */
[----:B------:R-:W-:Y:S05]  /*1bf40*/  @P1 BRA `(.L_x_496) ;  /* 0x0000004000001947 */ /* 0x000fea0003800000 */
[----:B---3--:R-:W-:Y:S05]  /*1bf50*/  @!P0 BRA `(.L_x_496) ;  /* 0x0000003000008947 */ /* 0x008fea0003800000 */
[----:B-----5:R-:W2:Y:S04]  /*1bf60*/  LDG.E R4, [R10.64] ;  /* 0x000000180a047981 */ /* 0x020ea8000c1e1900 */
[----:B------:R-:W2:Y:S02]  /*1bf70*/  LDG.E R3, [R10.64+0x4] ;  /* 0x000004180a037981 */ /* 0x000ea4000c1e1900 */
[----:B--2---:R-:W-:Y:S02]  /*1bf80*/  IADD3 R4, -R4, R3, RZ ;  /* 0x0000000304047210 */ /* 0x004fe40007ffe1ff */
.L_x_496:
[----:B---3--:R-:W-:Y:S01]  /*1bf90*/  SHF.R.S32.HI R3, RZ, 0x1f, R2 ;  /* 0x0000001fff037819 */ /* 0x008fe20000011402 */
[----:B------:R-:W1:Y:S01]  /*1bfa0*/  S2R R75, SR_CTAID.X ;  /* 0x00000000004b7919 */ /* 0x000e620000002500 */
[----:B------:R-:W-:Y:S01]  /*1bfb0*/  LOP3.LUT R11, R7, 0xffffffe0, RZ, 0xc0, !PT ;  /* 0xffffffe0070b7812 */ /* 0x000fe200078ec0ff */
[----:B------:R-:W-:Y:S01]  /*1bfc0*/  IMAD.MOV.U32 R10, RZ, RZ, c[0x0][0x4e8] ;  /* 0x00013a00ff0a7624 */ /* 0x000fe200078e00ff */
[----:B------:R-:W-:Y:S01]  /*1bfd0*/  LEA.HI R3, R3, R2, RZ, 0x3 ;  /* 0x0000000203037211 */ /* 0x000fe200078f18ff */
[----:B------:R-:W-:Y:S01]  /*1bfe0*/  ULDC.64 UR6, c[0x0][0x490] ;  /* 0x0001240000067ab9 */ /* 0x000fe20000000a00 */
[-C--:B------:R-:W-:Y:S01]  /*1bff0*/  LEA.HI R16, R5, R0.reuse, RZ, 0x3 ;  /* 0x0000000005107211 */ /* 0x080fe200078f18ff */
[----:B------:R-:W-:Y:S01]  /*1c000*/  USHF.R.S32.HI UR12, URZ, 0x1f, UR21 ;  /* 0x0000001f3f0c7899 */ /* 0x000fe20008011415 */
[----:B------:R-:W-:Y:S01]  /*1c010*/  LOP3.LUT R7, R3, 0xffffff8, RZ, 0xc0, !PT ;  /* 0x0ffffff803077812 */ /* 0x000fe200078ec0ff */
[----:B------:R-:W-:Y:S01]  /*1c020*/  IMAD.IADD R3, R0, 0x1, -R11 ;  /* 0x0000000100037824 */ /* 0x000fe200078e0a0b */
        /* <DEDUP_REMOVED lines=91> */
[----:B------:R-:W-:-:S03]  /*1c5e0*/  IADD3 R21, R21, R22, RZ ;  /* 0x0000001615157210 */ /* 0x000fc60007ffe0ff */
[----:B-1----:R1:W-:Y:S01]  /*1c5f0*/  @!P1 ST.E [R12.64], R6 ;  /* 0x000000060c009985 */ /* 0x0023e2000c101918 */
[----:B--2---:R-:W-:-:S03]  /*1c600*/  IMAD.SHL.U32 R14, R5, 0x8, RZ ;  /* 0x00000008050e7824 */ /* 0x004fc600078e00ff */
[----:B---3--:R1:W-:Y:S01]  /*1c610*/  @!P0 ST.E [R10.64], R8 ;  /* 0x000000080a008985 */ /* 0x0083e2000c101918 */
[----:B------:R-:W-:Y:S01]  /*1c620*/  IMAD R5, R4, c[0x0][0x3d8], RZ ;  /* 0x0000f60004057a24 */ /* 0x000fe200078e02ff */
[----:B------:R-:W-:-:S03]  /*1c630*/  LOP3.LUT R14, R3, 0x7ffffe00, R14, 0xf8, !PT ;  /* 0x7ffffe00030e7812 */ /* 0x000fc600078ef80e */
[C---:B------:R-:W-:Y:S02]  /*1c640*/  IMAD R3, R18.reuse, c[0x0][0x3dc], R5 ;  /* 0x0000f70012037a24 */ /* 0x040fe400078e0205 */
[----:B------:R-:W-:-:S04]  /*1c650*/  IMAD.WIDE.U32 R18, R18, c[0x0][0x3d8], R20 ;  /* 0x0000f60012127a25 */ /* 0x000fc800078e0014 */
[----:B------:R-:W-:Y:S01]  /*1c660*/  IMAD.SHL.U32 R76, R14, 0x2, RZ ;  /* 0x000000020e4c7824 */ /* 0x000fe200078e00ff */
[----:B------:R-:W-:Y:S01]  /*1c670*/  LEA R74, P0, R18, c[0x0][0x380], 0x1 ;  /* 0x0000e000124a7a11 */ /* 0x000fe200078008ff */
[----:B------:R-:W-:-:S03]  /*1c680*/  IMAD.IADD R3, R19, 0x1, R3 ;  /* 0x0000000113037824 */ /* 0x000fc600078e0203 */
        /* <DEDUP_REMOVED lines=45> */
.L_x_498:
[----:B--234-:R-:W-:Y:S05]  /*1c960*/  BSYNC B0 ;  /* 0x0000000000007941 */ /* 0x01cfea0003800000 */
.L_x_497:
        /* <DEDUP_REMOVED lines=30> */
.L_x_500:
[----:B------:R-:W-:Y:S05]  /*1cb50*/  BSYNC B0 ;  /* 0x0000000000007941 */ /* 0x000fea0003800000 */
.L_x_499:
        /* <DEDUP_REMOVED lines=30> */
.L_x_502:
[----:B------:R-:W-:Y:S05]  /*1cd40*/  BSYNC B0 ;  /* 0x0000000000007941 */ /* 0x000fea0003800000 */
.L_x_501:
        /* <DEDUP_REMOVED lines=31> */
.L_x_495:
        /* <DEDUP_REMOVED lines=28> */
[----:B-----5:R-:W2:Y:S04]  /*1d100*/  LDG.E R4, [R6.64] ;  /* 0x0000001806047981 */ /* 0x020ea8000c1e1900 */
[----:B------:R-:W2:Y:S02]  /*1d110*/  LDG.E R3, [R6.64+0x4] ;  /* 0x0000041806037981 */ /* 0x000ea4000c1e1900 */
[----:B--2---:R-:W-:Y:S02]  /*1d120*/  IADD3 R4, -R4, R3, RZ ;  /* 0x0000000304047210 */ /* 0x004fe40007ffe1ff */
.L_x_503:
        /* <DEDUP_REMOVED lines=38> */
[----:B------:R-:W-:Y:S01]  /*1d390*/  LEA R2, P0, R6, c[0x0][0x450], 0x2 ;  /* 0x0001140006027a11 */ /* 0x000fe200078010ff */
[----:B------:R-:W-:-:S03]  /*1d3a0*/  IMAD.MOV.U32 R5, RZ, RZ, -0x800000 ;  /* 0xff800000ff057424 */ /* 0x000fc600078e00ff */
[----:B------:R-:W-:-:S04]  /*1d3b0*/  IADD3 R3, R7, R0, RZ ;  /* 0x0000000007037210 */ /* 0x000fc80007ffe0ff */
[----:B------:R-:W-:-:S05]  /*1d3c0*/  LEA.HI.X R3, R6, c[0x0][0x454], R3, 0x2, P0 ;  /* 0x0001150006037a11 */ /* 0x000fca00000f1403 */
[----:B------:R1:W-:Y:S02]  /*1d3d0*/  STG.E [R2.64], R5 ;  /* 0x0000000502007986 */ /* 0x0003e4000c101918 */
.L_x_505:
[----:B------:R-:W-:Y:S05]  /*1d3e0*/  BSYNC B0 ;  /* 0x0000000000007941 */ /* 0x000fea0003800000 */
.L_x_504:
        /* <DEDUP_REMOVED lines=8> */
[----:B------:R-:W-:Y:S01]  /*1d470*/  ISETP.NE.AND P0, PT, R2, 0x1, PT ;  /* 0x000000010200780c */ /* 0x000fe20003f05270 */
[----:B------:R-:W-:Y:S01]  /*1d480*/  UIMAD UR7, UR10, UR5, UR7 ;  /* 0x000000050a0772a4 */ /* 0x000fe2000f8e0207 */
[----:B------:R-:W-:Y:S01]  /*1d490*/  LOP3.LUT R6, R0, 0xfffffff8, RZ, 0xc0, !PT ;  /* 0xfffffff800067812 */ /* 0x000fe200078ec0ff */
[----:B------:R-:W-:Y:S01]  /*1d4a0*/  BSSY B0, `(.L_x_506) ;  /* 0x0000042000007945 */ /* 0x000fe20003800000 */
[----:B------:R-:W-:Y:S01]  /*1d4b0*/  SHF.R.S32.HI R0, RZ, 0x3, R0 ;  /* 0x00000003ff007819 */ /* 0x000fe20000011400 */
[----:B------:R-:W-:-:S02]  /*1d4c0*/  ULDC.64 UR4, c[0x0][0x3e8] ;  /* 0x0000fa0000047ab9 */ /* 0x000fc40000000a00 */
[----:B------:R-:W-:Y:S01]  /*1d4d0*/  IMAD.IADD R9, R9, 0x1, -R6 ;  /* 0x0000000109097824 */ /* 0x000fe200078e0a06 */
[----:B------:R-:W-:Y:S02]  /*1d4e0*/  UIADD3 UR15, UR15, UR7, URZ ;  /* 0x000000070f0f7290 */ /* 0x000fe4000fffe03f */
        /* <DEDUP_REMOVED lines=61> */
.L_x_507:
[----:B------:R-:W-:Y:S05]  /*1d8c0*/  BSYNC B0 ;  /* 0x0000000000007941 */ /* 0x000fea0003800000 */
.L_x_506:
        /* <DEDUP_REMOVED lines=27> */
.L_x_509:
[----:B------:R-:W-:Y:S05]  /*1da80*/  BSYNC B0 ;  /* 0x0000000000007941 */ /* 0x000fea0003800000 */
.L_x_508:
        /* <DEDUP_REMOVED lines=27> */
.L_x_511:
[----:B------:R-:W-:Y:S05]  /*1dc40*/  BSYNC B0 ;  /* 0x0000000000007941 */ /* 0x000fea0003800000 */
.L_x_510:
        /* <DEDUP_REMOVED lines=22> */
[----:B--2---:R-:W-:-:S04]  /*1ddb0*/  SHF.R.S32.HI R5, RZ, 0x1f, R6 ;  /* 0x0000001fff057819 */ /* 0x004fc80000011406 */
[----:B------:R-:W-:-:S04]  /*1ddc0*/  LEA.HI R5, R5, R6, RZ, 0x3 ;  /* 0x0000000605057211 */ /* 0x000fc800078f18ff */
[----:B------:R-:W-:-:S05]  /*1ddd0*/  LOP3.LUT R5, R5, 0xfffffff8, RZ, 0xc0, !PT ;  /* 0xfffffff805057812 */ /* 0x000fca00078ec0ff */
[----:B------:R-:W-:-:S05]  /*1dde0*/  IMAD.WIDE R2, R5, 0x2, R2 ;  /* 0x0000000205027825 */ /* 0x000fca00078e0202 */
[----:B------:R-:W-:Y:S01]  /*1ddf0*/  ST.E.128 [R2.64], RZ ;  /* 0x000000ff02007985 */ /* 0x000fe2000c101d18 */
[----:B------:R-:W-:Y:S05]  /*1de00*/  EXIT ;  /* 0x000000000000794d */ /* 0x000fea0003800000 */
.L_x_512:
        /* <DEDUP_REMOVED lines=15> */
.L_x_1773:


//--------------------- .text._ZN7cutlass13device_kernelIN5flash19enable_sm80_to_sm89INS1_16FlashAttnFwdSm80INS1_25CollectiveMainloopFwdSm80ILi8ELi1ELb1EN4cute5tupleIJNS5_1CILi128EEENS7_ILi64EEENS7_ILi256EEEEEELi256ENS_10bfloat16_tEfNS_4arch4Sm80ELb1ELb0ELb1ELb0ELb1ELb0ELb1ELb0EEENS1_21CollectiveEpilogueFwdINS6_IJS8_SA_S9_EEENS6_IJNS7_ILi1EEESI_SI_EEESC_SE_Li256ELb0ELb1ELb0ELb0EEENS1_30DynamicPersistentTileSchedulerILi256ELi256ELb0ELb1ELb0EEEEEEEEEvNT_6ParamsE --------------------------
	.section	.text._ZN7cutlass13device_kernelIN5flash19enable_sm80_to_sm89INS1_16FlashAttnFwdSm80INS1_25CollectiveMainloopFwdSm80ILi8ELi1ELb1EN4cute5tupleIJNS5_1CILi128EEENS7_ILi64EEENS7_ILi256EEEEEELi256ENS_10bfloat16_tEfNS_4arch4Sm80ELb1ELb0ELb1ELb0ELb1ELb0ELb1ELb0EEENS1_21CollectiveEpilogueFwdINS6_IJS8_SA_S9_EEENS6_IJNS7_ILi1EEESI_SI_EEESC_SE_Li256ELb0ELb1ELb0ELb0EEENS1_30DynamicPersistentTileSchedulerILi256ELi256ELb0ELb1ELb0EEEEEEEEEvNT_6ParamsE,"ax",@progbits
	.sectioninfo	@"SHI_REGISTERS=255"
	.align	128
.text._ZN7cutlass13device_kernelIN5flash19enable_sm80_to_sm89INS1_16FlashAttnFwdSm80INS1_25CollectiveMainloopFwdSm80ILi8ELi1ELb1EN4cute5tupleIJNS5_1CILi128EEENS7_ILi64EEENS7_ILi256EEEEEELi256ENS_10bfloat16_tEfNS_4arch4Sm80ELb1ELb0ELb1ELb0ELb1ELb0ELb1ELb0EEENS1_21CollectiveEpilogueFwdINS6_IJS8_SA_S9_EEENS6_IJNS7_ILi1EEESI_SI_EEESC_SE_Li256ELb0ELb1ELb0ELb0EEENS1_30DynamicPersistentTileSchedulerILi256ELi256ELb0ELb1ELb0EEEEEEEEEvNT_6ParamsE:
        .type           _ZN7cutlass13device_kernelIN5flash19enable_sm80_to_sm89INS1_16FlashAttnFwdSm80INS1_25CollectiveMainloopFwdSm80ILi8ELi1ELb1EN4cute5tupleIJNS5_1CILi128EEENS7_ILi64EEENS7_ILi256EEEEEELi256ENS_10bfloat16_tEfNS_4arch4Sm80ELb1ELb0ELb1ELb0ELb1ELb0ELb1ELb0EEENS1_21CollectiveEpilogueFwdINS6_IJS8_SA_S9_EEENS6_IJNS7_ILi1EEESI_SI_EEESC_SE_Li256ELb0ELb1ELb0ELb0EEENS1_30DynamicPersistentTileSchedulerILi256ELi256ELb0ELb1ELb0EEEEEEEEEvNT_6ParamsE,@function
        .size           _ZN7cutlass13device_kernelIN5flash19enable_sm80_to_sm89INS1_16FlashAttnFwdSm80INS1_25CollectiveMainloopFwdSm80ILi8ELi1ELb1EN4cute5tupleIJNS5_1CILi128EEENS7_ILi64EEENS7_ILi256EEEEEELi256ENS_10bfloat16_tEfNS_4arch4Sm80ELb1ELb0ELb1ELb0ELb1ELb0ELb1ELb0EEENS1_21CollectiveEpilogueFwdINS6_IJS8_SA_S9_EEENS6_IJNS7_ILi1EEESI_SI_EEESC_SE_Li256ELb0ELb1ELb0ELb0EEENS1_30DynamicPersistentTileSchedulerILi256ELi256ELb0ELb1ELb0EEEEEEEEEvNT_6ParamsE,(.L_x_1774 - _ZN7cutlass13device_kernelIN5flash19enable_sm80_to_sm89INS1_16FlashAttnFwdSm80INS1_25CollectiveMainloopFwdSm80ILi8ELi1ELb1EN4cute5tupleIJNS5_1CILi128EEENS7_ILi64EEENS7_ILi256EEEEEELi256ENS_10bfloat16_tEfNS_4arch4Sm80ELb1ELb0ELb1ELb0ELb1ELb0ELb1ELb0EEENS1_21CollectiveEpilogueFwdINS6_IJS8_SA_S9_EEENS6_IJNS7_ILi1EEESI_SI_EEESC_SE_Li256ELb0ELb1ELb0ELb0EEENS1_30DynamicPersistentTileSchedulerILi256ELi256ELb0ELb1ELb0EEEEEEEEEvNT_6ParamsE)
        .other          _ZN7cutlass13device_kernelIN5flash19enable_sm80_to_sm89INS1_16FlashAttnFwdSm80INS1_25CollectiveMainloopFwdSm80ILi8ELi1ELb1EN4cute5tupleIJNS5_1CILi128EEENS7_ILi64EEENS7_ILi256EEEEEELi256ENS_10bfloat16_tEfNS_4arch4Sm80ELb1ELb0ELb1ELb0ELb1ELb0ELb1ELb0EEENS1_21CollectiveEpilogueFwdINS6_IJS8_SA_S9_EEENS6_IJNS7_ILi1EEESI_SI_EEESC_SE_Li256ELb0ELb1ELb0ELb0EEENS1_30DynamicPersistentTileSchedulerILi256ELi256ELb0ELb1ELb0EEEEEEEEEvNT_6ParamsE,@"STO_CUDA_ENTRY STV_DEFAULT"
_ZN7cutlass13device_kernelIN5flash19enable_sm80_to_sm89INS1_16FlashAttnFwdSm80INS1_25CollectiveMainloopFwdSm80ILi8ELi1ELb1EN4cute5tupleIJNS5_1CILi128EEENS7_ILi64EEENS7_ILi256EEEEEELi256ENS_10bfloat16_tEfNS_4arch4Sm80ELb1ELb0ELb1ELb0ELb1ELb0ELb1ELb0EEENS1_21CollectiveEpilogueFwdINS6_IJS8_SA_S9_EEENS6_IJNS7_ILi1EEESI_SI_EEESC_SE_Li256ELb0ELb1ELb0ELb0EEENS1_30DynamicPersistentTileSchedulerILi256ELi256ELb0ELb1ELb0EEEEEEEEEvNT_6ParamsE:
[----:B------:R-:W-:-:S03]  /*0000*/  MOV R1, c[0x0][0x28] ;  /* 0x00000a0000017a02 */ /* 0x000fc60000000f00 */
[----:B------:R-:W1:Y:S01]  /*0010*/  S2R R22, SR_TID.X ;  /* 0x0000000000167919 */ /* 0x000e620000002100 */
[----:B------:R-:W-:-:S03]  /*0020*/  IADD3 R1, R1, -0x130, RZ ;  /* 0xfffffed001017810 */ /* 0x000fc60007ffe0ff */
[----:B------:R-:W2:Y:S01]  /*0030*/  S2R R16, SR_CTAID.X ;  /* 0x0000000000107919 */ /* 0x000ea20000002500 */
[----:B-1----:R-:W-:-:S05]  /*0040*/  SHF.R.U32.HI R2, RZ, 0x5, R22 ;  /* 0x00000005ff027819 */ /* 0x002fca0000011616 */
[----:B------:R-:W1:Y:S02]  /*0050*/  SHFL.IDX PT, R0, R2, RZ, 0x1f ;  /* 0x00001fff02007589 */ /* 0x000e6400000e0000 */
[----:B-1----:R-:W-:Y:S02]  /*0060*/  ISETP.GE.AND P0, PT, R0, 0x1, PT ;  /* 0x000000010000780c */ /* 0x002fe40003f06270 */
[----:B------:R1:W-:Y:S11]  /*0070*/  STL [R1+0xf8], R0 ;  /* 0x0000f80001007387 */ /* 0x0003f60000100800 */
[----:B------:R-:W-:Y:S06]  /*0080*/  @P0 BAR.ARV 0x4, 0x100 ;  /* 0x0104000000000b1d */ /* 0x000fec0000002000 */
[----:B--2---:R-:W-:-:S13]  /*0090*/  ISETP.GE.AND P0, PT, R16, c[0x0][0x538], PT ;  /* 0x00014e0010007a0c */ /* 0x004fda0003f06270 */
[----:B------:R-:W-:Y:S05]  /*00a0*/  @P0 EXIT ;  /* 0x000000000000094d */ /* 0x000fea0003800000 */
[----:B-1----:R-:W-:Y:S01]  /*00b0*/  SHF.R.S32.HI R14, RZ, 0x1f, R22 ;  /* 0x0000001fff0e7819 */ /* 0x002fe20000011416 */
[----:B------:R-:W-:Y:S01]  /*00c0*/  IMAD.MOV.U32 R15, RZ, RZ, 0x20 ;  /* 0x00000020ff0f7424 */ /* 0x000fe200078e00ff */
[----:B------:R-:W-:Y:S02]  /*00d0*/  ULDC.64 UR6, c[0x0][0x118] ;  /* 0x0000460000067ab9 */ /* 0x000fe40000000a00 */
[CC--:B------:R-:W-:Y:S02]  /*00e0*/  LEA.HI R2, R14.reuse, R22.reuse, RZ, 0x4 ;  /* 0x000000160e027211 */ /* 0x0c0fe400078f20ff */
[----:B------:R-:W-:Y:S02]  /*00f0*/  LEA.HI R11, R14, R22, RZ, 0x2 ;  /* 0x000000160e0b7211 */ /* 0x000fe400078f10ff */
[----:B------:R-:W-:Y:S02]  /*0100*/  SHF.R.S32.HI R3, RZ, 0x4, R2 ;  /* 0x00000004ff037819 */ /* 0x000fe40000011402 */
[----:B------:R-:W-:-:S02]  /*0110*/  SHF.R.S32.HI R8, RZ, 0x2, R11 ;  /* 0x00000002ff087819 */ /* 0x000fc4000001140b */
[----:B------:R-:W-:Y:S02]  /*0120*/  LEA.HI R0, R2, R3, RZ, 0x1 ;  /* 0x0000000302007211 */ /* 0x000fe400078f08ff */
[----:B------:R-:W-:Y:S02]  /*0130*/  SHF.R.S32.HI R4, RZ, 0x1f, R11 ;  /* 0x0000001fff047819 */ /* 0x000fe4000001140b */
[----:B------:R-:W-:Y:S02]  /*0140*/  LOP3.LUT R0, R0, 0xfffffffe, RZ, 0xc0, !PT ;  /* 0xfffffffe00007812 */ /* 0x000fe400078ec0ff */
[CC--:B------:R-:W-:Y:S02]  /*0150*/  LEA.HI R9, R14.reuse, R22.reuse, RZ, 0x3 ;  /* 0x000000160e097211 */ /* 0x0c0fe400078f18ff */
[----:B------:R-:W-:Y:S01]  /*0160*/  LEA.HI R7, R14, R22, RZ, 0x5 ;  /* 0x000000160e077211 */ /* 0x000fe200078f28ff */
[----:B------:R-:W-:Y:S01]  /*0170*/  IMAD.IADD R12, R3, 0x1, -R0 ;  /* 0x00000001030c7824 */ /* 0x000fe200078e0a00 */
[----:B------:R-:W-:-:S02]  /*0180*/  LOP3.LUT R0, R2, 0xfffffff0, RZ, 0xc0, !PT ;  /* 0xfffffff002007812 */ /* 0x000fc400078ec0ff */
[----:B------:R-:W-:Y:S02]  /*0190*/  LEA.HI R3, R4, R8, RZ, 0x3 ;  /* 0x0000000804037211 */ /* 0x000fe400078f18ff */
[----:B------:R-:W-:Y:S01]  /*01a0*/  SHF.R.S32.HI R21, RZ, 0x3, R9 ;  /* 0x00000003ff157819 */ /* 0x000fe20000011409 */
[C---:B------:R-:W-:Y:S01]  /*01b0*/  IMAD.IADD R2, R22.reuse, 0x1, -R0 ;  /* 0x0000000116027824 */ /* 0x040fe200078e0a00 */
[----:B------:R-:W-:Y:S02]  /*01c0*/  LOP3.LUT R4, R9, 0xfffffff8, RZ, 0xc0, !PT ;  /* 0xfffffff809047812 */ /* 0x000fe400078ec0ff */
[----:B------:R-:W-:Y:S01]  /*01d0*/  LOP3.LUT R0, R3, 0xfffffff8, RZ, 0xc0, !PT ;  /* 0xfffffff803007812 */ /* 0x000fe200078ec0ff */
[----:B------:R-:W-:Y:S02]  /*01e0*/  IMAD.SHL.U32 R3, R21, 0x40, RZ ;  /* 0x0000004015037824 */ /* 0x000fe400078e00ff */
[----:B------:R-:W-:Y:S01]  /*01f0*/  IMAD.IADD R20, R22, 0x1, -R4 ;  /* 0x0000000116147824 */ /* 0x000fe200078e0a04 */
[----:B------:R-:W-:Y:S01]  /*0200*/  SHF.R.S32.HI R4, RZ, 0x1f, R2 ;  /* 0x0000001fff047819 */ /* 0x000fe20000011402 */
[----:B------:R-:W-:Y:S01]  /*0210*/  IMAD.IADD R8, R8, 0x1, -R0 ;  /* 0x0000000108087824 */ /* 0x000fe200078e0a00 */
[----:B------:R-:W-:Y:S01]  /*0220*/  LOP3.LUT R0, R3, 0x1c0, RZ, 0xc0, !PT ;  /* 0x000001c003007812 */ /* 0x000fe200078ec0ff */
[----:B------:R-:W-:Y:S01]  /*0230*/  IMAD.SHL.U32 R19, R20, 0x8, RZ ;  /* 0x0000000814137824 */ /* 0x000fe200078e00ff */
[----:B------:R-:W-:Y:S01]  /*0240*/  LEA.HI R13, R4, R2, RZ, 0x3 ;  /* 0x00000002040d7211 */ /* 0x000fe200078f18ff */
[----:B------:R-:W-:Y:S01]  /*0250*/  IMAD.SHL.U32 R6, R20, 0x40, RZ ;  /* 0x0000004014067824 */ /* 0x000fe200078e00ff */
[----:B------:R-:W-:-:S02]  /*0260*/  SHF.R.U32.HI R5, RZ, 0x3, R0 ;  /* 0x00000003ff057819 */ /* 0x000fc40000011600 */
[----:B------:R-:W-:Y:S01]  /*0270*/  LOP3.LUT R3, R0, 0x38, R19, 0xf8, !PT ;  /* 0x0000003800037812 */ /* 0x000fe200078ef813 */
[----:B------:R-:W-:Y:S01]  /*0280*/  STL [R1+0x54], R19 ;  /* 0x0000541301007387 */ /* 0x000fe20000100800 */
[----:B------:R-:W-:Y:S02]  /*0290*/  LOP3.LUT R4, R13, 0xfffffff8, RZ, 0xc0, !PT ;  /* 0xfffffff80d047812 */ /* 0x000fe400078ec0ff */
[----:B------:R-:W-:Y:S02]  /*02a0*/  LOP3.LUT R10, R3, R5, RZ, 0x3c, !PT ;  /* 0x00000005030a7212 */ /* 0x000fe400078e3cff */
[----:B------:R-:W-:Y:S02]  /*02b0*/  LOP3.LUT R3, R7, 0xffffffe0, RZ, 0xc0, !PT ;  /* 0xffffffe007037812 */ /* 0x000fe400078ec0ff */
[----:B------:R-:W-:Y:S01]  /*02c0*/  LOP3.LUT R0, R6, 0x1c0, RZ, 0xc0, !PT ;  /* 0x000001c006007812 */ /* 0x000fe200078ec0ff */
[----:B------:R-:W-:Y:S01]  /*02d0*/  IMAD.IADD R6, R2, 0x1, -R4 ;  /* 0x0000000102067824 */ /* 0x000fe200078e0a04 */
[----:B------:R-:W-:Y:S01]  /*02e0*/  LOP3.LUT R5, R8, 0x1, RZ, 0xc0, !PT ;  /* 0x0000000108057812 */ /* 0x000fe200078ec0ff */
[----:B------:R-:W-:Y:S01]  /*02f0*/  IMAD.IADD R18, R22, 0x1, -R3 ;  /* 0x0000000116127824 */ /* 0x000fe200078e0a03 */
[----:B------:R-:W-:-:S02]  /*0300*/  LOP3.LUT R4, R0, 0x8, R9, 0xf8, !PT ;  /* 0x0000000800047812 */ /* 0x000fc400078ef809 */
[----:B------:R-:W-:Y:S02]  /*0310*/  SHF.R.U32.HI R2, RZ, 0x3, R0 ;  /* 0x00000003ff027819 */ /* 0x000fe40000011600 */
[--C-:B------:R-:W-:Y:S02]  /*0320*/  SHF.R.S32.HI R9, RZ, 0x5, R7.reuse ;  /* 0x00000005ff097819 */ /* 0x100fe40000011407 */
[----:B------:R-:W-:Y:S02]  /*0330*/  SHF.R.S32.HI R0, RZ, 0x1f, R7 ;  /* 0x0000001fff007819 */ /* 0x000fe40000011407 */
[----:B------:R-:W-:Y:S02]  /*0340*/  LOP3.LUT R252, R4, R2, RZ, 0x3c, !PT ;  /* 0x0000000204fc7212 */ /* 0x000fe400078e3cff */
[----:B------:R-:W-:Y:S02]  /*0350*/  LEA.HI R0, R0, R9, RZ, 0x3 ;  /* 0x0000000900007211 */ /* 0x000fe400078f18ff */
[----:B------:R-:W-:Y:S01]  /*0360*/  SHF.R.S32.HI R3, RZ, 0x1f, R18 ;  /* 0x0000001fff037819 */ /* 0x000fe20000011412 */
[----:B------:R-:W-:Y:S01]  /*0370*/  IMAD R252, R12, 0x200, R252 ;  /* 0x000002000cfc7824 */ /* 0x000fe200078e02fc */
[----:B------:R-:W-:-:S02]  /*0380*/  LOP3.LUT R2, R11, 0xfffffffc, RZ, 0xc0, !PT ;  /* 0xfffffffc0b027812 */ /* 0x000fc400078ec0ff */
[----:B------:R-:W-:Y:S02]  /*0390*/  LOP3.LUT R0, R0, 0xffffff8, RZ, 0xc0, !PT ;  /* 0x0ffffff800007812 */ /* 0x000fe400078ec0ff */
[----:B------:R-:W-:Y:S01]  /*03a0*/  LEA.HI R11, R3, R18, RZ, 0x2 ;  /* 0x00000012030b7211 */ /* 0x000fe200078f10ff */
[----:B------:R-:W-:Y:S01]  /*03b0*/  IMAD.IADD R2, R22, 0x1, -R2 ;  /* 0x0000000116027824 */ /* 0x000fe200078e0a02 */
[----:B------:R-:W-:Y:S01]  /*03c0*/  LEA.HI R7, R14, R22, RZ, 0x6 ;  /* 0x000000160e077211 */ /* 0x000fe200078f30ff */
[----:B------:R-:W-:Y:S01]  /*03d0*/  IMAD.IADD R4, R9, 0x1, -R0 ;  /* 0x0000000109047824 */ /* 0x000fe200078e0a00 */
[----:B------:R-:W-:Y:S02]  /*03e0*/  SHF.R.S32.HI R3, RZ, 0x2, R11 ;  /* 0x00000002ff037819 */ /* 0x000fe4000001140b */
[----:B------:R-:W-:Y:S01]  /*03f0*/  LEA.HI R0, R2, R2, RZ, 0x1 ;  /* 0x0000000202007211 */ /* 0x000fe200078f08ff */
[----:B------:R-:W-:Y:S01]  /*0400*/  IMAD.SHL.U32 R7, R7, 0x8, RZ ;  /* 0x0000000807077824 */ /* 0x000fe200078e00ff */
[----:B------:R-:W-:Y:S01]  /*0410*/  ISETP.NE.U32.AND P4, PT, R5, 0x1, PT ;  /* 0x000000010500780c */ /* 0x000fe20003f85070 */
[----:B------:R-:W-:Y:S01]  /*0420*/  IMAD R17, R4, 0x10, R3 ;  /* 0x0000001004117824 */ /* 0x000fe200078e0203 */
[----:B------:R-:W-:Y:S01]  /*0430*/  LOP3.LUT R3, R0, 0x1ffffffe, RZ, 0xc0, !PT ;  /* 0x1ffffffe00037812 */ /* 0x000fe200078ec0ff */
[----:B------:R-:W-:Y:S01]  /*0440*/  IMAD.SHL.U32 R0, R6, 0x40, RZ ;  /* 0x0000004006007824 */ /* 0x000fe200078e00ff */
[C---:B------:R-:W-:Y:S01]  /*0450*/  R2P PR, R8.reuse, 0x6 ;  /* 0x0000000608007804 */ /* 0x040fe20000000000 */
[----:B------:R-:W-:Y:S01]  /*0460*/  IMAD.SHL.U32 R4, R8, 0x40, RZ ;  /* 0x0000004008047824 */ /* 0x000fe200078e00ff */
[----:B------:R-:W-:Y:S01]  /*0470*/  LOP3.LUT R10, R10, 0x7ffffe00, R7, 0xf8, !PT ;  /* 0x7ffffe000a0a7812 */ /* 0x000fe200078ef807 */
[----:B------:R-:W-:Y:S01]  /*0480*/  IMAD.SHL.U32 R5, R12, 0x8, RZ ;  /* 0x000000080c057824 */ /* 0x000fe200078e00ff */
[----:B------:R-:W-:Y:S01]  /*0490*/  LOP3.LUT R0, R0, 0x1c0, RZ, 0xc0, !PT ;  /* 0x000001c000007812 */ /* 0x000fe200078ec0ff */
[----:B------:R-:W-:Y:S01]  /*04a0*/  IMAD.IADD R8, R2, 0x1, -R3 ;  /* 0x0000000102087824 */ /* 0x000fe200078e0a03 */
[----:B------:R-:W-:Y:S01]  /*04b0*/  LOP3.LUT R3, R4, 0x1c0, RZ, 0xc0, !PT ;  /* 0x000001c004037812 */ /* 0x000fe200078ec0ff */
[----:B------:R-:W-:Y:S01]  /*04c0*/  IMAD.MOV.U32 R7, RZ, RZ, 0x10 ;  /* 0x00000010ff077424 */ /* 0x000fe200078e00ff */
[C---:B------:R-:W-:Y:S01]  /*04d0*/  LOP3.LUT P3, RZ, R6.reuse, 0x2, RZ, 0xc0, !PT ;  /* 0x0000000206ff7812 */ /* 0x040fe2000786c0ff */
[----:B------:R-:W-:Y:S01]  /*04e0*/  STL [R1+0xfc], R17 ;  /* 0x0000fc1101007387 */ /* 0x000fe20000100800 */
[----:B------:R-:W-:Y:S01]  /*04f0*/  LOP3.LUT P0, RZ, R6, 0x4, RZ, 0xc0, !PT ;  /* 0x0000000406ff7812 */ /* 0x000fe2000780c0ff */
[----:B------:R-:W-:Y:S01]  /*0500*/  IMAD R6, R9, 0x200, R2 ;  /* 0x0000020009067824 */ /* 0x000fe200078e0202 */
[----:B------:R-:W-:Y:S01]  /*0510*/  LOP3.LUT R5, R0, 0x8, R5, 0xf8, !PT ;  /* 0x0000000800057812 */ /* 0x000fe200078ef805 */
[----:B------:R-:W-:Y:S01]  /*0520*/  STL [R1+0xc4], R16 ;  /* 0x0000c41001007387 */ /* 0x000fe20000100800 */
[----:B------:R-:W-:Y:S01]  /*0530*/  SHF.R.U32.HI R2, RZ, 0x3, R0 ;  /* 0x00000003ff027819 */ /* 0x000fe20000011600 */
[----:B------:R-:W-:Y:S01]  /*0540*/  IMAD.MOV.U32 R12, RZ, RZ, 0x40 ;  /* 0x00000040ff0c7424 */ /* 0x000fe200078e00ff */
[----:B------:R-:W-:Y:S01]  /*0550*/  LEA.HI R0, R3, R3, RZ, 0x1d ;  /* 0x0000000303007211 */ /* 0x000fe200078fe8ff */
[----:B------:R-:W-:Y:S01]  /*0560*/  IMAD.SHL.U32 R10, R10, 0x2, RZ ;  /* 0x000000020a0a7824 */ /* 0x000fe200078e00ff */
[----:B------:R-:W-:-:S02]  /*0570*/  SEL R3, R7, 0xfffffff0, !P3 ;  /* 0xfffffff007037807 */ /* 0x000fc40005800000 */
[----:B------:R-:W-:Y:S01]  /*0580*/  SEL R4, R15, 0xffffffe0, !P0 ;  /* 0xffffffe00f047807 */ /* 0x000fe20004000000 */
[----:B------:R-:W-:Y:S01]  /*0590*/  IMAD.U32 R7, R6, 0x2, R0 ;  /* 0x0000000206077824 */ /* 0x000fe200078e0000 */
[----:B------:R-:W-:Y:S01]  /*05a0*/  LOP3.LUT R2, R5, R2, RZ, 0x3c, !PT ;  /* 0x0000000205027212 */ /* 0x000fe200078e3cff */
[----:B------:R-:W-:Y:S01]  /*05b0*/  IMAD.SHL.U32 R5, R13, 0x40, RZ ;  /* 0x000000400d057824 */ /* 0x000fe200078e00ff */
[----:B------:R-:W-:Y:S01]  /*05c0*/  LEA.HI R0, R14, R22, RZ, 0x7 ;  /* 0x000000160e007211 */ /* 0x000fe200078f38ff */
[----:B------:R-:W-:Y:S01]  /*05d0*/  IMAD.IADD R4, R3, 0x1, R4 ;  /* 0x0000000103047824 */ /* 0x000fe200078e0204 */
[----:B------:R-:W-:Y:S02]  /*05e0*/  IADD3 R6, R19, 0x40, RZ ;  /* 0x0000004013067810 */ /* 0x000fe40007ffe0ff */
[----:B------:R-:W-:Y:S02]  /*05f0*/  LOP3.LUT R3, R2, 0x7ffffe00, R5, 0xf8, !PT ;  /* 0x7ffffe0002037812 */ /* 0x000fe400078ef805 */
[----:B------:R-:W-:Y:S01]  /*0600*/  SHF.R.S32.HI R2, RZ, 0x7, R0 ;  /* 0x00000007ff027819 */ /* 0x000fe20000011400 */
[----:B------:R-:W-:Y:S01]  /*0610*/  IMAD R0, R20, 0x20, R21 ;  /* 0x0000002014007824 */ /* 0x000fe200078e0215 */
[----:B------:R-:W-:-:S02]  /*0620*/  SHF.R.S32.HI R13, RZ, 0x1f, R19 ;  /* 0x0000001fff0d7819 */ /* 0x000fc40000011413 */
[C---:B------:R-:W-:Y:S02]  /*0630*/  IADD3 R5, R19.reuse, 0x80, RZ ;  /* 0x0000008013057810 */ /* 0x040fe40007ffe0ff */
[----:B------:R-:W-:Y:S01]  /*0640*/  IADD3 R2, R19, 0xc0, RZ ;  /* 0x000000c013027810 */ /* 0x000fe20007ffe0ff */
[----:B------:R1:W-:Y:S01]  /*0650*/  STL [R1+0x7c], R0 ;  /* 0x00007c0001007387 */ /* 0x0003e20000100800 */
[----:B------:R-:W-:Y:S02]  /*0660*/  LEA R7, R7, 0x80, 0x1 ;  /* 0x0000008007077811 */ /* 0x000fe400078e08ff */
[----:B------:R-:W-:Y:S01]  /*0670*/  LEA R252, R252, 0x10100, 0x1 ;  /* 0x00010100fcfc7811 */ /* 0x000fe200078e08ff */
[----:B------:R2:W-:Y:S04]  /*0680*/  STL [R1+0x6c], R6 ;  /* 0x00006c0601007387 */ /* 0x0005e80000100800 */
[----:B------:R-:W-:Y:S04]  /*0690*/  STL [R1+0xf4], R13 ;  /* 0x0000f40d01007387 */ /* 0x000fe80000100800 */
[----:B------:R3:W-:Y:S04]  /*06a0*/  STL [R1+0x68], R5 ;  /* 0x0000680501007387 */ /* 0x0007e80000100800 */
[----:B------:R4:W-:Y:S01]  /*06b0*/  STL [R1+0x70], R2 ;  /* 0x0000700201007387 */ /* 0x0009e20000100800 */
[----:B-1----:R-:W-:-:S02]  /*06c0*/  LOP3.LUT R0, R11, 0x7ffffffc, RZ, 0xc0, !PT ;  /* 0x7ffffffc0b007812 */ /* 0x002fc400078ec0ff */
[----:B--2---:R-:W-:-:S03]  /*06d0*/  SHF.R.S32.HI R6, RZ, 0x1f, R6 ;  /* 0x0000001fff067819 */ /* 0x004fc60000011406 */
[----:B------:R-:W-:Y:S02]  /*06e0*/  IMAD.IADD R0, R18, 0x1, -R0 ;  /* 0x0000000112007824 */ /* 0x000fe400078e0a00 */
[----:B------:R1:W-:Y:S01]  /*06f0*/  STL [R1+0xf0], R6 ;  /* 0x0000f00601007387 */ /* 0x0003e20000100800 */
[----:B---3--:R-:W-:Y:S02]  /*0700*/  SHF.R.S32.HI R5, RZ, 0x1f, R5 ;  /* 0x0000001fff057819 */ /* 0x008fe40000011405 */
[----:B----4-:R-:W-:-:S03]  /*0710*/  SHF.R.S32.HI R2, RZ, 0x1f, R2 ;  /* 0x0000001fff027819 */ /* 0x010fc60000011402 */
[----:B------:R2:W-:Y:S04]  /*0720*/  STL [R1+0xec], R5 ;  /* 0x0000ec0501007387 */ /* 0x0005e80000100800 */
[----:B------:R3:W-:Y:S04]  /*0730*/  STL [R1+0xe8], R2 ;  /* 0x0000e80201007387 */ /* 0x0007e80000100800 */
[----:B------:R4:W-:Y:S01]  /*0740*/  STL [R1+0x4c], R10 ;  /* 0x00004c0a01007387 */ /* 0x0009e20000100800 */
[----:B-1----:R-:W-:Y:S02]  /*0750*/  SEL R6, R12, 0xffffffc0, !P2 ;  /* 0xffffffc00c067807 */ /* 0x002fe40005000000 */
[----:B--2---:R-:W-:Y:S01]  /*0760*/  SEL R5, R15, 0xffffffe0, !P1 ;  /* 0xffffffe00f057807 */ /* 0x004fe20004800000 */
[----:B---3--:R-:W-:-:S02]  /*0770*/  IMAD.SHL.U32 R2, R0, 0x2, RZ ;  /* 0x0000000200027824 */ /* 0x008fc400078e00ff */
[----:B------:R-:W-:Y:S02]  /*0780*/  IMAD R0, R8, 0x8, R17 ;  /* 0x0000000808007824 */ /* 0x000fe400078e0211 */
[C---:B------:R-:W-:Y:S01]  /*0790*/  IMAD.IADD R11, R7.reuse, 0x1, R5 ;  /* 0x00000001070b7824 */ /* 0x040fe200078e0205 */
[----:B------:R1:W-:Y:S01]  /*07a0*/  STL [R1+0xc0], R2 ;  /* 0x0000c00201007387 */ /* 0x0003e20000100800 */
[C---:B----4-:R-:W-:Y:S01]  /*07b0*/  IADD3 R10, R7.reuse, -0x10, RZ ;  /* 0xfffffff0070a7810 */ /* 0x050fe20007ffe0ff */
[C---:B------:R-:W-:Y:S01]  /*07c0*/  IMAD.IADD R8, R7.reuse, 0x1, R6 ;  /* 0x0000000107087824 */ /* 0x040fe200078e0206 */
[----:B------:R-:W-:Y:S01]  /*07d0*/  @P4 IADD3 R10, R7, 0x10, RZ ;  /* 0x00000010070a4810 */ /* 0x000fe20007ffe0ff */
[----:B------:R2:W-:Y:S04]  /*07e0*/  STL [R1+0xc8], R7 ;  /* 0x0000c80701007387 */ /* 0x0005e80000100800 */
[----:B------:R3:W-:Y:S04]  /*07f0*/  STL [R1+0xbc], R0 ;  /* 0x0000bc0001007387 */ /* 0x0007e80000100800 */
[----:B------:R-:W-:Y:S04]  /*0800*/  STL [R1+0xd4], R11 ;  /* 0x0000d40b01007387 */ /* 0x000fe80000100800 */
[----:B------:R4:W-:Y:S04]  /*0810*/  STL [R1+0xe4], R8 ;  /* 0x0000e40801007387 */ /* 0x0009e80000100800 */
[----:B------:R-:W-:Y:S01]  /*0820*/  STL [R1+0xcc], R10 ;  /* 0x0000cc0a01007387 */ /* 0x000fe20000100800 */
[----:B-1----:R-:W-:-:S02]  /*0830*/  SEL R2, R15, 0xffffffe0, !P3 ;  /* 0xffffffe00f027807 */ /* 0x002fc40005800000 */
[----:B--2---:R-:W-:Y:S01]  /*0840*/  LEA R7, R3, 0x100, 0x1 ;  /* 0x0000010003077811 */ /* 0x004fe200078e08ff */
[----:B------:R-:W-:Y:S01]  /*0850*/  IMAD.IADD R3, R11, 0x1, R6 ;  /* 0x000000010b037824 */ /* 0x000fe200078e0206 */
[----:B---3--:R-:W-:-:S04]  /*0860*/  SEL R0, R12, 0xffffffc0, !P0 ;  /* 0xffffffc00c007807 */ /* 0x008fc80004000000 */
[----:B------:R1:W-:Y:S04]  /*0870*/  STL [R1+0xe0], R3 ;  /* 0x0000e00301007387 */ /* 0x0003e80000100800 */
[----:B------:R-:W-:Y:S01]  /*0880*/  STL [R1+0x28], R7 ;  /* 0x0000280701007387 */ /* 0x000fe20000100800 */
[----:B----4-:R-:W-:Y:S02]  /*0890*/  IMAD.IADD R8, R5, 0x1, R10 ;  /* 0x0000000105087824 */ /* 0x010fe400078e020a */
[--C-:B------:R-:W-:Y:S02]  /*08a0*/  IMAD R5, R9, 0x800, R7.reuse ;  /* 0x0000080009057824 */ /* 0x100fe400078e0207 */
[----:B------:R-:W-:Y:S01]  /*08b0*/  IMAD R9, R4, 0x2, R7 ;  /* 0x0000000204097824 */ /* 0x000fe200078e0207 */
[----:B------:R-:W-:Y:S01]  /*08c0*/  IADD3 R4, R0, R7, R2 ;  /* 0x0000000700047210 */ /* 0x000fe20007ffe002 */
[----:B-1----:R-:W-:-:S02]  /*08d0*/  IMAD.IADD R3, R6, 0x1, R10 ;  /* 0x0000000106037824 */ /* 0x002fc400078e020a */
[----:B------:R-:W-:-:S03]  /*08e0*/  IMAD.IADD R6, R8, 0x1, R6 ;  /* 0x0000000108067824 */ /* 0x000fc600078e0206 */
[----:B------:R1:W-:Y:S04]  /*08f0*/  STL [R1+0xdc], R3 ;  /* 0x0000dc0301007387 */ /* 0x0003e80000100800 */
[----:B------:R-:W-:Y:S04]  /*0900*/  STL [R1+0xd0], R8 ;  /* 0x0000d00801007387 */ /* 0x000fe80000100800 */
[----:B------:R-:W-:Y:S04]  /*0910*/  STL [R1+0x38], R9 ;  /* 0x0000380901007387 */ /* 0x000fe80000100800 */
[----:B------:R-:W-:Y:S01]  /*0920*/  STL [R1+0x3c], R5 ;  /* 0x00003c0501007387 */ /* 0x000fe20000100800 */
[----:B-1----:R-:W-:-:S05]  /*0930*/  IMAD.IADD R3, R7, 0x1, R2 ;  /* 0x0000000107037824 */ /* 0x002fca00078e0202 */
[----:B------:R1:W-:Y:S04]  /*0940*/  STL [R1+0x30], R3 ;  /* 0x0000300301007387 */ /* 0x0003e80000100800 */
[----:B------:R2:W-:Y:S04]  /*0950*/  STL [R1+0x34], R4 ;  /* 0x0000340401007387 */ /* 0x0005e80000100800 */
[----:B------:R3:W-:Y:S01]  /*0960*/  STL [R1+0xd8], R6 ;  /* 0x0000d80601007387 */ /* 0x0007e20000100800 */
[--C-:B-1----:R-:W-:Y:S02]  /*0970*/  IMAD.IADD R3, R2, 0x1, R5.reuse ;  /* 0x0000000102037824 */ /* 0x102fe400078e0205 */
[----:B------:R-:W-:-:S02]  /*0980*/  IMAD.IADD R2, R0, 0x1, R5 ;  /* 0x0000000100027824 */ /* 0x000fc400078e0205 */
[----:B--2---:R-:W-:Y:S01]  /*0990*/  IMAD.IADD R4, R7, 0x1, R0 ;  /* 0x0000000107047824 */ /* 0x004fe200078e0200 */
[----:B------:R3:W-:Y:S01]  /*09a0*/  STL [R1+0x40], R3 ;  /* 0x0000400301007387 */ /* 0x0007e20000100800 */
[----:B------:R-:W-:-:S03]  /*09b0*/  IMAD.IADD R0, R0, 0x1, R3 ;  /* 0x0000000100007824 */ /* 0x000fc600078e0203 */
[----:B------:R3:W-:Y:S04]  /*09c0*/  STL [R1+0x2c], R4 ;  /* 0x00002c0401007387 */ /* 0x0007e80000100800 */
[----:B------:R3:W-:Y:S04]  /*09d0*/  STL [R1+0x48], R2 ;  /* 0x0000480201007387 */ /* 0x0007e80000100800 */
[----:B------:R3:W-:Y:S02]  /*09e0*/  STL [R1+0x44], R0 ;  /* 0x0000440001007387 */ /* 0x0007e40000100800 */
.L_x_574:
[----:B---3--:R-:W2:Y:S01]  /*09f0*/  LDL R4, [R1+0xc4] ;  /* 0x0000c40001047983 */ /* 0x008ea20000100800 */
[----:B------:R-:W-:Y:S01]  /*0a00*/  IMAD.MOV.U32 R0, RZ, RZ, c[0x0][0x560] ;  /* 0x00015800ff007624 */ /* 0x000fe200078e00ff */
[----:B------:R-:W-:Y:S01]  /*0a10*/  YIELD ;  /* 0x0000000000007946 */ /* 0x000fe20003800000 */
[----:B------:R-:W-:Y:S03]  /*0a20*/  BSSY B0, `(.L_x_513) ;  /* 0x0000016000007945 */ /* 0x000fe60003800000 */
[----:B------:R-:W-:-:S13]  /*0a30*/  ISETP.NE.AND P0, PT, R0, 0x1, PT ;  /* 0x000000010000780c */ /* 0x000fda0003f05270 */
[----:B--2---:R-:W-:Y:S01]  /*0a40*/  @P0 IMAD.HI.U32 R0, R4, c[0x0][0x564], RZ ;  /* 0x0001590004000a27 */ /* 0x004fe200078e00ff */
[----:B------:R-:W-:-:S04]  /*0a50*/  MOV R3, R4 ;  /* 0x0000000400037202 */ /* 0x000fc80000000f00 */
[----:B------:R-:W-:-:S04]  /*0a60*/  @P0 SHF.R.U32.HI R3, RZ, c[0x0][0x568], R0 ;  /* 0x00015a00ff030a19 */ /* 0x000fc80000011600 */
[----:B------:R-:W-:Y:S01]  /*0a70*/  ISETP.GE.AND P0, PT, R3, c[0x0][0x578], PT ;  /* 0x00015e0003007a0c */ /* 0x000fe20003f06270 */
[----:B------:R-:W-:-:S04]  /*0a80*/  IMAD.MOV R2, RZ, RZ, -R3 ;  /* 0x000000ffff027224 */ /* 0x000fc800078e0a03 */
[----:B------:R-:W-:-:S08]  /*0a90*/  IMAD R2, R2, c[0x0][0x560], R4 ;  /* 0x0001580002027a24 */ /* 0x000fd000078e0204 */
[----:B------:R-:W-:Y:S05]  /*0aa0*/  @!P0 BRA `(.L_x_514) ;  /* 0x0000007000008947 */ /* 0x000fea0003800000 */
[----:B------:R-:W-:-:S04]  /*0ab0*/  MOV R0, c[0x0][0x56c] ;  /* 0x00015b0000007a02 */ /* 0x000fc80000000f00 */
[----:B------:R-:W-:Y:S02]  /*0ac0*/  ISETP.NE.AND P0, PT, R0, 0x1, PT ;  /* 0x000000010000780c */ /* 0x000fe40003f05270 */
[----:B------:R-:W-:-:S11]  /*0ad0*/  MOV R0, R2 ;  /* 0x0000000200007202 */ /* 0x000fd60000000f00 */
[----:B------:R-:W-:-:S05]  /*0ae0*/  @P0 IMAD.HI.U32 R4, R2, c[0x0][0x570], RZ ;  /* 0x00015c0002040a27 */ /* 0x000fca00078e00ff */
[----:B------:R-:W-:-:S05]  /*0af0*/  @P0 SHF.R.U32.HI R0, RZ, c[0x0][0x574], R4 ;  /* 0x00015d00ff000a19 */ /* 0x000fca0000011604 */
[----:B------:R-:W-:Y:S01]  /*0b00*/  IMAD R4, R0, c[0x0][0x56c], RZ ;  /* 0x00015b0000047a24 */ /* 0x000fe200078e02ff */
[----:B------:R-:W-:Y:S05]  /*0b10*/  BRA `(.L_x_515) ;  /* 0x0000006000007947 */ /* 0x000fea0003800000 */
.L_x_514:
[----:B------:R-:W-:-:S04]  /*0b20*/  MOV R0, c[0x0][0x554] ;  /* 0x0001550000007a02 */ /* 0x000fc80000000f00 */
[----:B------:R-:W-:Y:S02]  /*0b30*/  ISETP.NE.AND P0, PT, R0, 0x1, PT ;  /* 0x000000010000780c */ /* 0x000fe40003f05270 */
[----:B------:R-:W-:-:S11]  /*0b40*/  MOV R0, R2 ;  /* 0x0000000200007202 */ /* 0x000fd60000000f00 */
[----:B------:R-:W-:-:S05]  /*0b50*/  @P0 IMAD.HI.U32 R4, R2, c[0x0][0x558], RZ ;  /* 0x0001560002040a27 */ /* 0x000fca00078e00ff */
[----:B------:R-:W-:-:S05]  /*0b60*/  @P0 SHF.R.U32.HI R0, RZ, c[0x0][0x55c], R4 ;  /* 0x00015700ff000a19 */ /* 0x000fca0000011604 */
[----:B------:R-:W-:Y:S02]  /*0b70*/  IMAD R4, R0, c[0x0][0x554], RZ ;  /* 0x0001550000047a24 */ /* 0x000fe400078e02ff */
.L_x_515:
[----:B------:R-:W-:Y:S05]  /*0b80*/  BSYNC B0 ;  /* 0x0000000000007941 */ /* 0x000fea0003800000 */
.L_x_513:
[----:B------:R-:W-:Y:S01]  /*0b90*/  IMAD.MOV.U32 R5, RZ, RZ, c[0x0][0x548] ;  /* 0x00015200ff057624 */ /* 0x000fe200078e00ff */
[----:B------:R-:W-:Y:S01]  /*0ba0*/  ISETP.NE.U32.AND P0, PT, RZ, c[0x0][0x370], PT ;  /* 0x0000dc00ff007a0c */ /* 0x000fe20003f05070 */
[----:B------:R-:W-:Y:S01]  /*0bb0*/  IMAD.IADD R4, R2, 0x1, -R4 ;  /* 0x0000000102047824 */ /* 0x000fe200078e0a04 */
[----:B------:R-:W-:Y:S02]  /*0bc0*/  CS2R R114, SRZ ;  /* 0x0000000000727805 */ /* 0x000fe4000001ff00 */
[----:B------:R-:W-:Y:S01]  /*0bd0*/  ISETP.NE.AND P1, PT, R5, 0x1, PT ;  /* 0x000000010500780c */ /* 0x000fe20003f25270 */
[----:B------:R-:W-:Y:S01]  /*0be0*/  IMAD R4, R3, c[0x0][0x554], R4 ;  /* 0x0001550003047a24 */ /* 0x000fe200078e0204 */
[----:B------:R-:W-:-:S04]  /*0bf0*/  ISETP.NE.AND.EX P0, PT, RZ, c[0x0][0x374], PT, P0 ;  /* 0x0000dd00ff007a0c */ /* 0x000fc80003f05300 */
[----:B------:R-:W-:-:S07]  /*0c00*/  MOV R16, R4 ;  /* 0x0000000400107202 */ /* 0x000fce0000000f00 */
[----:B------:R-:W-:-:S04]  /*0c10*/  @P1 IMAD.HI.U32 R2, R4, c[0x0][0x54c], RZ ;  /* 0x0001530004021a27 */ /* 0x000fc800078e00ff */
[----:B------:R-:W-:Y:S01]  /*0c20*/  @P0 IMAD.MOV.U32 R3, RZ, RZ, 0x4 ;  /* 0x00000004ff030424 */ /* 0x000fe200078e00ff */
[----:B------:R-:W-:-:S05]  /*0c30*/  @P1 SHF.R.U32.HI R16, RZ, c[0x0][0x550], R2 ;  /* 0x00015400ff101a19 */ /* 0x000fca0000011602 */
[----:B------:R-:W-:Y:S01]  /*0c40*/  @P0 IMAD.WIDE R2, R16, R3, c[0x0][0x370] ;  /* 0x0000dc0010020625 */ /* 0x000fe200078e0203 */
[----:B------:R-:W-:Y:S01]  /*0c50*/  LOP3.LUT R0, R0, 0x1ffffff, RZ, 0x3c, !PT ;  /* 0x01ffffff00007812 */ /* 0x000fe200078e3cff */
[----:B------:R1:W-:Y:S04]  /*0c60*/  STL [R1+0xb4], R16 ;  /* 0x0000b41001007387 */ /* 0x0003e80000100800 */
[----:B------:R2:W3:Y:S01]  /*0c70*/  @P0 LDG.E R115, [R2.64] ;  /* 0x0000000602730981 */ /* 0x0004e2000c1e1900 */
[----:B------:R-:W-:Y:S01]  /*0c80*/  IMAD.MOV.U32 R51, RZ, RZ, c[0x0][0x2c4] ;  /* 0x0000b100ff337624 */ /* 0x000fe200078e00ff */
[----:B------:R-:W-:Y:S01]  /*0c90*/  IADD3 R0, R0, c[0x0][0x53c], RZ ;  /* 0x00014f0000007a10 */ /* 0x000fe20007ffe0ff */
[----:B------:R-:W-:Y:S01]  /*0ca0*/  IMAD.MOV.U32 R46, RZ, RZ, 0x40 ;  /* 0x00000040ff2e7424 */ /* 0x000fe200078e00ff */
[----:B------:R-:W-:Y:S01]  /*0cb0*/  CS2R R130, SRZ ;  /* 0x0000000000827805 */ /* 0x000fe2000001ff00 */
[----:B------:R-:W-:Y:S01]  /*0cc0*/  CS2R R128, SRZ ;  /* 0x0000000000807805 */ /* 0x000fe2000001ff00 */
[----:B------:R-:W-:Y:S01]  /*0cd0*/  ISETP.NE.AND P2, PT, R51, 0x1, PT ;  /* 0x000000013300780c */ /* 0x000fe20003f45270 */
[----:B------:R-:W-:Y:S01]  /*0ce0*/  CS2R R126, SRZ ;  /* 0x00000000007e7805 */ /* 0x000fe2000001ff00 */
[----:B------:R-:W-:Y:S01]  /*0cf0*/  SHF.L.U32 R50, R0, 0x7, RZ ;  /* 0x0000000700327819 */ /* 0x000fe200000006ff */
[----:B------:R-:W-:Y:S01]  /*0d00*/  CS2R R124, SRZ ;  /* 0x00000000007c7805 */ /* 0x000fe2000001ff00 */
[----:B------:R-:W-:Y:S01]  /*0d10*/  IADD3 R5, R46, -c[0x0][0x168], RZ ;  /* 0x80005a002e057a10 */ /* 0x000fe20007ffe0ff */
[----:B------:R-:W-:Y:S01]  /*0d20*/  IMAD.MOV.U32 R122, RZ, RZ, RZ ;  /* 0x000000ffff7a7224 */ /* 0x000fe200078e00ff */
[----:B------:R-:W-:Y:S01]  /*0d30*/  IADD3 R0, R50, 0x7f, RZ ;  /* 0x0000007f32007810 */ /* 0x000fe20007ffe0ff */
[----:B------:R1:W-:Y:S01]  /*0d40*/  STL [R1+0xb0], R50 ;  /* 0x0000b03201007387 */ /* 0x0003e20000100800 */
[----:B------:R-:W-:Y:S01]  /*0d50*/  CS2R R120, SRZ ;  /* 0x0000000000787805 */ /* 0x000fe2000001ff00 */
[----:B------:R-:W-:Y:S01]  /*0d60*/  CS2R R6, SRZ ;  /* 0x0000000000067805 */ /* 0x000fe2000001ff00 */
[----:B------:R-:W-:Y:S01]  /*0d70*/  MOV R118, RZ ;  /* 0x000000ff00767202 */ /* 0x000fe20000000f00 */
[----:B------:R-:W-:Y:S01]  /*0d80*/  CS2R R116, SRZ ;  /* 0x0000000000747805 */ /* 0x000fe2000001ff00 */
[----:B------:R-:W-:Y:S01]  /*0d90*/  CS2R R8, SRZ ;  /* 0x0000000000087805 */ /* 0x000fe2000001ff00 */
[----:B------:R-:W-:Y:S01]  /*0da0*/  CS2R R112, SRZ ;  /* 0x0000000000707805 */ /* 0x000fe2000001ff00 */
[----:B------:R-:W-:Y:S01]  /*0db0*/  CS2R R10, SRZ ;  /* 0x00000000000a7805 */ /* 0x000fe2000001ff00 */
[----:B------:R-:W-:Y:S01]  /*0dc0*/  IMAD.MOV.U32 R110, RZ, RZ, RZ ;  /* 0x000000ffff6e7224 */ /* 0x000fe200078e00ff */
[----:B------:R-:W-:Y:S01]  /*0dd0*/  CS2R R108, SRZ ;  /* 0x00000000006c7805 */ /* 0x000fe2000001ff00 */
[----:B------:R-:W-:Y:S01]  /*0de0*/  CS2R R12, SRZ ;  /* 0x00000000000c7805 */ /* 0x000fe2000001ff00 */
[----:B------:R-:W-:Y:S01]  /*0df0*/  IMAD.MOV.U32 R106, RZ, RZ, RZ ;  /* 0x000000ffff6a7224 */ /* 0x000fe200078e00ff */
[----:B------:R-:W-:Y:S01]  /*0e00*/  CS2R R104, SRZ ;  /* 0x0000000000687805 */ /* 0x000fe2000001ff00 */
[----:B--2---:R-:W-:Y:S01]  /*0e10*/  IMAD.MOV.U32 R2, RZ, RZ, c[0x0][0x2ac] ;  /* 0x0000ab00ff027624 */ /* 0x004fe200078e00ff */
[----:B------:R-:W-:Y:S01]  /*0e20*/  CS2R R14, SRZ ;  /* 0x00000000000e7805 */ /* 0x000fe2000001ff00 */
[----:B------:R-:W-:Y:S01]  /*0e30*/  @P2 IMAD.HI.U32 R3, R0, c[0x0][0x2c8], RZ ;  /* 0x0000b20000032a27 */ /* 0x000fe200078e00ff */
[----:B------:R-:W-:Y:S01]  /*0e40*/  MOV R102, RZ ;  /* 0x000000ff00667202 */ /* 0x000fe20000000f00 */
[----:B------:R-:W-:Y:S01]  /*0e50*/  CS2R R100, SRZ ;  /* 0x0000000000647805 */ /* 0x000fe2000001ff00 */
[----:B------:R-:W-:Y:S01]  /*0e60*/  CS2R R96, SRZ ;  /* 0x0000000000607805 */ /* 0x000fe2000001ff00 */
[C---:B------:R-:W-:Y:S01]  /*0e70*/  IMAD R48, R2.reuse, c[0x0][0x1d0], RZ ;  /* 0x0000740002307a24 */ /* 0x040fe200078e02ff */
[----:B------:R-:W-:Y:S01]  /*0e80*/  @P2 SHF.R.U32.HI R0, RZ, c[0x0][0x2cc], R3 ;  /* 0x0000b300ff002a19 */ /* 0x000fe20000011603 */
[----:B------:R-:W-:Y:S01]  /*0e90*/  IMAD R2, R2, c[0x0][0x1d0], R5 ;  /* 0x0000740002027a24 */ /* 0x000fe200078e0205 */
[----:B------:R-:W-:Y:S01]  /*0ea0*/  CS2R R18, SRZ ;  /* 0x0000000000127805 */ /* 0x000fe2000001ff00 */
[----:B------:R-:W-:Y:S01]  /*0eb0*/  IMAD.MOV.U32 R17, RZ, RZ, RZ ;  /* 0x000000ffff117224 */ /* 0x000fe200078e00ff */
[----:B------:R-:W-:Y:S01]  /*0ec0*/  IADD3 R5, R48, 0x3f, RZ ;  /* 0x0000003f30057810 */ /* 0x000fe20007ffe0ff */
[----:B------:R-:W-:Y:S01]  /*0ed0*/  IMAD.MOV.U32 R98, RZ, RZ, RZ ;  /* 0x000000ffff627224 */ /* 0x000fe200078e00ff */
[----:B------:R-:W-:Y:S01]  /*0ee0*/  IADD3 R0, R2, R0, RZ ;  /* 0x0000000002007210 */ /* 0x000fe20007ffe0ff */
[----:B------:R-:W-:Y:S01]  /*0ef0*/  CS2R R92, SRZ ;  /* 0x00000000005c7805 */ /* 0x000fe2000001ff00 */
[----:B------:R-:W-:Y:S01]  /*0f00*/  SHF.R.S32.HI R2, RZ, 0x1f, R5 ;  /* 0x0000001fff027819 */ /* 0x000fe20000011405 */
[----:B------:R-:W-:Y:S01]  /*0f10*/  CS2R R20, SRZ ;  /* 0x0000000000147805 */ /* 0x000fe2000001ff00 */
[----:B------:R-:W-:Y:S01]  /*0f20*/  SHF.R.S32.HI R3, RZ, 0x1f, R0 ;  /* 0x0000001fff037819 */ /* 0x000fe20000011400 */
[----:B------:R-:W-:Y:S01]  /*0f30*/  IMAD.MOV.U32 R90, RZ, RZ, RZ ;  /* 0x000000ffff5a7224 */ /* 0x000fe200078e00ff */
[----:B------:R-:W-:Y:S01]  /*0f40*/  LEA.HI R2, R2, R5, RZ, 0x6 ;  /* 0x0000000502027211 */ /* 0x000fe200078f30ff */
[----:B------:R-:W-:Y:S01]  /*0f50*/  CS2R R88, SRZ ;  /* 0x0000000000587805 */ /* 0x000fe2000001ff00 */
[----:B------:R-:W-:Y:S01]  /*0f60*/  LEA.HI R3, R3, R0, RZ, 0x6 ;  /* 0x0000000003037211 */ /* 0x000fe200078f30ff */
[----:B------:R-:W-:Y:S01]  /*0f70*/  IMAD.MOV R0, RZ, RZ, -R16 ;  /* 0x000000ffff007224 */ /* 0x000fe200078e0a10 */
[----:B------:R-:W-:Y:S01]  /*0f80*/  SHF.R.S32.HI R2, RZ, 0x6, R2 ;  /* 0x00000006ff027819 */ /* 0x000fe20000011402 */
[----:B------:R-:W-:Y:S01]  /*0f90*/  CS2R R22, SRZ ;  /* 0x0000000000167805 */ /* 0x000fe2000001ff00 */
[----:B------:R-:W-:Y:S01]  /*0fa0*/  SHF.R.S32.HI R3, RZ, 0x6, R3 ;  /* 0x00000006ff037819 */ /* 0x000fe20000011403 */
[----:B------:R-:W-:Y:S01]  /*0fb0*/  IMAD R47, R0, c[0x0][0x548], R4 ;  /* 0x00015200002f7a24 */ /* 0x000fe200078e0204 */
[----:B------:R-:W-:Y:S01]  /*0fc0*/  PRMT R0, RZ, 0x7610, R0 ;  /* 0x00007610ff007816 */ /* 0x000fe20000000000 */
[----:B------:R-:W-:Y:S01]  /*0fd0*/  CS2R R4, SRZ ;  /* 0x0000000000047805 */ /* 0x000fe2000001ff00 */
[----:B------:R-:W-:Y:S01]  /*0fe0*/  IMNMX R111, R2, R3, PT ;  /* 0x00000003026f7217 */ /* 0x000fe20003800200 */
[----:B------:R-:W-:Y:S01]  /*0ff0*/  IMAD.MOV.U32 R86, RZ, RZ, RZ ;  /* 0x000000ffff567224 */ /* 0x000fe200078e00ff */
[----:B------:R1:W-:Y:S01]  /*1000*/  STL [R1+0xb8], R47 ;  /* 0x0000b82f01007387 */ /* 0x0003e20000100800 */
[----:B------:R-:W-:Y:S01]  /*1010*/  MOV R94, RZ ;  /* 0x000000ff005e7202 */ /* 0x000fe20000000f00 */
[----:B------:R-:W-:Y:S01]  /*1020*/  CS2R R84, SRZ ;  /* 0x0000000000547805 */ /* 0x000fe2000001ff00 */
[----:B------:R-:W-:Y:S01]  /*1030*/  ISETP.GE.AND P0, PT, R111, 0x1, PT ;  /* 0x000000016f00780c */ /* 0x000fe20003f06270 */
[----:B------:R1:W-:Y:S01]  /*1040*/  STL [R1+0x50], R111 ;  /* 0x0000506f01007387 */ /* 0x0003e20000100800 */
[----:B------:R-:W-:Y:S01]  /*1050*/  CS2R R24, SRZ ;  /* 0x0000000000187805 */ /* 0x000fe2000001ff00 */
[----:B------:R-:W-:Y:S01]  /*1060*/  MOV R82, RZ ;  /* 0x000000ff00527202 */ /* 0x000fe20000000f00 */
[----:B------:R-:W-:Y:S01]  /*1070*/  CS2R R26, SRZ ;  /* 0x00000000001a7805 */ /* 0x000fe2000001ff00 */
[----:B------:R-:W-:Y:S01]  /*1080*/  IMAD.MOV.U32 R80, RZ, RZ, RZ ;  /* 0x000000ffff507224 */ /* 0x000fe200078e00ff */
[----:B------:R-:W-:Y:S01]  /*1090*/  CS2R R28, SRZ ;  /* 0x00000000001c7805 */ /* 0x000fe2000001ff00 */
[----:B------:R-:W-:Y:S01]  /*10a0*/  IMAD.MOV.U32 R78, RZ, RZ, RZ ;  /* 0x000000ffff4e7224 */ /* 0x000fe200078e00ff */
[----:B------:R-:W-:Y:S01]  /*10b0*/  MOV R76, RZ ;  /* 0x000000ff004c7202 */ /* 0x000fe20000000f00 */
[----:B------:R-:W-:Y:S01]  /*10c0*/  IMAD.MOV.U32 R74, RZ, RZ, RZ ;  /* 0x000000ffff4a7224 */ /* 0x000fe200078e00ff */
[----:B------:R-:W-:Y:S01]  /*10d0*/  CS2R R30, SRZ ;  /* 0x00000000001e7805 */ /* 0x000fe2000001ff00 */
[----:B------:R-:W-:Y:S01]  /*10e0*/  IMAD.MOV.U32 R72, RZ, RZ, RZ ;  /* 0x000000ffff487224 */ /* 0x000fe200078e00ff */
[----:B------:R-:W-:Y:S01]  /*10f0*/  MOV R70, RZ ;  /* 0x000000ff00467202 */ /* 0x000fe20000000f00 */
[----:B------:R-:W-:Y:S01]  /*1100*/  CS2R R32, SRZ ;  /* 0x0000000000207805 */ /* 0x000fe2000001ff00 */
[----:B------:R-:W-:Y:S01]  /*1110*/  IMAD.MOV.U32 R68, RZ, RZ, RZ ;  /* 0x000000ffff447224 */ /* 0x000fe200078e00ff */
        /* <DEDUP_REMOVED lines=13> */
[----:B------:R-:W-:Y:S01]  /*11f0*/  CS2R R136, SRZ ;  /* 0x0000000000887805 */ /* 0x000fe2000001ff00 */
[----:B------:R-:W-:Y:S01]  /*1200*/  IMAD.MOV.U32 R138, RZ, RZ, RZ ;  /* 0x000000ffff8a7224 */ /* 0x000fe200078e00ff */
[----:B------:R-:W-:Y:S01]  /*1210*/  CS2R R142, SRZ ;  /* 0x00000000008e7805 */ /* 0x000fe2000001ff00 */
[----:B------:R-:W-:Y:S01]  /*1220*/  CS2R R140, SRZ ;  /* 0x00000000008c7805 */ /* 0x000fe2000001ff00 */
[----:B------:R-:W-:Y:S01]  /*1230*/  MOV R53, RZ ;  /* 0x000000ff00357202 */ /* 0x000fe20000000f00 */
[----:B------:R-:W-:Y:S01]  /*1240*/  IMAD.MOV.U32 R146, RZ, RZ, RZ ;  /* 0x000000ffff927224 */ /* 0x000fe200078e00ff */
[----:B------:R-:W-:Y:S01]  /*1250*/  CS2R R144, SRZ ;  /* 0x0000000000907805 */ /* 0x000fe2000001ff00 */
        /* <DEDUP_REMOVED lines=13> */
[----:B---3--:R1:W-:Y:S01]  /*1330*/  STL [R1+0x84], R115 ;  /* 0x0000847301007387 */ /* 0x0083e20000100800 */
[----:B------:R-:W-:Y:S05]  /*1340*/  @!P0 BRA `(.L_x_516) ;  /* 0x0000d9b000008947 */ /* 0x000fea0003800000 */
[----:B------:R-:W-:-:S04]  /*1350*/  ISETP.NE.U32.AND P0, PT, RZ, c[0x0][0x340], PT ;  /* 0x0000d000ff007a0c */ /* 0x000fc80003f05070 */
[----:B------:R-:W-:-:S13]  /*1360*/  ISETP.NE.AND.EX P0, PT, RZ, c[0x0][0x344], PT, P0 ;  /* 0x0000d100ff007a0c */ /* 0x000fda0003f05300 */
[----:B------:R-:W-:-:S04]  /*1370*/  @P0 IMAD.MOV.U32 R2, RZ, RZ, 0x4 ;  /* 0x00000004ff020424 */ /* 0x000fc800078e00ff */
[----:B------:R-:W-:-:S05]  /*1380*/  @P0 IMAD.WIDE R2, R16, R2, c[0x0][0x340] ;  /* 0x0000d00010020625 */ /* 0x000fca00078e0202 */
[----:B------:R2:W5:Y:S01]  /*1390*/  @P0 LDG.E R0, [R2.64] ;  /* 0x0000000602000981 */ /* 0x000562000c1e1900 */
[----:B------:R-:W-:Y:S01]  /*13a0*/  WARPSYNC 0xffffffff ;  /* 0xffffffff00007948 */ /* 0x000fe20003800000 */
[----:B------:R-:W-:-:S03]  /*13b0*/  @!P0 MOV R0, R16 ;  /* 0x0000001000008202 */ /* 0x000fc60000000f00 */
[----:B--2---:R-:W2:Y:S01]  /*13c0*/  LDL R107, [R1+0x7c] ;  /* 0x00007c00016b7983 */ /* 0x004ea20000100800 */
[----:B-----5:R-:W-:Y:S01]  /*13d0*/  SHF.R.S32.HI R3, RZ, 0x1f, R0 ;  /* 0x0000001fff037819 */ /* 0x020fe20000011400 */
[----:B------:R-:W-:-:S04]  /*13e0*/  IMAD.WIDE.U32 R102, R0, c[0x0][0x2b0], RZ ;  /* 0x0000ac0000667a25 */ /* 0x000fc800078e00ff */
[----:B------:R-:W-:Y:S01]  /*13f0*/  IMAD.MOV.U32 R101, RZ, RZ, c[0x0][0x2b8] ;  /* 0x0000ae00ff657624 */ /* 0x000fe200078e00ff */
[----:B------:R-:W-:Y:S01]  /*1400*/  STL.64 [R1+0x98], R102 ;  /* 0x0000986601007387 */ /* 0x000fe20000100a00 */
[----:B------:R-:W-:-:S03]  /*1410*/  IMAD.MOV.U32 R25, RZ, RZ, RZ ;  /* 0x000000ffff197224 */ /* 0x000fc600078e00ff */
[----:B------:R-:W-:Y:S02]  /*1420*/  ISETP.NE.AND P1, PT, R101, 0x1, PT ;  /* 0x000000016500780c */ /* 0x000fe40003f25270 */
[----:B------:R-:W-:-:S05]  /*1430*/  SHF.R.S32.HI R24, RZ, 0x1f, R47 ;  /* 0x0000001fff187819 */ /* 0x000fca000001142f */
[----:B------:R-:W-:Y:S01]  /*1440*/  IMAD R5, R24, c[0x0][0x1b8], RZ ;  /* 0x00006e0018057a24 */ /* 0x000fe200078e02ff */
[----:B------:R-:W-:-:S03]  /*1450*/  SHF.R.S32.HI R6, RZ, 0x1f, R16 ;  /* 0x0000001fff067819 */ /* 0x000fc60000011410 */
[----:B------:R-:W-:Y:S01]  /*1460*/  IMAD R5, R47, c[0x0][0x1bc], R5 ;  /* 0x00006f002f057a24 */ /* 0x000fe200078e0205 */
[----:B------:R-:W3:Y:S04]  /*1470*/  S2R R52, SR_TID.X ;  /* 0x0000000000347919 */ /* 0x000ee80000002100 */
[----:B------:R-:W-:Y:S01]  /*1480*/  BAR.SYNC.DEFER_BLOCKING 0x0 ;  /* 0x0000000000007b1d */ /* 0x000fe20000010000 */
[----:B--2---:R-:W-:-:S05]  /*1490*/  IMAD R2, R111, 0x40, R107 ;  /* 0x000000406f027824 */ /* 0x004fca00078e026b */
[----:B------:R-:W-:-:S04]  /*14a0*/  IADD3 R2, R2, -0x40, RZ ;  /* 0xffffffc002027810 */ /* 0x000fc80007ffe0ff */
[C---:B------:R-:W-:Y:S01]  /*14b0*/  ISETP.GE.AND P0, PT, R2.reuse, R48, PT ;  /* 0x000000300200720c */ /* 0x040fe20003f06270 */
[----:B------:R-:W-:Y:S02]  /*14c0*/  IMAD.IADD R22, R2, 0x1, R115 ;  /* 0x0000000102167824 */ /* 0x000fe400078e0273 */
[----:B------:R-:W-:Y:S01]  /*14d0*/  IMAD R2, R3, c[0x0][0x2b0], RZ ;  /* 0x0000ac0003027a24 */ /* 0x000fe200078e02ff */
[----:B------:R-:W-:Y:S01]  /*14e0*/  ISETP.GT.OR P0, PT, R107, 0x3f, P0 ;  /* 0x0000003f6b00780c */ /* 0x000fe20000704670 */
[----:B------:R-:W-:-:S04]  /*14f0*/  @P1 IMAD.HI.U32 R3, R22, c[0x0][0x2bc], RZ ;  /* 0x0000af0016031a27 */ /* 0x000fc800078e00ff */
[----:B------:R-:W-:Y:S02]  /*1500*/  IMAD R2, R0, c[0x0][0x2b4], R2 ;  /* 0x0000ad0000027a24 */ /* 0x000fe400078e0202 */
[----:B------:R-:W-:Y:S01]  /*1510*/  IMAD.MOV.U32 R21, RZ, RZ, R22 ;  /* 0x000000ffff157224 */ /* 0x000fe200078e0016 */
[----:B------:R-:W-:Y:S01]  /*1520*/  @P1 SHF.R.U32.HI R21, RZ, c[0x0][0x2c0], R3 ;  /* 0x0000b000ff151a19 */ /* 0x000fe20000011603 */
[----:B------:R-:W-:-:S04]  /*1530*/  IMAD.IADD R100, R103, 0x1, R2 ;  /* 0x0000000167647824 */ /* 0x000fc800078e0202 */
[C---:B------:R-:W-:Y:S01]  /*1540*/  @!P0 IADD3 R0, P1, R21.reuse, R102, RZ ;  /* 0x0000006615008210 */ /* 0x040fe20007f3e0ff */
[----:B------:R-:W-:Y:S03]  /*1550*/  STL [R1+0xa8], R100 ;  /* 0x0000a86401007387 */ /* 0x000fe60000100800 */
[----:B------:R-:W-:Y:S01]  /*1560*/  @!P0 LEA.HI.X.SX32 R3, R21, R100, 0x1, P1 ;  /* 0x0000006415038211 */ /* 0x000fe200008f0eff */
[----:B------:R-:W2:Y:S01]  /*1570*/  LDL R41, [R1+0x6c] ;  /* 0x00006c0001297983 */ /* 0x000ea20000100800 */
[----:B------:R-:W-:-:S03]  /*1580*/  @!P0 LEA R2, P1, R0, c[0x0][0x2a0], 0x2 ;  /* 0x0000a80000028a11 */ /* 0x000fc600078210ff */
[----:B------:R-:W4:Y:S01]  /*1590*/  LDL R30, [R1+0xf0] ;  /* 0x0000f000011e7983 */ /* 0x000f220000100800 */
[----:B------:R-:W-:-:S03]  /*15a0*/  @!P0 LEA.HI.X R3, R0, c[0x0][0x2a4], R3, 0x2, P1 ;  /* 0x0000a90000038a11 */ /* 0x000fc600008f1403 */
[----:B------:R-:W4:Y:S04]  /*15b0*/  LDL R45, [R1+0x70] ;  /* 0x00007000012d7983 */ /* 0x000f280000100800 */
[----:B------:R-:W4:Y:S04]  /*15c0*/  LDL R28, [R1+0xe8] ;  /* 0x0000e800011c7983 */ /* 0x000f280000100800 */
[----:B------:R-:W4:Y:S04]  /*15d0*/  LDL R31, [R1+0x54] ;  /* 0x00005400011f7983 */ /* 0x000f280000100800 */
[----:B------:R-:W4:Y:S04]  /*15e0*/  LDL R40, [R1+0x68] ;  /* 0x0000680001287983 */ /* 0x000f280000100800 */
[----:B------:R-:W4:Y:S04]  /*15f0*/  LDL R32, [R1+0xf4] ;  /* 0x0000f40001207983 */ /* 0x000f280000100800 */
[----:B------:R-:W4:Y:S04]  /*1600*/  LDL R29, [R1+0xec] ;  /* 0x0000ec00011d7983 */ /* 0x000f280000100800 */
[----:B------:R-:W4:Y:S04]  /*1610*/  LDL R44, [R1+0x4c] ;  /* 0x00004c00012c7983 */ /* 0x000f280000100800 */
[----:B------:R1:W4:Y:S01]  /*1620*/  @!P0 LDG.E R25, [R2.64] ;  /* 0x0000000602198981 */ /* 0x000322000c1e1900 */
[----:B------:R-:W-:-:S04]  /*1630*/  IMAD.IADD R4, R107, 0x1, R50 ;  /* 0x000000016b047824 */ /* 0x000fc800078e0232 */
[----:B------:R-:W-:-:S04]  /*1640*/  @P2 IMAD.HI.U32 R7, R4, c[0x0][0x2c8], RZ ;  /* 0x0000b20004072a27 */ /* 0x000fc800078e00ff */
[----:B------:R-:W-:Y:S01]  /*1650*/  IMAD.MOV.U32 R0, RZ, RZ, R4 ;  /* 0x000000ffff007224 */ /* 0x000fe200078e0004 */
[----:B------:R-:W-:-:S04]  /*1660*/  @P2 SHF.R.U32.HI R0, RZ, c[0x0][0x2cc], R7 ;  /* 0x0000b300ff002a19 */ /* 0x000fc80000011607 */
[----:B------:R-:W-:Y:S01]  /*1670*/  SHF.R.S32.HI R7, RZ, 0x1f, R0 ;  /* 0x0000001fff077819 */ /* 0x000fe20000011400 */
[----:B-1----:R-:W-:-:S04]  /*1680*/  IMAD.WIDE.U32 R2, R47, c[0x0][0x1b8], RZ ;  /* 0x00006e002f027a25 */ /* 0x002fc800078e00ff */
[----:B------:R-:W-:Y:S02]  /*1690*/  IMAD.IADD R3, R3, 0x1, R5 ;  /* 0x0000000103037824 */ /* 0x000fe400078e0205 */
[----:B------:R-:W-:Y:S02]  /*16a0*/  IMAD R5, R6, c[0x0][0x1c0], RZ ;  /* 0x0000700006057a24 */ /* 0x000fe400078e02ff */
[----:B------:R-:W-:-:S04]  /*16b0*/  IMAD.WIDE.U32 R2, R16, c[0x0][0x1c0], R2 ;  /* 0x0000700010027a25 */ /* 0x000fc800078e0002 */
[----:B------:R-:W-:Y:S02]  /*16c0*/  IMAD R6, R16, c[0x0][0x1c4], R5 ;  /* 0x0000710010067a24 */ /* 0x000fe400078e0205 */
[----:B------:R-:W-:-:S04]  /*16d0*/  IMAD.MOV R5, RZ, RZ, -R0 ;  /* 0x000000ffff057224 */ /* 0x000fc800078e0a00 */
[----:B------:R-:W-:Y:S02]  /*16e0*/  IMAD R4, R5, c[0x0][0x2c4], R4 ;  /* 0x0000b10005047a24 */ /* 0x000fe400078e0204 */
[----:B------:R-:W-:Y:S02]  /*16f0*/  IMAD R5, R7, c[0x0][0x1b0], RZ ;  /* 0x00006c0007057a24 */ /* 0x000fe400078e02ff */
[----:B------:R-:W-:Y:S02]  /*1700*/  IMAD.IADD R3, R3, 0x1, R6 ;  /* 0x0000000103037824 */ /* 0x000fe400078e0206 */
[C---:B------:R-:W-:Y:S01]  /*1710*/  IMAD R6, R0.reuse, c[0x0][0x1b4], R5 ;  /* 0x00006d0000067a24 */ /* 0x040fe200078e0205 */
[----:B------:R-:W-:Y:S01]  /*1720*/  SHF.R.S32.HI R5, RZ, 0x1f, R4 ;  /* 0x0000001fff057819 */ /* 0x000fe20000011404 */
[----:B------:R-:W-:-:S04]  /*1730*/  IMAD.WIDE.U32 R2, R0, c[0x0][0x1b0], R2 ;  /* 0x00006c0000027a25 */ /* 0x000fc800078e0002 */
[----:B------:R-:W-:Y:S02]  /*1740*/  IMAD R0, R5, c[0x0][0x1a8], RZ ;  /* 0x00006a0005007a24 */ /* 0x000fe400078e02ff */
[----:B------:R-:W-:Y:S02]  /*1750*/  IMAD.IADD R3, R3, 0x1, R6 ;  /* 0x0000000103037824 */ /* 0x000fe400078e0206 */
[C---:B------:R-:W-:Y:S02]  /*1760*/  IMAD R0, R4.reuse, c[0x0][0x1ac], R0 ;  /* 0x00006b0004007a24 */ /* 0x040fe400078e0200 */
[----:B------:R-:W-:Y:S01]  /*1770*/  IMAD.WIDE.U32 R2, R4, c[0x0][0x1a8], R2 ;  /* 0x00006a0004027a25 */ /* 0x000fe200078e0002 */
[----:B---3--:R-:W-:-:S03]  /*1780*/  SHF.R.S32.HI R27, RZ, 0x1f, R52 ;  /* 0x0000001fff1b7819 */ /* 0x008fc60000011434 */
[----:B------:R-:W-:Y:S01]  /*1790*/  IMAD.IADD R0, R3, 0x1, R0 ;  /* 0x0000000103007824 */ /* 0x000fe200078e0200 */
[C---:B------:R-:W-:Y:S02]  /*17a0*/  LEA R17, P0, R2.reuse, c[0x0][0x160], 0x1 ;  /* 0x0000580002117a11 */ /* 0x040fe400078008ff */
[----:B------:R-:W-:Y:S02]  /*17b0*/  LEA.HI R27, R27, R52, RZ, 0x3 ;  /* 0x000000341b1b7211 */ /* 0x000fe400078f18ff */
[----:B------:R-:W-:Y:S01]  /*17c0*/  LEA.HI.X R16, R2, c[0x0][0x164], R0, 0x1, P0 ;  /* 0x0000590002107a11 */ /* 0x000fe200000f0c00 */
[----:B------:R-:W2:Y:S01]  /*17d0*/  SHFL.IDX PT, R3, R17, RZ, 0x181f ;  /* 0x00181fff11037589 */ /* 0x000ea200000e0000 */
[----:B------:R-:W-:Y:S01]  /*17e0*/  SHF.R.S32.HI R27, RZ, 0x3, R27 ;  /* 0x00000003ff1b7819 */ /* 0x000fe2000001141b */
[----:B------:R-:W-:Y:S02]  /*17f0*/  IMAD R23, R51, c[0x0][0x168], RZ ;  /* 0x00005a0033177a24 */ /* 0x000fe400078e02ff */
[----:B------:R-:W4:Y:S02]  /*1800*/  SHFL.IDX PT, R4, R16, RZ, 0x181f ;  /* 0x00181fff10047589 */ /* 0x000f2400000e0000 */
[----:B------:R-:W-:-:S05]  /*1810*/  IMAD.IADD R20, R27, 0x1, R50 ;  /* 0x000000011b147824 */ /* 0x000fca00078e0232 */
[C---:B------:R-:W-:Y:S01]  /*1820*/  ISETP.GE.AND P0, PT, R20.reuse, R23, PT ;  /* 0x000000171400720c */ /* 0x040fe20003f06270 */
[----:B------:R-:W1:Y:S01]  /*1830*/  SHFL.IDX PT, R0, R17, 0x1, 0x181f ;  /* 0x00381f0011007f89 */ /* 0x000e6200000e0000 */
[----:B------:R-:W-:-:S03]  /*1840*/  IADD3 R5, R20, 0x20, RZ ;  /* 0x0000002014057810 */ /* 0x000fc60007ffe0ff */
[----:B------:R-:W3:Y:S01]  /*1850*/  SHFL.IDX PT, R2, R16, 0x1, 0x181f ;  /* 0x00381f0010027f89 */ /* 0x000ee200000e0000 */
[----:B------:R-:W-:Y:S01]  /*1860*/  ISETP.GE.AND P1, PT, R5, R23, PT ;  /* 0x000000170500720c */ /* 0x000fe20003f26270 */
[----:B------:R-:W-:-:S06]  /*1870*/  IMAD.WIDE.U32 R98, R47, c[0x0][0x1e8], RZ ;  /* 0x00007a002f627a25 */ /* 0x000fcc00078e00ff */
[----:B--2---:R-:W-:-:S04]  /*1880*/  @!P0 LEA R10, P3, R41, R3, 0x1 ;  /* 0x00000003290a8211 */ /* 0x004fc800078608ff */
[-C--:B----4-:R-:W-:Y:S02]  /*1890*/  @!P0 LEA.HI.X R11, R41, R4.reuse, R30, 0x1, P3 ;  /* 0x00000004290b8211 */ /* 0x090fe400018f0c1e */
[-C--:B------:R-:W-:Y:S02]  /*18a0*/  @!P0 LEA R6, P3, R45, R3.reuse, 0x1 ;  /* 0x000000032d068211 */ /* 0x080fe400078608ff */
[----:B------:R-:W-:Y:S02]  /*18b0*/  ISETP.GE.AND P4, PT, R41, c[0x0][0x198], PT ;  /* 0x0000660029007a0c */ /* 0x000fe40003f86270 */
[----:B------:R-:W-:Y:S02]  /*18c0*/  @!P0 LEA.HI.X R7, R45, R4, R28, 0x1, P3 ;  /* 0x000000042d078211 */ /* 0x000fe400018f0c1c */
[C---:B------:R-:W-:Y:S02]  /*18d0*/  ISETP.GE.AND P3, PT, R31.reuse, c[0x0][0x198], PT ;  /* 0x000066001f007a0c */ /* 0x040fe40003f66270 */
[----:B------:R-:W-:-:S02]  /*18e0*/  @!P0 LEA R12, P2, R31, R3, 0x1 ;  /* 0x000000031f0c8211 */ /* 0x000fc400078408ff */
[C---:B------:R-:W-:Y:S02]  /*18f0*/  ISETP.GE.AND P5, PT, R40.reuse, c[0x0][0x198], PT ;  /* 0x0000660028007a0c */ /* 0x040fe40003fa6270 */
[----:B------:R-:W-:Y:S02]  /*1900*/  ISETP.GE.AND P6, PT, R45, c[0x0][0x198], PT ;  /* 0x000066002d007a0c */ /* 0x000fe40003fc6270 */
[----:B------:R-:W-:Y:S02]  /*1910*/  @!P0 LEA.HI.X R13, R31, R4, R32, 0x1, P2 ;  /* 0x000000041f0d8211 */ /* 0x000fe400010f0c20 */
[----:B------:R-:W-:-:S04]  /*1920*/  @!P0 LEA R8, P2, R40, R3, 0x1 ;  /* 0x0000000328088211 */ /* 0x000fc800078408ff */
[----:B------:R-:W-:Y:S01]  /*1930*/  @!P0 LEA.HI.X R9, R40, R4, R29, 0x1, P2 ;  /* 0x0000000428098211 */ /* 0x000fe200010f0c1d */
[----:B------:R2:W-:Y:S04]  /*1940*/  @!P0 LDGSTS.E.BYPASS.LTC128B.128 [R44+0x100], [R12.64], !P3 ;  /* 0x001000000c2c8fae */ /* 0x0005e8000d901d46 */
[----:B------:R4:W-:Y:S04]  /*1950*/  @!P0 LDGSTS.E.BYPASS.LTC128B.128 [R44+0x4100], [R10.64], !P4 ;  /* 0x041000000a2c8fae */ /* 0x0009e8000e101d46 */
[----:B------:R2:W-:Y:S04]  /*1960*/  @!P0 LDGSTS.E.BYPASS.LTC128B.128 [R44+0x8100], [R8.64], !P5 ;  /* 0x08100000082c8fae */ /* 0x0005e8000e901d46 */
[----:B------:R4:W-:Y:S01]  /*1970*/  @!P0 LDGSTS.E.BYPASS.LTC128B.128 [R44+0xc100], [R6.64], !P6 ;  /* 0x0c100000062c8fae */ /* 0x0009e2000f101d46 */
[----:B-1----:R-:W-:-:S04]  /*1980*/  @!P1 LEA R18, P2, R31, R0, 0x1 ;  /* 0x000000001f129211 */ /* 0x002fc800078408ff */
[----:B---3--:R-:W-:Y:S02]  /*1990*/  @!P1 LEA.HI.X R19, R31, R2, R32, 0x1, P2 ;  /* 0x000000021f139211 */ /* 0x008fe400010f0c20 */
[----:B------:R-:W-:-:S03]  /*19a0*/  IADD3 R3, R20, 0x40, RZ ;  /* 0x0000004014037810 */ /* 0x000fc60007ffe0ff */
[----:B------:R1:W-:Y:S01]  /*19b0*/  @!P1 LDGSTS.E.BYPASS.LTC128B.128 [R44+0x1100], [R18.64], !P3 ;  /* 0x01100000122c9fae */ /* 0x0003e2000d901d46 */
[----:B--2---:R-:W-:-:S04]  /*19c0*/  @!P1 LEA R8, P0, R41, R0, 0x1 ;  /* 0x0000000029089211 */ /* 0x004fc800078008ff */
[----:B------:R-:W-:Y:S02]  /*19d0*/  @!P1 LEA.HI.X R9, R41, R2, R30, 0x1, P0 ;  /* 0x0000000229099211 */ /* 0x000fe400000f0c1e */
[----:B----4-:R-:W-:-:S03]  /*19e0*/  @!P1 LEA R6, P0, R40, R0, 0x1 ;  /* 0x0000000028069211 */ /* 0x010fc600078008ff */
[----:B------:R2:W-:Y:S01]  /*19f0*/  @!P1 LDGSTS.E.BYPASS.LTC128B.128 [R44+0x5100], [R8.64], !P4 ;  /* 0x05100000082c9fae */ /* 0x0005e2000e101d46 */
[----:B------:R-:W-:Y:S02]  /*1a00*/  @!P1 LEA.HI.X R7, R40, R2, R29, 0x1, P0 ;  /* 0x0000000228079211 */ /* 0x000fe400000f0c1d */
[C---:B------:R-:W-:Y:S02]  /*1a10*/  @!P1 LEA R4, P0, R45.reuse, R0, 0x1 ;  /* 0x000000002d049211 */ /* 0x040fe400078008ff */
[----:B------:R-:W3:Y:S02]  /*1a20*/  SHFL.IDX PT, R0, R17, 0x2, 0x181f ;  /* 0x00581f0011007f89 */ /* 0x000ee400000e0000 */
[----:B------:R-:W-:Y:S02]  /*1a30*/  @!P1 LEA.HI.X R5, R45, R2, R28, 0x1, P0 ;  /* 0x000000022d059211 */ /* 0x000fe400000f0c1c */
[----:B------:R-:W4:Y:S01]  /*1a40*/  SHFL.IDX PT, R2, R16, 0x2, 0x181f ;  /* 0x00581f0010027f89 */ /* 0x000f2200000e0000 */
[----:B------:R-:W-:-:S03]  /*1a50*/  ISETP.GE.AND P0, PT, R3, R23, PT ;  /* 0x000000170300720c */ /* 0x000fc60003f06270 */
[----:B------:R1:W-:Y:S04]  /*1a60*/  @!P1 LDGSTS.E.BYPASS.LTC128B.128 [R44+0x9100], [R6.64], !P5 ;  /* 0x09100000062c9fae */ /* 0x0003e8000e901d46 */
[----:B------:R1:W-:Y:S06]  /*1a70*/  @!P1 LDGSTS.E.BYPASS.LTC128B.128 [R44+0xd100], [R4.64], !P6 ;  /* 0x0d100000042c9fae */ /* 0x0003ec000f101d46 */
[----:B---3--:R-:W-:-:S04]  /*1a80*/  @!P0 LEA R10, P1, R41, R0, 0x1 ;  /* 0x00000000290a8211 */ /* 0x008fc800078208ff */
[----:B----4-:R-:W-:Y:S02]  /*1a90*/  @!P0 LEA.HI.X R11, R41, R2, R30, 0x1, P1 ;  /* 0x00000002290b8211 */ /* 0x010fe400008f0c1e */
[CC--:B--2---:R-:W-:Y:S02]  /*1aa0*/  @!P0 LEA R8, P1, R40.reuse, R0.reuse, 0x1 ;  /* 0x0000000028088211 */ /* 0x0c4fe400078208ff */
[C---:B------:R-:W-:Y:S02]  /*1ab0*/  @!P0 LEA R14, P2, R31.reuse, R0, 0x1 ;  /* 0x000000001f0e8211 */ /* 0x040fe400078408ff */
[-C--:B------:R-:W-:Y:S02]  /*1ac0*/  @!P0 LEA.HI.X R9, R40, R2.reuse, R29, 0x1, P1 ;  /* 0x0000000228098211 */ /* 0x080fe400008f0c1d */
[----:B------:R-:W-:Y:S02]  /*1ad0*/  @!P0 LEA.HI.X R15, R31, R2, R32, 0x1, P2 ;  /* 0x000000021f0f8211 */ /* 0x000fe400010f0c20 */
[----:B-1----:R-:W-:Y:S01]  /*1ae0*/  @!P0 LEA R4, P1, R45, R0, 0x1 ;  /* 0x000000002d048211 */ /* 0x002fe200078208ff */
[----:B------:R-:W-:-:S02]  /*1af0*/  IMAD.MOV R0, RZ, RZ, -R21 ;  /* 0x000000ffff007224 */ /* 0x000fc400078e0a15 */
[----:B------:R1:W-:Y:S02]  /*1b00*/  @!P0 LDGSTS.E.BYPASS.LTC128B.128 [R44+0x2100], [R14.64], !P3 ;  /* 0x021000000e2c8fae */ /* 0x0003e4000d901d46 */
[----:B------:R-:W-:Y:S02]  /*1b10*/  IMAD R26, R0, c[0x0][0x2b8], R22 ;  /* 0x0000ae00001a7a24 */ /* 0x000fe400078e0216 */
[----:B------:R2:W-:Y:S01]  /*1b20*/  @!P0 LDGSTS.E.BYPASS.LTC128B.128 [R44+0x6100], [R10.64], !P4 ;  /* 0x061000000a2c8fae */ /* 0x0005e2000e101d46 */
[----:B------:R-:W-:Y:S01]  /*1b30*/  @!P0 LEA.HI.X R5, R45, R2, R28, 0x1, P1 ;  /* 0x000000022d058211 */ /* 0x000fe200008f0c1c */
[----:B------:R-:W-:Y:S02]  /*1b40*/  IMAD.WIDE.U32 R2, R26, c[0x0][0x1e0], RZ ;  /* 0x000078001a027a25 */ /* 0x000fe400078e00ff */
[----:B------:R-:W-:Y:S01]  /*1b50*/  STL [R1+0x58], R25 ;  /* 0x0000581901007387 */ /* 0x000fe20000100800 */
[----:B--2---:R-:W-:-:S03]  /*1b60*/  SHF.R.S32.HI R11, RZ, 0x1f, R26 ;  /* 0x0000001fff0b7819 */ /* 0x004fc6000001141a */
[----:B------:R2:W2:Y:S02]  /*1b70*/  SHFL.IDX PT, R12, R17, 0x3, 0x181f ;  /* 0x00781f00110c7f89 */ /* 0x0004a400000e0000 */
[----:B------:R-:W-:Y:S02]  /*1b80*/  IMAD R0, R11, c[0x0][0x1e0], RZ ;  /* 0x000078000b007a24 */ /* 0x000fe400078e02ff */
[----:B------:R4:W1:Y:S02]  /*1b90*/  SHFL.IDX PT, R13, R16, 0x3, 0x181f ;  /* 0x00781f00100d7f89 */ /* 0x00086400000e0000 */
[----:B------:R-:W-:Y:S01]  /*1ba0*/  IMAD R0, R26, c[0x0][0x1e4], R0 ;  /* 0x000079001a007a24 */ /* 0x000fe200078e0200 */
[----:B------:R-:W-:Y:S01]  /*1bb0*/  IADD3 R20, R20, 0x60, RZ ;  /* 0x0000006014147810 */ /* 0x000fe20007ffe0ff */
[----:B------:R1:W-:Y:S02]  /*1bc0*/  @!P0 LDGSTS.E.BYPASS.LTC128B.128 [R44+0xa100], [R8.64], !P5 ;  /* 0x0a100000082c8fae */ /* 0x0003e4000e901d46 */
[----:B------:R-:W-:-:S02]  /*1bd0*/  IMAD.IADD R3, R3, 0x1, R0 ;  /* 0x0000000103037824 */ /* 0x000fc400078e0200 */
[----:B------:R-:W-:Y:S01]  /*1be0*/  IMAD R0, R24, c[0x0][0x1e8], RZ ;  /* 0x00007a0018007a24 */ /* 0x000fe200078e02ff */
[----:B------:R-:W-:Y:S03]  /*1bf0*/  STL [R1+0x5c], R26 ;  /* 0x00005c1a01007387 */ /* 0x000fe60000100800 */
[----:B------:R-:W-:Y:S01]  /*1c00*/  IMAD R0, R47, c[0x0][0x1ec], R0 ;  /* 0x00007b002f007a24 */ /* 0x000fe200078e0200 */
[----:B------:R-:W-:Y:S01]  /*1c10*/  ISETP.GE.AND P2, PT, R20, R23, PT ;  /* 0x000000171400720c */ /* 0x000fe20003f46270 */
[----:B------:R2:W-:Y:S02]  /*1c20*/  @!P0 LDGSTS.E.BYPASS.LTC128B.128 [R44+0xe100], [R4.64], !P6 ;  /* 0x0e100000042c8fae */ /* 0x0005e4000f101d46 */
[----:B------:R-:W-:Y:S02]  /*1c30*/  IMAD.IADD R97, R99, 0x1, R0 ;  /* 0x0000000163617824 */ /* 0x000fe400078e0200 */
[----:B------:R-:W-:Y:S04]  /*1c40*/  STL.64 [R1+0x90], R98 ;  /* 0x0000906201007387 */ /* 0x000fe80000100a00 */
[----:B------:R-:W-:Y:S04]  /*1c50*/  STL [R1+0x88], R97 ;  /* 0x0000886101007387 */ /* 0x000fe80000100800 */
[----:B------:R-:W3:Y:S04]  /*1c60*/  LDL R18, [R1+0x3c] ;  /* 0x00003c0001127983 */ /* 0x000ee80000100800 */
[----:B--2---:R-:W2:Y:S04]  /*1c70*/  LDL R17, [R1+0x40] ;  /* 0x0000400001117983 */ /* 0x004ea80000100800 */
[----:B----4-:R-:W4:Y:S04]  /*1c80*/  LDL R16, [R1+0x48] ;  /* 0x0000480001107983 */ /* 0x010f280000100800 */
[----:B-1----:R-:W4:Y:S01]  /*1c90*/  LDL R15, [R1+0x44] ;  /* 0x00004400010f7983 */ /* 0x002f220000100800 */
[----:B------:R-:W-:-:S02]  /*1ca0*/  @!P2 LEA R6, P1, R31, R12, 0x1 ;  /* 0x0000000c1f06a211 */ /* 0x000fc400078208ff */
[----:B------:R-:W-:Y:S02]  /*1cb0*/  SHF.R.S32.HI R14, RZ, 0x1f, R25 ;  /* 0x0000001fff0e7819 */ /* 0x000fe40000011419 */
[----:B------:R-:W-:Y:S01]  /*1cc0*/  @!P2 LEA.HI.X R7, R31, R13, R32, 0x1, P1 ;  /* 0x0000000d1f07a211 */ /* 0x000fe200008f0c20 */
[----:B------:R-:W-:Y:S01]  /*1cd0*/  IMAD.WIDE.U32 R2, R25, c[0x0][0x1f0], R2 ;  /* 0x00007c0019027a25 */ /* 0x000fe200078e0002 */
[----:B------:R-:W-:-:S03]  /*1ce0*/  @!P2 LEA R4, P0, R41, R12, 0x1 ;  /* 0x0000000c2904a211 */ /* 0x000fc600078008ff */
[----:B------:R1:W-:Y:S01]  /*1cf0*/  @!P2 LDGSTS.E.BYPASS.LTC128B.128 [R44+0x3100], [R6.64], !P3 ;  /* 0x03100000062cafae */ /* 0x0003e2000d901d46 */
[----:B------:R-:W-:Y:S02]  /*1d00*/  @!P2 LEA.HI.X R5, R41, R13, R30, 0x1, P0 ;  /* 0x0000000d2905a211 */ /* 0x000fe400000f0c1e */
[----:B------:R-:W-:-:S03]  /*1d10*/  IADD3 R0, P0, R2, R98, RZ ;  /* 0x0000006202007210 */ /* 0x000fc60007f1e0ff */
[----:B------:R1:W-:Y:S02]  /*1d20*/  @!P2 LDGSTS.E.BYPASS.LTC128B.128 [R44+0x7100], [R4.64], !P4 ;  /* 0x07100000042cafae */ /* 0x0003e4000e101d46 */
[----:B-1----:R-:W-:-:S04]  /*1d30*/  IMAD R6, R14, c[0x0][0x1f0], RZ ;  /* 0x00007c000e067a24 */ /* 0x002fc800078e02ff */
[----:B------:R-:W-:-:S05]  /*1d40*/  IMAD R6, R25, c[0x0][0x1f4], R6 ;  /* 0x00007d0019067a24 */ /* 0x000fca00078e0206 */
[----:B------:R-:W-:Y:S02]  /*1d50*/  IADD3.X R2, R97, R3, R6, P0, !PT ;  /* 0x0000000361027210 */ /* 0x000fe400007fe406 */
[----:B------:R-:W-:Y:S02]  /*1d60*/  LEA R3, R111, 0xffffffc0, 0x6 ;  /* 0xffffffc06f037811 */ /* 0x000fe400078e30ff */
[----:B------:R-:W-:-:S03]  /*1d70*/  LEA R8, P0, R0, c[0x0][0x1c8], 0x1 ;  /* 0x0000720000087a11 */ /* 0x000fc600078008ff */
[----:B------:R-:W-:Y:S01]  /*1d80*/  IMAD.IADD R92, R48, 0x1, -R3 ;  /* 0x00000001305c7824 */ /* 0x000fe200078e0a03 */
[----:B------:R-:W-:Y:S02]  /*1d90*/  LEA.HI.X R9, R0, c[0x0][0x1cc], R2, 0x1, P0 ;  /* 0x0000730000097a11 */ /* 0x000fe400000f0c02 */
[----:B------:R-:W1:Y:S01]  /*1da0*/  SHFL.IDX PT, R0, R8, RZ, 0x181f ;  /* 0x00181fff08007589 */ /* 0x000e6200000e0000 */
[----:B------:R-:W-:-:S03]  /*1db0*/  IMAD.IADD R10, R92, 0x1, -R27 ;  /* 0x000000015c0a7824 */ /* 0x000fc600078e0a1b */
[----:B------:R-:W1:Y:S02]  /*1dc0*/  SHFL.IDX PT, R6, R9, RZ, 0x181f ;  /* 0x00181fff09067589 */ /* 0x000e6400000e0000 */
[----:B------:R-:W-:Y:S02]  /*1dd0*/  ISETP.GE.AND P1, PT, R10, 0x1, PT ;  /* 0x000000010a00780c */ /* 0x000fe40003f26270 */
[----:B------:R-:W-:-:S04]  /*1de0*/  @!P2 LEA R2, P0, R40, R12, 0x1 ;  /* 0x0000000c2802a211 */ /* 0x000fc800078008ff */
[-C--:B------:R-:W-:Y:S02]  /*1df0*/  @!P2 LEA.HI.X R3, R40, R13.reuse, R29, 0x1, P0 ;  /* 0x0000000d2803a211 */ /* 0x080fe400000f0c1d */
[C---:B------:R-:W-:Y:S01]  /*1e00*/  @!P2 LEA R4, P0, R45.reuse, R12, 0x1 ;  /* 0x0000000c2d04a211 */ /* 0x040fe200078008ff */
[----:B------:R-:W1:Y:S03]  /*1e10*/  SHFL.IDX PT, R8, R8, 0x1, 0x181f ;  /* 0x00381f0008087f89 */ /* 0x000e6600000e0000 */
[----:B------:R-:W-:Y:S01]  /*1e20*/  @!P2 LEA.HI.X R5, R45, R13, R28, 0x1, P0 ;  /* 0x0000000d2d05a211 */ /* 0x000fe200000f0c1c */
[----:B------:R1:W-:Y:S01]  /*1e30*/  @!P2 LDGSTS.E.BYPASS.LTC128B.128 [R44+0xb100], [R2.64], !P5 ;  /* 0x0b100000022cafae */ /* 0x0003e2000e901d46 */
[----:B------:R-:W-:Y:S02]  /*1e40*/  @P1 ISETP.GE.AND P4, PT, R31, c[0x0][0x1d4], PT ;  /* 0x000075001f001a0c */ /* 0x000fe40003f86270 */
[----:B------:R-:W-:Y:S01]  /*1e50*/  @P1 ISETP.GE.AND P3, PT, R41, c[0x0][0x1d4], PT ;  /* 0x0000750029001a0c */ /* 0x000fe20003f66270 */
[----:B------:R1:W-:Y:S04]  /*1e60*/  @!P2 LDGSTS.E.BYPASS.LTC128B.128 [R44+0xf100], [R4.64], !P6 ;  /* 0x0f100000042cafae */ /* 0x0003e8000f101d46 */
[----:B------:R-:W1:Y:S04]  /*1e70*/  SHFL.IDX PT, R9, R9, 0x1, 0x181f ;  /* 0x00381f0009097f89 */ /* 0x000e6800000e0000 */
[----:B------:R-:W0:Y:S01]  /*1e80*/  LDGDEPBAR ;  /* 0x00000000000079af */ /* 0x000e220000000000 */
[----:B-1----:R-:W-:-:S02]  /*1e90*/  @P1 LEA R2, P0, R31, R0, 0x1 ;  /* 0x000000001f021211 */ /* 0x002fc400078008ff */
[----:B------:R-:W-:Y:S02]  /*1ea0*/  @P1 LEA R4, P2, R41, R0, 0x1 ;  /* 0x0000000029041211 */ /* 0x000fe400078408ff */
[-C--:B------:R-:W-:Y:S02]  /*1eb0*/  @P1 LEA.HI.X R3, R31, R6.reuse, R32, 0x1, P0 ;  /* 0x000000061f031211 */ /* 0x080fe400000f0c20 */
[----:B------:R-:W-:Y:S02]  /*1ec0*/  @P1 LEA.HI.X R5, R41, R6, R30, 0x1, P2 ;  /* 0x0000000629051211 */ /* 0x000fe400010f0c1e */
[----:B------:R-:W-:Y:S01]  /*1ed0*/  ISETP.GE.AND P0, PT, R10, 0x21, PT ;  /* 0x000000210a00780c */ /* 0x000fe20003f06270 */
[----:B------:R1:W-:Y:S01]  /*1ee0*/  @P1 LDGSTS.E.BYPASS.LTC128B.128 [R44+0x10100], [R2.64], !P4 ;  /* 0x10100000022c1fae */ /* 0x0003e2000e101d46 */
[----:B------:R-:W-:-:S03]  /*1ef0*/  @P1 ISETP.GE.AND P4, PT, R40, c[0x0][0x1d4], PT ;  /* 0x0000750028001a0c */ /* 0x000fc60003f86270 */
[----:B------:R1:W-:Y:S01]  /*1f00*/  @P1 LDGSTS.E.BYPASS.LTC128B.128 [R44+0x12100], [R4.64], !P3 ;  /* 0x12100000042c1fae */ /* 0x0003e2000d901d46 */
[----:B------:R-:W-:-:S07]  /*1f10*/  @P1 ISETP.GE.AND P3, PT, R45, c[0x0][0x1d4], PT ;  /* 0x000075002d001a0c */ /* 0x000fce0003f66270 */
[----:B------:R-:W-:Y:S02]  /*1f20*/  @P0 ISETP.GE.AND P5, PT, R31, c[0x0][0x1d4], PT ;  /* 0x000075001f000a0c */ /* 0x000fe40003fa6270 */
[----:B-1----:R-:W-:-:S04]  /*1f30*/  @P1 LEA R2, P2, R40, R0, 0x1 ;  /* 0x0000000028021211 */ /* 0x002fc800078408ff */
[----:B------:R-:W-:Y:S02]  /*1f40*/  @P1 LEA.HI.X R3, R40, R6, R29, 0x1, P2 ;  /* 0x0000000628031211 */ /* 0x000fe400010f0c1d */
[----:B------:R-:W-:-:S03]  /*1f50*/  @P1 LEA R4, P2, R45, R0, 0x1 ;  /* 0x000000002d041211 */ /* 0x000fc600078408ff */
[----:B------:R1:W-:Y:S01]  /*1f60*/  @P1 LDGSTS.E.BYPASS.LTC128B.128 [R44+0x14100], [R2.64], !P4 ;  /* 0x14100000022c1fae */ /* 0x0003e2000e101d46 */
[----:B------:R-:W-:-:S05]  /*1f70*/  @P1 LEA.HI.X R5, R45, R6, R28, 0x1, P2 ;  /* 0x000000062d051211 */ /* 0x000fca00010f0c1c */
[----:B------:R1:W-:Y:S01]  /*1f80*/  @P1 LDGSTS.E.BYPASS.LTC128B.128 [R44+0x16100], [R4.64], !P3 ;  /* 0x16100000042c1fae */ /* 0x0003e2000d901d46 */
[CC--:B------:R-:W-:Y:S02]  /*1f90*/  @P0 LEA R6, P1, R41.reuse, R8.reuse, 0x1 ;  /* 0x0000000829060211 */ /* 0x0c0fe400078208ff */
[C---:B------:R-:W-:Y:S02]  /*1fa0*/  @P0 ISETP.GE.AND P4, PT, R41.reuse, c[0x0][0x1d4], PT ;  /* 0x0000750029000a0c */ /* 0x040fe40003f86270 */
[----:B------:R-:W-:Y:S02]  /*1fb0*/  @P0 ISETP.GE.AND P3, PT, R40, c[0x0][0x1d4], PT ;  /* 0x0000750028000a0c */ /* 0x000fe40003f66270 */
[----:B------:R-:W-:Y:S02]  /*1fc0*/  @P0 LEA.HI.X R7, R41, R9, R30, 0x1, P1 ;  /* 0x0000000929070211 */ /* 0x000fe400008f0c1e */
[----:B------:R-:W-:Y:S02]  /*1fd0*/  @P0 ISETP.GE.AND P1, PT, R45, c[0x0][0x1d4], PT ;  /* 0x000075002d000a0c */ /* 0x000fe40003f26270 */
[----:B-1----:R-:W-:-:S04]  /*1fe0*/  @P0 LEA R2, P2, R31, R8, 0x1 ;  /* 0x000000081f020211 */ /* 0x002fc800078408ff */
[----:B------:R-:W-:Y:S02]  /*1ff0*/  @P0 LEA.HI.X R3, R31, R9, R32, 0x1, P2 ;  /* 0x000000091f030211 */ /* 0x000fe400010f0c20 */
[----:B------:R-:W-:-:S03]  /*2000*/  @P0 LEA R4, P2, R40, R8, 0x1 ;  /* 0x0000000828040211 */ /* 0x000fc600078408ff */
[----:B------:R1:W-:Y:S01]  /*2010*/  @P0 LDGSTS.E.BYPASS.LTC128B.128 [R44+0x11100], [R2.64], !P5 ;  /* 0x11100000022c0fae */ /* 0x0003e2000e901d46 */
[----:B------:R-:W-:-:S03]  /*2020*/  @P0 LEA.HI.X R5, R40, R9, R29, 0x1, P2 ;  /* 0x0000000928050211 */ /* 0x000fc600010f0c1d */
[----:B------:R2:W-:Y:S04]  /*2030*/  @P0 LDGSTS.E.BYPASS.LTC128B.128 [R44+0x13100], [R6.64], !P4 ;  /* 0x13100000062c0fae */ /* 0x0005e8000e101d46 */
[----:B------:R2:W-:Y:S01]  /*2040*/  @P0 LDGSTS.E.BYPASS.LTC128B.128 [R44+0x15100], [R4.64], !P3 ;  /* 0x15100000042c0fae */ /* 0x0005e2000d901d46 */
[----:B-1----:R-:W-:-:S04]  /*2050*/  @P0 LEA R2, P2, R45, R8, 0x1 ;  /* 0x000000082d020211 */ /* 0x002fc800078408ff */
[----:B------:R-:W-:-:S05]  /*2060*/  @P0 LEA.HI.X R3, R45, R9, R28, 0x1, P2 ;  /* 0x000000092d030211 */ /* 0x000fca00010f0c1c */
[----:B------:R1:W-:Y:S04]  /*2070*/  @P0 LDGSTS.E.BYPASS.LTC128B.128 [R44+0x17100], [R2.64], !P1 ;  /* 0x17100000022c0fae */ /* 0x0003e8000c901d46 */
[----:B------:R-:W0:Y:S01]  /*2080*/  LDGDEPBAR ;  /* 0x00000000000079af */ /* 0x000e220000000000 */
[----:B------:R-:W-:-:S04]  /*2090*/  DEPBAR.LE SB0, 0x1 ;  /* 0x000080400000791a */ /* 0x000fc80000000000 */
[----:B------:R-:W-:Y:S06]  /*20a0*/  BAR.SYNC.DEFER_BLOCKING 0x0 ;  /* 0x0000000000007b1d */ /* 0x000fec0000010000 */
[----:B---3--:R-:W-:Y:S04]  /*20b0*/  LDSM.16.M88.4 R168, [R18] ;  /* 0x0000000012a8783b */ /* 0x008fe80000000200 */
[----:B--2---:R-:W-:Y:S04]  /*20c0*/  LDSM.16.M88.4 R172, [R17] ;  /* 0x0000000011ac783b */ /* 0x004fe80000000200 */
[----:B----4-:R-:W-:Y:S04]  /*20d0*/  LDSM.16.M88.4 R192, [R16] ;  /* 0x0000000010c0783b */ /* 0x010fe80000000200 */
[----:B------:R-:W-:Y:S04]  /*20e0*/  LDSM.16.M88.4 R196, [R15] ;  /* 0x000000000fc4783b */ /* 0x000fe80000000200 */
[----:B------:R-:W-:Y:S04]  /*20f0*/  LDSM.16.M88.4 R200, [R18+0x4000] ;  /* 0x0040000012c8783b */ /* 0x000fe80000000200 */
        /* <DEDUP_REMOVED lines=10> */
[----:B------:R2:W-:Y:S04]  /*21a0*/  LDSM.16.M88.4 R244, [R15+0xc000] ;  /* 0x00c000000ff4783b */ /* 0x0005e80000000200 */
[----:B------:R-:W-:Y:S06]  /*21b0*/  BAR.SYNC.DEFER_BLOCKING 0x0 ;  /* 0x0000000000007b1d */ /* 0x000fec0000010000 */
[----:B------:R-:W2:Y:S01]  /*21c0*/  S2R R48, SR_TID.X ;  /* 0x0000000000307919 */ /* 0x000ea20000002100 */
[----:B------:R-:W-:-:S04]  /*21d0*/  DEPBAR.LE SB0, 0x0 ;  /* 0x000080000000791a */ /* 0x000fc80000000000 */
[----:B------:R-:W-:Y:S01]  /*21e0*/  BAR.SYNC.DEFER_BLOCKING 0x0 ;  /* 0x0000000000007b1d */ /* 0x000fe20000010000 */
[----:B--2---:R-:W-:-:S04]  /*21f0*/  SHF.R.S32.HI R15, RZ, 0x1f, R48 ;  /* 0x0000001fff0f7819 */ /* 0x004fc80000011430 */
[----:B------:R-:W-:-:S04]  /*2200*/  LEA.HI R15, R15, R48, RZ, 0x3 ;  /* 0x000000300f0f7211 */ /* 0x000fc800078f18ff */
[----:B------:R-:W-:Y:S01]  /*2210*/  LOP3.LUT R15, R15, 0xfffffff8, RZ, 0xc0, !PT ;  /* 0xfffffff80f0f7812 */ /* 0x000fe200078ec0ff */
[----:B------:R-:W2:Y:S04]  /*2220*/  LDSM.16.M88.4 R4, [R252] ;  /* 0x00000000fc04783b */ /* 0x000ea80000000200 */
[----:B------:R-:W-:Y:S02]  /*2230*/  IMAD.IADD R15, R48, 0x1, -R15 ;  /* 0x00000001300f7824 */ /* 0x000fe400078e0a0f */
[----:B------:R-:W-:Y:S01]  /*2240*/  IMAD R0, R11, c[0x0][0x208], RZ ;  /* 0x000082000b007a24 */ /* 0x000fe200078e02ff */
[----:B------:R-:W-:Y:S01]  /*2250*/  IADD3 R135, R252, 0x20, RZ ;  /* 0x00000020fc877810 */ /* 0x000fe20007ffe0ff */
[C---:B-1----:R-:W-:Y:S01]  /*2260*/  IMAD.WIDE.U32 R2, R26.reuse, c[0x0][0x208], RZ ;  /* 0x000082001a027a25 */ /* 0x042fe200078e00ff */
[----:B------:R-:W-:Y:S01]  /*2270*/  R2P PR, R15, 0x6 ;  /* 0x000000060f007804 */ /* 0x000fe20000000000 */
[----:B------:R-:W-:Y:S02]  /*2280*/  LDSM.16.M88.4 R36, [R252+0x1000] ;  /* 0x00100000fc24783b */ /* 0x000fe40000000200 */
[----:B------:R-:W-:-:S04]  /*2290*/  IMAD R0, R26, c[0x0][0x20c], R0 ;  /* 0x000083001a007a24 */ /* 0x000fc800078e0200 */
[----:B------:R-:W-:Y:S02]  /*22a0*/  IMAD.IADD R3, R3, 0x1, R0 ;  /* 0x0000000103037824 */ /* 0x000fe400078e0200 */
[----:B------:R-:W-:-:S04]  /*22b0*/  IMAD R0, R24, c[0x0][0x210], RZ ;  /* 0x0000840018007a24 */ /* 0x000fc800078e02ff */
[----:B------:R-:W-:Y:S01]  /*22c0*/  @P1 IADD3 R135, R252, -0x20, RZ ;  /* 0xffffffe0fc871810 */ /* 0x000fe20007ffe0ff */
[----:B------:R-:W-:-:S04]  /*22d0*/  IMAD.WIDE.U32 R8, R47, c[0x0][0x210], RZ ;  /* 0x000084002f087a25 */ /* 0x000fc800078e00ff */
[----:B------:R-:W1:Y:S01]  /*22e0*/  LDSM.16.M88.4 R20, [R135] ;  /* 0x000000008714783b */ /* 0x000e620000000200 */
[----:B------:R-:W-:Y:S01]  /*22f0*/  IMAD.WIDE.U32 R2, R25, c[0x0][0x218], R2 ;  /* 0x0000860019027a25 */ /* 0x000fe200078e0002 */
[----:B--2---:R-:W-:Y:S03]  /*2300*/  HMMA.16816.F32.BF16 R16, R168, R4, RZ ;  /* 0x00000004a810723c */ /* 0x004fe600000418ff */
[----:B------:R-:W-:Y:S02]  /*2310*/  IMAD.SHL.U32 R93, R31, 0x2, RZ ;  /* 0x000000021f5d7824 */ /* 0x000fe400078e00ff */
[----:B------:R-:W-:Y:S01]  /*2320*/  IMAD.SHL.U32 R94, R41, 0x2, RZ ;  /* 0x00000002295e7824 */ /* 0x000fe200078e00ff */
[----:B------:R-:W-:Y:S01]  /*2330*/  SHF.L.U64.HI R88, R31, 0x1, R32 ;  /* 0x000000011f587819 */ /* 0x000fe20000010220 */
[----:B------:R-:W-:Y:S01]  /*2340*/  STL.64 [R1+0xa0], R8 ;  /* 0x0000a00801007387 */ /* 0x000fe20000100a00 */
[----:B------:R-:W-:-:S02]  /*2350*/  IMAD R4, R47, c[0x0][0x214], R0 ;  /* 0x000085002f047a24 */ /* 0x000fc400078e0200 */
[----:B------:R-:W-:Y:S01]  /*2360*/  IMAD R0, R14, c[0x0][0x218], RZ ;  /* 0x000086000e007a24 */ /* 0x000fe200078e02ff */
[----:B------:R-:W-:Y:S01]  /*2370*/  SHF.L.U64.HI R89, R41, 0x1, R30 ;  /* 0x0000000129597819 */ /* 0x000fe2000001021e */
[----:B------:R-:W-:Y:S02]  /*2380*/  IMAD.IADD R5, R9, 0x1, R4 ;  /* 0x0000000109057824 */ /* 0x000fe400078e0204 */
[C---:B------:R-:W-:Y:S01]  /*2390*/  IMAD.SHL.U32 R95, R40.reuse, 0x2, RZ ;  /* 0x00000002285f7824 */ /* 0x040fe200078e00ff */
[----:B------:R-:W-:Y:S01]  /*23a0*/  SHF.L.U64.HI R90, R40, 0x1, R29 ;  /* 0x00000001285a7819 */ /* 0x000fe2000001021d */
[----:B------:R-:W-:Y:S01]  /*23b0*/  IMAD R4, R25, c[0x0][0x21c], R0 ;  /* 0x0000870019047a24 */ /* 0x000fe200078e0200 */
[----:B------:R-:W-:Y:S01]  /*23c0*/  IADD3 R0, P0, R2, R8, RZ ;  /* 0x0000000802007210 */ /* 0x000fe20007f1e0ff */
[----:B------:R-:W-:Y:S03]  /*23d0*/  STL [R1+0xac], R5 ;  /* 0x0000ac0501007387 */ /* 0x000fe60000100800 */
[----:B------:R-:W-:Y:S01]  /*23e0*/  IADD3.X R3, R5, R3, R4, P0, !PT ;  /* 0x0000000305037210 */ /* 0x000fe200007fe404 */
[----:B------:R-:W-:Y:S01]  /*23f0*/  HMMA.16816.F32.BF16 R12, R168, R6, RZ ;  /* 0x00000006a80c723c */ /* 0x000fe200000418ff */
[C---:B------:R-:W-:Y:S01]  /*2400*/  LEA R2, P0, R0.reuse, c[0x0][0x1f8], 0x1 ;  /* 0x00007e0000027a11 */ /* 0x040fe200078008ff */
[----:B------:R-:W-:Y:S03]  /*2410*/  LDSM.16.M88.4 R24, [R252+0x800] ;  /* 0x00080000fc18783b */ /* 0x000fe60000000200 */
[----:B------:R-:W-:Y:S01]  /*2420*/  LEA.HI.X R3, R0, c[0x0][0x1fc], R3, 0x1, P0 ;  /* 0x00007f0000037a11 */ /* 0x000fe200000f0c03 */
[----:B------:R-:W2:Y:S04]  /*2430*/  SHFL.IDX PT, R4, R2, RZ, 0x181f ;  /* 0x00181fff02047589 */ /* 0x000ea800000e0000 */
[----:B------:R-:W3:Y:S04]  /*2440*/  SHFL.IDX PT, R5, R3, RZ, 0x181f ;  /* 0x00181fff03057589 */ /* 0x000ee800000e0000 */
[----:B------:R-:W4:Y:S04]  /*2450*/  SHFL.IDX PT, R2, R2, 0x1, 0x181f ;  /* 0x00381f0002027f89 */ /* 0x000f2800000e0000 */
[----:B------:R-:W4:Y:S01]  /*2460*/  SHFL.IDX PT, R3, R3, 0x1, 0x181f ;  /* 0x00381f0003037f89 */ /* 0x000f2200000e0000 */
[----:B-1----:R-:W-:Y:S01]  /*2470*/  HMMA.16816.F32.BF16 R80, R172, R20, R16 ;  /* 0x00000014ac50723c */ /* 0x002fe20000041810 */
[----:B------:R-:W-:Y:S01]  /*2480*/  ISETP.GE.AND P5, PT, R31, c[0x0][0x1d4], PT ;  /* 0x000075001f007a0c */ /* 0x000fe20003fa6270 */
[C---:B------:R-:W-:Y:S01]  /*2490*/  IMAD.SHL.U32 R96, R45.reuse, 0x2, RZ ;  /* 0x000000022d607824 */ /* 0x040fe200078e00ff */
[----:B------:R-:W1:Y:S01]  /*24a0*/  LDSM.16.M88.4 R32, [R135+0x800] ;  /* 0x000800008720783b */ /* 0x000e620000000200 */
[----:B------:R-:W-:-:S03]  /*24b0*/  SHF.L.U64.HI R91, R45, 0x1, R28 ;  /* 0x000000012d5b7819 */ /* 0x000fc6000001021c */
[----:B------:R-:W-:Y:S01]  /*24c0*/  LDSM.16.M88.4 R48, [R135+0x1000] ;  /* 0x001000008730783b */ /* 0x000fe20000000200 */
[----:B--2---:R-:W-:-:S03]  /*24d0*/  IADD3 R18, P1, R4, R93, RZ ;  /* 0x0000005d04127210 */ /* 0x004fc60007f3e0ff */
[----:B------:R-:W-:Y:S01]  /*24e0*/  LDSM.16.M88.4 R60, [R135+0x1800] ;  /* 0x00180000873c783b */ /* 0x000fe20000000200 */
[----:B------:R-:W-:Y:S01]  /*24f0*/  IADD3 R16, P0, R4, R94, RZ ;  /* 0x0000005e04107210 */ /* 0x000fe20007f1e0ff */
[----:B------:R-:W-:Y:S01]  /*2500*/  HMMA.16816.F32.BF16 R76, R172, R22, R12 ;  /* 0x00000016ac4c723c */ /* 0x000fe2000004180c */
[----:B---3--:R-:W-:-:S03]  /*2510*/  IMAD.X R19, R5, 0x1, R88, P1 ;  /* 0x0000000105137824 */ /* 0x008fc600008e0658 */
[--C-:B------:R-:W-:Y:S01]  /*2520*/  IMAD.X R17, R5, 0x1, R89.reuse, P0 ;  /* 0x0000000105117824 */ /* 0x100fe200000e0659 */
[----:B----4-:R-:W-:Y:S02]  /*2530*/  IADD3 R8, P1, R2, R94, RZ ;  /* 0x0000005e02087210 */ /* 0x010fe40007f3e0ff */
[----:B------:R-:W-:Y:S02]  /*2540*/  IADD3 R14, P3, R4, R95, RZ ;  /* 0x0000005f040e7210 */ /* 0x000fe40007f7e0ff */
[----:B------:R-:W-:Y:S01]  /*2550*/  IADD3 R12, P0, R2, R93, RZ ;  /* 0x0000005d020c7210 */ /* 0x000fe20007f1e0ff */
[----:B------:R-:W-:Y:S01]  /*2560*/  IMAD.X R9, R3, 0x1, R89, P1 ;  /* 0x0000000103097824 */ /* 0x000fe200008e0659 */
[----:B------:R-:W-:Y:S01]  /*2570*/  ISETP.GE.AND P1, PT, R40, c[0x0][0x1d4], PT ;  /* 0x0000750028007a0c */ /* 0x000fe20003f26270 */
[----:B------:R-:W-:Y:S01]  /*2580*/  IMAD.X R15, R5, 0x1, R90, P3 ;  /* 0x00000001050f7824 */ /* 0x000fe200018e065a */
[----:B------:R-:W-:Y:S01]  /*2590*/  ISETP.GE.AND P3, PT, R41, c[0x0][0x1d4], PT ;  /* 0x0000750029007a0c */ /* 0x000fe20003f66270 */
[----:B------:R-:W-:Y:S01]  /*25a0*/  IMAD.X R13, R3, 0x1, R88, P0 ;  /* 0x00000001030d7824 */ /* 0x000fe200000e0658 */
[----:B------:R-:W-:Y:S01]  /*25b0*/  IADD3 R6, P0, R2, R95, RZ ;  /* 0x0000005f02067210 */ /* 0x000fe20007f1e0ff */
[----:B------:R-:W2:Y:S01]  /*25c0*/  LDSM.16.M88.4 R40, [R252+0x1800] ;  /* 0x00180000fc28783b */ /* 0x000ea20000000200 */
[----:B------:R-:W-:-:S02]  /*25d0*/  ISETP.LT.OR P4, PT, R10, 0x1, P5 ;  /* 0x000000010a00780c */ /* 0x000fc40002f81670 */
[----:B------:R-:W-:Y:S01]  /*25e0*/  SEL R0, R46, 0xffffffc0, !P2 ;  /* 0xffffffc02e007807 */ /* 0x000fe20005000000 */
[----:B------:R-:W-:Y:S01]  /*25f0*/  IMAD.X R7, R3, 0x1, R90, P0 ;  /* 0x0000000103077824 */ /* 0x000fe200000e065a */
[----:B------:R-:W-:Y:S02]  /*2600*/  ISETP.LT.OR P0, PT, R10, 0x1, P3 ;  /* 0x000000010a00780c */ /* 0x000fe40001f01670 */
[----:B------:R-:W-:Y:S01]  /*2610*/  IADD3 R4, P2, R4, R96, RZ ;  /* 0x0000006004047210 */ /* 0x000fe20007f5e0ff */
[C---:B------:R-:W-:Y:S04]  /*2620*/  HMMA.16816.F32.BF16 R28, R168.reuse, R24, RZ ;  /* 0x00000018a81c723c */ /* 0x040fe800000418ff */
[----:B------:R-:W-:Y:S01]  /*2630*/  IMAD.X R5, R5, 0x1, R91, P2 ;  /* 0x0000000105057824 */ /* 0x000fe200010e065b */
[----:B------:R-:W-:Y:S01]  /*2640*/  ISETP.LT.OR P2, PT, R10, 0x1, P1 ;  /* 0x000000010a00780c */ /* 0x000fe20000f41670 */
[----:B------:R-:W-:Y:S01]  /*2650*/  @!PT LDS RZ, [RZ] ;  /* 0x00000000fffff984 */ /* 0x000fe20000000800 */
[----:B------:R-:W-:Y:S01]  /*2660*/  @!PT LDS RZ, [RZ] ;  /* 0x00000000fffff984 */ /* 0x000fe20000000800 */
[----:B------:R-:W-:Y:S01]  /*2670*/  @!PT LDS RZ, [RZ] ;  /* 0x00000000fffff984 */ /* 0x000fe20000000800 */
[----:B------:R3:W-:Y:S02]  /*2680*/  LDGSTS.E.BYPASS.LTC128B.128 [R44+0x100], [R18.64], !P4 ;  /* 0x00100000122c7fae */ /* 0x0007e4000e101d46 */
[----:B------:R-:W-:Y:S02]  /*2690*/  HMMA.16816.F32.BF16 R24, R168, R26, RZ ;  /* 0x0000001aa818723c */ /* 0x000fe400000418ff */
[----:B------:R3:W-:Y:S01]  /*26a0*/  LDGSTS.E.BYPASS.LTC128B.128 [R44+0x2100], [R16.64], !P0 ;  /* 0x02100000102c7fae */ /* 0x0007e2000c101d46 */
[----:B------:R-:W-:-:S02]  /*26b0*/  ISETP.GE.AND P0, PT, R45, c[0x0][0x1d4], PT ;  /* 0x000075002d007a0c */ /* 0x000fc40003f06270 */
[C---:B------:R-:W-:Y:S02]  /*26c0*/  ISETP.LT.OR P5, PT, R10.reuse, 0x21, P5 ;  /* 0x000000210a00780c */ /* 0x040fe40002fa1670 */
[C---:B------:R-:W-:Y:S02]  /*26d0*/  ISETP.LT.OR P4, PT, R10.reuse, 0x1, P0 ;  /* 0x000000010a00780c */ /* 0x040fe40000781670 */
[C---:B------:R-:W-:Y:S01]  /*26e0*/  ISETP.LT.OR P3, PT, R10.reuse, 0x21, P3 ;  /* 0x000000210a00780c */ /* 0x040fe20001f61670 */
[----:B------:R4:W-:Y:S01]  /*26f0*/  LDGSTS.E.BYPASS.LTC128B.128 [R44+0x4100], [R14.64], !P2 ;  /* 0x041000000e2c7fae */ /* 0x0009e2000d101d46 */
[C---:B------:R-:W-:Y:S02]  /*2700*/  ISETP.LT.OR P2, PT, R10.reuse, 0x21, P1 ;  /* 0x000000210a00780c */ /* 0x040fe40000f41670 */
[----:B------:R-:W-:Y:S02]  /*2710*/  ISETP.LT.OR P1, PT, R10, 0x21, P0 ;  /* 0x000000210a00780c */ /* 0x000fe40000721670 */
[----:B------:R-:W-:Y:S01]  /*2720*/  IADD3 R2, P0, R2, R96, RZ ;  /* 0x0000006002027210 */ /* 0x000fe20007f1e0ff */
[----:B------:R-:W-:-:S04]  /*2730*/  IMAD.IADD R104, R252, 0x1, R0 ;  /* 0x00000001fc687824 */ /* 0x000fc800078e0200 */
[----:B------:R-:W-:Y:S01]  /*2740*/  IMAD.X R3, R3, 0x1, R91, P0 ;  /* 0x0000000103037824 */ /* 0x000fe200000e065b */
[----:B------:R3:W-:Y:S01]  /*2750*/  LDGSTS.E.BYPASS.LTC128B.128 [R44+0x6100], [R4.64], !P4 ;  /* 0x06100000042c7fae */ /* 0x0007e2000e101d46 */
[----:B------:R-:W-:Y:S03]  /*2760*/  HMMA.16816.F32.BF16 R20, R168, R36, RZ ;  /* 0x00000024a814723c */ /* 0x000fe600000418ff */
[----:B------:R4:W-:Y:S04]  /*2770*/  LDGSTS.E.BYPASS.LTC128B.128 [R44+0x1100], [R12.64], !P5 ;  /* 0x011000000c2c7fae */ /* 0x0009e8000e901d46 */
[----:B------:R2:W-:Y:S01]  /*2780*/  LDGSTS.E.BYPASS.LTC128B.128 [R44+0x3100], [R8.64], !P3 ;  /* 0x03100000082c7fae */ /* 0x0005e2000d901d46 */
[C---:B-1----:R-:W-:Y:S03]  /*2790*/  HMMA.16816.F32.BF16 R64, R172.reuse, R34, R24 ;  /* 0x00000022ac40723c */ /* 0x042fe60000041818 */
[----:B------:R3:W-:Y:S04]  /*27a0*/  LDGSTS.E.BYPASS.LTC128B.128 [R44+0x5100], [R6.64], !P2 ;  /* 0x05100000062c7fae */ /* 0x0007e8000d101d46 */
[----:B------:R3:W-:Y:S04]  /*27b0*/  LDGSTS.E.BYPASS.LTC128B.128 [R44+0x7100], [R2.64], !P1 ;  /* 0x07100000022c7fae */ /* 0x0007e8000c901d46 */
[----:B------:R-:W1:Y:S01]  /*27c0*/  LDSM.16.M88.4 R24, [R104] ;  /* 0x000000006818783b */ /* 0x000e620000000200 */
[----:B------:R-:W-:Y:S03]  /*27d0*/  HMMA.16816.F32.BF16 R68, R172, R32, R28 ;  /* 0x00000020ac44723c */ /* 0x000fe6000004181c */
[----:B------:R-:W1:Y:S04]  /*27e0*/  LDSM.16.M88.4 R28, [R104+0x800] ;  /* 0x00080000681c783b */ /* 0x000e680000000200 */
[----:B------:R-:W-:Y:S01]  /*27f0*/  LDSM.16.M88.4 R52, [R104+0x1800] ;  /* 0x001800006834783b */ /* 0x000fe20000000200 */
[C---:B----4-:R-:W-:Y:S03]  /*2800*/  HMMA.16816.F32.BF16 R12, R168.reuse, R38, RZ ;  /* 0x00000026a80c723c */ /* 0x050fe600000418ff */
[----:B------:R-:W0:Y:S05]  /*2810*/  LDGDEPBAR ;  /* 0x00000000000079af */ /* 0x000e2a0000000000 */
[----:B--2---:R-:W-:Y:S01]  /*2820*/  HMMA.16816.F32.BF16 R8, R168, R40, RZ ;  /* 0x00000028a808723c */ /* 0x004fe200000418ff */
[----:B---3--:R-:W2:Y:S01]  /*2830*/  LDSM.16.M88.4 R44, [R104+0x1000] ;  /* 0x00100000682c783b */ /* 0x008ea20000000200 */
[----:B------:R-:W-:-:S06]  /*2840*/  IADD3 R2, R135, 0x6000, RZ ;  /* 0x0000600087027810 */ /* 0x000fcc0007ffe0ff */
[----:B------:R-:W-:Y:S01]  /*2850*/  HMMA.16816.F32.BF16 R16, R168, R42, RZ ;  /* 0x0000002aa810723c */ /* 0x000fe200000418ff */
[----:B------:R-:W-:-:S05]  /*2860*/  IMAD.IADD R0, R2, 0x1, R0 ;  /* 0x0000000102007824 */ /* 0x000fca00078e0200 */
[----:B------:R-:W-:Y:S02]  /*2870*/  LDSM.16.M88.4 R72, [R0+-0x5000] ;  /* 0xffb000000048783b */ /* 0x000fe40000000200 */
[C---:B------:R-:W-:Y:S02]  /*2880*/  HMMA.16816.F32.BF16 R4, R172.reuse, R50, R12 ;  /* 0x00000032ac04723c */ /* 0x040fe4000004180c */
[----:B------:R-:W-:Y:S06]  /*2890*/  LDSM.16.M88.4 R84, [R0+-0x4800] ;  /* 0xffb800000054783b */ /* 0x000fec0000000200 */
[C---:B------:R-:W-:Y:S01]  /*28a0*/  HMMA.16816.F32.BF16 R56, R172.reuse, R48, R20 ;  /* 0x00000030ac38723c */ /* 0x040fe20000041814 */
[----:B------:R-:W-:Y:S07]  /*28b0*/  LDSM.16.M88.4 R48, [R0+-0x5800] ;  /* 0xffa800000030783b */ /* 0x000fee0000000200 */
[C---:B------:R-:W-:Y:S01]  /*28c0*/  HMMA.16816.F32.BF16 R12, R172.reuse, R60, R8 ;  /* 0x0000003cac0c723c */ /* 0x040fe20000041808 */
[----:B------:R-:W3:Y:S07]  /*28d0*/  LDSM.16.M88.4 R8, [R0+-0x6000] ;  /* 0xffa000000008783b */ /* 0x000eee0000000200 */
[----:B------:R-:W-:Y:S01]  /*28e0*/  HMMA.16816.F32.BF16 R16, R172, R62, R16 ;  /* 0x0000003eac10723c */ /* 0x000fe20000041810 */
[----:B------:R-:W-:Y:S07]  /*28f0*/  LDSM.16.M88.4 R60, [R252+0x3000] ;  /* 0x00300000fc3c783b */ /* 0x000fee0000000200 */
[C---:B-1----:R-:W-:Y:S01]  /*2900*/  HMMA.16816.F32.BF16 R20, R192.reuse, R24, R80 ;  /* 0x00000018c014723c */ /* 0x042fe20000041850 */
[----:B------:R-:W-:Y:S07]  /*2910*/  LDSM.16.M88.4 R80, [R0+-0x2800] ;  /* 0xffd800000050783b */ /* 0x000fee0000000200 */
[C---:B------:R-:W-:Y:S01]  /*2920*/  HMMA.16816.F32.BF16 R24, R192.reuse, R26, R76 ;  /* 0x0000001ac018723c */ /* 0x040fe2000004184c */
[----:B------:R-:W-:Y:S07]  /*2930*/  LDSM.16.M88.4 R76, [R135+0x3800] ;  /* 0x00380000874c783b */ /* 0x000fee0000000200 */
[C---:B------:R-:W-:Y:S01]  /*2940*/  HMMA.16816.F32.BF16 R32, R192.reuse, R28, R68 ;  /* 0x0000001cc020723c */ /* 0x040fe20000041844 */
[----:B------:R-:W-:Y:S07]  /*2950*/  LDSM.16.M88.4 R68, [R252+0x3800] ;  /* 0x00380000fc44783b */ /* 0x000fee0000000200 */
[C---:B------:R-:W-:Y:S01]  /*2960*/  HMMA.16816.F32.BF16 R36, R192.reuse, R30, R64 ;  /* 0x0000001ec024723c */ /* 0x040fe20000041840 */
[----:B------:R-:W-:Y:S04]  /*2970*/  LDSM.16.M88.4 R28, [R135+0x2000] ;  /* 0x00200000871c783b */ /* 0x000fe80000000200 */
[----:B------:R-:W-:Y:S03]  /*2980*/  LDSM.16.M88.4 R64, [R104+0x3000] ;  /* 0x003000006840783b */ /* 0x000fe60000000200 */
[C---:B--2---:R-:W-:Y:S01]  /*2990*/  HMMA.16816.F32.BF16 R40, R192.reuse, R44, R56 ;  /* 0x0000002cc028723c */ /* 0x044fe20000041838 */
[----:B------:R-:W-:Y:S07]  /*29a0*/  LDSM.16.M88.4 R56, [R252+0x2800] ;  /* 0x00280000fc38783b */ /* 0x000fee0000000200 */
[C---:B------:R-:W-:Y:S01]  /*29b0*/  HMMA.16816.F32.BF16 R4, R192.reuse, R46, R4 ;  /* 0x0000002ec004723c */ /* 0x040fe20000041804 */
[----:B------:R-:W1:Y:S07]  /*29c0*/  LDSM.16.M88.4 R44, [R252+0x2000] ;  /* 0x00200000fc2c783b */ /* 0x000e6e0000000200 */
[C---:B------:R-:W-:Y:S08]  /*29d0*/  HMMA.16816.F32.BF16 R12, R192.reuse, R52, R12 ;  /* 0x00000034c00c723c */ /* 0x040ff0000004180c */
[----:B------:R-:W-:Y:S01]  /*29e0*/  HMMA.16816.F32.BF16 R16, R192, R54, R16 ;  /* 0x00000036c010723c */ /* 0x000fe20000041810 */
[----:B------:R-:W-:Y:S07]  /*29f0*/  LDSM.16.M88.4 R52, [R135+0x3000] ;  /* 0x003000008734783b */ /* 0x000fee0000000200 */
[C---:B---3--:R-:W-:Y:S08]  /*2a00*/  HMMA.16816.F32.BF16 R20, R196.reuse, R8, R20 ;  /* 0x00000008c414723c */ /* 0x048ff00000041814 */
[C---:B------:R-:W-:Y:S08]  /*2a10*/  HMMA.16816.F32.BF16 R24, R196.reuse, R10, R24 ;  /* 0x0000000ac418723c */ /* 0x040ff00000041818 */
[C---:B------:R-:W-:Y:S08]  /*2a20*/  HMMA.16816.F32.BF16 R32, R196.reuse, R48, R32 ;  /* 0x00000030c420723c */ /* 0x040ff00000041820 */
[C---:B------:R-:W-:Y:S01]  /*2a30*/  HMMA.16816.F32.BF16 R36, R196.reuse, R50, R36 ;  /* 0x00000032c424723c */ /* 0x040fe20000041824 */
[----:B------:R-:W2:Y:S07]  /*2a40*/  LDSM.16.M88.4 R48, [R135+0x2800] ;  /* 0x002800008730783b */ /* 0x000eae0000000200 */
[C---:B------:R-:W-:Y:S08]  /*2a50*/  HMMA.16816.F32.BF16 R40, R196.reuse, R72, R40 ;  /* 0x00000048c428723c */ /* 0x040ff00000041828 */
[C---:B------:R-:W-:Y:S01]  /*2a60*/  HMMA.16816.F32.BF16 R8, R196.reuse, R74, R4 ;  /* 0x0000004ac408723c */ /* 0x040fe20000041804 */
[----:B------:R-:W-:Y:S07]  /*2a70*/  LDSM.16.M88.4 R72, [R104+0x3800] ;  /* 0x003800006848783b */ /* 0x000fee0000000200 */
[C---:B------:R-:W-:Y:S08]  /*2a80*/  HMMA.16816.F32.BF16 R4, R196.reuse, R84, R12 ;  /* 0x00000054c404723c */ /* 0x040ff0000004180c */
[----:B------:R-:W-:Y:S08]  /*2a90*/  HMMA.16816.F32.BF16 R16, R196, R86, R16 ;  /* 0x00000056c410723c */ /* 0x000ff00000041810 */
[C---:B-1----:R-:W-:Y:S08]  /*2aa0*/  HMMA.16816.F32.BF16 R20, R200.reuse, R44, R20 ;  /* 0x0000002cc814723c */ /* 0x042ff00000041814 */
[C---:B------:R-:W-:Y:S01]  /*2ab0*/  HMMA.16816.F32.BF16 R24, R200.reuse, R46, R24 ;  /* 0x0000002ec818723c */ /* 0x040fe20000041818 */
[----:B------:R-:W1:Y:S07]  /*2ac0*/  LDSM.16.M88.4 R44, [R104+0x2000] ;  /* 0x00200000682c783b */ /* 0x000e6e0000000200 */
[C---:B------:R-:W-:Y:S08]  /*2ad0*/  HMMA.16816.F32.BF16 R32, R200.reuse, R56, R32 ;  /* 0x00000038c820723c */ /* 0x040ff00000041820 */
[C---:B------:R-:W-:Y:S01]  /*2ae0*/  HMMA.16816.F32.BF16 R36, R200.reuse, R58, R36 ;  /* 0x0000003ac824723c */ /* 0x040fe20000041824 */
[----:B------:R-:W3:Y:S07]  /*2af0*/  LDSM.16.M88.4 R56, [R104+0x2800] ;  /* 0x002800006838783b */ /* 0x000eee0000000200 */
[C---:B------:R-:W-:Y:S08]  /*2b00*/  HMMA.16816.F32.BF16 R40, R200.reuse, R60, R40 ;  /* 0x0000003cc828723c */ /* 0x040ff00000041828 */
[C---:B------:R-:W-:Y:S01]  /*2b10*/  HMMA.16816.F32.BF16 R12, R200.reuse, R62, R8 ;  /* 0x0000003ec80c723c */ /* 0x040fe20000041808 */
[----:B------:R-:W-:Y:S07]  /*2b20*/  LDSM.16.M88.4 R60, [R0+-0x3000] ;  /* 0xffd00000003c783b */ /* 0x000fee0000000200 */
[C---:B------:R-:W-:Y:S08]  /*2b30*/  HMMA.16816.F32.BF16 R8, R200.reuse, R68, R4 ;  /* 0x00000044c808723c */ /* 0x040ff00000041804 */
[----:B------:R-:W-:Y:S01]  /*2b40*/  HMMA.16816.F32.BF16 R4, R200, R70, R16 ;  /* 0x00000046c804723c */ /* 0x000fe20000041810 */
[----:B------:R-:W-:Y:S07]  /*2b50*/  LDSM.16.M88.4 R68, [R252+0x5000] ;  /* 0x00500000fc44783b */ /* 0x000fee0000000200 */
[C---:B------:R-:W-:Y:S08]  /*2b60*/  HMMA.16816.F32.BF16 R20, R204.reuse, R28, R20 ;  /* 0x0000001ccc14723c */ /* 0x040ff00000041814 */
[C---:B------:R-:W-:Y:S01]  /*2b70*/  HMMA.16816.F32.BF16 R24, R204.reuse, R30, R24 ;  /* 0x0000001ecc18723c */ /* 0x040fe20000041818 */
[----:B------:R-:W4:Y:S07]  /*2b80*/  LDSM.16.M88.4 R28, [R0+-0x4000] ;  /* 0xffc00000001c783b */ /* 0x000f2e0000000200 */
[C---:B--2---:R-:W-:Y:S08]  /*2b90*/  HMMA.16816.F32.BF16 R32, R204.reuse, R48, R32 ;  /* 0x00000030cc20723c */ /* 0x044ff00000041820 */
[C---:B------:R-:W-:Y:S01]  /*2ba0*/  HMMA.16816.F32.BF16 R36, R204.reuse, R50, R36 ;  /* 0x00000032cc24723c */ /* 0x040fe20000041824 */
[----:B------:R-:W-:Y:S07]  /*2bb0*/  LDSM.16.M88.4 R48, [R252+0x4000] ;  /* 0x00400000fc30783b */ /* 0x000fee0000000200 */
[C---:B------:R-:W-:Y:S08]  /*2bc0*/  HMMA.16816.F32.BF16 R40, R204.reuse, R52, R40 ;  /* 0x00000034cc28723c */ /* 0x040ff00000041828 */
[C---:B------:R-:W-:Y:S01]  /*2bd0*/  HMMA.16816.F32.BF16 R16, R204.reuse, R54, R12 ;  /* 0x00000036cc10723c */ /* 0x040fe2000004180c */
[----:B------:R-:W2:Y:S07]  /*2be0*/  LDSM.16.M88.4 R52, [R0+-0x3800] ;  /* 0xffc800000034783b */ /* 0x000eae0000000200 */
[C---:B------:R-:W-:Y:S08]  /*2bf0*/  HMMA.16816.F32.BF16 R8, R204.reuse, R76, R8 ;  /* 0x0000004ccc08723c */ /* 0x040ff00000041808 */
[----:B------:R-:W-:Y:S01]  /*2c00*/  HMMA.16816.F32.BF16 R4, R204, R78, R4 ;  /* 0x0000004ecc04723c */ /* 0x000fe20000041804 */
[----:B------:R-:W-:Y:S07]  /*2c10*/  LDSM.16.M88.4 R76, [R252+0x5800] ;  /* 0x00580000fc4c783b */ /* 0x000fee0000000200 */
[C---:B-1----:R-:W-:Y:S08]  /*2c20*/  HMMA.16816.F32.BF16 R12, R208.reuse, R44, R20 ;  /* 0x0000002cd00c723c */ /* 0x042ff00000041814 */
[C---:B------:R-:W-:Y:S01]  /*2c30*/  HMMA.16816.F32.BF16 R24, R208.reuse, R46, R24 ;  /* 0x0000002ed018723c */ /* 0x040fe20000041818 */
[----:B------:R-:W-:Y:S07]  /*2c40*/  LDSM.16.M88.4 R44, [R135+0x4000] ;  /* 0x00400000872c783b */ /* 0x000fee0000000200 */
[C---:B---3--:R-:W-:Y:S08]  /*2c50*/  HMMA.16816.F32.BF16 R32, R208.reuse, R56, R32 ;  /* 0x00000038d020723c */ /* 0x048ff00000041820 */
[C---:B------:R-:W-:Y:S01]  /*2c60*/  HMMA.16816.F32.BF16 R36, R208.reuse, R58, R36 ;  /* 0x0000003ad024723c */ /* 0x040fe20000041824 */
[----:B------:R-:W1:Y:S07]  /*2c70*/  LDSM.16.M88.4 R56, [R252+0x4800] ;  /* 0x00480000fc38783b */ /* 0x000e6e0000000200 */
[C---:B------:R-:W-:Y:S08]  /*2c80*/  HMMA.16816.F32.BF16 R8, R208.reuse, R72, R8 ;  /* 0x00000048d008723c */ /* 0x040ff00000041808 */
[C---:B------:R-:W-:Y:S01]  /*2c90*/  HMMA.16816.F32.BF16 R4, R208.reuse, R74, R4 ;  /* 0x0000004ad004723c */ /* 0x040fe20000041804 */
[----:B------:R-:W-:Y:S07]  /*2ca0*/  LDSM.16.M88.4 R72, [R135+0x5800] ;  /* 0x005800008748783b */ /* 0x000fee0000000200 */
[----:B------:R-:W-:Y:S08]  /*2cb0*/  HMMA.16816.F32.BF16 R40, R208, R64, R40 ;  /* 0x00000040d028723c */ /* 0x000ff00000041828 */
[----:B----4-:R-:W-:Y:S08]  /*2cc0*/  HMMA.16816.F32.BF16 R12, R212, R28, R12 ;  /* 0x0000001cd40c723c */ /* 0x010ff0000004180c */
[----:B------:R-:W-:Y:S01]  /*2cd0*/  HMMA.16816.F32.BF16 R20, R208, R66, R16 ;  /* 0x00000042d014723c */ /* 0x000fe20000041810 */
[----:B------:R-:W-:Y:S07]  /*2ce0*/  LDSM.16.M88.4 R64, [R135+0x5000] ;  /* 0x005000008740783b */ /* 0x000fee0000000200 */
[C---:B------:R-:W-:Y:S08]  /*2cf0*/  HMMA.16816.F32.BF16 R16, R212.reuse, R30, R24 ;  /* 0x0000001ed410723c */ /* 0x040ff00000041818 */
[C---:B--2---:R-:W-:Y:S08]  /*2d00*/  HMMA.16816.F32.BF16 R32, R212.reuse, R52, R32 ;  /* 0x00000034d420723c */ /* 0x044ff00000041820 */
[C---:B------:R-:W-:Y:S01]  /*2d10*/  HMMA.16816.F32.BF16 R36, R212.reuse, R54, R36 ;  /* 0x00000036d424723c */ /* 0x040fe20000041824 */
[----:B------:R-:W2:Y:S07]  /*2d20*/  LDSM.16.M88.4 R52, [R135+0x4800] ;  /* 0x004800008734783b */ /* 0x000eae0000000200 */
[C---:B------:R-:W-:Y:S08]  /*2d30*/  HMMA.16816.F32.BF16 R24, R212.reuse, R80, R8 ;  /* 0x00000050d418723c */ /* 0x040ff00000041808 */
[C---:B------:R-:W-:Y:S08]  /*2d40*/  HMMA.16816.F32.BF16 R8, R212.reuse, R82, R4 ;  /* 0x00000052d408723c */ /* 0x040ff00000041804 */
[----:B------:R-:W-:Y:S08]  /*2d50*/  HMMA.16816.F32.BF16 R40, R212, R60, R40 ;  /* 0x0000003cd428723c */ /* 0x000ff00000041828 */
[----:B------:R-:W-:Y:S08]  /*2d60*/  HMMA.16816.F32.BF16 R4, R216, R48, R12 ;  /* 0x00000030d804723c */ /* 0x000ff0000004180c */
[----:B------:R-:W-:Y:S01]  /*2d70*/  HMMA.16816.F32.BF16 R28, R212, R62, R20 ;  /* 0x0000003ed41c723c */ /* 0x000fe20000041814 */
[----:B------:R-:W-:Y:S07]  /*2d80*/  LDSM.16.M88.4 R60, [R104+0x4800] ;  /* 0x00480000683c783b */ /* 0x000fee0000000200 */
[C---:B------:R-:W-:Y:S01]  /*2d90*/  HMMA.16816.F32.BF16 R16, R216.reuse, R50, R16 ;  /* 0x00000032d810723c */ /* 0x040fe20000041810 */
[----:B------:R-:W-:Y:S07]  /*2da0*/  LDSM.16.M88.4 R48, [R104+0x5800] ;  /* 0x005800006830783b */ /* 0x000fee0000000200 */
[C---:B-1----:R-:W-:Y:S08]  /*2db0*/  HMMA.16816.F32.BF16 R20, R216.reuse, R56, R32 ;  /* 0x00000038d814723c */ /* 0x042ff00000041820 */
[C---:B------:R-:W-:Y:S01]  /*2dc0*/  HMMA.16816.F32.BF16 R36, R216.reuse, R58, R36 ;  /* 0x0000003ad824723c */ /* 0x040fe20000041824 */
[----:B------:R-:W1:Y:S07]  /*2dd0*/  LDSM.16.M88.4 R56, [R104+0x4000] ;  /* 0x004000006838783b */ /* 0x000e6e0000000200 */
[C---:B------:R-:W-:Y:S08]  /*2de0*/  HMMA.16816.F32.BF16 R12, R216.reuse, R78, R8 ;  /* 0x0000004ed80c723c */ /* 0x040ff00000041808 */
[----:B------:R-:W-:Y:S08]  /*2df0*/  HMMA.16816.F32.BF16 R40, R216, R68, R40 ;  /* 0x00000044d828723c */ /* 0x000ff00000041828 */
[C---:B------:R-:W-:Y:S08]  /*2e00*/  HMMA.16816.F32.BF16 R8, R220.reuse, R44, R4 ;  /* 0x0000002cdc08723c */ /* 0x040ff00000041804 */
[C---:B------:R-:W-:Y:S01]  /*2e10*/  HMMA.16816.F32.BF16 R4, R220.reuse, R46, R16 ;  /* 0x0000002edc04723c */ /* 0x040fe20000041810 */
[----:B------:R-:W-:Y:S07]  /*2e20*/  LDSM.16.M88.4 R44, [R0+-0x1800] ;  /* 0xffe80000002c783b */ /* 0x000fee0000000200 */
[----:B--2---:R-:W-:Y:S01]  /*2e30*/  HMMA.16816.F32.BF16 R16, R220, R52, R20 ;  /* 0x00000034dc10723c */ /* 0x004fe20000041814 */
[----:B------:R-:W2:Y:S07]  /*2e40*/  LDSM.16.M88.4 R20, [R104+0x5000] ;  /* 0x005000006814783b */ /* 0x000eae0000000200 */
[C---:B------:R-:W-:Y:S08]  /*2e50*/  HMMA.16816.F32.BF16 R32, R216.reuse, R70, R28 ;  /* 0x00000046d820723c */ /* 0x040ff0000004181c */
[----:B------:R-:W-:Y:S08]  /*2e60*/  HMMA.16816.F32.BF16 R28, R216, R76, R24 ;  /* 0x0000004cd81c723c */ /* 0x000ff00000041818 */
[C---:B------:R-:W-:Y:S08]  /*2e70*/  HMMA.16816.F32.BF16 R24, R220.reuse, R54, R36 ;  /* 0x00000036dc18723c */ /* 0x040ff00000041824 */
[C---:B------:R-:W-:Y:S08]  /*2e80*/  HMMA.16816.F32.BF16 R52, R220.reuse, R74, R12 ;  /* 0x0000004adc34723c */ /* 0x040ff0000004180c */
[----:B------:R-:W-:Y:S08]  /*2e90*/  HMMA.16816.F32.BF16 R36, R220, R64, R40 ;  /* 0x00000040dc24723c */ /* 0x000ff00000041828 */
[----:B-1----:R-:W-:Y:S01]  /*2ea0*/  HMMA.16816.F32.BF16 R12, R224, R56, R8 ;  /* 0x00000038e00c723c */ /* 0x002fe20000041808 */
[----:B------:R-:W1:Y:S07]  /*2eb0*/  LDSM.16.M88.4 R8, [R0+-0x2000] ;  /* 0xffe000000008783b */ /* 0x000e6e0000000200 */
[C---:B------:R-:W-:Y:S01]  /*2ec0*/  HMMA.16816.F32.BF16 R32, R220.reuse, R66, R32 ;  /* 0x00000042dc20723c */ /* 0x040fe20000041820 */
[----:B------:R-:W-:Y:S07]  /*2ed0*/  LDSM.16.M88.4 R64, [R0+-0x800] ;  /* 0xfff800000040783b */ /* 0x000fee0000000200 */
[----:B------:R-:W-:Y:S08]  /*2ee0*/  HMMA.16816.F32.BF16 R40, R220, R72, R28 ;  /* 0x00000048dc28723c */ /* 0x000ff0000004181c */
[C---:B------:R-:W-:Y:S08]  /*2ef0*/  HMMA.16816.F32.BF16 R16, R224.reuse, R60, R16 ;  /* 0x0000003ce010723c */ /* 0x040ff00000041810 */
[C---:B--2---:R-:W-:Y:S01]  /*2f00*/  HMMA.16816.F32.BF16 R28, R224.reuse, R20, R36 ;  /* 0x00000014e01c723c */ /* 0x044fe20000041824 */
[----:B------:R-:W2:Y:S07]  /*2f10*/  LDSM.16.M88.4 R36, [R252+0x6000] ;  /* 0x00600000fc24783b */ /* 0x000eae0000000200 */
[----:B------:R-:W-:Y:S01]  /*2f20*/  HMMA.16816.F32.BF16 R4, R224, R58, R4 ;  /* 0x0000003ae004723c */ /* 0x000fe20000041804 */
[----:B------:R-:W3:Y:S07]  /*2f30*/  LDSM.16.M88.4 R56, [R0+-0x1000] ;  /* 0xfff000000038783b */ /* 0x000eee0000000200 */
[----:B-1----:R-:W-:Y:S08]  /*2f40*/  HMMA.16816.F32.BF16 R12, R228, R8, R12 ;  /* 0x00000008e40c723c */ /* 0x002ff0000004180c */
[----:B------:R-:W-:Y:S08]  /*2f50*/  HMMA.16816.F32.BF16 R32, R224, R22, R32 ;  /* 0x00000016e020723c */ /* 0x000ff00000041820 */
[C---:B------:R-:W-:Y:S01]  /*2f60*/  HMMA.16816.F32.BF16 R20, R228.reuse, R44, R16 ;  /* 0x0000002ce414723c */ /* 0x040fe20000041810 */
[----:B------:R-:W1:Y:S07]  /*2f70*/  LDSM.16.M88.4 R16, [R135+0x6000] ;  /* 0x006000008710783b */ /* 0x000e6e0000000200 */
[----:B------:R-:W-:Y:S08]  /*2f80*/  HMMA.16816.F32.BF16 R4, R228, R10, R4 ;  /* 0x0000000ae404723c */ /* 0x000ff00000041804 */
[----:B--2---:R-:W-:Y:S08]  /*2f90*/  HMMA.16816.F32.BF16 R8, R232, R36, R12 ;  /* 0x00000024e808723c */ /* 0x004ff0000004180c */
[C---:B------:R-:W-:Y:S01]  /*2fa0*/  HMMA.16816.F32.BF16 R24, R224.reuse, R62, R24 ;  /* 0x0000003ee018723c */ /* 0x040fe20000041818 */
[----:B------:R-:W-:Y:S07]  /*2fb0*/  LDSM.16.M88.4 R60, [R252+0x7800] ;  /* 0x00780000fc3c783b */ /* 0x000fee0000000200 */
[----:B------:R-:W-:Y:S08]  /*2fc0*/  HMMA.16816.F32.BF16 R72, R224, R50, R52 ;  /* 0x00000032e048723c */ /* 0x000ff00000041834 */
[C---:B---3--:R-:W-:Y:S01]  /*2fd0*/  HMMA.16816.F32.BF16 R52, R228.reuse, R56, R28 ;  /* 0x00000038e434723c */ /* 0x048fe2000004181c */
[----:B------:R-:W-:Y:S07]  /*2fe0*/  LDSM.16.M88.4 R28, [R252+0x6800] ;  /* 0x00680000fc1c783b */ /* 0x000fee0000000200 */
[----:B------:R-:W-:Y:S01]  /*2ff0*/  HMMA.16816.F32.BF16 R56, R228, R58, R32 ;  /* 0x0000003ae438723c */ /* 0x000fe20000041820 */
[----:B------:R-:W2:Y:S07]  /*3000*/  LDSM.16.M88.4 R32, [R104+0x6000] ;  /* 0x006000006820783b */ /* 0x000eae0000000200 */
[----:B------:R-:W-:Y:S01]  /*3010*/  HMMA.16816.F32.BF16 R4, R232, R38, R4 ;  /* 0x00000026e804723c */ /* 0x000fe20000041804 */
[----:B------:R-:W3:Y:S07]  /*3020*/  LDSM.16.M88.4 R36, [R0] ;  /* 0x000000000024783b */ /* 0x000eee0000000200 */
[----:B-1----:R-:W-:Y:S08]  /*3030*/  HMMA.16816.F32.BF16 R8, R236, R16, R8 ;  /* 0x00000010ec08723c */ /* 0x002ff00000041808 */
[----:B------:R-:W-:Y:S08]  /*3040*/  HMMA.16816.F32.BF16 R40, R224, R48, R40 ;  /* 0x00000030e028723c */ /* 0x000ff00000041828 */
[----:B------:R-:W-:Y:S01]  /*3050*/  HMMA.16816.F32.BF16 R48, R228, R46, R24 ;  /* 0x0000002ee430723c */ /* 0x000fe20000041818 */
[----:B------:R-:W1:Y:S04]  /*3060*/  LDSM.16.M88.4 R44, [R135+0x6800] ;  /* 0x00680000872c783b */ /* 0x000e680000000200 */
[----:B------:R-:W4:Y:S03]  /*3070*/  LDSM.16.M88.4 R24, [R252+0x7000] ;  /* 0x00700000fc18783b */ /* 0x000f260000000200 */
[----:B------:R-:W-:Y:S08]  /*3080*/  HMMA.16816.F32.BF16 R4, R236, R18, R4 ;  /* 0x00000012ec04723c */ /* 0x000ff00000041804 */
[----:B--2---:R-:W-:Y:S08]  /*3090*/  HMMA.16816.F32.BF16 R8, R240, R32, R8 ;  /* 0x00000020f008723c */ /* 0x004ff00000041808 */
[C---:B------:R-:W-:Y:S08]  /*30a0*/  HMMA.16816.F32.BF16 R12, R232.reuse, R28, R20 ;  /* 0x0000001ce80c723c */ /* 0x040ff00000041814 */
[----:B------:R-:W-:Y:S01]  /*30b0*/  HMMA.16816.F32.BF16 R20, R232, R30, R48 ;  /* 0x0000001ee814723c */ /* 0x000fe20000041830 */
[----:B------:R-:W2:Y:S07]  /*30c0*/  LDSM.16.M88.4 R48, [R135+0x7000] ;  /* 0x007000008730783b */ /* 0x000eae0000000200 */
[----:B------:R-:W-:Y:S08]  /*30d0*/  HMMA.16816.F32.BF16 R4, R240, R34, R4 ;  /* 0x00000022f004723c */ /* 0x000ff00000041804 */
[----:B------:R-:W-:Y:S01]  /*30e0*/  HMMA.16816.F32.BF16 R68, R228, R64, R40 ;  /* 0x00000040e444723c */ /* 0x000fe20000041828 */
[----:B------:R-:W2:Y:S07]  /*30f0*/  LDSM.16.M88.4 R40, [R104+0x6800] ;  /* 0x006800006828783b */ /* 0x000eae0000000200 */
[----:B---3--:R-:W-:Y:S08]  /*3100*/  HMMA.16816.F32.BF16 R28, R244, R36, R8 ;  /* 0x00000024f41c723c */ /* 0x008ff00000041808 */
[----:B-1----:R-:W-:Y:S08]  /*3110*/  HMMA.16816.F32.BF16 R16, R236, R44, R12 ;  /* 0x0000002cec10723c */ /* 0x002ff0000004180c */
[----:B----4-:R-:W-:Y:S01]  /*3120*/  HMMA.16816.F32.BF16 R8, R232, R24, R52 ;  /* 0x00000018e808723c */ /* 0x010fe20000041834 */
[----:B------:R-:W-:Y:S07]  /*3130*/  LDSM.16.M88.4 R52, [R0+0x800] ;  /* 0x000800000034783b */ /* 0x000fee0000000200 */
[----:B------:R-:W-:Y:S01]  /*3140*/  HMMA.16816.F32.BF16 R12, R236, R46, R20 ;  /* 0x0000002eec0c723c */ /* 0x000fe20000041814 */
[----:B------:R-:W-:Y:S07]  /*3150*/  LDSM.16.M88.4 R44, [R135+0x7800] ;  /* 0x00780000872c783b */ /* 0x000fee0000000200 */
[----:B------:R-:W-:Y:S08]  /*3160*/  HMMA.16816.F32.BF16 R32, R232, R26, R56 ;  /* 0x0000001ae820723c */ /* 0x000ff00000041838 */
[----:B------:R-:W-:Y:S01]  /*3170*/  HMMA.16816.F32.BF16 R24, R244, R38, R4 ;  /* 0x00000026f418723c */ /* 0x000fe20000041804 */
[----:B------:R-:W1:Y:S07]  /*3180*/  LDSM.16.M88.4 R36, [R104+0x7000] ;  /* 0x007000006824783b */ /* 0x000e6e0000000200 */
[----:B--2---:R-:W-:Y:S08]  /*3190*/  HMMA.16816.F32.BF16 R8, R236, R48, R8 ;  /* 0x00000030ec08723c */ /* 0x004ff00000041808 */
[----:B------:R-:W-:Y:S08]  /*31a0*/  HMMA.16816.F32.BF16 R4, R240, R42, R12 ;  /* 0x0000002af004723c */ /* 0x000ff0000004180c */
[----:B------:R-:W-:Y:S08]  /*31b0*/  HMMA.16816.F32.BF16 R64, R228, R66, R72 ;  /* 0x00000042e440723c */ /* 0x000ff00000041848 */
[----:B------:R-:W-:Y:S01]  /*31c0*/  HMMA.16816.F32.BF16 R16, R240, R40, R16 ;  /* 0x00000028f010723c */ /* 0x000fe20000041810 */
[----:B------:R-:W-:Y:S01]  /*31d0*/  FMUL.FTZ R28, R28, c[0x0][0x320] ;  /* 0x0000c8001c1c7a20 */ /* 0x000fe20000410000 */
[----:B------:R-:W-:Y:S01]  /*31e0*/  LDSM.16.M88.4 R40, [R0+0x1000] ;  /* 0x001000000028783b */ /* 0x000fe20000000200 */
[----:B------:R-:W-:-:S02]  /*31f0*/  FMUL.FTZ R29, R29, c[0x0][0x320] ;  /* 0x0000c8001d1d7a20 */ /* 0x000fc40000410000 */
[----:B------:R-:W-:-:S03]  /*3200*/  FMUL.FTZ R30, R30, c[0x0][0x320] ;  /* 0x0000c8001e1e7a20 */ /* 0x000fc60000410000 */
[----:B-1----:R-:W-:Y:S01]  /*3210*/  HMMA.16816.F32.BF16 R12, R240, R36, R8 ;  /* 0x00000024f00c723c */ /* 0x002fe20000041808 */
[----:B------:R-:W-:-:S07]  /*3220*/  FMUL.FTZ R31, R31, c[0x0][0x320] ;  /* 0x0000c8001f1f7a20 */ /* 0x000fce0000410000 */
[----:B------:R-:W-:Y:S01]  /*3230*/  HMMA.16816.F32.BF16 R8, R244, R54, R4 ;  /* 0x00000036f408723c */ /* 0x000fe20000041804 */
[----:B------:R-:W1:Y:S07]  /*3240*/  MUFU.TANH R72, R28 ;  /* 0x0000001c00487308 */ /* 0x000e6e0000002400 */
[C---:B------:R-:W-:Y:S01]  /*3250*/  HMMA.16816.F32.BF16 R56, R232.reuse, R60, R68 ;  /* 0x0000003ce838723c */ /* 0x040fe20000041844 */
[----:B------:R-:W2:Y:S07]  /*3260*/  MUFU.TANH R60, R29 ;  /* 0x0000001d003c7308 */ /* 0x000eae0000002400 */
[----:B------:R-:W-:Y:S01]  /*3270*/  HMMA.16816.F32.BF16 R4, R232, R62, R64 ;  /* 0x0000003ee804723c */ /* 0x000fe20000041840 */
[----:B------:R-:W3:Y:S08]  /*3280*/  MUFU.TANH R68, R30 ;  /* 0x0000001e00447308 */ /* 0x000ef00000002400 */
[----:B------:R4:W1:Y:S01]  /*3290*/  MUFU.TANH R61, R31 ;  /* 0x0000001f003d7308 */ /* 0x0008620000002400 */
[----:B------:R-:W-:Y:S08]  /*32a0*/  HMMA.16816.F32.BF16 R20, R244, R52, R16 ;  /* 0x00000034f414723c */ /* 0x000ff00000041810 */
[----:B----4-:R-:W-:Y:S01]  /*32b0*/  HMMA.16816.F32.BF16 R28, R236, R50, R32 ;  /* 0x00000032ec1c723c */ /* 0x010fe20000041820 */
[----:B------:R-:W4:Y:S01]  /*32c0*/  LDSM.16.M88.4 R32, [R104+0x7800] ;  /* 0x007800006820783b */ /* 0x000f220000000200 */
[----:B------:R-:W-:-:S02]  /*32d0*/  FMUL.FTZ R24, R24, c[0x0][0x320] ;  /* 0x0000c80018187a20 */ /* 0x000fc40000410000 */
[----:B------:R-:W-:Y:S02]  /*32e0*/  FMUL.FTZ R25, R25, c[0x0][0x320] ;  /* 0x0000c80019197a20 */ /* 0x000fe40000410000 */
[----:B------:R-:W-:Y:S02]  /*32f0*/  FMUL.FTZ R26, R26, c[0x0][0x320] ;  /* 0x0000c8001a1a7a20 */ /* 0x000fe40000410000 */
[C---:B------:R-:W-:Y:S01]  /*3300*/  HMMA.16816.F32.BF16 R16, R236.reuse, R44, R56 ;  /* 0x0000002cec10723c */ /* 0x040fe20000041838 */
[----:B------:R-:W-:Y:S01]  /*3310*/  FMUL.FTZ R27, R27, c[0x0][0x320] ;  /* 0x0000c8001b1b7a20 */ /* 0x000fe20000410000 */
[----:B------:R-:W1:Y:S06]  /*3320*/  MUFU.TANH R52, R24 ;  /* 0x0000001800347308 */ /* 0x000e6c0000002400 */
[----:B------:R-:W-:Y:S02]  /*3330*/  HMMA.16816.F32.BF16 R4, R236, R46, R4 ;  /* 0x0000002eec04723c */ /* 0x000fe40000041804 */
[----:B------:R-:W1:Y:S08]  /*3340*/  MUFU.TANH R50, R25 ;  /* 0x0000001900327308 */ /* 0x000e700000002400 */
[----:B------:R-:W1:Y:S08]  /*3350*/  MUFU.TANH R53, R26 ;  /* 0x0000001a00357308 */ /* 0x000e700000002400 */
[----:B------:R1:W1:Y:S01]  /*3360*/  MUFU.TANH R51, R27 ;  /* 0x0000001b00337308 */ /* 0x0002620000002400 */
[----:B------:R-:W-:-:S02]  /*3370*/  FMUL.FTZ R20, R20, c[0x0][0x320] ;  /* 0x0000c80014147a20 */ /* 0x000fc40000410000 */
[----:B------:R-:W-:Y:S02]  /*3380*/  FMUL.FTZ R21, R21, c[0x0][0x320] ;  /* 0x0000c80015157a20 */ /* 0x000fe40000410000 */
[----:B------:R-:W-:Y:S01]  /*3390*/  FMUL.FTZ R22, R22, c[0x0][0x320] ;  /* 0x0000c80016167a20 */ /* 0x000fe20000410000 */
[C---:B-1----:R-:W-:Y:S01]  /*33a0*/  HMMA.16816.F32.BF16 R24, R240.reuse, R38, R28 ;  /* 0x00000026f018723c */ /* 0x042fe2000004181c */
[----:B------:R-:W1:Y:S01]  /*33b0*/  LDSM.16.M88.4 R28, [R0+0x1800] ;  /* 0x00180000001c783b */ /* 0x000e620000000200 */
[----:B------:R-:W-:Y:S01]  /*33c0*/  FMUL.FTZ R23, R23, c[0x0][0x320] ;  /* 0x0000c80017177a20 */ /* 0x000fe20000410000 */
[----:B------:R-:W1:Y:S01]  /*33d0*/  MUFU.TANH R49, R20 ;  /* 0x0000001400317308 */ /* 0x000e620000002400 */
[----:B------:R-:W-:Y:S01]  /*33e0*/  FMUL.FTZ R8, R8, c[0x0][0x320] ;  /* 0x0000c80008087a20 */ /* 0x000fe20000410000 */
[----:B------:R1:W-:Y:S01]  /*33f0*/  STL [R1+0x24], R104 ;  /* 0x0000246801007387 */ /* 0x0003e20000100800 */
[----:B------:R-:W-:Y:S01]  /*3400*/  FMUL.FTZ R9, R9, c[0x0][0x320] ;  /* 0x0000c80009097a20 */ /* 0x000fe20000410000 */
[----:B------:R-:W-:Y:S01]  /*3410*/  ISETP.GE.AND P0, PT, R111, 0x2, PT ;  /* 0x000000026f00780c */ /* 0x000fe20003f06270 */
[----:B----4-:R-:W-:Y:S01]  /*3420*/  HMMA.16816.F32.BF16 R4, R240, R34, R4 ;  /* 0x00000022f004723c */ /* 0x010fe20000041804 */
[----:B------:R-:W-:Y:S01]  /*3430*/  FMUL.FTZ R10, R10, c[0x0][0x320] ;  /* 0x0000c8000a0a7a20 */ /* 0x000fe20000410000 */
[----:B------:R-:W-:-:S04]  /*3440*/  DEPBAR.LE SB0, 0x0 ;  /* 0x000080000000791a */ /* 0x000fc80000000000 */
[----:B------:R-:W4:Y:S08]  /*3450*/  MUFU.TANH R48, R21 ;  /* 0x0000001500307308 */ /* 0x000f300000002400 */
[----:B------:R-:W1:Y:S08]  /*3460*/  MUFU.TANH R45, R22 ;  /* 0x00000016002d7308 */ /* 0x000e700000002400 */
[----:B------:R1:W1:Y:S02]  /*3470*/  MUFU.TANH R44, R23 ;  /* 0x00000017002c7308 */ /* 0x0002640000002400 */
[----:B-1----:R-:W-:Y:S08]  /*3480*/  HMMA.16816.F32.BF16 R20, R244, R40, R12 ;  /* 0x00000028f414723c */ /* 0x002ff0000004180c */
[----:B------:R-:W-:Y:S01]  /*3490*/  HMMA.16816.F32.BF16 R12, R240, R32, R16 ;  /* 0x00000020f00c723c */ /* 0x000fe20000041810 */
[----:B------:R-:W-:Y:S01]  /*34a0*/  FMUL.FTZ R11, R11, c[0x0][0x320] ;  /* 0x0000c8000b0b7a20 */ /* 0x000fe20000410000 */
[----:B------:R-:W1:Y:S06]  /*34b0*/  MUFU.TANH R39, R8 ;  /* 0x0000000800277308 */ /* 0x000e6c0000002400 */
[C---:B------:R-:W-:Y:S02]  /*34c0*/  HMMA.16816.F32.BF16 R16, R244.reuse, R42, R24 ;  /* 0x0000002af410723c */ /* 0x040fe40000041818 */
[----:B------:R-:W1:Y:S06]  /*34d0*/  MUFU.TANH R38, R9 ;  /* 0x0000000900267308 */ /* 0x000e6c0000002400 */
[C---:B------:R-:W-:Y:S02]  /*34e0*/  HMMA.16816.F32.BF16 R4, R244.reuse, R30, R4 ;  /* 0x0000001ef404723c */ /* 0x040fe40000041804 */
[----:B------:R-:W1:Y:S08]  /*34f0*/  MUFU.TANH R41, R10 ;  /* 0x0000000a00297308 */ /* 0x000e700000002400 */
[----:B------:R1:W1:Y:S02]  /*3500*/  MUFU.TANH R40, R11 ;  /* 0x0000000b00287308 */ /* 0x0002640000002400 */
[----:B-1----:R-:W-:Y:S01]  /*3510*/  HMMA.16816.F32.BF16 R8, R244, R28, R12 ;  /* 0x0000001cf408723c */ /* 0x002fe2000004180c */
[----:B------:R1:W-:Y:S01]  /*3520*/  STL [R1+0x20], R0 ;  /* 0x0000200001007387 */ /* 0x0003e20000100800 */
[----:B------:R-:W-:-:S02]  /*3530*/  FMUL.FTZ R22, R22, c[0x0][0x320] ;  /* 0x0000c80016167a20 */ /* 0x000fc40000410000 */
[----:B------:R-:W-:Y:S02]  /*3540*/  FMUL.FTZ R23, R23, c[0x0][0x320] ;  /* 0x0000c80017177a20 */ /* 0x000fe40000410000 */
[----:B------:R-:W-:Y:S02]  /*3550*/  FMUL.FTZ R16, R16, c[0x0][0x320] ;  /* 0x0000c80010107a20 */ /* 0x000fe40000410000 */
[----:B------:R-:W-:Y:S02]  /*3560*/  FMUL.FTZ R20, R20, c[0x0][0x320] ;  /* 0x0000c80014147a20 */ /* 0x000fe40000410000 */
[----:B------:R-:W-:Y:S02]  /*3570*/  FMUL.FTZ R21, R21, c[0x0][0x320] ;  /* 0x0000c80015157a20 */ /* 0x000fe40000410000 */
[----:B------:R-:W-:Y:S02]  /*3580*/  FMUL.FTZ R17, R17, c[0x0][0x320] ;  /* 0x0000c80011117a20 */ /* 0x000fe40000410000 */
        /* <DEDUP_REMOVED lines=26> */
[----:B------:R-:W-:Y:S01]  /*3730*/  BSSY B0, `(.L_x_517) ;  /* 0x000005e000007945 */ /* 0x000fe20003800000 */
[----:B------:R-:W-:Y:S01]  /*3740*/  BAR.SYNC.DEFER_BLOCKING 0x0 ;  /* 0x0000000000007b1d */ /* 0x000fe20000010000 */
[----:B------:R-:W-:-:S05]  /*3750*/  ISETP.GT.AND P6, PT, R107, 0x3f, PT ;  /* 0x0000003f6b00780c */ /* 0x000fca0003fc4270 */
[----:B------:R-:W-:Y:S05]  /*3760*/  @!P0 BRA `(.L_x_518) ;  /* 0x000005a000008947 */ /* 0x000fea0003800000 */
[----:B--234-:R-:W-:Y:S01]  /*3770*/  ISETP.NE.AND P4, PT, R101, 0x1, PT ;  /* 0x000000016500780c */ /* 0x01cfe20003f85270 */
[----:B------:R-:W-:Y:S02]  /*3780*/  IMAD R2, R111, 0x40, R115 ;  /* 0x000000406f027824 */ /* 0x000fe400078e0273 */
[----:B-1----:R-:W-:-:S03]  /*3790*/  IMAD.MOV.U32 R6, RZ, RZ, RZ ;  /* 0x000000ffff067224 */ /* 0x002fc600078e00ff */
[----:B------:R-:W-:-:S05]  /*37a0*/  IADD3 R2, R2, -0x80, R107 ;  /* 0xffffff8002027810 */ /* 0x000fca0007ffe06b */
[----:B------:R-:W-:Y:S02]  /*37b0*/  IMAD.MOV.U32 R0, RZ, RZ, R2 ;  /* 0x000000ffff007224 */ /* 0x000fe400078e0002 */
[----:B------:R-:W-:-:S05]  /*37c0*/  @P4 IMAD.HI.U32 R3, R2, c[0x0][0x2bc], RZ ;  /* 0x0000af0002034a27 */ /* 0x000fca00078e00ff */
[----:B------:R-:W-:-:S04]  /*37d0*/  @P4 SHF.R.U32.HI R0, RZ, c[0x0][0x2c0], R3 ;  /* 0x0000b000ff004a19 */ /* 0x000fc80000011603 */
[----:B------:R-:W-:-:S04]  /*37e0*/  @!P6 IADD3 R3, P0, R0, R102, RZ ;  /* 0x000000660003e210 */ /* 0x000fc80007f1e0ff */
[----:B------:R-:W-:Y:S02]  /*37f0*/  @!P6 LEA.HI.X.SX32 R5, R0, R100, 0x1, P0 ;  /* 0x000000640005e211 */ /* 0x000fe400000f0eff */
[----:B------:R-:W-:-:S04]  /*3800*/  @!P6 LEA R4, P0, R3, c[0x0][0x2a0], 0x2 ;  /* 0x0000a8000304ea11 */ /* 0x000fc800078010ff */
[----:B------:R-:W-:-:S05]  /*3810*/  @!P6 LEA.HI.X R5, R3, c[0x0][0x2a4], R5, 0x2, P0 ;  /* 0x0000a9000305ea11 */ /* 0x000fca00000f1405 */
[----:B------:R-:W2:Y:S01]  /*3820*/  @!P6 LDG.E R6, [R4.64] ;  /* 0x000000060406e981 */ /* 0x000ea2000c1e1900 */
[----:B------:R-:W-:-:S04]  /*3830*/  IMAD.MOV R0, RZ, RZ, -R0 ;  /* 0x000000ffff007224 */ /* 0x000fc800078e0a00 */
[----:B------:R-:W-:-:S04]  /*3840*/  IMAD R7, R0, c[0x0][0x2b8], R2 ;  /* 0x0000ae0000077a24 */ /* 0x000fc800078e0202 */
[----:B------:R-:W-:Y:S01]  /*3850*/  IMAD.WIDE.U32 R2, R7, c[0x0][0x1e0], RZ ;  /* 0x0000780007027a25 */ /* 0x000fe200078e00ff */
[----:B------:R-:W-:Y:S01]  /*3860*/  SHF.R.S32.HI R0, RZ, 0x1f, R7 ;  /* 0x0000001fff007819 */ /* 0x000fe20000011407 */
[----:B------:R1:W-:Y:S04]  /*3870*/  STL [R1+0x5c], R7 ;  /* 0x00005c0701007387 */ /* 0x0003e80000100800 */
[----:B------:R-:W-:-:S04]  /*3880*/  IMAD R0, R0, c[0x0][0x1e0], RZ ;  /* 0x0000780000007a24 */ /* 0x000fc800078e02ff */
[----:B------:R-:W-:-:S04]  /*3890*/  IMAD R0, R7, c[0x0][0x1e4], R0 ;  /* 0x0000790007007a24 */ /* 0x000fc800078e0200 */
[----:B------:R-:W-:Y:S01]  /*38a0*/  IMAD.IADD R3, R3, 0x1, R0 ;  /* 0x0000000103037824 */ /* 0x000fe200078e0200 */
[----:B--2---:R1:W-:Y:S01]  /*38b0*/  STL [R1+0x58], R6 ;  /* 0x0000580601007387 */ /* 0x0043e20000100800 */
[----:B------:R-:W-:Y:S02]  /*38c0*/  SHF.R.S32.HI R4, RZ, 0x1f, R6 ;  /* 0x0000001fff047819 */ /* 0x000fe40000011406 */
[----:B------:R-:W-:-:S04]  /*38d0*/  IMAD.WIDE.U32 R2, R6, c[0x0][0x1f0], R2 ;  /* 0x00007c0006027a25 */ /* 0x000fc800078e0002 */
[----:B------:R-:W-:Y:S01]  /*38e0*/  IMAD R4, R4, c[0x0][0x1f0], RZ ;  /* 0x00007c0004047a24 */ /* 0x000fe200078e02ff */
[----:B------:R-:W-:-:S03]  /*38f0*/  IADD3 R0, P1, R98, R2, RZ ;  /* 0x0000000262007210 */ /* 0x000fc60007f3e0ff */
[----:B------:R-:W-:Y:S01]  /*3900*/  IMAD R4, R6, c[0x0][0x1f4], R4 ;  /* 0x00007d0006047a24 */ /* 0x000fe200078e0204 */
[----:B------:R-:W-:-:S04]  /*3910*/  LEA R15, P0, R0, c[0x0][0x1c8], 0x1 ;  /* 0x00007200000f7a11 */ /* 0x000fc800078008ff */
[----:B------:R-:W-:-:S04]  /*3920*/  IADD3.X R5, R97, R3, R4, P1, !PT ;  /* 0x0000000361057210 */ /* 0x000fc80000ffe404 */
[----:B------:R-:W-:Y:S01]  /*3930*/  LEA.HI.X R5, R0, c[0x0][0x1cc], R5, 0x1, P0 ;  /* 0x0000730000057a11 */ /* 0x000fe200000f0c05 */
[----:B------:R-:W-:Y:S05]  /*3940*/  BRA.DIV ~URZ, `(.L_x_519) ;  /* 0x0000d9627f007947 */ /* 0x000fea000b800000 */
[----:B------:R2:W3:Y:S02]  /*3950*/  SHFL.IDX PT, R4, R5, RZ, 0x181f ;  /* 0x00181fff05047589 */ /* 0x0004e400000e0000 */
.L_x_575:
[----:B------:R-:W-:Y:S05]  /*3960*/  BRA.DIV ~URZ, `(.L_x_520) ;  /* 0x0000d9b27f007947 */ /* 0x000fea000b800000 */
[----:B------:R-:W4:Y:S04]  /*3970*/  LDL R10, [R1+0x6c] ;  /* 0x00006c00010a7983 */ /* 0x000f280000100800 */
[----:B------:R-:W5:Y:S04]  /*3980*/  LDL R2, [R1+0x54] ;  /* 0x0000540001027983 */ /* 0x000f680000100800 */
[----:B--2---:R-:W2:Y:S04]  /*3990*/  LDL R19, [R1+0x68] ;  /* 0x0000680001137983 */ /* 0x004ea80000100800 */
[----:B---3--:R-:W3:Y:S04]  /*39a0*/  LDL R18, [R1+0x70] ;  /* 0x0000700001127983 */ /* 0x008ee80000100800 */
[----:B------:R-:W3:Y:S04]  /*39b0*/  LDL R17, [R1+0x4c] ;  /* 0x00004c0001117983 */ /* 0x000ee80000100800 */
[----:B------:R-:W1:Y:S02]  /*39c0*/  SHFL.IDX PT, R0, R15, RZ, 0x181f ;  /* 0x00181fff0f007589 */ /* 0x000e6400000e0000 */
[----:B-1----:R-:W-:-:S02]  /*39d0*/  IADD3 R6, P0, R0, R94, RZ ;  /* 0x0000005e00067210 */ /* 0x002fc40007f1e0ff */
[----:B------:R-:W-:-:S03]  /*39e0*/  IADD3 R8, P1, R0, R93, RZ ;  /* 0x0000005d00087210 */ /* 0x000fc60007f3e0ff */
[C---:B------:R-:W-:Y:S02]  /*39f0*/  IMAD.X R7, R4.reuse, 0x1, R89, P0 ;  /* 0x0000000104077824 */ /* 0x040fe400000e0659 */
[----:B------:R-:W-:Y:S01]  /*3a00*/  IMAD.X R9, R4, 0x1, R88, P1 ;  /* 0x0000000104097824 */ /* 0x000fe200008e0658 */
[----:B----4-:R-:W-:Y:S02]  /*3a10*/  ISETP.GE.AND P2, PT, R10, c[0x0][0x1d4], PT ;  /* 0x000075000a007a0c */ /* 0x010fe40003f46270 */
[----:B------:R-:W-:Y:S02]  /*3a20*/  IADD3 R10, P0, R0, R96, RZ ;  /* 0x00000060000a7210 */ /* 0x000fe40007f1e0ff */
[----:B-----5:R-:W-:-:S03]  /*3a30*/  ISETP.GE.AND P3, PT, R2, c[0x0][0x1d4], PT ;  /* 0x0000750002007a0c */ /* 0x020fc60003f66270 */
[----:B------:R-:W-:Y:S01]  /*3a40*/  IMAD.X R11, R4, 0x1, R91, P0 ;  /* 0x00000001040b7824 */ /* 0x000fe200000e065b */
[----:B--2---:R-:W-:Y:S02]  /*3a50*/  ISETP.GE.AND P1, PT, R19, c[0x0][0x1d4], PT ;  /* 0x0000750013007a0c */ /* 0x004fe40003f26270 */
[----:B------:R-:W-:Y:S02]  /*3a60*/  IADD3 R2, P4, R0, R95, RZ ;  /* 0x0000005f00027210 */ /* 0x000fe40007f9e0ff */
[----:B---3--:R-:W-:-:S03]  /*3a70*/  ISETP.GE.AND P0, PT, R18, c[0x0][0x1d4], PT ;  /* 0x0000750012007a0c */ /* 0x008fc60003f06270 */
[----:B------:R-:W-:Y:S02]  /*3a80*/  IMAD.X R3, R4, 0x1, R90, P4 ;  /* 0x0000000104037824 */ /* 0x000fe400020e065a */
[----:B------:R-:W-:Y:S01]  /*3a90*/  @!PT LDS RZ, [RZ] ;  /* 0x00000000fffff984 */ /* 0x000fe20000000800 */
[----:B------:R-:W-:Y:S01]  /*3aa0*/  @!PT LDS RZ, [RZ] ;  /* 0x00000000fffff984 */ /* 0x000fe20000000800 */
[----:B------:R1:W-:Y:S04]  /*3ab0*/  LDGSTS.E.BYPASS.LTC128B.128 [R17+0x10100], [R8.64], !P3 ;  /* 0x1010000008117fae */ /* 0x0003e8000d901d46 */
[----:B------:R1:W-:Y:S04]  /*3ac0*/  LDGSTS.E.BYPASS.LTC128B.128 [R17+0x12100], [R6.64], !P2 ;  /* 0x1210000006117fae */ /* 0x0003e8000d101d46 */
[----:B------:R1:W-:Y:S04]  /*3ad0*/  LDGSTS.E.BYPASS.LTC128B.128 [R17+0x14100], [R2.64], !P1 ;  /* 0x1410000002117fae */ /* 0x0003e8000c901d46 */
[----:B------:R-:W2:Y:S04]  /*3ae0*/  SHFL.IDX PT, R0, R15, 0x1, 0x181f ;  /* 0x00381f000f007f89 */ /* 0x000ea800000e0000 */
[----:B------:R1:W-:Y:S01]  /*3af0*/  LDGSTS.E.BYPASS.LTC128B.128 [R17+0x16100], [R10.64], !P0 ;  /* 0x161000000a117fae */ /* 0x0003e2000c101d46 */
[----:B------:R-:W-:-:S02]  /*3b00*/  SEL R14, RZ, 0x10, P2 ;  /* 0x00000010ff0e7807 */ /* 0x000fc40001000000 */
[----:B------:R-:W-:Y:S01]  /*3b10*/  SEL R13, RZ, 0x10, P1 ;  /* 0x00000010ff0d7807 */ /* 0x000fe20000800000 */
[----:B------:R3:W4:Y:S01]  /*3b20*/  SHFL.IDX PT, R4, R5, 0x1, 0x181f ;  /* 0x00381f0005047f89 */ /* 0x00072200000e0000 */
[----:B------:R-:W-:Y:S02]  /*3b30*/  SEL R12, RZ, 0x10, P0 ;  /* 0x00000010ff0c7807 */ /* 0x000fe40000000000 */
[----:B---3--:R-:W-:-:S03]  /*3b40*/  SEL R5, RZ, 0x10, P3 ;  /* 0x00000010ff057807 */ /* 0x008fc60001800000 */
.L_x_576:
[----:B-12---:R-:W2:Y:S01]  /*3b50*/  LDL R15, [R1+0x4c] ;  /* 0x00004c00010f7983 */ /* 0x006ea20000100800 */
[----:B------:R-:W-:Y:S02]  /*3b60*/  IADD3 R10, -R5, 0x10, RZ ;  /* 0x00000010050a7810 */ /* 0x000fe40007ffe1ff */
[----:B------:R-:W-:Y:S02]  /*3b70*/  IADD3 R2, -R14, 0x10, RZ ;  /* 0x000000100e027810 */ /* 0x000fe40007ffe1ff */
[----:B------:R-:W-:Y:S02]  /*3b80*/  LOP3.LUT R10, R10, 0xf, RZ, 0xc0, !PT ;  /* 0x0000000f0a0a7812 */ /* 0x000fe400078ec0ff */
[----:B------:R-:W-:-:S02]  /*3b90*/  IADD3 R6, -R13, 0x10, RZ ;  /* 0x000000100d067810 */ /* 0x000fc40007ffe1ff */
[----:B------:R-:W-:Y:S02]  /*3ba0*/  IADD3 R10, P1, P0, R10, R0, R93 ;  /* 0x000000000a0a7210 */ /* 0x000fe4000783e05d */
[----:B------:R-:W-:Y:S02]  /*3bb0*/  LOP3.LUT R2, R2, 0xf, RZ, 0xc0, !PT ;  /* 0x0000000f02027812 */ /* 0x000fe400078ec0ff */
[----:B------:R-:W-:Y:S02]  /*3bc0*/  LOP3.LUT R6, R6, 0xf, RZ, 0xc0, !PT ;  /* 0x0000000f06067812 */ /* 0x000fe400078ec0ff */
[----:B------:R-:W-:Y:S02]  /*3bd0*/  IADD3 R3, -R12, 0x10, RZ ;  /* 0x000000100c037810 */ /* 0x000fe40007ffe1ff */
[----:B----4-:R-:W-:Y:S02]  /*3be0*/  IADD3.X R11, RZ, R4, R88, P1, P0 ;  /* 0x00000004ff0b7210 */ /* 0x010fe40000fe0458 */
[----:B------:R-:W-:-:S02]  /*3bf0*/  IADD3 R8, P3, P2, R2, R0, R94 ;  /* 0x0000000002087210 */ /* 0x000fc40007a7e05e */
[----:B------:R-:W-:Y:S02]  /*3c00*/  IADD3 R6, P1, P0, R6, R0, R95 ;  /* 0x0000000006067210 */ /* 0x000fe4000783e05f */
[----:B------:R-:W-:Y:S02]  /*3c10*/  LOP3.LUT R2, R3, 0xf, RZ, 0xc0, !PT ;  /* 0x0000000f03027812 */ /* 0x000fe400078ec0ff */
[----:B------:R-:W-:Y:S02]  /*3c20*/  IADD3.X R7, RZ, R4, R90, P1, P0 ;  /* 0x00000004ff077210 */ /* 0x000fe40000fe045a */
[----:B------:R-:W-:Y:S02]  /*3c30*/  IADD3 R2, P1, P0, R2, R0, R96 ;  /* 0x0000000002027210 */ /* 0x000fe4000783e060 */
[----:B------:R-:W-:Y:S02]  /*3c40*/  IADD3.X R9, RZ, R4, R89, P3, P2 ;  /* 0x00000004ff097210 */ /* 0x000fe40001fe4459 */
[----:B------:R-:W-:-:S02]  /*3c50*/  ISETP.NE.U32.AND P3, PT, R5, RZ, PT ;  /* 0x000000ff0500720c */ /* 0x000fc40003f65070 */
[----:B------:R-:W-:Y:S02]  /*3c60*/  ISETP.NE.U32.AND P2, PT, R14, RZ, PT ;  /* 0x000000ff0e00720c */ /* 0x000fe40003f45070 */
[----:B------:R-:W-:Y:S02]  /*3c70*/  IADD3.X R3, RZ, R4, R91, P1, P0 ;  /* 0x00000004ff037210 */ /* 0x000fe40000fe045b */
[----:B------:R-:W-:Y:S02]  /*3c80*/  ISETP.NE.U32.AND P1, PT, R13, RZ, PT ;  /* 0x000000ff0d00720c */ /* 0x000fe40003f25070 */
[----:B------:R-:W-:-:S05]  /*3c90*/  ISETP.NE.U32.AND P0, PT, R12, RZ, PT ;  /* 0x000000ff0c00720c */ /* 0x000fca0003f05070 */
[----:B------:R-:W-:Y:S01]  /*3ca0*/  @!PT LDS RZ, [RZ] ;  /* 0x00000000fffff984 */ /* 0x000fe20000000800 */
[----:B------:R-:W-:Y:S01]  /*3cb0*/  @!PT LDS RZ, [RZ] ;  /* 0x00000000fffff984 */ /* 0x000fe20000000800 */
[----:B------:R-:W-:Y:S01]  /*3cc0*/  @!PT LDS RZ, [RZ] ;  /* 0x00000000fffff984 */ /* 0x000fe20000000800 */
[----:B--2---:R1:W-:Y:S04]  /*3cd0*/  LDGSTS.E.BYPASS.LTC128B.128.ZFILL [R15+0x11100], [R10.64], P3 ;  /* 0x111000000a0f7fae */ /* 0x0043e80009941d46 */
[----:B------:R1:W-:Y:S04]  /*3ce0*/  LDGSTS.E.BYPASS.LTC128B.128.ZFILL [R15+0x13100], [R8.64], P2 ;  /* 0x13100000080f7fae */ /* 0x0003e80009141d46 */
[----:B------:R1:W-:Y:S04]  /*3cf0*/  LDGSTS.E.BYPASS.LTC128B.128.ZFILL [R15+0x15100], [R6.64], P1 ;  /* 0x15100000060f7fae */ /* 0x0003e80008941d46 */
[----:B------:R1:W-:Y:S02]  /*3d00*/  LDGSTS.E.BYPASS.LTC128B.128.ZFILL [R15+0x17100], [R2.64], P0 ;  /* 0x17100000020f7fae */ /* 0x0003e40008141d46 */
.L_x_518:
[----:B--234-:R-:W-:Y:S05]  /*3d10*/  BSYNC B0 ;  /* 0x0000000000007941 */ /* 0x01cfea0003800000 */
.L_x_517:
[----:B-1----:R-:W2:Y:S04]  /*3d20*/  LDL R4, [R1+0xb0] ;  /* 0x0000b00001047983 */ /* 0x002ea80000100800 */
[----:B------:R-:W2:Y:S04]  /*3d30*/  LDL R3, [R1+0xbc] ;  /* 0x0000bc0001037983 */ /* 0x000ea80000100800 */
[----:B------:R-:W3:Y:S01]  /*3d40*/  LDL R2, [R1+0x50] ;  /* 0x0000500001027983 */ /* 0x000ee20000100800 */
[----:B------:R-:W-:-:S03]  /*3d50*/  MOV R6, c[0x0][0x2c4] ;  /* 0x0000b10000067a02 */ /* 0x000fc60000000f00 */
[----:B------:R-:W4:Y:S01]  /*3d60*/  LDL R5, [R1+0xc0] ;  /* 0x0000c00001057983 */ /* 0x000f220000100800 */
[----:B------:R-:W-:Y:S02]  /*3d70*/  ISETP.NE.AND P0, PT, R6, 0x1, PT ;  /* 0x000000010600780c */ /* 0x000fe40003f05270 */
[----:B------:R-:W-:Y:S01]  /*3d80*/  MOV R0, 0xffffffc0 ;  /* 0xffffffc000007802 */ /* 0x000fe20000000f00 */
[----:B------:R-:W0:Y:S01]  /*3d90*/  LDGDEPBAR ;  /* 0x00000000000079af */ /* 0x000e220000000000 */
[----:B--2---:R-:W-:Y:S01]  /*3da0*/  IMAD.IADD R4, R3, 0x1, R4 ;  /* 0x0000000103047824 */ /* 0x004fe200078e0204 */
[----:B------:R-:W-:Y:S02]  /*3db0*/  MOV R3, c[0x0][0x2ac] ;  /* 0x0000ab0000037a02 */ /* 0x000fe40000000f00 */
[----:B---3--:R-:W-:-:S06]  /*3dc0*/  IMAD R0, R2, R0, 0x41 ;  /* 0x0000004102007424 */ /* 0x008fcc00078e0200 */
[----:B------:R-:W-:-:S04]  /*3dd0*/  @P0 IMAD.HI.U32 R2, R4, c[0x0][0x2c8], RZ ;  /* 0x0000b20004020a27 */ /* 0x000fc800078e00ff */
[----:B------:R-:W-:Y:S01]  /*3de0*/  IMAD R0, R3, c[0x0][0x1d0], R0 ;  /* 0x0000740003007a24 */ /* 0x000fe200078e0200 */
[----:B------:R-:W-:Y:S01]  /*3df0*/  @P0 SHF.R.U32.HI R4, RZ, c[0x0][0x2cc], R2 ;  /* 0x0000b300ff040a19 */ /* 0x000fe20000011602 */
[----:B----4-:R-:W-:-:S03]  /*3e00*/  IMAD.IADD R6, R92, 0x1, -R5 ;  /* 0x000000015c067824 */ /* 0x010fc600078e0a05 */
[----:B------:R-:W-:Y:S01]  /*3e10*/  IADD3 R5, R0, -c[0x0][0x168], -R5 ;  /* 0x80005a0000057a10 */ /* 0x000fe20007ffe805 */
[----:B------:R-:W-:Y:S05]  /*3e20*/  BRA.DIV ~URZ, `(.L_x_521) ;  /* 0x0000d7f27f007947 */ /* 0x000fea000b800000 */
[----:B------:R1:W2:Y:S02]  /*3e30*/  SHFL.IDX PT, R7, R4, RZ, 0x1c1f ;  /* 0x001c1fff04077589 */ /* 0x0002a400000e0000 */
.L_x_577:
[----:B--2---:R-:W-:-:S05]  /*3e40*/  IMAD.IADD R0, R5, 0x1, R7 ;  /* 0x0000000105007824 */ /* 0x004fca00078e0207 */
[----:B------:R-:W-:-:S04]  /*3e50*/  IMNMX R0, R6, R0, PT ;  /* 0x0000000006007217 */ /* 0x000fc80003800200 */
[C---:B------:R-:W-:Y:S02]  /*3e60*/  ISETP.GT.AND P0, PT, R0.reuse, RZ, PT ;  /* 0x000000ff0000720c */ /* 0x040fe40003f04270 */
[----:B------:R-:W-:Y:S02]  /*3e70*/  ISETP.GT.AND P2, PT, R0, 0x1, PT ;  /* 0x000000010000780c */ /* 0x000fe40003f44270 */
[----:B------:R-:W-:Y:S02]  /*3e80*/  FSEL R10, R72, -INF , P0 ;  /* 0xff800000480a7808 */ /* 0x000fe40000000000 */
[C---:B------:R-:W-:Y:S02]  /*3e90*/  ISETP.GT.AND P3, PT, R0.reuse, 0x8, PT ;  /* 0x000000080000780c */ /* 0x040fe40003f64270 */
[C---:B------:R-:W-:Y:S02]  /*3ea0*/  ISETP.GT.AND P4, PT, R0.reuse, 0x9, PT ;  /* 0x000000090000780c */ /* 0x040fe40003f84270 */
[----:B------:R-:W-:-:S02]  /*3eb0*/  ISETP.GT.AND P1, PT, R0, 0x10, PT ;  /* 0x000000100000780c */ /* 0x000fc40003f24270 */
[----:B------:R-:W-:Y:S02]  /*3ec0*/  ISETP.GT.AND P0, PT, R0, 0x11, PT ;  /* 0x000000110000780c */ /* 0x000fe40003f04270 */
[----:B------:R-:W-:Y:S02]  /*3ed0*/  FSEL R14, R60, -INF , P2 ;  /* 0xff8000003c0e7808 */ /* 0x000fe40001000000 */
[----:B------:R-:W-:Y:S02]  /*3ee0*/  FSEL R15, R52, -INF , P3 ;  /* 0xff800000340f7808 */ /* 0x000fe40001800000 */
[----:B------:R-:W-:Y:S02]  /*3ef0*/  FSEL R17, R50, -INF , P4 ;  /* 0xff80000032117808 */ /* 0x000fe40002000000 */
[----:B------:R-:W-:Y:S02]  /*3f00*/  FSEL R18, R49, -INF , P1 ;  /* 0xff80000031127808 */ /* 0x000fe40000800000 */
[----:B------:R-:W-:-:S02]  /*3f10*/  FSEL R19, R48, -INF , P0 ;  /* 0xff80000030137808 */ /* 0x000fc40000000000 */
[C---:B------:R-:W-:Y:S02]  /*3f20*/  ISETP.GT.AND P3, PT, R0.reuse, 0x18, PT ;  /* 0x000000180000780c */ /* 0x040fe40003f64270 */
[C---:B------:R-:W-:Y:S02]  /*3f30*/  ISETP.GT.AND P4, PT, R0.reuse, 0x19, PT ;  /* 0x000000190000780c */ /* 0x040fe40003f84270 */
[C---:B------:R-:W-:Y:S02]  /*3f40*/  ISETP.GT.AND P2, PT, R0.reuse, 0x20, PT ;  /* 0x000000200000780c */ /* 0x040fe40003f44270 */
[C---:B------:R-:W-:Y:S02]  /*3f50*/  ISETP.GT.AND P1, PT, R0.reuse, 0x21, PT ;  /* 0x000000210000780c */ /* 0x040fe40003f24270 */
[----:B------:R-:W-:Y:S02]  /*3f60*/  ISETP.GT.AND P0, PT, R0, 0x28, PT ;  /* 0x000000280000780c */ /* 0x000fe40003f04270 */
[----:B------:R-:W-:-:S02]  /*3f70*/  FSEL R20, R39, -INF , P3 ;  /* 0xff80000027147808 */ /* 0x000fc40001800000 */
[----:B------:R-:W-:Y:S02]  /*3f80*/  FSEL R21, R38, -INF , P4 ;  /* 0xff80000026157808 */ /* 0x000fe40002000000 */
[----:B------:R-:W-:Y:S02]  /*3f90*/  FSEL R99, R33, -INF , P2 ;  /* 0xff80000021637808 */ /* 0x000fe40001000000 */
[----:B------:R-:W-:Y:S02]  /*3fa0*/  FSEL R98, R32, -INF , P1 ;  /* 0xff80000020627808 */ /* 0x000fe40000800000 */
[----:B------:R-:W-:Y:S02]  /*3fb0*/  FSEL R97, R26, -INF , P0 ;  /* 0xff8000001a617808 */ /* 0x000fe40000000000 */
[C---:B------:R-:W-:Y:S02]  /*3fc0*/  ISETP.GT.AND P4, PT, R0.reuse, 0x29, PT ;  /* 0x000000290000780c */ /* 0x040fe40003f84270 */
[----:B------:R-:W-:-:S02]  /*3fd0*/  ISETP.GT.AND P3, PT, R0, 0x30, PT ;  /* 0x000000300000780c */ /* 0x000fc40003f64270 */
[C---:B------:R-:W-:Y:S02]  /*3fe0*/  ISETP.GT.AND P2, PT, R0.reuse, 0x31, PT ;  /* 0x000000310000780c */ /* 0x040fe40003f44270 */
[C---:B------:R-:W-:Y:S02]  /*3ff0*/  ISETP.GT.AND P1, PT, R0.reuse, 0x38, PT ;  /* 0x000000380000780c */ /* 0x040fe40003f24270 */
[----:B------:R-:W-:Y:S02]  /*4000*/  ISETP.GT.AND P0, PT, R0, 0x39, PT ;  /* 0x000000390000780c */ /* 0x000fe40003f04270 */
[----:B------:R-:W-:Y:S02]  /*4010*/  FSEL R96, R25, -INF , P4 ;  /* 0xff80000019607808 */ /* 0x000fe40002000000 */
[----:B------:R-:W-:Y:S02]  /*4020*/  FSEL R95, R24, -INF , P3 ;  /* 0xff800000185f7808 */ /* 0x000fe40001800000 */
[----:B------:R-:W-:-:S02]  /*4030*/  FSEL R94, R23, -INF , P2 ;  /* 0xff800000175e7808 */ /* 0x000fc40001000000 */
[----:B------:R-:W-:Y:S02]  /*4040*/  FSEL R93, R22, -INF , P1 ;  /* 0xff800000165d7808 */ /* 0x000fe40000800000 */
[----:B------:R-:W-:Y:S01]  /*4050*/  FSEL R92, R16, -INF , P0 ;  /* 0xff800000105c7808 */ /* 0x000fe20000000000 */
[----:B------:R-:W-:Y:S05]  /*4060*/  BRA.DIV ~URZ, `(.L_x_522) ;  /* 0x0000d6127f007947 */ /* 0x000fea000b800000 */
[----:B------:R-:W2:Y:S01]  /*4070*/  SHFL.IDX PT, R0, R4, 0x1, 0x1c1f ;  /* 0x003c1f0004007f89 */ /* 0x000ea200000e0000 */
[----:B------:R-:W-:-:S04]  /*4080*/  FMNMX.FTZ R2, R10, R14, !PT ;  /* 0x0000000e0a027209 */ /* 0x000fc80007810000 */
[----:B------:R-:W-:-:S04]  /*4090*/  FMNMX.FTZ R2, R15, R2, !PT ;  /* 0x000000020f027209 */ /* 0x000fc80007810000 */
[----:B------:R-:W-:-:S04]  /*40a0*/  FMNMX.FTZ R2, R17, R2, !PT ;  /* 0x0000000211027209 */ /* 0x000fc80007810000 */
[----:B------:R-:W-:-:S04]  /*40b0*/  FMNMX.FTZ R2, R18, R2, !PT ;  /* 0x0000000212027209 */ /* 0x000fc80007810000 */
[----:B------:R-:W-:-:S04]  /*40c0*/  FMNMX.FTZ R2, R19, R2, !PT ;  /* 0x0000000213027209 */ /* 0x000fc80007810000 */
[----:B------:R-:W-:Y:S01]  /*40d0*/  FMNMX.FTZ R2, R20, R2, !PT ;  /* 0x0000000214027209 */ /* 0x000fe20007810000 */
[----:B--2---:R-:W-:-:S03]  /*40e0*/  IMAD.IADD R0, R5, 0x1, R0 ;  /* 0x0000000105007824 */ /* 0x004fc600078e0200 */
[----:B------:R-:W-:Y:S02]  /*40f0*/  FMNMX.FTZ R2, R21, R2, !PT ;  /* 0x0000000215027209 */ /* 0x000fe40007810000 */
[----:B------:R-:W-:Y:S02]  /*4100*/  IMNMX R0, R6, R0, PT ;  /* 0x0000000006007217 */ /* 0x000fe40003800200 */
[----:B------:R-:W-:Y:S02]  /*4110*/  FMNMX.FTZ R2, R99, R2, !PT ;  /* 0x0000000263027209 */ /* 0x000fe40007810000 */
[C---:B------:R-:W-:Y:S02]  /*4120*/  ISETP.GT.AND P1, PT, R0.reuse, RZ, PT ;  /* 0x000000ff0000720c */ /* 0x040fe40003f24270 */
[C---:B------:R-:W-:Y:S02]  /*4130*/  ISETP.GT.AND P0, PT, R0.reuse, 0x1, PT ;  /* 0x000000010000780c */ /* 0x040fe40003f04270 */
[----:B------:R-:W-:-:S02]  /*4140*/  ISETP.GT.AND P2, PT, R0, 0x8, PT ;  /* 0x000000080000780c */ /* 0x000fc40003f44270 */
[----:B------:R-:W-:Y:S02]  /*4150*/  FSEL R5, R68, -INF , P1 ;  /* 0xff80000044057808 */ /* 0x000fe40000800000 */
[----:B------:R-:W-:Y:S02]  /*4160*/  FSEL R6, R61, -INF , P0 ;  /* 0xff8000003d067808 */ /* 0x000fe40000000000 */
[C---:B------:R-:W-:Y:S02]  /*4170*/  ISETP.GT.AND P0, PT, R0.reuse, 0x9, PT ;  /* 0x000000090000780c */ /* 0x040fe40003f04270 */
[----:B------:R-:W-:Y:S02]  /*4180*/  FSEL R13, R53, -INF , P2 ;  /* 0xff800000350d7808 */ /* 0x000fe40001000000 */
[----:B------:R-:W-:Y:S02]  /*4190*/  FMNMX.FTZ R3, R5, R6, !PT ;  /* 0x0000000605037209 */ /* 0x000fe40007810000 */
[----:B------:R-:W-:-:S02]  /*41a0*/  ISETP.GT.AND P1, PT, R0, 0x10, PT ;  /* 0x000000100000780c */ /* 0x000fc40003f24270 */
[----:B------:R-:W-:Y:S02]  /*41b0*/  FSEL R12, R51, -INF , P0 ;  /* 0xff800000330c7808 */ /* 0x000fe40000000000 */
[----:B------:R-:W-:Y:S02]  /*41c0*/  FMNMX.FTZ R3, R13, R3, !PT ;  /* 0x000000030d037209 */ /* 0x000fe40007810000 */
[----:B------:R-:W-:Y:S02]  /*41d0*/  ISETP.GT.AND P0, PT, R0, 0x11, PT ;  /* 0x000000110000780c */ /* 0x000fe40003f04270 */
        /* <DEDUP_REMOVED lines=14> */
[----:B------:R-:W-:-:S02]  /*42c0*/  FMNMX.FTZ R2, R98, R2, !PT ;  /* 0x0000000262027209 */ /* 0x000fc40007810000 */
[----:B------:R-:W-:Y:S02]  /*42d0*/  ISETP.GT.AND P1, PT, R0, 0x28, PT ;  /* 0x000000280000780c */ /* 0x000fe40003f24270 */
[----:B------:R-:W-:Y:S02]  /*42e0*/  FSEL R90, R36, -INF , P0 ;  /* 0xff800000245a7808 */ /* 0x000fe40000000000 */
[----:B------:R-:W-:Y:S02]  /*42f0*/  FMNMX.FTZ R3, R91, R3, !PT ;  /* 0x000000035b037209 */ /* 0x000fe40007810000 */
[----:B------:R-:W-:Y:S02]  /*4300*/  FMNMX.FTZ R2, R97, R2, !PT ;  /* 0x0000000261027209 */ /* 0x000fe40007810000 */
[----:B------:R-:W-:Y:S02]  /*4310*/  ISETP.GT.AND P0, PT, R0, 0x29, PT ;  /* 0x000000290000780c */ /* 0x000fe40003f04270 */
[----:B------:R-:W-:-:S02]  /*4320*/  FSEL R89, R35, -INF , P1 ;  /* 0xff80000023597808 */ /* 0x000fc40000800000 */
[----:B------:R-:W-:Y:S02]  /*4330*/  FMNMX.FTZ R3, R90, R3, !PT ;  /* 0x000000035a037209 */ /* 0x000fe40007810000 */
        /* <DEDUP_REMOVED lines=17> */
[----:B------:R-:W-:Y:S02]  /*4450*/  FSEL R84, R27, -INF , P0 ;  /* 0xff8000001b547808 */ /* 0x000fe40000000000 */
[----:B------:R-:W-:Y:S02]  /*4460*/  FMNMX.FTZ R2, R85, R3, !PT ;  /* 0x0000000355027209 */ /* 0x000fe40007810000 */
[----:B------:R-:W2:Y:S02]  /*4470*/  SHFL.BFLY PT, R3, R0, 0x2, 0x1f ;  /* 0x0c401f0000037f89 */ /* 0x000ea400000e0000 */
[----:B------:R-:W-:-:S05]  /*4480*/  FMNMX.FTZ R2, R84, R2, !PT ;  /* 0x0000000254027209 */ /* 0x000fca0007810000 */
[----:B------:R-:W3:Y:S01]  /*4490*/  SHFL.BFLY PT, R16, R2, 0x2, 0x1f ;  /* 0x0c401f0002107f89 */ /* 0x000ee200000e0000 */
[----:B--2---:R-:W-:-:S05]  /*44a0*/  FMNMX.FTZ R0, R3, R0, !PT ;  /* 0x0000000003007209 */ /* 0x004fca0007810000 */
[----:B------:R-:W2:Y:S01]  /*44b0*/  SHFL.BFLY PT, R132, R0, 0x1, 0x1f ;  /* 0x0c201f0000847f89 */ /* 0x000ea200000e0000 */
[----:B---3--:R-:W-:-:S05]  /*44c0*/  FMNMX.FTZ R16, R2, R16, !PT ;  /* 0x0000001002107209 */ /* 0x008fca0007810000 */
[----:B------:R3:W4:Y:S01]  /*44d0*/  SHFL.BFLY PT, R3, R16, 0x1, 0x1f ;  /* 0x0c201f0010037f89 */ /* 0x00072200000e0000 */
[----:B--2---:R-:W-:-:S03]  /*44e0*/  FMNMX.FTZ R132, R0, R132, !PT ;  /* 0x0000008400847209 */ /* 0x004fc60007810000 */
.L_x_578:
[----:B------:R-:W2:Y:S04]  /*44f0*/  LDL R115, [R1+0x28] ;  /* 0x0000280001737983 */ /* 0x000ea80000100800 */
[----:B------:R-:W5:Y:S04]  /*4500*/  LDL R100, [R1+0x2c] ;  /* 0x00002c0001647983 */ /* 0x000f680000100800 */
[----:B---3--:R-:W3:Y:S04]  /*4510*/  LDL R120, [R1+0x30] ;  /* 0x0000300001787983 */ /* 0x008ee80000100800 */
[----:B----4-:R-:W4:Y:S04]  /*4520*/  LDL R28, [R1+0x38] ;  /* 0x00003800011c7983 */ /* 0x010f280000100800 */
[----:B------:R-:W4:Y:S01]  /*4530*/  LDL R121, [R1+0x34] ;  /* 0x0000340001797983 */ /* 0x000f220000100800 */
[C---:B------:R-:W-:Y:S01]  /*4540*/  FMUL.FTZ R2, R132.reuse, c[0x0][0x2d0] ;  /* 0x0000b40084027a20 */ /* 0x040fe20000410000 */
[----:B------:R-:W-:-:S04]  /*4550*/  FSETP.NEU.FTZ.AND P0, PT, R132, -INF , PT ;  /* 0xff8000008400780b */ /* 0x000fc80003f1d000 */
[----:B------:R-:W-:-:S05]  /*4560*/  FSEL R2, R2, RZ, P0 ;  /* 0x000000ff02027208 */ /* 0x000fca0000000000 */
[----:B------:R-:W-:-:S04]  /*4570*/  FFMA.FTZ R0, R10, c[0x0][0x2d0], -R2 ;  /* 0x0000b4000a007a23 */ /* 0x000fc80000010802 */
[----:B------:R1:W-:Y:S02]  /*4580*/  MUFU.EX2 R113, R0 ;  /* 0x0000000000717308 */ /* 0x0003e40000000800 */
[----:B-1----:R-:W-:-:S06]  /*4590*/  FFMA.FTZ R0, R14, c[0x0][0x2d0], -R2 ;  /* 0x0000b4000e007a23 */ /* 0x002fcc0000010802 */
[----:B------:R1:W1:Y:S01]  /*45a0*/  MUFU.EX2 R112, R0 ;  /* 0x0000000000707308 */ /* 0x0002620000000800 */
[----:B------:R-:W-:Y:S01]  /*45b0*/  FMNMX.FTZ R16, R3, R16, !PT ;  /* 0x0000001003107209 */ /* 0x000fe20007810000 */
[----:B-1----:R-:W-:-:S06]  /*45c0*/  FFMA.FTZ R0, R15, c[0x0][0x2d0], -R2 ;  /* 0x0000b4000f007a23 */ /* 0x002fcc0000010802 */
[----:B------:R1:W-:Y:S01]  /*45d0*/  MUFU.EX2 R116, R0 ;  /* 0x0000000000747308 */ /* 0x0003e20000000800 */
[--C-:B------:R-:W-:Y:S02]  /*45e0*/  FFMA.FTZ R3, R20, c[0x0][0x2d0], -R2.reuse ;  /* 0x0000b40014037a23 */ /* 0x100fe40000010802 */
[----:B-1----:R-:W-:-:S05]  /*45f0*/  FFMA.FTZ R0, R17, c[0x0][0x2d0], -R2 ;  /* 0x0000b40011007a23 */ /* 0x002fca0000010802 */
[----:B------:R1:W1:Y:S01]  /*4600*/  MUFU.EX2 R118, R0 ;  /* 0x0000000000767308 */ /* 0x0002620000000800 */
[----:B------:R-:W-:Y:S01]  /*4610*/  FSETP.NEU.FTZ.AND P0, PT, R16, -INF , PT ;  /* 0xff8000001000780b */ /* 0x000fe20003f1d000 */
[----:B-1----:R-:W-:-:S06]  /*4620*/  FFMA.FTZ R0, R18, c[0x0][0x2d0], -R2 ;  /* 0x0000b40012007a23 */ /* 0x002fcc0000010802 */
[----:B------:R1:W-:Y:S02]  /*4630*/  MUFU.EX2 R128, R0 ;  /* 0x0000000000807308 */ /* 0x0003e40000000800 */
[----:B-1----:R-:W-:-:S06]  /*4640*/  FFMA.FTZ R0, R19, c[0x0][0x2d0], -R2 ;  /* 0x0000b40013007a23 */ /* 0x002fcc0000010802 */
[----:B------:R1:W-:Y:S01]  /*4650*/  MUFU.EX2 R129, R0 ;  /* 0x0000000000817308 */ /* 0x0003e20000000800 */
[----:B------:R-:W-:Y:S07]  /*4660*/  WARPSYNC 0xffffffff ;  /* 0xffffffff00007948 */ /* 0x000fee0003800000 */
[----:B------:R1:W-:Y:S02]  /*4670*/  MUFU.EX2 R130, R3 ;  /* 0x0000000300827308 */ /* 0x0003e40000000800 */
[----:B-1----:R-:W-:-:S05]  /*4680*/  FMUL.FTZ R0, R16, c[0x0][0x2d0] ;  /* 0x0000b40010007a20 */ /* 0x002fca0000410000 */
[----:B------:R-:W-:Y:S01]  /*4690*/  FSEL R0, R0, RZ, P0 ;  /* 0x000000ff00007208 */ /* 0x000fe20000000000 */
[----:B------:R-:W-:-:S04]  /*46a0*/  FFMA.FTZ R3, R21, c[0x0][0x2d0], -R2 ;  /* 0x0000b40015037a23 */ /* 0x000fc80000010802 */
[----:B------:R1:W-:Y:S02]  /*46b0*/  MUFU.EX2 R134, R3 ;  /* 0x0000000300867308 */ /* 0x0003e40000000800 */
[----:B-1----:R-:W-:-:S06]  /*46c0*/  FFMA.FTZ R3, R5, c[0x0][0x2d0], -R0 ;  /* 0x0000b40005037a23 */ /* 0x002fcc0000010800 */
[----:B------:R1:W-:Y:S02]  /*46d0*/  MUFU.EX2 R18, R3 ;  /* 0x0000000300127308 */ /* 0x0003e40000000800 */
[----:B-1----:R-:W-:-:S06]  /*46e0*/  FFMA.FTZ R3, R6, c[0x0][0x2d0], -R0 ;  /* 0x0000b40006037a23 */ /* 0x002fcc0000010800 */
[----:B------:R1:W1:Y:S02]  /*46f0*/  MUFU.EX2 R17, R3 ;  /* 0x0000000300117308 */ /* 0x0002640000000800 */
[----:B-1----:R-:W-:-:S06]  /*4700*/  FFMA.FTZ R3, R13, c[0x0][0x2d0], -R0 ;  /* 0x0000b4000d037a23 */ /* 0x002fcc0000010800 */
[----:B------:R1:W-:Y:S02]  /*4710*/  MUFU.EX2 R19, R3 ;  /* 0x0000000300137308 */ /* 0x0003e40000000800 */
[----:B-1----:R-:W-:-:S06]  /*4720*/  FFMA.FTZ R3, R12, c[0x0][0x2d0], -R0 ;  /* 0x0000b4000c037a23 */ /* 0x002fcc0000010800 */
[----:B------:R1:W1:Y:S01]  /*4730*/  MUFU.EX2 R117, R3 ;  /* 0x0000000300757308 */ /* 0x0002620000000800 */
[----:B------:R-:W-:Y:S02]  /*4740*/  F2FP.BF16.PACK_AB R12, R112, R113 ;  /* 0x00000071700c723e */ /* 0x000fe400000010ff */
[----:B------:R-:W-:Y:S02]  /*4750*/  F2FP.BF16.PACK_AB R14, R118, R116 ;  /* 0x00000074760e723e */ /* 0x000fe400000010ff */
[----:B------:R-:W-:Y:S01]  /*4760*/  F2FP.BF16.PACK_AB R13, R17, R18 ;  /* 0x00000012110d723e */ /* 0x000fe200000010ff */
[----:B-1----:R-:W-:-:S04]  /*4770*/  FFMA.FTZ R3, R9, c[0x0][0x2d0], -R0 ;  /* 0x0000b40009037a23 */ /* 0x002fc80000010800 */
[----:B------:R1:W-:Y:S01]  /*4780*/  MUFU.EX2 R119, R3 ;  /* 0x0000000300777308 */ /* 0x0003e20000000800 */
[----:B------:R-:W-:Y:S01]  /*4790*/  F2FP.BF16.PACK_AB R15, R117, R19 ;  /* 0x00000013750f723e */ /* 0x000fe200000010ff */
[----:B--2---:R-:W2:Y:S01]  /*47a0*/  LDSM.16.MT88.4 R24, [R115] ;  /* 0x000000007318783b */ /* 0x004ea20000004200 */
[----:B-1----:R-:W-:-:S03]  /*47b0*/  FFMA.FTZ R3, R8, c[0x0][0x2d0], -R0 ;  /* 0x0000b40008037a23 */ /* 0x002fc60000010800 */
[----:B------:R-:W1:Y:S02]  /*47c0*/  LDSM.16.MT88.4 R36, [R115+0x800] ;  /* 0x000800007324783b */ /* 0x000e640000004200 */
[----:B------:R4:W1:Y:S02]  /*47d0*/  MUFU.EX2 R131, R3 ;  /* 0x0000000300837308 */ /* 0x0008640000000800 */
[----:B-----5:R-:W-:Y:S04]  /*47e0*/  LDSM.16.MT88.4 R44, [R100] ;  /* 0x00000000642c783b */ /* 0x020fe80000004200 */
[----:B---3--:R-:W3:Y:S04]  /*47f0*/  LDSM.16.MT88.4 R20, [R120] ;  /* 0x000000007814783b */ /* 0x008ee80000004200 */
[----:B------:R-:W5:Y:S04]  /*4800*/  LDSM.16.MT88.4 R60, [R100+0x800] ;  /* 0x00080000643c783b */ /* 0x000f680000004200 */
[----:B------:R-:W3:Y:S01]  /*4810*/  LDSM.16.MT88.4 R40, [R120+0x800] ;  /* 0x000800007828783b */ /* 0x000ee20000004200 */
[----:B----4-:R-:W-:-:S03]  /*4820*/  FFMA.FTZ R3, R7, c[0x0][0x2d0], -R0 ;  /* 0x0000b40007037a23 */ /* 0x010fc60000010800 */
[----:B------:R-:W4:Y:S01]  /*4830*/  LDSM.16.MT88.4 R28, [R28] ;  /* 0x000000001c1c783b */ /* 0x000f220000004200 */
[----:B------:R2:W-:Y:S03]  /*4840*/  MUFU.EX2 R133, R3 ;  /* 0x0000000300857308 */ /* 0x0005e60000000800 */
[----:B------:R-:W-:Y:S04]  /*4850*/  LDSM.16.MT88.4 R68, [R120+0x2000] ;  /* 0x002000007844783b */ /* 0x000fe80000004200 */
[----:B------:R-:W-:Y:S04]  /*4860*/  LDSM.16.MT88.4 R64, [R121+0x800] ;  /* 0x000800007940783b */ /* 0x000fe80000004200 */
[----:B------:R-:W-:Y:S04]  /*4870*/  LDSM.16.MT88.4 R48, [R115+0x2800] ;  /* 0x002800007330783b */ /* 0x000fe80000004200 */
[----:B------:R-:W-:Y:S01]  /*4880*/  LDSM.16.MT88.4 R72, [R100+0x2000] ;  /* 0x002000006448783b */ /* 0x000fe20000004200 */
[----:B--2---:R-:W-:Y:S01]  /*4890*/  FFMA.FTZ R3, R11, c[0x0][0x2d0], -R0 ;  /* 0x0000b4000b037a23 */ /* 0x004fe20000010800 */
[C---:B------:R-:W-:Y:S02]  /*48a0*/  HMMA.16816.F32.BF16 R4, R12.reuse, R24, RZ ;  /* 0x000000180c04723c */ /* 0x040fe400000418ff */
[----:B------:R-:W-:Y:S01]  /*48b0*/  LDSM.16.MT88.4 R56, [R121+0x2000] ;  /* 0x002000007938783b */ /* 0x000fe20000004200 */
[----:B------:R-:W2:Y:S03]  /*48c0*/  MUFU.EX2 R101, R3 ;  /* 0x0000000300657308 */ /* 0x000ea60000000800 */
[----:B------:R-:W-:Y:S02]  /*48d0*/  LDSM.16.MT88.4 R76, [R100+0x2800] ;  /* 0x00280000644c783b */ /* 0x000fe40000004200 */
[----:B------:R-:W-:Y:S01]  /*48e0*/  HMMA.16816.F32.BF16 R24, R12, R26, RZ ;  /* 0x0000001a0c18723c */ /* 0x000fe200000418ff */
[----:B------:R-:W-:Y:S01]  /*48f0*/  F2FP.BF16.PACK_AB R8, R129, R128 ;  /* 0x000000808108723e */ /* 0x000fe200000010ff */
[----:B------:R-:W-:Y:S01]  /*4900*/  LDSM.16.MT88.4 R80, [R115+0x4000] ;  /* 0x004000007350783b */ /* 0x000fe20000004200 */
[----:B------:R-:W-:-:S02]  /*4910*/  F2FP.BF16.PACK_AB R10, R134, R130 ;  /* 0x00000082860a723e */ /* 0x000fc400000010ff */
[----:B-1----:R-:W-:Y:S02]  /*4920*/  F2FP.BF16.PACK_AB R9, R131, R119 ;  /* 0x000000778309723e */ /* 0x002fe400000010ff */
[----:B--2---:R-:W-:-:S09]  /*4930*/  F2FP.BF16.PACK_AB R11, R101, R133 ;  /* 0x00000085650b723e */ /* 0x004fd200000010ff */
[C---:B------:R-:W-:Y:S08]  /*4940*/  HMMA.16816.F32.BF16 R164, R8.reuse, R36, R4 ;  /* 0x0000002408a4723c */ /* 0x040ff00000041804 */
[----:B------:R-:W-:Y:S01]  /*4950*/  HMMA.16816.F32.BF16 R4, R8, R38, R24 ;  /* 0x000000260804723c */ /* 0x000fe20000041818 */
[----:B------:R-:W1:Y:S07]  /*4960*/  LDSM.16.MT88.4 R24, [R115+0x2000] ;  /* 0x002000007318783b */ /* 0x000e6e0000004200 */
[C---:B---3--:R-:W-:Y:S11]  /*4970*/  HMMA.16816.F32.BF16 R32, R12.reuse, R20, RZ ;  /* 0x000000140c20723c */ /* 0x048ff600000418ff */
[----:B------:R-:W-:Y:S05]  /*4980*/  @!UPT UIADD3 URZ, URZ, URZ, URZ ;  /* 0x0000003f3f3ff290 */ /* 0x000fea000fffe03f */
[----:B------:R-:W-:Y:S02]  /*4990*/  MOV R114, R5 ;  /* 0x0000000500727202 */ /* 0x000fe40000000f00 */
[----:B------:R-:W-:Y:S02]  /*49a0*/  MOV R111, R6 ;  /* 0x00000006006f7202 */ /* 0x000fe40000000f00 */
[----:B------:R-:W-:Y:S02]  /*49b0*/  MOV R110, R7 ;  /* 0x00000007006e7202 */ /* 0x000fe40000000f00 */
[----:B------:R-:W-:Y:S02]  /*49c0*/  MOV R109, R4 ;  /* 0x00000004006d7202 */ /* 0x000fe40000000f00 */
[C---:B------:R-:W-:Y:S08]  /*49d0*/  HMMA.16816.F32.BF16 R4, R12.reuse, R44, RZ ;  /* 0x0000002c0c04723c */ /* 0x040ff000000418ff */
[----:B------:R-:W-:Y:S11]  /*49e0*/  HMMA.16816.F32.BF16 R20, R12, R22, RZ ;  /* 0x000000160c14723c */ /* 0x000ff600000418ff */
[----:B------:R-:W-:Y:S05]  /*49f0*/  @!UPT UIADD3 URZ, URZ, URZ, URZ ;  /* 0x0000003f3f3ff290 */ /* 0x000fea000fffe03f */
[----:B-----5:R-:W-:Y:S08]  /*4a00*/  HMMA.16816.F32.BF16 R36, R8, R60, R4 ;  /* 0x0000003c0824723c */ /* 0x020ff00000041804 */
[----:B------:R-:W-:Y:S01]  /*4a10*/  HMMA.16816.F32.BF16 R52, R12, R46, RZ ;  /* 0x0000002e0c34723c */ /* 0x000fe200000418ff */
[----:B------:R-:W2:Y:S07]  /*4a20*/  LDSM.16.MT88.4 R44, [R120+0x2800] ;  /* 0x00280000782c783b */ /* 0x000eae0000004200 */
[C---:B------:R-:W-:Y:S08]  /*4a30*/  HMMA.16816.F32.BF16 R156, R8.reuse, R40, R32 ;  /* 0x00000028089c723c */ /* 0x040ff00000041820 */
[----:B------:R-:W-:Y:S08]  /*4a40*/  HMMA.16816.F32.BF16 R148, R8, R42, R20 ;  /* 0x0000002a0894723c */ /* 0x000ff00000041814 */
[C---:B----4-:R-:W-:Y:S08]  /*4a50*/  HMMA.16816.F32.BF16 R40, R12.reuse, R28, RZ ;  /* 0x0000001c0c28723c */ /* 0x050ff000000418ff */
[----:B-1----:R-:W-:Y:S01]  /*4a60*/  HMMA.16816.F32.BF16 R32, R12, R24, RZ ;  /* 0x000000180c20723c */ /* 0x002fe200000418ff */
[----:B------:R-:W-:Y:S01]  /*4a70*/  MOV R106, R38 ;  /* 0x00000026006a7202 */ /* 0x000fe20000000f00 */
[----:B------:R-:W-:Y:S01]  /*4a80*/  IMAD.MOV.U32 R103, RZ, RZ, R37 ;  /* 0x000000ffff677224 */ /* 0x000fe200078e0025 */
[----:B------:R-:W-:-:S02]  /*4a90*/  MOV R105, R39 ;  /* 0x0000002700697202 */ /* 0x000fc40000000f00 */
[----:B------:R-:W-:-:S03]  /*4aa0*/  MOV R104, R36 ;  /* 0x0000002400687202 */ /* 0x000fc60000000f00 */
[C---:B------:R-:W-:Y:S08]  /*4ab0*/  HMMA.16816.F32.BF16 R36, R12.reuse, R30, RZ ;  /* 0x0000001e0c24723c */ /* 0x040ff000000418ff */
[C---:B------:R-:W-:Y:S08]  /*4ac0*/  HMMA.16816.F32.BF16 R28, R12.reuse, R26, RZ ;  /* 0x0000001a0c1c723c */ /* 0x040ff000000418ff */
[C---:B------:R-:W-:Y:S08]  /*4ad0*/  HMMA.16816.F32.BF16 R24, R12.reuse, R68, RZ ;  /* 0x000000440c18723c */ /* 0x040ff000000418ff */
[----:B------:R-:W-:Y:S08]  /*4ae0*/  HMMA.16816.F32.BF16 R20, R12, R70, RZ ;  /* 0x000000460c14723c */ /* 0x000ff000000418ff */
[C---:B------:R-:W-:Y:S01]  /*4af0*/  HMMA.16816.F32.BF16 R140, R8.reuse, R62, R52 ;  /* 0x0000003e088c723c */ /* 0x040fe20000041834 */
[----:B------:R-:W1:Y:S04]  /*4b00*/  LDSM.16.MT88.4 R52, [R121+0x2800] ;  /* 0x002800007934783b */ /* 0x000e680000004200 */
[----:B------:R-:W-:Y:S03]  /*4b10*/  LDSM.16.MT88.4 R60, [R115+0x4800] ;  /* 0x00480000733c783b */ /* 0x000fe60000004200 */
[C---:B------:R-:W-:Y:S01]  /*4b20*/  HMMA.16816.F32.BF16 R124, R8.reuse, R64, R40 ;  /* 0x00000040087c723c */ /* 0x040fe20000041828 */
[----:B------:R-:W3:Y:S07]  /*4b30*/  LDSM.16.MT88.4 R40, [R120+0x4000] ;  /* 0x004000007828783b */ /* 0x000eee0000004200 */
[----:B------:R-:W-:Y:S08]  /*4b40*/  HMMA.16816.F32.BF16 R32, R8, R48, R32 ;  /* 0x000000300820723c */ /* 0x000ff00000041820 */
[----:B------:R-:W-:Y:S08]  /*4b50*/  HMMA.16816.F32.BF16 R4, R12, R72, RZ ;  /* 0x000000480c04723c */ /* 0x000ff000000418ff */
[----:B------:R-:W-:Y:S08]  /*4b60*/  HMMA.16816.F32.BF16 R180, R8, R50, R28 ;  /* 0x0000003208b4723c */ /* 0x000ff0000004181c */
[----:B------:R-:W-:Y:S08]  /*4b70*/  HMMA.16816.F32.BF16 R28, R12, R74, RZ ;  /* 0x0000004a0c1c723c */ /* 0x000ff000000418ff */
[C---:B--2---:R-:W-:Y:S08]  /*4b80*/  HMMA.16816.F32.BF16 R248, R8.reuse, R44, R24 ;  /* 0x0000002c08f8723c */ /* 0x044ff00000041818 */
[----:B------:R-:W-:Y:S01]  /*4b90*/  HMMA.16816.F32.BF16 R68, R8, R46, R20 ;  /* 0x0000002e0844723c */ /* 0x000fe20000041814 */
[----:B------:R-:W2:Y:S07]  /*4ba0*/  LDSM.16.MT88.4 R44, [R100+0x4000] ;  /* 0x00400000642c783b */ /* 0x000eae0000004200 */
[C---:B------:R-:W-:Y:S08]  /*4bb0*/  HMMA.16816.F32.BF16 R24, R12.reuse, R56, RZ ;  /* 0x000000380c18723c */ /* 0x040ff000000418ff */
[----:B------:R-:W-:Y:S01]  /*4bc0*/  HMMA.16816.F32.BF16 R20, R12, R58, RZ ;  /* 0x0000003a0c14723c */ /* 0x000fe200000418ff */
[----:B------:R-:W-:-:S02]  /*4bd0*/  MOV R108, R33 ;  /* 0x00000021006c7202 */ /* 0x000fc40000000f00 */
[----:B------:R-:W-:-:S05]  /*4be0*/  MOV R107, R34 ;  /* 0x00000022006b7202 */ /* 0x000fca0000000f00 */
[C---:B------:R-:W-:Y:S01]  /*4bf0*/  HMMA.16816.F32.BF16 R184, R8.reuse, R66, R36 ;  /* 0x0000004208b8723c */ /* 0x040fe20000041824 */
[----:B------:R-:W-:Y:S06]  /*4c00*/  LDSM.16.MT88.4 R36, [R100+0x4800] ;  /* 0x004800006424783b */ /* 0x000fec0000004200 */
[----:B------:R-:W-:Y:S01]  /*4c10*/  IMAD.MOV.U32 R67, RZ, RZ, R35 ;  /* 0x000000ffff437224 */ /* 0x000fe200078e0023 */
[----:B------:R-:W-:Y:S02]  /*4c20*/  MOV R66, R32 ;  /* 0x0000002000427202 */ /* 0x000fe40000000f00 */
[----:B------:R-:W4:Y:S01]  /*4c30*/  LDSM.16.MT88.4 R32, [R120+0x4800] ;  /* 0x004800007820783b */ /* 0x000f220000004200 */
[----:B------:R-:W-:Y:S08]  /*4c40*/  HMMA.16816.F32.BF16 R188, R8, R76, R4 ;  /* 0x0000004c08bc723c */ /* 0x000ff00000041804 */
[----:B------:R-:W-:Y:S08]  /*4c50*/  HMMA.16816.F32.BF16 R4, R12, R80, RZ ;  /* 0x000000500c04723c */ /* 0x000ff000000418ff */
[----:B------:R-:W-:Y:S08]  /*4c60*/  HMMA.16816.F32.BF16 R72, R8, R78, R28 ;  /* 0x0000004e0848723c */ /* 0x000ff0000004181c */
[----:B------:R-:W-:Y:S07]  /*4c70*/  HMMA.16816.F32.BF16 R28, R12, R82, RZ ;  /* 0x000000520c1c723c */ /* 0x000fee00000418ff */
[----:B------:R-:W-:Y:S01]  /*4c80*/  MOV R83, R121 ;  /* 0x0000007900537202 */ /* 0x000fe20000000f00 */
[C---:B-1----:R-:W-:Y:S08]  /*4c90*/  HMMA.16816.F32.BF16 R76, R8.reuse, R52, R24 ;  /* 0x00000034084c723c */ /* 0x042ff00000041818 */
[----:B------:R-:W-:Y:S08]  /*4ca0*/  HMMA.16816.F32.BF16 R160, R8, R54, R20 ;  /* 0x0000003608a0723c */ /* 0x000ff00000041814 */
[C---:B---3--:R-:W-:Y:S08]  /*4cb0*/  HMMA.16816.F32.BF16 R24, R12.reuse, R40, RZ ;  /* 0x000000280c18723c */ /* 0x048ff000000418ff */
[----:B------:R-:W-:Y:S01]  /*4cc0*/  HMMA.16816.F32.BF16 R20, R12, R42, RZ ;  /* 0x0000002a0c14723c */ /* 0x000fe200000418ff */
[----:B------:R-:W1:Y:S07]  /*4cd0*/  LDSM.16.MT88.4 R40, [R83+0x4000] ;  /* 0x004000005328783b */ /* 0x000e6e0000004200 */
[----:B------:R-:W-:Y:S08]  /*4ce0*/  HMMA.16816.F32.BF16 R176, R8, R60, R4 ;  /* 0x0000003c08b0723c */ /* 0x000ff00000041804 */
[----:B--2---:R-:W-:Y:S08]  /*4cf0*/  HMMA.16816.F32.BF16 R4, R12, R44, RZ ;  /* 0x0000002c0c04723c */ /* 0x004ff000000418ff */
[----:B----4-:R-:W-:Y:S01]  /*4d00*/  HMMA.16816.F32.BF16 R152, R8, R32, R24 ;  /* 0x000000200898723c */ /* 0x010fe20000041818 */
[----:B------:R-:W2:Y:S01]  /*4d10*/  LDSM.16.MT88.4 R24, [R83+0x4800] ;  /* 0x004800005318783b */ /* 0x000ea20000004200 */
[----:B------:R-:W-:-:S02]  /*4d20*/  MOV R102, R126 ;  /* 0x0000007e00667202 */ /* 0x000fc40000000f00 */
[----:B------:R-:W-:Y:S01]  /*4d30*/  MOV R45, R115 ;  /* 0x00000073002d7202 */ /* 0x000fe20000000f00 */
[----:B------:R-:W-:Y:S01]  /*4d40*/  IMAD.MOV.U32 R82, RZ, RZ, R101 ;  /* 0x000000ffff527224 */ /* 0x000fe200078e0065 */
[----:B------:R-:W-:Y:S02]  /*4d50*/  MOV R81, R103 ;  /* 0x0000006700517202 */ /* 0x000fe40000000f00 */
[C---:B------:R-:W-:Y:S08]  /*4d60*/  HMMA.16816.F32.BF16 R136, R8.reuse, R62, R28 ;  /* 0x0000003e0888723c */ /* 0x040ff0000004181c */
[----:B------:R-:W-:Y:S01]  /*4d70*/  HMMA.16816.F32.BF16 R144, R8, R36, R4 ;  /* 0x000000240890723c */ /* 0x000fe20000041804 */
[----:B------:R-:W-:Y:S01]  /*4d80*/  MOV R54, R102 ;  /* 0x0000006600367202 */ /* 0x000fe20000000f00 */
[----:B------:R-:W3:Y:S06]  /*4d90*/  LDSM.16.MT88.4 R28, [R45+0x6000] ;  /* 0x006000002d1c783b */ /* 0x000eec0000004200 */
[----:B-1----:R-:W-:Y:S01]  /*4da0*/  HMMA.16816.F32.BF16 R4, R12, R40, RZ ;  /* 0x000000280c04723c */ /* 0x002fe200000418ff */
[----:B------:R-:W-:-:S07]  /*4db0*/  MOV R63, R100 ;  /* 0x00000064003f7202 */ /* 0x000fce0000000f00 */
[----:B------:R-:W-:Y:S08]  /*4dc0*/  HMMA.16816.F32.BF16 R100, R8, R34, R20 ;  /* 0x000000220864723c */ /* 0x000ff00000041814 */
[----:B------:R-:W-:Y:S01]  /*4dd0*/  HMMA.16816.F32.BF16 R20, R12, R46, RZ ;  /* 0x0000002e0c14723c */ /* 0x000fe200000418ff */
[----:B------:R-:W-:Y:S01]  /*4de0*/  MOV R48, R111 ;  /* 0x0000006f00307202 */ /* 0x000fe20000000f00 */
[----:B------:R-:W-:Y:S01]  /*4df0*/  IMAD.MOV.U32 R49, RZ, RZ, R110 ;  /* 0x000000ffff317224 */ /* 0x000fe200078e006e */
[----:B------:R-:W-:-:S02]  /*4e00*/  MOV R50, R109 ;  /* 0x0000006d00327202 */ /* 0x000fc40000000f00 */
[----:B------:R-:W-:-:S03]  /*4e10*/  MOV R57, R108 ;  /* 0x0000006c00397202 */ /* 0x000fc60000000f00 */
[----:B--2---:R-:W-:Y:S01]  /*4e20*/  HMMA.16816.F32.BF16 R108, R8, R24, R4 ;  /* 0x00000018086c723c */ /* 0x004fe20000041804 */
[----:B------:R-:W-:-:S07]  /*4e30*/  MOV R58, R107 ;  /* 0x0000006b003a7202 */ /* 0x000fce0000000f00 */
[----:B------:R-:W-:Y:S01]  /*4e40*/  HMMA.16816.F32.BF16 R4, R12, R42, RZ ;  /* 0x0000002a0c04723c */ /* 0x000fe200000418ff */
[----:B------:R-:W-:Y:S01]  /*4e50*/  MOV R60, R106 ;  /* 0x0000006a003c7202 */ /* 0x000fe20000000f00 */
[----:B------:R-:W-:Y:S01]  /*4e60*/  IMAD.MOV.U32 R61, RZ, RZ, R105 ;  /* 0x000000ffff3d7224 */ /* 0x000fe200078e0069 */
[----:B------:R-:W-:-:S05]  /*4e70*/  MOV R80, R104 ;  /* 0x0000006800507202 */ /* 0x000fca0000000f00 */
[----:B------:R-:W-:Y:S01]  /*4e80*/  HMMA.16816.F32.BF16 R104, R8, R38, R20 ;  /* 0x000000260868723c */ /* 0x000fe20000041814 */
[----:B------:R-:W1:Y:S01]  /*4e90*/  LDSM.16.MT88.4 R20, [R45+0x6800] ;  /* 0x006800002d14783b */ /* 0x000e620000004200 */
[----:B------:R-:W-:Y:S02]  /*4ea0*/  MOV R3, R125 ;  /* 0x0000007d00037202 */ /* 0x000fe40000000f00 */
[----:B------:R-:W-:Y:S02]  /*4eb0*/  MOV R51, R114 ;  /* 0x0000007200337202 */ /* 0x000fe40000000f00 */
[----:B------:R-:W-:Y:S01]  /*4ec0*/  MOV R53, R3 ;  /* 0x0000000300357202 */ /* 0x000fe20000000f00 */
[----:B------:R-:W-:-:S09]  /*4ed0*/  FADD.FTZ R3, R113, R112 ;  /* 0x0000007071037221 */ /* 0x000fd20000010000 */
[----:B------:R-:W-:Y:S08]  /*4ee0*/  HMMA.16816.F32.BF16 R112, R8, R26, R4 ;  /* 0x0000001a0870723c */ /* 0x000ff00000041804 */
[----:B---3--:R-:W-:Y:S01]  /*4ef0*/  HMMA.16816.F32.BF16 R4, R12, R28, RZ ;  /* 0x0000001c0c04723c */ /* 0x008fe200000418ff */
[----:B------:R-:W-:Y:S02]  /*4f00*/  MOV R65, R127 ;  /* 0x0000007f00417202 */ /* 0x000fe40000000f00 */
[----:B------:R-:W-:Y:S11]  /*4f10*/  MOV R64, R124 ;  /* 0x0000007c00407202 */ /* 0x000ff60000000f00 */
[----:B------:R-:W-:Y:S10]  /*4f20*/  @!UPT UIADD3 URZ, URZ, URZ, URZ ;  /* 0x0000003f3f3ff290 */ /* 0x000ff4000fffe03f */
[----:B-1----:R-:W-:Y:S08]  /*4f30*/  HMMA.16816.F32.BF16 R124, R8, R20, R4 ;  /* 0x00000014087c723c */ /* 0x002ff00000041804 */
[----:B------:R-:W-:Y:S01]  /*4f40*/  HMMA.16816.F32.BF16 R4, R12, R30, RZ ;  /* 0x0000001e0c04723c */ /* 0x000fe200000418ff */
[----:B------:R-:W-:Y:S01]  /*4f50*/  MOV R44, R120 ;  /* 0x00000078002c7202 */ /* 0x000fe20000000f00 */
[----:B------:R-:W-:-:S04]  /*4f60*/  FADD.FTZ R17, R18, R17 ;  /* 0x0000001112117221 */ /* 0x000fc80000010000 */
[----:B------:R-:W-:Y:S11]  /*4f70*/  LDSM.16.MT88.4 R24, [R44+0x6800] ;  /* 0x006800002c18783b */ /* 0x000ff60000004200 */
[----:B------:R-:W-:Y:S07]  /*4f80*/  @!UPT UIADD3 URZ, URZ, URZ, URZ ;  /* 0x0000003f3f3ff290 */ /* 0x000fee000fffe03f */
[----:B------:R-:W-:Y:S01]  /*4f90*/  HMMA.16816.F32.BF16 R120, R8, R22, R4 ;  /* 0x000000160878723c */ /* 0x000fe20000041804 */
[----:B------:R-:W1:Y:S01]  /*4fa0*/  LDSM.16.MT88.4 R20, [R44+0x6000] ;  /* 0x006000002c14783b */ /* 0x000e620000004200 */
[----:B------:R-:W-:-:S05]  /*4fb0*/  FADD.FTZ R17, R19, R17 ;  /* 0x0000001113117221 */ /* 0x000fca0000010000 */
[----:B------:R-:W-:-:S04]  /*4fc0*/  FADD.FTZ R4, R117, R17 ;  /* 0x0000001175047221 */ /* 0x000fc80000010000 */
[----:B------:R-:W-:Y:S02]  /*4fd0*/  FADD.FTZ R30, R119, R4 ;  /* 0x00000004771e7221 */ /* 0x000fe40000010000 */
[----:B------:R-:W-:-:S04]  /*4fe0*/  FADD.FTZ R3, R116, R3 ;  /* 0x0000000374037221 */ /* 0x000fc80000010000 */
[----:B------:R-:W-:-:S04]  /*4ff0*/  FADD.FTZ R3, R118, R3 ;  /* 0x0000000376037221 */ /* 0x000fc80000010000 */
[----:B------:R-:W-:Y:S01]  /*5000*/  FADD.FTZ R3, R128, R3 ;  /* 0x0000000380037221 */ /* 0x000fe20000010000 */
[----:B-1----:R-:W-:Y:S03]  /*5010*/  HMMA.16816.F32.BF16 R4, R12, R20, RZ ;  /* 0x000000140c04723c */ /* 0x002fe600000418ff */
[----:B------:R-:W-:Y:S02]  /*5020*/  FADD.FTZ R3, R129, R3 ;  /* 0x0000000381037221 */ /* 0x000fe40000010000 */
[--C-:B------:R-:W-:Y:S02]  /*5030*/  FFMA.FTZ R28, R99, c[0x0][0x2d0], -R2.reuse ;  /* 0x0000b400631c7a23 */ /* 0x100fe40000010802 */
[--C-:B------:R-:W-:Y:S02]  /*5040*/  FFMA.FTZ R19, R98, c[0x0][0x2d0], -R2.reuse ;  /* 0x0000b40062137a23 */ /* 0x100fe40000010802 */
[----:B------:R-:W-:-:S02]  /*5050*/  FFMA.FTZ R18, R97, c[0x0][0x2d0], -R2 ;  /* 0x0000b40061127a23 */ /* 0x000fc40000010802 */
[--C-:B------:R-:W-:Y:S02]  /*5060*/  FFMA.FTZ R17, R96, c[0x0][0x2d0], -R2.reuse ;  /* 0x0000b40060117a23 */ /* 0x100fe40000010802 */
[--C-:B------:R-:W-:Y:S02]  /*5070*/  FFMA.FTZ R29, R95, c[0x0][0x2d0], -R2.reuse ;  /* 0x0000b4005f1d7a23 */ /* 0x100fe40000010802 */
[--C-:B------:R-:W-:Y:S02]  /*5080*/  FFMA.FTZ R31, R94, c[0x0][0x2d0], -R2.reuse ;  /* 0x0000b4005e1f7a23 */ /* 0x100fe40000010802 */
[--C-:B------:R-:W-:Y:S02]  /*5090*/  FFMA.FTZ R36, R93, c[0x0][0x2d0], -R2.reuse ;  /* 0x0000b4005d247a23 */ /* 0x100fe40000010802 */
[----:B------:R-:W-:Y:S02]  /*50a0*/  FFMA.FTZ R35, R92, c[0x0][0x2d0], -R2 ;  /* 0x0000b4005c237a23 */ /* 0x000fe40000010802 */
[----:B------:R-:W-:-:S02]  /*50b0*/  FADD.FTZ R2, R130, R3 ;  /* 0x0000000382027221 */ /* 0x000fc40000010000 */
[----:B------:R-:W-:Y:S01]  /*50c0*/  FADD.FTZ R3, R131, R30 ;  /* 0x0000001e83037221 */ /* 0x000fe20000010000 */
[----:B------:R-:W-:Y:S03]  /*50d0*/  HMMA.16816.F32.BF16 R116, R8, R24, R4 ;  /* 0x000000180874723c */ /* 0x000fe60000041804 */
[----:B------:R-:W-:Y:S01]  /*50e0*/  FADD.FTZ R3, R133, R3 ;  /* 0x0000000385037221 */ /* 0x000fe20000010000 */
[----:B------:R-:W-:-:S04]  /*50f0*/  MOV R133, R63 ;  /* 0x0000003f00857202 */ /* 0x000fc80000000f00 */
[----:B------:R-:W-:Y:S01]  /*5100*/  HMMA.16816.F32.BF16 R4, R12, R22, RZ ;  /* 0x000000160c04723c */ /* 0x000fe200000418ff */
[----:B------:R-:W1:Y:S08]  /*5110*/  MUFU.EX2 R25, R28 ;  /* 0x0000001c00197308 */ /* 0x000e700000000800 */
[----:B------:R-:W-:Y:S08]  /*5120*/  MUFU.EX2 R21, R29 ;  /* 0x0000001d00157308 */ /* 0x000ff00000000800 */
[----:B------:R2:W-:Y:S08]  /*5130*/  MUFU.EX2 R20, R31 ;  /* 0x0000001f00147308 */ /* 0x0005f00000000800 */
[----:B------:R3:W4:Y:S01]  /*5140*/  MUFU.EX2 R23, R19 ;  /* 0x0000001300177308 */ /* 0x0007220000000800 */
[----:B--2---:R-:W2:Y:S07]  /*5150*/  LDSM.16.MT88.4 R28, [R133+0x6000] ;  /* 0x00600000851c783b */ /* 0x004eae0000004200 */
[----:B------:R5:W-:Y:S01]  /*5160*/  MUFU.EX2 R24, R18 ;  /* 0x0000001200187308 */ /* 0x000be20000000800 */
[----:B------:R-:W-:Y:S01]  /*5170*/  FADD.FTZ R2, R134, R2 ;  /* 0x0000000286027221 */ /* 0x000fe20000010000 */
[----:B------:R-:W-:-:S06]  /*5180*/  MOV R59, R67 ;  /* 0x00000043003b7202 */ /* 0x000fcc0000000f00 */
[----:B------:R1:W1:Y:S01]  /*5190*/  MUFU.EX2 R22, R17 ;  /* 0x0000001100167308 */ /* 0x0002620000000800 */
[----:B------:R-:W-:Y:S02]  /*51a0*/  MOV R56, R66 ;  /* 0x0000004200387202 */ /* 0x000fe40000000f00 */
[----:B------:R-:W-:Y:S02]  /*51b0*/  MOV R55, R65 ;  /* 0x0000004100377202 */ /* 0x000fe40000000f00 */
[----:B------:R-:W-:Y:S01]  /*51c0*/  MOV R52, R64 ;  /* 0x0000004000347202 */ /* 0x000fe20000000f00 */
[--C-:B---3--:R-:W-:Y:S01]  /*51d0*/  FFMA.FTZ R19, R91, c[0x0][0x2d0], -R0.reuse ;  /* 0x0000b4005b137a23 */ /* 0x108fe20000010800 */
[----:B------:R-:W-:Y:S01]  /*51e0*/  HMMA.16816.F32.BF16 R64, R8, R26, R4 ;  /* 0x0000001a0840723c */ /* 0x000fe20000041804 */
[--C-:B-----5:R-:W-:Y:S02]  /*51f0*/  FFMA.FTZ R18, R90, c[0x0][0x2d0], -R0.reuse ;  /* 0x0000b4005a127a23 */ /* 0x120fe40000010800 */
[----:B------:R-:W-:-:S02]  /*5200*/  FFMA.FTZ R32, R86, c[0x0][0x2d0], -R0 ;  /* 0x0000b40056207a23 */ /* 0x000fc40000010800 */
[--C-:B------:R-:W-:Y:S02]  /*5210*/  FFMA.FTZ R34, R85, c[0x0][0x2d0], -R0.reuse ;  /* 0x0000b40055227a23 */ /* 0x100fe40000010800 */
[--C-:B------:R-:W-:Y:S02]  /*5220*/  FFMA.FTZ R7, R88, c[0x0][0x2d0], -R0.reuse ;  /* 0x0000b40058077a23 */ /* 0x100fe40000010800 */
[--C-:B-1----:R-:W-:Y:S02]  /*5230*/  FFMA.FTZ R17, R89, c[0x0][0x2d0], -R0.reuse ;  /* 0x0000b40059117a23 */ /* 0x102fe40000010800 */
[--C-:B------:R-:W-:Y:S02]  /*5240*/  FFMA.FTZ R5, R87, c[0x0][0x2d0], -R0.reuse ;  /* 0x0000b40057057a23 */ /* 0x100fe40000010800 */
[----:B------:R-:W-:Y:S02]  /*5250*/  FFMA.FTZ R33, R84, c[0x0][0x2d0], -R0 ;  /* 0x0000b40054217a23 */ /* 0x000fe40000010800 */
[----:B------:R-:W-:-:S04]  /*5260*/  FADD.FTZ R0, R25, R2 ;  /* 0x0000000219007221 */ /* 0x000fc80000010000 */
[C---:B----4-:R-:W-:Y:S01]  /*5270*/  FADD.FTZ R0, R23.reuse, R0 ;  /* 0x0000000017007221 */ /* 0x050fe20000010000 */
[----:B------:R-:W-:Y:S02]  /*5280*/  F2FP.BF16.PACK_AB R4, R23, R25 ;  /* 0x000000191704723e */ /* 0x000fe400000010ff */
[----:B------:R-:W-:Y:S01]  /*5290*/  F2FP.BF16.PACK_AB R6, R22, R24 ;  /* 0x000000181606723e */ /* 0x000fe200000010ff */
[----:B------:R-:W-:Y:S02]  /*52a0*/  FADD.FTZ R0, R24, R0 ;  /* 0x0000000018007221 */ /* 0x000fe40000010000 */
[----:B------:R-:W1:Y:S02]  /*52b0*/  LDSM.16.MT88.4 R24, [R133+0x6800] ;  /* 0x006800008518783b */ /* 0x000e640000004200 */
[----:B------:R-:W-:-:S04]  /*52c0*/  FADD.FTZ R0, R22, R0 ;  /* 0x0000000016007221 */ /* 0x000fc80000010000 */
[----:B------:R-:W-:Y:S01]  /*52d0*/  FADD.FTZ R0, R21, R0 ;  /* 0x0000000015007221 */ /* 0x000fe20000010000 */
[----:B------:R-:W-:Y:S01]  /*52e0*/  F2FP.BF16.PACK_AB R128, R20, R21 ;  /* 0x000000151480723e */ /* 0x000fe200000010ff */
[----:B------:R-:W-:Y:S02]  /*52f0*/  FADD.FTZ R2, R82, R3 ;  /* 0x0000000352027221 */ /* 0x000fe40000010000 */
[----:B------:R-:W-:Y:S02]  /*5300*/  FADD.FTZ R3, R20, R0 ;  /* 0x0000000014037221 */ /* 0x000fe40000010000 */
[----:B--2---:R-:W-:Y:S01]  /*5310*/  HMMA.16816.F32.BF16 R20, R12, R28, RZ ;  /* 0x0000001c0c14723c */ /* 0x004fe200000418ff */
[----:B------:R-:W-:Y:S02]  /*5320*/  MOV R134, R83 ;  /* 0x0000005300867202 */ /* 0x000fe40000000f00 */
[----:B------:R-:W-:Y:S02]  /*5330*/  MOV R82, R60 ;  /* 0x0000003c00527202 */ /* 0x000fe40000000f00 */
[----:B------:R-:W-:Y:S01]  /*5340*/  MOV R83, R61 ;  /* 0x0000003d00537202 */ /* 0x000fe20000000f00 */
[----:B------:R-:W-:Y:S01]  /*5350*/  IMAD.MOV.U32 R61, RZ, RZ, R51 ;  /* 0x000000ffff3d7224 */ /* 0x000fe200078e0033 */
[----:B------:R-:W-:-:S02]  /*5360*/  MOV R60, R50 ;  /* 0x00000032003c7202 */ /* 0x000fc40000000f00 */
[----:B------:R-:W-:Y:S02]  /*5370*/  MOV R62, R48 ;  /* 0x00000030003e7202 */ /* 0x000fe40000000f00 */
[----:B------:R-:W-:Y:S11]  /*5380*/  MOV R63, R49 ;  /* 0x00000031003f7202 */ /* 0x000ff60000000f00 */
[----:B------:R-:W-:Y:S02]  /*5390*/  @!UPT UIADD3 URZ, URZ, URZ, URZ ;  /* 0x0000003f3f3ff290 */ /* 0x000fe4000fffe03f */
[----:B-1----:R-:W-:Y:S08]  /*53a0*/  HMMA.16816.F32.BF16 R48, R8, R24, R20 ;  /* 0x000000180830723c */ /* 0x002ff00000041814 */
[----:B------:R-:W-:Y:S01]  /*53b0*/  HMMA.16816.F32.BF16 R20, R12, R30, RZ ;  /* 0x0000001e0c14723c */ /* 0x000fe200000418ff */
[----:B------:R-:W1:Y:S08]  /*53c0*/  MUFU.EX2 R25, R19 ;  /* 0x0000001300197308 */ /* 0x000e700000000800 */
[----:B------:R-:W2:Y:S11]  /*53d0*/  MUFU.EX2 R18, R18 ;  /* 0x0000001200127308 */ /* 0x000eb60000000800 */
[----:B------:R-:W-:Y:S04]  /*53e0*/  @!UPT UIADD3 URZ, URZ, URZ, URZ ;  /* 0x0000003f3f3ff290 */ /* 0x000fe8000fffe03f */
[----:B------:R-:W-:Y:S01]  /*53f0*/  HMMA.16816.F32.BF16 R40, R8, R26, R20 ;  /* 0x0000001a0828723c */ /* 0x000fe20000041814 */
[----:B------:R-:W3:Y:S01]  /*5400*/  LDSM.16.MT88.4 R20, [R134+0x6000] ;  /* 0x006000008614783b */ /* 0x000ee20000004200 */
[----:B------:R-:W4:Y:S01]  /*5410*/  MUFU.EX2 R29, R36 ;  /* 0x00000024001d7308 */ /* 0x000f220000000800 */
[----:B-1----:R-:W-:-:S07]  /*5420*/  FADD.FTZ R0, R25, R2 ;  /* 0x0000000219007221 */ /* 0x002fce0000010000 */
[----:B------:R-:W1:Y:S08]  /*5430*/  MUFU.EX2 R28, R35 ;  /* 0x00000023001c7308 */ /* 0x000e700000000800 */
[----:B------:R-:W5:Y:S01]  /*5440*/  MUFU.EX2 R24, R17 ;  /* 0x0000001100187308 */ /* 0x000f620000000800 */
[----:B--2---:R-:W-:-:S07]  /*5450*/  FADD.FTZ R2, R18, R0 ;  /* 0x0000000012027221 */ /* 0x004fce0000010000 */
[----:B------:R-:W2:Y:S01]  /*5460*/  MUFU.EX2 R7, R7 ;  /* 0x0000000700077308 */ /* 0x000ea20000000800 */
[----:B----4-:R-:W-:-:S04]  /*5470*/  FADD.FTZ R0, R29, R3 ;  /* 0x000000031d007221 */ /* 0x010fc80000010000 */
[----:B-1----:R-:W-:Y:S02]  /*5480*/  FADD.FTZ R0, R28, R0 ;  /* 0x000000001c007221 */ /* 0x002fe40000010000 */
[----:B-----5:R-:W-:Y:S01]  /*5490*/  FADD.FTZ R2, R24, R2 ;  /* 0x0000000218027221 */ /* 0x020fe20000010000 */
[----:B------:R1:W4:Y:S02]  /*54a0*/  MUFU.EX2 R19, R5 ;  /* 0x0000000500137308 */ /* 0x0003240000000800 */
[----:B------:R2:W-:Y:S01]  /*54b0*/  STL [R1+0x78], R0 ;  /* 0x0000780001007387 */ /* 0x0005e20000100800 */
[----:B-1----:R-:W-:Y:S01]  /*54c0*/  F2FP.BF16.PACK_AB R5, R18, R25 ;  /* 0x000000191205723e */ /* 0x002fe200000010ff */
[C---:B--2---:R-:W-:Y:S01]  /*54d0*/  FADD.FTZ R0, R7.reuse, R2 ;  /* 0x0000000207007221 */ /* 0x044fe20000010000 */
[----:B------:R-:W-:Y:S02]  /*54e0*/  F2FP.BF16.PACK_AB R7, R7, R24 ;  /* 0x000000180707723e */ /* 0x000fe400000010ff */
[C---:B---3--:R-:W-:Y:S08]  /*54f0*/  HMMA.16816.F32.BF16 R24, R12.reuse, R20, RZ ;  /* 0x000000140c18723c */ /* 0x048ff000000418ff */
[----:B------:R-:W-:Y:S01]  /*5500*/  HMMA.16816.F32.BF16 R12, R12, R22, RZ ;  /* 0x000000160c0c723c */ /* 0x000fe200000418ff */
[----:B------:R-:W1:Y:S01]  /*5510*/  LDSM.16.MT88.4 R20, [R134+0x6800] ;  /* 0x006800008614783b */ /* 0x000e620000004200 */
[----:B------:R-:W2:Y:S01]  /*5520*/  MUFU.EX2 R17, R32 ;  /* 0x0000002000117308 */ /* 0x000ea20000000800 */
[----:B----4-:R-:W-:-:S04]  /*5530*/  FADD.FTZ R0, R19, R0 ;  /* 0x0000000013007221 */ /* 0x010fc80000010000 */
[C---:B--2---:R-:W-:Y:S01]  /*5540*/  FADD.FTZ R0, R17.reuse, R0 ;  /* 0x0000000011007221 */ /* 0x044fe20000010000 */
[----:B------:R-:W-:Y:S02]  /*5550*/  F2FP.BF16.PACK_AB R129, R17, R19 ;  /* 0x000000131181723e */ /* 0x000fe400000010ff */
[----:B------:R-:W-:-:S06]  /*5560*/  MOV R17, R45 ;  /* 0x0000002d00117202 */ /* 0x000fcc0000000f00 */
[C---:B-1----:R-:W-:Y:S08]  /*5570*/  HMMA.16816.F32.BF16 R24, R8.reuse, R20, R24 ;  /* 0x000000140818723c */ /* 0x042ff00000041818 */
[----:B------:R-:W-:Y:S01]  /*5580*/  HMMA.16816.F32.BF16 R12, R8, R22, R12 ;  /* 0x00000016080c723c */ /* 0x000fe2000004180c */
[----:B------:R-:W1:Y:S01]  /*5590*/  LDSM.16.MT88.4 R8, [R17+0x1000] ;  /* 0x001000001108783b */ /* 0x000e620000004200 */
[----:B------:R-:W-:-:S06]  /*55a0*/  MOV R18, R44 ;  /* 0x0000002c00127202 */ /* 0x000fcc0000000f00 */
[C---:B-1----:R-:W-:Y:S08]  /*55b0*/  HMMA.16816.F32.BF16 R164, R4.reuse, R8, R164 ;  /* 0x0000000804a4723c */ /* 0x042ff000000418a4 */
[----:B------:R-:W-:Y:S01]  /*55c0*/  HMMA.16816.F32.BF16 R20, R4, R10, R60 ;  /* 0x0000000a0414723c */ /* 0x000fe2000004183c */
[----:B------:R-:W1:Y:S01]  /*55d0*/  LDSM.16.MT88.4 R8, [R18+0x1000] ;  /* 0x001000001208783b */ /* 0x000e620000004200 */
[----:B------:R-:W-:-:S06]  /*55e0*/  F2FP.BF16.PACK_AB R130, R28, R29 ;  /* 0x0000001d1c82723e */ /* 0x000fcc00000010ff */
[C---:B-1----:R-:W-:Y:S08]  /*55f0*/  HMMA.16816.F32.BF16 R156, R4.reuse, R8, R156 ;  /* 0x00000008049c723c */ /* 0x042ff0000004189c */
[C---:B------:R-:W-:Y:S01]  /*5600*/  HMMA.16816.F32.BF16 R28, R4.reuse, R10, R148 ;  /* 0x0000000a041c723c */ /* 0x040fe20000041894 */
[----:B------:R-:W1:Y:S01]  /*5610*/  LDSM.16.MT88.4 R8, [R133+0x1000] ;  /* 0x001000008508783b */ /* 0x000e620000004200 */
[----:B------:R-:W2:Y:S08]  /*5620*/  MUFU.EX2 R3, R34 ;  /* 0x0000002200037308 */ /* 0x000eb00000000800 */
[----:B------:R3:W4:Y:S01]  /*5630*/  MUFU.EX2 R2, R33 ;  /* 0x0000002100027308 */ /* 0x0007220000000800 */
[C---:B-1----:R-:W-:Y:S08]  /*5640*/  HMMA.16816.F32.BF16 R148, R4.reuse, R8, R80 ;  /* 0x000000080494723c */ /* 0x042ff00000041850 */
[C---:B---3--:R-:W-:Y:S01]  /*5650*/  HMMA.16816.F32.BF16 R32, R4.reuse, R10, R140 ;  /* 0x0000000a0420723c */ /* 0x048fe2000004188c */
        /* <DEDUP_REMOVED lines=14> */
[----:B------:R-:W-:Y:S01]  /*5740*/  HMMA.16816.F32.BF16 R80, R4, R10, R160 ;  /* 0x0000000a0450723c */ /* 0x000fe200000418a0 */
[----:B------:R-:W1:Y:S01]  /*5750*/  LDSM.16.MT88.4 R8, [R17+0x5000] ;  /* 0x005000001108783b */ /* 0x000e620000004200 */
[----:B--2---:R-:W-:Y:S01]  /*5760*/  FADD.FTZ R0, R3, R0 ;  /* 0x0000000003007221 */ /* 0x004fe20000010000 */
[----:B----4-:R-:W-:-:S02]  /*5770*/  F2FP.BF16.PACK_AB R131, R2, R3 ;  /* 0x000000030283723e */ /* 0x010fc400000010ff */
[----:B------:R-:W-:Y:S03]  /*5780*/  LDSM.16.MT88.4 R160, [R17+0x1800] ;  /* 0x0018000011a0783b */ /* 0x000fe60000004200 */
[C---:B-1----:R-:W-:Y:S08]  /*5790*/  HMMA.16816.F32.BF16 R84, R4.reuse, R8, R176 ;  /* 0x000000080454723c */ /* 0x042ff000000418b0 */
[----:B------:R-:W-:Y:S01]  /*57a0*/  HMMA.16816.F32.BF16 R88, R4, R10, R136 ;  /* 0x0000000a0458723c */ /* 0x000fe20000041888 */
[----:B------:R-:W1:Y:S01]  /*57b0*/  LDSM.16.MT88.4 R8, [R18+0x5000] ;  /* 0x005000001208783b */ /* 0x000e620000004200 */
[----:B------:R-:W-:-:S03]  /*57c0*/  FADD.FTZ R0, R2, R0 ;  /* 0x0000000002007221 */ /* 0x000fc60000010000 */
[----:B------:R-:W2:Y:S03]  /*57d0*/  LDSM.16.MT88.4 R136, [R134+0x1800] ;  /* 0x001800008688783b */ /* 0x000ea60000004200 */
[C---:B-1----:R-:W-:Y:S08]  /*57e0*/  HMMA.16816.F32.BF16 R92, R4.reuse, R8, R152 ;  /* 0x00000008045c723c */ /* 0x042ff00000041898 */
[----:B------:R-:W-:Y:S01]  /*57f0*/  HMMA.16816.F32.BF16 R96, R4, R10, R100 ;  /* 0x0000000a0460723c */ /* 0x000fe20000041864 */
[----:B------:R-:W1:Y:S04]  /*5800*/  LDSM.16.MT88.4 R8, [R133+0x5000] ;  /* 0x005000008508783b */ /* 0x000e680000004200 */
[----:B------:R3:W-:Y:S03]  /*5810*/  STL [R1+0x74], R0 ;  /* 0x0000740001007387 */ /* 0x0007e60000100800 */
[----:B--2---:R-:W-:Y:S01]  /*5820*/  HMMA.16816.F32.BF16 R140, R128, R136, R140 ;  /* 0x00000088808c723c */ /* 0x004fe2000004188c */
[----:B------:R-:W-:Y:S01]  /*5830*/  MOV R2, c[0x0][0x2c4] ;  /* 0x0000b10000027a02 */ /* 0x000fe20000000f00 */
[----:B------:R-:W-:Y:S04]  /*5840*/  LDSM.16.MT88.4 R152, [R18+0x1800] ;  /* 0x001800001298783b */ /* 0x000fe80000004200 */
[----:B---3--:R-:W2:Y:S04]  /*5850*/  LDL R0, [R1+0xb0] ;  /* 0x0000b00001007983 */ /* 0x008ea80000100800 */
[----:B------:R-:W3:Y:S01]  /*5860*/  LDL.LU R3, [R1+0x50] ;  /* 0x0000500001037983 */ /* 0x000ee20000300800 */
[C---:B-1----:R-:W-:Y:S08]  /*5870*/  HMMA.16816.F32.BF16 R100, R4.reuse, R8, R144 ;  /* 0x000000080464723c */ /* 0x042ff00000041890 */
[----:B------:R-:W-:Y:S01]  /*5880*/  HMMA.16816.F32.BF16 R104, R4, R10, R104 ;  /* 0x0000000a0468723c */ /* 0x000fe20000041868 */
[----:B------:R-:W1:Y:S07]  /*5890*/  LDSM.16.MT88.4 R8, [R134+0x5000] ;  /* 0x005000008608783b */ /* 0x000e6e0000004200 */
[----:B------:R-:W-:Y:S01]  /*58a0*/  HMMA.16816.F32.BF16 R136, R128, R138, R36 ;  /* 0x0000008a8088723c */ /* 0x000fe20000041824 */
[----:B------:R-:W-:Y:S01]  /*58b0*/  ISETP.NE.AND P1, PT, R2, 0x1, PT ;  /* 0x000000010200780c */ /* 0x000fe20003f25270 */
[----:B------:R-:W-:Y:S06]  /*58c0*/  LDSM.16.MT88.4 R144, [R133+0x1800] ;  /* 0x001800008590783b */ /* 0x000fec0000004200 */
        /* <DEDUP_REMOVED lines=10> */
[C---:B-1----:R-:W-:Y:S01]  /*5970*/  HMMA.16816.F32.BF16 R124, R4.reuse, R10, R40 ;  /* 0x0000000a047c723c */ /* 0x042fe20000041828 */
[----:B------:R-:W1:Y:S07]  /*5980*/  LDSM.16.MT88.4 R40, [R17+0x3800] ;  /* 0x003800001128783b */ /* 0x000e6e0000004200 */
[----:B------:R-:W-:Y:S01]  /*5990*/  HMMA.16816.F32.BF16 R180, R4, R8, R48 ;  /* 0x0000000804b4723c */ /* 0x000fe20000041830 */
[----:B------:R-:W4:Y:S04]  /*59a0*/  LDSM.16.MT88.4 R48, [R18+0x3800] ;  /* 0x003800001230783b */ /* 0x000f280000004200 */
[----:B------:R-:W-:Y:S03]  /*59b0*/  LDSM.16.MT88.4 R8, [R134+0x7000] ;  /* 0x007000008608783b */ /* 0x000fe60000004200 */
[C---:B-1----:R-:W-:Y:S08]  /*59c0*/  HMMA.16816.F32.BF16 R36, R128.reuse, R40, R44 ;  /* 0x000000288024723c */ /* 0x042ff0000004182c */
[C---:B----4-:R-:W-:Y:S01]  /*59d0*/  HMMA.16816.F32.BF16 R44, R128.reuse, R48, R56 ;  /* 0x00000030802c723c */ /* 0x050fe20000041838 */
[----:B------:R-:W1:Y:S07]  /*59e0*/  LDSM.16.MT88.4 R56, [R133+0x3800] ;  /* 0x003800008538783b */ /* 0x000e6e0000004200 */
[C---:B------:R-:W-:Y:S08]  /*59f0*/  HMMA.16816.F32.BF16 R48, R128.reuse, R50, R60 ;  /* 0x000000328030723c */ /* 0x040ff0000004183c */
[C---:B------:R-:W-:Y:S08]  /*5a00*/  HMMA.16816.F32.BF16 R60, R128.reuse, R64, R76 ;  /* 0x00000040803c723c */ /* 0x040ff0000004184c */
[C---:B------:R-:W-:Y:S01]  /*5a10*/  HMMA.16816.F32.BF16 R64, R128.reuse, R66, R80 ;  /* 0x000000428040723c */ /* 0x040fe20000041850 */
[----:B------:R-:W4:Y:S07]  /*5a20*/  LDSM.16.MT88.4 R80, [R18+0x5800] ;  /* 0x005800001250783b */ /* 0x000f2e0000004200 */
[C---:B------:R-:W-:Y:S08]  /*5a30*/  HMMA.16816.F32.BF16 R40, R128.reuse, R42, R52 ;  /* 0x0000002a8028723c */ /* 0x040ff00000041834 */
[C---:B-1----:R-:W-:Y:S08]  /*5a40*/  HMMA.16816.F32.BF16 R52, R128.reuse, R56, R68 ;  /* 0x000000388034723c */ /* 0x042ff00000041844 */
[C---:B------:R-:W-:Y:S01]  /*5a50*/  HMMA.16816.F32.BF16 R56, R128.reuse, R58, R72 ;  /* 0x0000003a8038723c */ /* 0x040fe20000041848 */
[----:B------:R-:W1:Y:S07]  /*5a60*/  LDSM.16.MT88.4 R72, [R17+0x5800] ;  /* 0x005800001148783b */ /* 0x000e6e0000004200 */
[C---:B----4-:R-:W-:Y:S08]  /*5a70*/  HMMA.16816.F32.BF16 R76, R128.reuse, R80, R92 ;  /* 0x00000050804c723c */ /* 0x050ff0000004185c */
[C---:B------:R-:W-:Y:S01]  /*5a80*/  HMMA.16816.F32.BF16 R80, R128.reuse, R82, R96 ;  /* 0x000000528050723c */ /* 0x040fe20000041860 */
[----:B------:R-:W4:Y:S07]  /*5a90*/  LDSM.16.MT88.4 R96, [R134+0x5800] ;  /* 0x005800008660783b */ /* 0x000f2e0000004200 */
[C---:B-1----:R-:W-:Y:S08]  /*5aa0*/  HMMA.16816.F32.BF16 R68, R128.reuse, R72, R84 ;  /* 0x000000488044723c */ /* 0x042ff00000041854 */
[C---:B------:R-:W-:Y:S01]  /*5ab0*/  HMMA.16816.F32.BF16 R72, R128.reuse, R74, R88 ;  /* 0x0000004a8048723c */ /* 0x040fe20000041858 */
[----:B------:R-:W1:Y:S07]  /*5ac0*/  LDSM.16.MT88.4 R88, [R133+0x5800] ;  /* 0x005800008558783b */ /* 0x000e6e0000004200 */
[C---:B----4-:R-:W-:Y:S08]  /*5ad0*/  HMMA.16816.F32.BF16 R92, R128.reuse, R96, R108 ;  /* 0x00000060805c723c */ /* 0x050ff0000004186c */
[----:B------:R-:W-:Y:S01]  /*5ae0*/  HMMA.16816.F32.BF16 R96, R128, R98, R112 ;  /* 0x000000628060723c */ /* 0x000fe20000041870 */
[----:B------:R-:W4:Y:S01]  /*5af0*/  LDSM.16.MT88.4 R112, [R18+0x7800] ;  /* 0x007800001270783b */ /* 0x000f220000004200 */
[----:B--2---:R-:W-:-:S05]  /*5b00*/  @P1 IMAD.HI.U32 R2, R0, c[0x0][0x2c8], RZ ;  /* 0x0000b20000021a27 */ /* 0x004fca00078e00ff */
[----:B------:R-:W-:Y:S01]  /*5b10*/  @P1 SHF.R.U32.HI R0, RZ, c[0x0][0x2cc], R2 ;  /* 0x0000b300ff001a19 */ /* 0x000fe20000011602 */
[----:B------:R-:W-:Y:S08]  /*5b20*/  HMMA.16816.F32.BF16 R24, R4, R8, R24 ;  /* 0x000000080418723c */ /* 0x000ff00000041818 */
[C---:B-1----:R-:W-:Y:S08]  /*5b30*/  HMMA.16816.F32.BF16 R84, R128.reuse, R88, R100 ;  /* 0x000000588054723c */ /* 0x042ff00000041864 */
[----:B------:R-:W-:Y:S01]  /*5b40*/  HMMA.16816.F32.BF16 R88, R128, R90, R104 ;  /* 0x0000005a8058723c */ /* 0x000fe20000041868 */
[----:B------:R1:W-:Y:S07]  /*5b50*/  LDSM.16.MT88.4 R104, [R17+0x7800] ;  /* 0x007800001168783b */ /* 0x0003ee0000004200 */
[----:B------:R-:W-:Y:S01]  /*5b60*/  HMMA.16816.F32.BF16 R12, R4, R10, R12 ;  /* 0x0000000a040c723c */ /* 0x000fe2000004180c */
[----:B------:R-:W-:Y:S07]  /*5b70*/  LDSM.16.MT88.4 R4, [R134+0x7800] ;  /* 0x007800008604783b */ /* 0x000fee0000004200 */
[----:B----4-:R-:W-:Y:S01]  /*5b80*/  HMMA.16816.F32.BF16 R108, R128, R112, R120 ;  /* 0x00000070806c723c */ /* 0x010fe20000041878 */
[----:B------:R-:W2:Y:S01]  /*5b90*/  LDSM.16.MT88.4 R120, [R133+0x7800] ;  /* 0x007800008578783b */ /* 0x000ea20000004200 */
[----:B-1----:R-:W-:-:S05]  /*5ba0*/  MOV R17, c[0x0][0x2ac] ;  /* 0x0000ab0000117a02 */ /* 0x002fca0000000f00 */
[----:B------:R-:W-:-:S05]  /*5bb0*/  IMAD R17, R17, c[0x0][0x1d0], RZ ;  /* 0x0000740011117a24 */ /* 0x000fca00078e02ff */
[----:B------:R-:W-:-:S04]  /*5bc0*/  IADD3 R0, R0, -c[0x0][0x168], R17 ;  /* 0x80005a0000007a10 */ /* 0x000fc80007ffe011 */
[----:B------:R-:W-:-:S04]  /*5bd0*/  SHF.R.S32.HI R2, RZ, 0x1f, R0 ;  /* 0x0000001fff027819 */ /* 0x000fc80000011400 */
[----:B------:R-:W-:-:S04]  /*5be0*/  LEA.HI R0, R2, R0, RZ, 0x6 ;  /* 0x0000000002007211 */ /* 0x000fc800078f30ff */
[----:B------:R-:W-:Y:S02]  /*5bf0*/  SHF.R.S32.HI R0, RZ, 0x6, R0 ;  /* 0x00000006ff007819 */ /* 0x000fe40000011400 */
[----:B---3--:R-:W-:Y:S02]  /*5c00*/  IADD3 R3, R3, -0x2, RZ ;  /* 0xfffffffe03037810 */ /* 0x008fe40007ffe0ff */
[----:B------:R-:W-:-:S03]  /*5c10*/  IMNMX R0, RZ, R0, !PT ;  /* 0x00000000ff007217 */ /* 0x000fc60007800200 */
[----:B------:R1:W-:Y:S04]  /*5c20*/  STL [R1+0x60], R3 ;  /* 0x0000600301007387 */ /* 0x0003e80000100800 */
[----:B------:R1:W-:Y:S01]  /*5c30*/  STL [R1+0x80], R0 ;  /* 0x0000800001007387 */ /* 0x0003e20000100800 */
[----:B------:R-:W-:Y:S01]  /*5c40*/  ISETP.GE.AND P0, PT, R3, R0, PT ;  /* 0x000000000300720c */ /* 0x000fe20003f06270 */
        /* <DEDUP_REMOVED lines=12> */
[----:B------:R-:W-:Y:S01]  /*5d10*/  HMMA.16816.F32.BF16 R128, R128, R6, R12 ;  /* 0x000000068080723c */ /* 0x000fe2000004180c */
[----:B------:R-:W-:Y:S01]  /*5d20*/  @!UPT UIADD3 URZ, URZ, URZ, URZ ;  /* 0x0000003f3f3ff290 */ /* 0x000fe2000fffe03f */
[----:B------:R-:W-:Y:S11]  /*5d30*/  @!P0 BRA `(.L_x_523) ;  /* 0x0000456000008947 */ /* 0x000ff60003800000 */
[----:B-1----:R-:W-:Y:S02]  /*5d40*/  MOV R0, R3 ;  /* 0x0000000300007202 */ /* 0x002fe40000000f00 */
[----:B------:R-:W-:-:S02]  /*5d50*/  MOV R134, R16 ;  /* 0x0000001000867202 */ /* 0x000fc40000000f00 */
[----:B------:R-:W-:Y:S01]  /*5d60*/  MOV R133, R132 ;  /* 0x0000008400857202 */ /* 0x000fe20000000f00 */
[----:B------:R1:W-:Y:S06]  /*5d70*/  STL [R1+0x10], R0 ;  /* 0x0000100001007387 */ /* 0x0003ec0000100800 */
.L_x_534:
[----:B-1----:R-:W2:Y:S01]  /*5d80*/  LDL R0, [R1+0x10] ;  /* 0x0000100001007983 */ /* 0x002ea20000100800 */
[----:B------:R-:W-:Y:S04]  /*5d90*/  DEPBAR.LE SB0, 0x0 ;  /* 0x000080000000791a */ /* 0x000fe80000000000 */
[----:B------:R-:W-:Y:S01]  /*5da0*/  WARPSYNC 0xffffffff ;  /* 0xffffffff00007948 */ /* 0x000fe20003800000 */
[----:B------:R-:W-:Y:S06]  /*5db0*/  BAR.SYNC.DEFER_BLOCKING 0x0 ;  /* 0x0000000000007b1d */ /* 0x000fec0000010000 */
[----:B------:R1:W3:Y:S01]  /*5dc0*/  LDSM.16.M88.4 R8, [R252] ;  /* 0x00000000fc08783b */ /* 0x0002e20000000200 */
[----:B------:R-:W-:Y:S03]  /*5dd0*/  BSSY B0, `(.L_x_524) ;  /* 0x000006a000007945 */ /* 0x000fe60003800000 */
[----:B------:R1:W4:Y:S04]  /*5de0*/  LDSM.16.M88.4 R16, [R252+0x800] ;  /* 0x00080000fc10783b */ /* 0x0003280000000200 */
[----:B------:R1:W1:Y:S04]  /*5df0*/  LDSM.16.M88.4 R24, [R252+0x1000] ;  /* 0x00100000fc18783b */ /* 0x0002680000000200 */
[----:B------:R1:W1:Y:S04]  /*5e00*/  LDSM.16.M88.4 R32, [R252+0x1800] ;  /* 0x00180000fc20783b */ /* 0x0002680000000200 */
[----:B------:R1:W1:Y:S04]  /*5e10*/  LDSM.16.M88.4 R176, [R135] ;  /* 0x0000000087b0783b */ /* 0x0002680000000200 */
[----:B------:R1:W1:Y:S04]  /*5e20*/  LDSM.16.M88.4 R180, [R135+0x800] ;  /* 0x0008000087b4783b */ /* 0x0002680000000200 */
[----:B------:R1:W1:Y:S04]  /*5e30*/  LDSM.16.M88.4 R184, [R135+0x1000] ;  /* 0x0010000087b8783b */ /* 0x0002680000000200 */
[----:B------:R1:W1:Y:S01]  /*5e40*/  LDSM.16.M88.4 R188, [R135+0x1800] ;  /* 0x0018000087bc783b */ /* 0x0002620000000200 */
[----:B--2---:R-:W-:Y:S11]  /*5e50*/  ISETP.GE.AND P0, PT, R0, RZ, PT ;  /* 0x000000ff0000720c */ /* 0x004ff60003f06270 */
[----:B------:R-:W-:Y:S02]  /*5e60*/  @!UPT UIADD3 URZ, URZ, URZ, URZ ;  /* 0x0000003f3f3ff290 */ /* 0x000fe4000fffe03f */
[----:B------:R-:W-:-:S05]  /*5e70*/  @!P0 BRA `(.L_x_525) ;  /* 0x000005f000008947 */ /* 0x000fca0003800000 */
[----:B-1-34-:R-:W2:Y:S04]  /*5e80*/  LDL R4, [R1+0x5c] ;  /* 0x00005c0001047983 */ /* 0x01aea80000100800 */
[----:B------:R-:W3:Y:S04]  /*5e90*/  LDL R28, [R1+0x58] ;  /* 0x00005800011c7983 */ /* 0x000ee80000100800 */
[----:B------:R-:W4:Y:S04]  /*5ea0*/  LDL.64 R22, [R1+0xa0] ;  /* 0x0000a00001167983 */ /* 0x000f280000100a00 */
[----:B------:R-:W5:Y:S04]  /*5eb0*/  LDL R12, [R1+0xac] ;  /* 0x0000ac00010c7983 */ /* 0x000f680000100800 */
[----:B------:R-:W4:Y:S04]  /*5ec0*/  LDL R21, [R1+0xe8] ;  /* 0x0000e80001157983 */ /* 0x000f280000100800 */
[----:B------:R-:W4:Y:S04]  /*5ed0*/  LDL R5, [R1+0x70] ;  /* 0x0000700001057983 */ /* 0x000f280000100800 */
[----:B------:R-:W5:Y:S04]  /*5ee0*/  LDL R20, [R1+0xec] ;  /* 0x0000ec0001147983 */ /* 0x000f680000100800 */
[----:B------:R-:W5:Y:S04]  /*5ef0*/  LDL R15, [R1+0x68] ;  /* 0x00006800010f7983 */ /* 0x000f680000100800 */
[----:B------:R-:W5:Y:S04]  /*5f00*/  LDL R14, [R1+0xf0] ;  /* 0x0000f000010e7983 */ /* 0x000f680000100800 */
[----:B------:R-:W5:Y:S04]  /*5f10*/  LDL R13, [R1+0x6c] ;  /* 0x00006c00010d7983 */ /* 0x000f680000100800 */
[----:B------:R-:W5:Y:S04]  /*5f20*/  LDL R7, [R1+0xf4] ;  /* 0x0000f40001077983 */ /* 0x000f680000100800 */
[----:B------:R-:W5:Y:S01]  /*5f30*/  LDL R6, [R1+0x54] ;  /* 0x0000540001067983 */ /* 0x000f620000100800 */
[----:B--2---:R-:W-:Y:S01]  /*5f40*/  SHF.R.S32.HI R0, RZ, 0x1f, R4 ;  /* 0x0000001fff007819 */ /* 0x004fe20000011404 */
[----:B------:R-:W-:Y:S04]  /*5f50*/  IMAD.WIDE.U32 R2, R4, c[0x0][0x208], RZ ;  /* 0x0000820004027a25 */ /* 0x000fe800078e00ff */
[----:B------:R-:W-:Y:S04]  /*5f60*/  IMAD R0, R0, c[0x0][0x208], RZ ;  /* 0x0000820000007a24 */ /* 0x000fe800078e02ff */
[----:B------:R-:W-:Y:S01]  /*5f70*/  IMAD R0, R4, c[0x0][0x20c], R0 ;  /* 0x0000830004007a24 */ /* 0x000fe200078e0200 */
[----:B---3--:R-:W-:Y:S03]  /*5f80*/  SHF.R.S32.HI R4, RZ, 0x1f, R28 ;  /* 0x0000001fff047819 */ /* 0x008fe6000001141c */
[----:B------:R-:W-:Y:S02]  /*5f90*/  IMAD.IADD R3, R3, 0x1, R0 ;  /* 0x0000000103037824 */ /* 0x000fe400078e0200 */
[----:B------:R-:W-:Y:S02]  /*5fa0*/  IMAD R4, R4, c[0x0][0x218], RZ ;  /* 0x0000860004047a24 */ /* 0x000fe400078e02ff */
[C---:B------:R-:W-:Y:S04]  /*5fb0*/  IMAD.WIDE.U32 R2, R28.reuse, c[0x0][0x218], R2 ;  /* 0x000086001c027a25 */ /* 0x040fe800078e0002 */
[----:B------:R-:W-:Y:S01]  /*5fc0*/  IMAD R4, R28, c[0x0][0x21c], R4 ;  /* 0x000087001c047a24 */ /* 0x000fe200078e0204 */
[----:B----4-:R-:W-:Y:S01]  /*5fd0*/  IADD3 R0, P0, R22, R2, RZ ;  /* 0x0000000216007210 */ /* 0x010fe20007f1e0ff */
[C---:B------:R-:W-:Y:S01]  /*5fe0*/  IMAD.SHL.U32 R30, R5.reuse, 0x2, RZ ;  /* 0x00000002051e7824 */ /* 0x040fe200078e00ff */
[----:B------:R-:W-:Y:S02]  /*5ff0*/  SHF.L.U64.HI R22, R5, 0x1, R21 ;  /* 0x0000000105167819 */ /* 0x000fe40000010215 */
[----:B-----5:R-:W-:Y:S02]  /*6000*/  IADD3.X R4, R12, R3, R4, P0, !PT ;  /* 0x000000030c047210 */ /* 0x020fe400007fe404 */
[C---:B------:R-:W-:Y:S02]  /*6010*/  LEA R12, P0, R0.reuse, c[0x0][0x1f8], 0x1 ;  /* 0x00007e00000c7a11 */ /* 0x040fe400078008ff */
[C---:B------:R-:W-:Y:S02]  /*6020*/  SHF.L.U64.HI R21, R15.reuse, 0x1, R20 ;  /* 0x000000010f157819 */ /* 0x040fe40000010214 */
[----:B------:R-:W-:Y:S02]  /*6030*/  LEA.HI.X R5, R0, c[0x0][0x1fc], R4, 0x1, P0 ;  /* 0x00007f0000057a11 */ /* 0x000fe400000f0c04 */
[----:B------:R-:W-:Y:S02]  /*6040*/  SHF.L.U32 R29, R15, 0x1, RZ ;  /* 0x000000010f1d7819 */ /* 0x000fe400000006ff */
[C---:B------:R-:W-:Y:S01]  /*6050*/  SHF.L.U64.HI R20, R13.reuse, 0x1, R14 ;  /* 0x000000010d147819 */ /* 0x040fe2000001020e */
[----:B------:R-:W-:Y:S01]  /*6060*/  IMAD.SHL.U32 R28, R13, 0x2, RZ ;  /* 0x000000020d1c7824 */ /* 0x000fe200078e00ff */
[C---:B------:R-:W-:Y:S02]  /*6070*/  SHF.L.U64.HI R13, R6.reuse, 0x1, R7 ;  /* 0x00000001060d7819 */ /* 0x040fe40000010207 */
[----:B------:R-:W-:Y:S01]  /*6080*/  SHF.L.U32 R23, R6, 0x1, RZ ;  /* 0x0000000106177819 */ /* 0x000fe200000006ff */
[----:B------:R-:W-:-:S05]  /*6090*/  BRA.DIV ~URZ, `(.L_x_526) ;  /* 0x0000bb927f007947 */ /* 0x000fca000b800000 */
[----:B------:R1:W2:Y:S02]  /*60a0*/  SHFL.IDX PT, R4, R5, RZ, 0x181f ;  /* 0x00181fff05047589 */ /* 0x0002a400000e0000 */
.L_x_579:
[----:B------:R-:W-:-:S05]  /*60b0*/  BRA.DIV ~URZ, `(.L_x_527) ;  /* 0x0000bbe27f007947 */ /* 0x000fca000b800000 */
[----:B------:R-:W3:Y:S04]  /*60c0*/  LDL R2, [R1+0x54] ;  /* 0x0000540001027983 */ /* 0x000ee80000100800 */
[----:B------:R-:W4:Y:S04]  /*60d0*/  LDL R31, [R1+0x4c] ;  /* 0x00004c00011f7983 */ /* 0x000f280000100800 */
[----:B------:R-:W5:Y:S04]  /*60e0*/  LDL R7, [R1+0x6c] ;  /* 0x00006c0001077983 */ /* 0x000f680000100800 */
[----:B--2---:R-:W2:Y:S04]  /*60f0*/  LDL R248, [R1+0x68] ;  /* 0x0000680001f87983 */ /* 0x004ea80000100800 */
[----:B------:R-:W4:Y:S04]  /*6100*/  LDL R132, [R1+0x70] ;  /* 0x0000700001847983 */ /* 0x000f280000100800 */
[----:B------:R-:W1:Y:S02]  /*6110*/  SHFL.IDX PT, R0, R12, RZ, 0x181f ;  /* 0x00181fff0c007589 */ /* 0x000e6400000e0000 */
[----:B-1----:R-:W-:Y:S02]  /*6120*/  IADD3 R6, P2, R0, R30, RZ ;  /* 0x0000001e00067210 */ /* 0x002fe40007f5e0ff */
[----:B---3--:R-:W-:Y:S02]  /*6130*/  ISETP.GE.AND P4, PT, R2, c[0x0][0x1d4], PT ;  /* 0x0000750002007a0c */ /* 0x008fe40003f86270 */
[----:B------:R-:W-:Y:S05]  /*6140*/  IADD3 R2, P0, R0, R23, RZ ;  /* 0x0000001700027210 */ /* 0x000fea0007f1e0ff */
[C---:B------:R-:W-:Y:S01]  /*6150*/  IMAD.X R3, R4.reuse, 0x1, R13, P0 ;  /* 0x0000000104037824 */ /* 0x040fe200000e060d */
[----:B-----5:R-:W-:Y:S01]  /*6160*/  ISETP.GE.AND P3, PT, R7, c[0x0][0x1d4], PT ;  /* 0x0000750007007a0c */ /* 0x020fe20003f66270 */
[----:B------:R-:W-:Y:S01]  /*6170*/  IMAD.X R7, R4, 0x1, R22, P2 ;  /* 0x0000000104077824 */ /* 0x000fe200010e0616 */
[----:B--2---:R-:W-:Y:S03]  /*6180*/  ISETP.GE.AND P1, PT, R248, c[0x0][0x1d4], PT ;  /* 0x00007500f8007a0c */ /* 0x004fe60003f26270 */
[----:B------:R-:W-:Y:S01]  /*6190*/  @!PT LDS RZ, [RZ] ;  /* 0x00000000fffff984 */ /* 0x000fe20000000800 */
[----:B------:R-:W-:Y:S01]  /*61a0*/  @!PT LDS RZ, [RZ] ;  /* 0x00000000fffff984 */ /* 0x000fe20000000800 */
[----:B----4-:R1:W-:Y:S01]  /*61b0*/  LDGSTS.E.BYPASS.LTC128B.128 [R31+0x100], [R2.64], !P4 ;  /* 0x00100000021f7fae */ /* 0x0103e2000e101d46 */
[----:B------:R-:W-:Y:S02]  /*61c0*/  SEL R15, RZ, 0x10, P1 ;  /* 0x00000010ff0f7807 */ /* 0x000fe40000800000 */
[----:B-1----:R-:W-:Y:S05]  /*61d0*/  IADD3 R2, P0, R0, R28, RZ ;  /* 0x0000001c00027210 */ /* 0x002fea0007f1e0ff */
[----:B------:R-:W-:Y:S05]  /*61e0*/  IMAD.X R3, R4, 0x1, R20, P0 ;  /* 0x0000000104037824 */ /* 0x000fea00000e0614 */
[----:B------:R1:W-:Y:S02]  /*61f0*/  LDGSTS.E.BYPASS.LTC128B.128 [R31+0x2100], [R2.64], !P3 ;  /* 0x02100000021f7fae */ /* 0x0003e4000d901d46 */
[----:B-1----:R-:W-:Y:S02]  /*6200*/  IADD3 R2, P0, R0, R29, RZ ;  /* 0x0000001d00027210 */ /* 0x002fe40007f1e0ff */
[----:B------:R-:W1:Y:S03]  /*6210*/  SHFL.IDX PT, R0, R12, 0x1, 0x181f ;  /* 0x00381f000c007f89 */ /* 0x000e6600000e0000 */
[----:B------:R-:W-:Y:S01]  /*6220*/  IMAD.X R3, R4, 0x1, R21, P0 ;  /* 0x0000000104037824 */ /* 0x000fe200000e0615 */
[----:B------:R-:W-:Y:S01]  /*6230*/  ISETP.GE.AND P0, PT, R132, c[0x0][0x1d4], PT ;  /* 0x0000750084007a0c */ /* 0x000fe20003f06270 */
[----:B------:R2:W3:Y:S03]  /*6240*/  SHFL.IDX PT, R4, R5, 0x1, 0x181f ;  /* 0x00381f0005047f89 */ /* 0x0004e600000e0000 */
[----:B------:R-:W-:Y:S01]  /*6250*/  SEL R14, RZ, 0x10, P0 ;  /* 0x00000010ff0e7807 */ /* 0x000fe20000000000 */
[----:B------:R4:W-:Y:S08]  /*6260*/  LDGSTS.E.BYPASS.LTC128B.128 [R31+0x4100], [R2.64], !P1 ;  /* 0x04100000021f7fae */ /* 0x0009f0000c901d46 */
[----:B------:R5:W-:Y:S01]  /*6270*/  LDGSTS.E.BYPASS.LTC128B.128 [R31+0x6100], [R6.64], !P0 ;  /* 0x06100000061f7fae */ /* 0x000be2000c101d46 */
[----:B--2---:R-:W-:Y:S02]  /*6280*/  SEL R5, RZ, 0x10, P4 ;  /* 0x00000010ff057807 */ /* 0x004fe40002000000 */
[----:B-----5:R-:W-:Y:S02]  /*6290*/  SEL R6, RZ, 0x10, P3 ;  /* 0x00000010ff067807 */ /* 0x020fe40001800000 */
.L_x_580:
[C---:B-1-34-:R-:W-:Y:S01]  /*62a0*/  ISETP.NE.U32.AND P2, PT, R5.reuse, RZ, PT ;  /* 0x000000ff0500720c */ /* 0x05afe20003f45070 */
[----:B------:R-:W2:Y:S01]  /*62b0*/  LDL R31, [R1+0x4c] ;  /* 0x00004c00011f7983 */ /* 0x000ea20000100800 */
[----:B------:R-:W-:Y:S02]  /*62c0*/  IADD3 R5, -R5, 0x10, RZ ;  /* 0x0000001005057810 */ /* 0x000fe40007ffe1ff */
[C---:B------:R-:W-:Y:S02]  /*62d0*/  ISETP.NE.U32.AND P3, PT, R6.reuse, RZ, PT ;  /* 0x000000ff0600720c */ /* 0x040fe40003f65070 */
[----:B------:R-:W-:Y:S02]  /*62e0*/  LOP3.LUT R5, R5, 0xf, RZ, 0xc0, !PT ;  /* 0x0000000f05057812 */ /* 0x000fe400078ec0ff */
[----:B------:R-:W-:Y:S02]  /*62f0*/  IADD3 R6, -R6, 0x10, RZ ;  /* 0x0000001006067810 */ /* 0x000fe40007ffe1ff */
[----:B------:R-:W-:Y:S02]  /*6300*/  IADD3 R2, P1, P0, R5, R0, R23 ;  /* 0x0000000005027210 */ /* 0x000fe4000783e017 */
[----:B------:R-:W-:Y:S02]  /*6310*/  LOP3.LUT R6, R6, 0xf, RZ, 0xc0, !PT ;  /* 0x0000000f06067812 */ /* 0x000fe400078ec0ff */
[----:B------:R-:W-:Y:S02]  /*6320*/  IADD3.X R3, RZ, R4, R13, P1, P0 ;  /* 0x00000004ff037210 */ /* 0x000fe40000fe040d */
[----:B------:R-:W-:Y:S02]  /*6330*/  IADD3 R12, P1, P0, R6, R0, R28 ;  /* 0x00000000060c7210 */ /* 0x000fe4000783e01c */
[C---:B------:R-:W-:Y:S02]  /*6340*/  IADD3 R6, -R15.reuse, 0x10, RZ ;  /* 0x000000100f067810 */ /* 0x040fe40007ffe1ff */
[----:B------:R-:W-:Y:S02]  /*6350*/  IADD3.X R13, RZ, R4, R20, P1, P0 ;  /* 0x00000004ff0d7210 */ /* 0x000fe40000fe0414 */
[----:B------:R-:W-:Y:S04]  /*6360*/  LOP3.LUT R6, R6, 0xf, RZ, 0xc0, !PT ;  /* 0x0000000f06067812 */ /* 0x000fe800078ec0ff */
[----:B------:R-:W-:Y:S04]  /*6370*/  IADD3 R6, P1, P0, R6, R0, R29 ;  /* 0x0000000006067210 */ /* 0x000fe8000783e01d */
[----:B------:R-:W-:Y:S01]  /*6380*/  IADD3.X R7, RZ, R4, R21, P1, P0 ;  /* 0x00000004ff077210 */ /* 0x000fe20000fe0415 */
[----:B------:R-:W-:Y:S01]  /*6390*/  @!PT LDS RZ, [RZ] ;  /* 0x00000000fffff984 */ /* 0x000fe20000000800 */
[----:B------:R-:W-:Y:S01]  /*63a0*/  @!PT LDS RZ, [RZ] ;  /* 0x00000000fffff984 */ /* 0x000fe20000000800 */
[----:B------:R-:W-:Y:S01]  /*63b0*/  @!PT LDS RZ, [RZ] ;  /* 0x00000000fffff984 */ /* 0x000fe20000000800 */
[----:B--2---:R1:W-:Y:S01]  /*63c0*/  LDGSTS.E.BYPASS.LTC128B.128.ZFILL [R31+0x1100], [R2.64], P2 ;  /* 0x01100000021f7fae */ /* 0x0043e20009141d46 */
[----:B------:R-:W-:Y:S03]  /*63d0*/  ISETP.NE.U32.AND P2, PT, R15, RZ, PT ;  /* 0x000000ff0f00720c */ /* 0x000fe60003f45070 */
[----:B------:R2:W-:Y:S10]  /*63e0*/  LDGSTS.E.BYPASS.LTC128B.128.ZFILL [R31+0x3100], [R12.64], P3 ;  /* 0x031000000c1f7fae */ /* 0x0005f40009941d46 */
[----:B------:R2:W-:Y:S01]  /*63f0*/  LDGSTS.E.BYPASS.LTC128B.128.ZFILL [R31+0x5100], [R6.64], P2 ;  /* 0x05100000061f7fae */ /* 0x0005e20009141d46 */
[----:B-1----:R-:W-:Y:S04]  /*6400*/  IADD3 R2, -R14, 0x10, RZ ;  /* 0x000000100e027810 */ /* 0x002fe80007ffe1ff */
[----:B------:R-:W-:Y:S04]  /*6410*/  LOP3.LUT R2, R2, 0xf, RZ, 0xc0, !PT ;  /* 0x0000000f02027812 */ /* 0x000fe800078ec0ff */
[----:B------:R-:W-:Y:S04]  /*6420*/  IADD3 R2, P1, P0, R2, R0, R30 ;  /* 0x0000000002027210 */ /* 0x000fe8000783e01e */
[----:B------:R-:W-:Y:S02]  /*6430*/  IADD3.X R3, RZ, R4, R22, P1, P0 ;  /* 0x00000004ff037210 */ /* 0x000fe40000fe0416 */
[----:B------:R-:W-:Y:S11]  /*6440*/  ISETP.NE.U32.AND P0, PT, R14, RZ, PT ;  /* 0x000000ff0e00720c */ /* 0x000ff60003f05070 */
[----:B------:R-:W-:Y:S02]  /*6450*/  @!UPT UIADD3 URZ, URZ, URZ, URZ ;  /* 0x0000003f3f3ff290 */ /* 0x000fe4000fffe03f */
[----:B------:R2:W-:Y:S02]  /*6460*/  LDGSTS.E.BYPASS.LTC128B.128.ZFILL [R31+0x7100], [R2.64], P0 ;  /* 0x07100000021f7fae */ /* 0x0005e40008141d46 */
.L_x_525:
[----:B-1-34-:R-:W-:Y:S05]  /*6470*/  BSYNC B0 ;  /* 0x0000000000007941 */ /* 0x01afea0003800000 */
.L_x_524:
[----:B--2---:R-:W2:Y:S04]  /*6480*/  LDL R2, [R1+0x24] ;  /* 0x0000240001027983 */ /* 0x004ea80000100800 */
[----:B------:R-:W3:Y:S04]  /*6490*/  LDL R0, [R1+0x20] ;  /* 0x0000200001007983 */ /* 0x000ee80000100800 */
[----:B------:R-:W0:Y:S01]  /*64a0*/  LDGDEPBAR ;  /* 0x00000000000079af */ /* 0x000e220000000000 */
[----:B------:R-:W-:Y:S01]  /*64b0*/  WARPSYNC 0xffffffff ;  /* 0xffffffff00007948 */ /* 0x000fe20003800000 */
[C---:B------:R-:W-:Y:S01]  /*64c0*/  HMMA.16816.F32.BF16 R4, R168.reuse, R8, RZ ;  /* 0x00000008a804723c */ /* 0x040fe200000418ff */
[----:B------:R-:W-:Y:S07]  /*64d0*/  BSSY B0, `(.L_x_528) ;  /* 0x0000174000007945 */ /* 0x000fee0003800000 */
[C---:B------:R-:W-:Y:S08]  /*64e0*/  HMMA.16816.F32.BF16 R8, R168.reuse, R10, RZ ;  /* 0x0000000aa808723c */ /* 0x040ff000000418ff */
[C---:B------:R-:W-:Y:S08]  /*64f0*/  HMMA.16816.F32.BF16 R12, R168.reuse, R16, RZ ;  /* 0x00000010a80c723c */ /* 0x040ff000000418ff */
[C---:B------:R-:W-:Y:S08]  /*6500*/  HMMA.16816.F32.BF16 R16, R168.reuse, R18, RZ ;  /* 0x00000012a810723c */ /* 0x040ff000000418ff */
[C---:B------:R-:W-:Y:S08]  /*6510*/  HMMA.16816.F32.BF16 R20, R168.reuse, R24, RZ ;  /* 0x00000018a814723c */ /* 0x040ff000000418ff */
[C---:B------:R-:W-:Y:S08]  /*6520*/  HMMA.16816.F32.BF16 R24, R168.reuse, R26, RZ ;  /* 0x0000001aa818723c */ /* 0x040ff000000418ff */
[C---:B------:R-:W-:Y:S08]  /*6530*/  HMMA.16816.F32.BF16 R28, R168.reuse, R32, RZ ;  /* 0x00000020a81c723c */ /* 0x040ff000000418ff */
[----:B------:R-:W-:Y:S08]  /*6540*/  HMMA.16816.F32.BF16 R32, R168, R34, RZ ;  /* 0x00000022a820723c */ /* 0x000ff000000418ff */
        /* <DEDUP_REMOVED lines=8> */
[----:B--2---:R-:W1:Y:S08]  /*65d0*/  LDSM.16.M88.4 R176, [R2] ;  /* 0x0000000002b0783b */ /* 0x004e700000000200 */
[----:B------:R-:W2:Y:S08]  /*65e0*/  LDSM.16.M88.4 R180, [R2+0x800] ;  /* 0x0008000002b4783b */ /* 0x000eb00000000200 */
[----:B------:R-:W-:Y:S01]  /*65f0*/  LDSM.16.M88.4 R184, [R2+0x1800] ;  /* 0x0018000002b8783b */ /* 0x000fe20000000200 */
[C---:B-1----:R-:W-:Y:S08]  /*6600*/  HMMA.16816.F32.BF16 R4, R192.reuse, R176, R4 ;  /* 0x000000b0c004723c */ /* 0x042ff00000041804 */
[C---:B------:R-:W-:Y:S01]  /*6610*/  HMMA.16816.F32.BF16 R8, R192.reuse, R178, R8 ;  /* 0x000000b2c008723c */ /* 0x040fe20000041808 */
[----:B------:R-:W1:Y:S07]  /*6620*/  LDSM.16.M88.4 R176, [R2+0x1000] ;  /* 0x0010000002b0783b */ /* 0x000e6e0000000200 */
[C---:B--2---:R-:W-:Y:S08]  /*6630*/  HMMA.16816.F32.BF16 R12, R192.reuse, R180, R12 ;  /* 0x000000b4c00c723c */ /* 0x044ff0000004180c */
[C---:B------:R-:W-:Y:S01]  /*6640*/  HMMA.16816.F32.BF16 R16, R192.reuse, R182, R16 ;  /* 0x000000b6c010723c */ /* 0x040fe20000041810 */
[----:B---3--:R-:W2:Y:S07]  /*6650*/  LDSM.16.M88.4 R180, [R0+-0x6000] ;  /* 0xffa0000000b4783b */ /* 0x008eae0000000200 */
[C---:B-1----:R-:W-:Y:S08]  /*6660*/  HMMA.16816.F32.BF16 R20, R192.reuse, R176, R20 ;  /* 0x000000b0c014723c */ /* 0x042ff00000041814 */
[C---:B------:R-:W-:Y:S01]  /*6670*/  HMMA.16816.F32.BF16 R24, R192.reuse, R178, R24 ;  /* 0x000000b2c018723c */ /* 0x040fe20000041818 */
[----:B------:R-:W1:Y:S07]  /*6680*/  LDSM.16.M88.4 R176, [R0+-0x5800] ;  /* 0xffa8000000b0783b */ /* 0x000e6e0000000200 */
[C---:B------:R-:W-:Y:S08]  /*6690*/  HMMA.16816.F32.BF16 R28, R192.reuse, R184, R28 ;  /* 0x000000b8c01c723c */ /* 0x040ff0000004181c */
[----:B------:R-:W-:Y:S01]  /*66a0*/  HMMA.16816.F32.BF16 R32, R192, R186, R32 ;  /* 0x000000bac020723c */ /* 0x000fe20000041820 */
[----:B------:R-:W3:Y:S07]  /*66b0*/  LDSM.16.M88.4 R184, [R0+-0x5000] ;  /* 0xffb0000000b8783b */ /* 0x000eee0000000200 */
[C---:B--2---:R-:W-:Y:S08]  /*66c0*/  HMMA.16816.F32.BF16 R4, R196.reuse, R180, R4 ;  /* 0x000000b4c404723c */ /* 0x044ff00000041804 */
[C---:B------:R-:W-:Y:S01]  /*66d0*/  HMMA.16816.F32.BF16 R8, R196.reuse, R182, R8 ;  /* 0x000000b6c408723c */ /* 0x040fe20000041808 */
[----:B------:R-:W2:Y:S07]  /*66e0*/  LDSM.16.M88.4 R180, [R0+-0x4800] ;  /* 0xffb8000000b4783b */ /* 0x000eae0000000200 */
        /* <DEDUP_REMOVED lines=32> */
[----:B------:R-:W3:Y:S07]  /*68f0*/  LDSM.16.M88.4 R184, [R2+0x3000] ;  /* 0x0030000002b8783b */ /* 0x000eee0000000200 */
[C---:B--2---:R-:W-:Y:S08]  /*6900*/  HMMA.16816.F32.BF16 R4, R208.reuse, R180, R4 ;  /* 0x000000b4d004723c */ /* 0x044ff00000041804 */
[C---:B------:R-:W-:Y:S01]  /*6910*/  HMMA.16816.F32.BF16 R8, R208.reuse, R182, R8 ;  /* 0x000000b6d008723c */ /* 0x040fe20000041808 */
[----:B------:R-:W2:Y:S07]  /*6920*/  LDSM.16.M88.4 R180, [R2+0x3800] ;  /* 0x0038000002b4783b */ /* 0x000eae0000000200 */
[C---:B-1----:R-:W-:Y:S08]  /*6930*/  HMMA.16816.F32.BF16 R12, R208.reuse, R176, R12 ;  /* 0x000000b0d00c723c */ /* 0x042ff0000004180c */
[C---:B------:R-:W-:Y:S01]  /*6940*/  HMMA.16816.F32.BF16 R16, R208.reuse, R178, R16 ;  /* 0x000000b2d010723c */ /* 0x040fe20000041810 */
[----:B------:R-:W1:Y:S07]  /*6950*/  LDSM.16.M88.4 R176, [R0+-0x4000] ;  /* 0xffc0000000b0783b */ /* 0x000e6e0000000200 */
[C---:B---3--:R-:W-:Y:S08]  /*6960*/  HMMA.16816.F32.BF16 R20, R208.reuse, R184, R20 ;  /* 0x000000b8d014723c */ /* 0x048ff00000041814 */
[C---:B------:R-:W-:Y:S01]  /*6970*/  HMMA.16816.F32.BF16 R24, R208.reuse, R186, R24 ;  /* 0x000000bad018723c */ /* 0x040fe20000041818 */
[----:B------:R-:W3:Y:S07]  /*6980*/  LDSM.16.M88.4 R184, [R0+-0x3800] ;  /* 0xffc8000000b8783b */ /* 0x000eee0000000200 */
[C---:B--2---:R-:W-:Y:S08]  /*6990*/  HMMA.16816.F32.BF16 R28, R208.reuse, R180, R28 ;  /* 0x000000b4d01c723c */ /* 0x044ff0000004181c */
[----:B------:R-:W-:Y:S01]  /*69a0*/  HMMA.16816.F32.BF16 R32, R208, R182, R32 ;  /* 0x000000b6d020723c */ /* 0x000fe20000041820 */
[----:B------:R-:W2:Y:S07]  /*69b0*/  LDSM.16.M88.4 R180, [R0+-0x3000] ;  /* 0xffd0000000b4783b */ /* 0x000eae0000000200 */
[C---:B-1----:R-:W-:Y:S08]  /*69c0*/  HMMA.16816.F32.BF16 R4, R212.reuse, R176, R4 ;  /* 0x000000b0d404723c */ /* 0x042ff00000041804 */
[C---:B------:R-:W-:Y:S01]  /*69d0*/  HMMA.16816.F32.BF16 R8, R212.reuse, R178, R8 ;  /* 0x000000b2d408723c */ /* 0x040fe20000041808 */
[----:B------:R-:W1:Y:S07]  /*69e0*/  LDSM.16.M88.4 R176, [R0+-0x2800] ;  /* 0xffd8000000b0783b */ /* 0x000e6e0000000200 */
        /* <DEDUP_REMOVED lines=38> */
[----:B------:R-:W3:Y:S07]  /*6c50*/  LDSM.16.M88.4 R184, [R0+-0x2000] ;  /* 0xffe0000000b8783b */ /* 0x000eee0000000200 */
[C---:B--2---:R-:W-:Y:S08]  /*6c60*/  HMMA.16816.F32.BF16 R20, R224.reuse, R180, R20 ;  /* 0x000000b4e014723c */ /* 0x044ff00000041814 */
[C---:B------:R-:W-:Y:S01]  /*6c70*/  HMMA.16816.F32.BF16 R24, R224.reuse, R182, R24 ;  /* 0x000000b6e018723c */ /* 0x040fe20000041818 */
[----:B------:R-:W2:Y:S07]  /*6c80*/  LDSM.16.M88.4 R180, [R0+-0x1800] ;  /* 0xffe8000000b4783b */ /* 0x000eae0000000200 */
[C---:B-1----:R-:W-:Y:S08]  /*6c90*/  HMMA.16816.F32.BF16 R28, R224.reuse, R176, R28 ;  /* 0x000000b0e01c723c */ /* 0x042ff0000004181c */
[----:B------:R-:W-:Y:S01]  /*6ca0*/  HMMA.16816.F32.BF16 R32, R224, R178, R32 ;  /* 0x000000b2e020723c */ /* 0x000fe20000041820 */
[----:B------:R-:W1:Y:S07]  /*6cb0*/  LDSM.16.M88.4 R176, [R0+-0x1000] ;  /* 0xfff0000000b0783b */ /* 0x000e6e0000000200 */
[C---:B---3--:R-:W-:Y:S08]  /*6cc0*/  HMMA.16816.F32.BF16 R4, R228.reuse, R184, R4 ;  /* 0x000000b8e404723c */ /* 0x048ff00000041804 */
[C---:B------:R-:W-:Y:S01]  /*6cd0*/  HMMA.16816.F32.BF16 R8, R228.reuse, R186, R8 ;  /* 0x000000bae408723c */ /* 0x040fe20000041808 */
[----:B------:R-:W3:Y:S07]  /*6ce0*/  LDSM.16.M88.4 R184, [R0+-0x800] ;  /* 0xfff8000000b8783b */ /* 0x000eee0000000200 */
        /* <DEDUP_REMOVED lines=38> */
[----:B------:R-:W2:Y:S07]  /*6f50*/  LDSM.16.M88.4 R180, [R0] ;  /* 0x0000000000b4783b */ /* 0x000eae0000000200 */
        /* <DEDUP_REMOVED lines=29> */
[----:B------:R-:W-:Y:S01]  /*7130*/  FMUL.FTZ R19, R19, c[0x0][0x320] ;  /* 0x0000c80013137a20 */ /* 0x000fe20000410000 */
[----:B--2---:R2:W-:Y:S08]  /*7140*/  STL [R1+0x8], R2 ;  /* 0x0000080201007387 */ /* 0x0045f00000100800 */
[----:B------:R-:W-:Y:S10]  /*7150*/  MUFU.TANH R187, R8 ;  /* 0x0000000800bb7308 */ /* 0x000ff40000002400 */
[----:B-1----:R-:W1:Y:S01]  /*7160*/  MUFU.TANH R3, R10 ;  /* 0x0000000a00037308 */ /* 0x002e620000002400 */
[----:B---3--:R-:W3:Y:S09]  /*7170*/  LDSM.16.M88.4 R4, [R0+0x1000] ;  /* 0x001000000004783b */ /* 0x008ef20000000200 */
[----:B--2---:R-:W2:Y:S10]  /*7180*/  MUFU.TANH R2, R11 ;  /* 0x0000000b00027308 */ /* 0x004eb40000002400 */
[----:B------:R4:W3:Y:S01]  /*7190*/  MUFU.TANH R186, R9 ;  /* 0x0000000900ba7308 */ /* 0x0008e20000002400 */
[----:B-1----:R-:W-:Y:S09]  /*71a0*/  STL [R1+0x4], R3 ;  /* 0x0000040301007387 */ /* 0x002ff20000100800 */
[----:B------:R-:W1:Y:S01]  /*71b0*/  MUFU.TANH R248, R15 ;  /* 0x0000000f00f87308 */ /* 0x000e620000002400 */
[----:B--2---:R2:W-:Y:S09]  /*71c0*/  STL [R1], R2 ;  /* 0x0000000201007387 */ /* 0x0045f20000100800 */
[----:B------:R-:W1:Y:S01]  /*71d0*/  MUFU.TANH R179, R16 ;  /* 0x0000001000b37308 */ /* 0x000e620000002400 */
[----:B----4-:R-:W4:Y:S01]  /*71e0*/  LDSM.16.M88.4 R8, [R0+0x1800] ;  /* 0x001800000008783b */ /* 0x010f220000000200 */
[----:B------:R-:W-:Y:S04]  /*71f0*/  DEPBAR.LE SB0, 0x0 ;  /* 0x000080000000791a */ /* 0x000fe80000000000 */
[C---:B---3--:R-:W-:Y:S04]  /*7200*/  HMMA.16816.F32.BF16 R20, R244.reuse, R4, R20 ;  /* 0x00000004f414723c */ /* 0x048fe80000041814 */
[----:B------:R3:W1:Y:S01]  /*7210*/  MUFU.TANH R177, R17 ;  /* 0x0000001100b17308 */ /* 0x0006620000002400 */
[----:B------:R-:W-:Y:S03]  /*7220*/  BAR.SYNC.DEFER_BLOCKING 0x0 ;  /* 0x0000000000007b1d */ /* 0x000fe60000010000 */
[C---:B------:R-:W-:Y:S06]  /*7230*/  HMMA.16816.F32.BF16 R24, R244.reuse, R6, R24 ;  /* 0x00000006f418723c */ /* 0x040fec0000041818 */
[----:B------:R5:W1:Y:S01]  /*7240*/  MUFU.TANH R185, R18 ;  /* 0x0000001200b97308 */ /* 0x000a620000002400 */
[----:B--2---:R-:W2:Y:S09]  /*7250*/  LDL R2, [R1+0x10] ;  /* 0x0000100001027983 */ /* 0x004eb20000100800 */
[----:B------:R-:W1:Y:S01]  /*7260*/  MUFU.TANH R183, R12 ;  /* 0x0000000c00b77308 */ /* 0x000e620000002400 */
[----:B------:R-:W-:Y:S02]  /*7270*/  FMUL.FTZ R22, R22, c[0x0][0x320] ;  /* 0x0000c80016167a20 */ /* 0x000fe40000410000 */
[----:B---3--:R-:W-:Y:S02]  /*7280*/  FMUL.FTZ R17, R21, c[0x0][0x320] ;  /* 0x0000c80015117a20 */ /* 0x008fe40000410000 */
[----:B------:R-:W-:Y:S05]  /*7290*/  FMUL.FTZ R23, R23, c[0x0][0x320] ;  /* 0x0000c80017177a20 */ /* 0x000fea0000410000 */
[----:B------:R-:W3:Y:S01]  /*72a0*/  MUFU.TANH R182, R13 ;  /* 0x0000000d00b67308 */ /* 0x000ee20000002400 */
[----:B------:R-:W-:Y:S02]  /*72b0*/  FMUL.FTZ R26, R26, c[0x0][0x320] ;  /* 0x0000c8001a1a7a20 */ /* 0x000fe40000410000 */
[----:B------:R-:W-:Y:S01]  /*72c0*/  FMUL.FTZ R27, R27, c[0x0][0x320] ;  /* 0x0000c8001b1b7a20 */ /* 0x000fe20000410000 */
[C---:B----4-:R-:W-:Y:S03]  /*72d0*/  HMMA.16816.F32.BF16 R28, R244.reuse, R8, R28 ;  /* 0x00000008f41c723c */ /* 0x050fe6000004181c */
[----:B-----5:R-:W-:Y:S02]  /*72e0*/  FMUL.FTZ R18, R20, c[0x0][0x320] ;  /* 0x0000c80014127a20 */ /* 0x020fe40000410000 */
[----:B------:R-:W-:Y:S01]  /*72f0*/  FMUL.FTZ R16, R24, c[0x0][0x320] ;  /* 0x0000c80018107a20 */ /* 0x000fe20000410000 */
[----:B------:R4:W1:Y:S01]  /*7300*/  MUFU.TANH R178, R26 ;  /* 0x0000001a00b27308 */ /* 0x0008620000002400 */
[----:B------:R-:W-:Y:S01]  /*7310*/  FMUL.FTZ R15, R25, c[0x0][0x320] ;  /* 0x0000c800190f7a20 */ /* 0x000fe20000410000 */
[----:B------:R-:W-:Y:S08]  /*7320*/  HMMA.16816.F32.BF16 R32, R244, R10, R32 ;  /* 0x0000000af420723c */ /* 0x000ff00000041820 */
[----:B------:R5:W1:Y:S08]  /*7330*/  MUFU.TANH R176, R27 ;  /* 0x0000001b00b07308 */ /* 0x000a700000002400 */
[----:B------:R-:W-:Y:S02]  /*7340*/  FMUL.FTZ R28, R28, c[0x0][0x320] ;  /* 0x0000c8001c1c7a20 */ /* 0x000fe40000410000 */
[----:B------:R-:W1:Y:S01]  /*7350*/  MUFU.TANH R249, R14 ;  /* 0x0000000e00f97308 */ /* 0x000e620000002400 */
[----:B------:R-:W-:Y:S02]  /*7360*/  FMUL.FTZ R30, R30, c[0x0][0x320] ;  /* 0x0000c8001e1e7a20 */ /* 0x000fe40000410000 */
[----:B------:R-:W-:Y:S03]  /*7370*/  FMUL.FTZ R31, R31, c[0x0][0x320] ;  /* 0x0000c8001f1f7a20 */ /* 0x000fe60000410000 */
[----:B----4-:R-:W-:Y:S02]  /*7380*/  FMUL.FTZ R26, R33, c[0x0][0x320] ;  /* 0x0000c800211a7a20 */ /* 0x010fe40000410000 */
[----:B------:R-:W-:Y:S02]  /*7390*/  FMUL.FTZ R34, R34, c[0x0][0x320] ;  /* 0x0000c80022227a20 */ /* 0x000fe40000410000 */
[----:B------:R4:W1:Y:S01]  /*73a0*/  MUFU.TANH R132, R28 ;  /* 0x0000001c00847308 */ /* 0x0008620000002400 */
[----:B------:R-:W-:Y:S02]  /*73b0*/  FMUL.FTZ R35, R35, c[0x0][0x320] ;  /* 0x0000c80023237a20 */ /* 0x000fe40000410000 */
[----:B-----5:R-:W-:Y:S07]  /*73c0*/  FMUL.FTZ R27, R32, c[0x0][0x320] ;  /* 0x0000c800201b7a20 */ /* 0x020fee0000410000 */
[----:B------:R1:W1:Y:S10]  /*73d0*/  MUFU.TANH R184, R19 ;  /* 0x0000001300b87308 */ /* 0x0002740000002400 */
[----:B------:R-:W1:Y:S01]  /*73e0*/  MUFU.TANH R18, R18 ;  /* 0x0000001200127308 */ /* 0x000e620000002400 */
[----:B----4-:R-:W-:Y:S09]  /*73f0*/  FMUL.FTZ R28, R29, c[0x0][0x320] ;  /* 0x0000c8001d1c7a20 */ /* 0x010ff20000410000 */
[----:B------:R-:W4:Y:S10]  /*7400*/  MUFU.TANH R17, R17 ;  /* 0x0000001100117308 */ /* 0x000f340000002400 */
[----:B------:R1:W1:Y:S10]  /*7410*/  MUFU.TANH R181, R22 ;  /* 0x0000001600b57308 */ /* 0x0002740000002400 */
[----:B------:R1:W1:Y:S10]  /*7420*/  MUFU.TANH R180, R23 ;  /* 0x0000001700b47308 */ /* 0x0002740000002400 */
[----:B------:R-:W1:Y:S10]  /*7430*/  MUFU.TANH R16, R16 ;  /* 0x0000001000107308 */ /* 0x000e740000002400 */
[----:B------:R-:W1:Y:S10]  /*7440*/  MUFU.TANH R15, R15 ;  /* 0x0000000f000f7308 */ /* 0x000e740000002400 */
[----:B------:R-:W1:Y:S10]  /*7450*/  MUFU.TANH R28, R28 ;  /* 0x0000001c001c7308 */ /* 0x000e740000002400 */
[----:B------:R1:W1:Y:S10]  /*7460*/  MUFU.TANH R189, R30 ;  /* 0x0000001e00bd7308 */ /* 0x0002740000002400 */
[----:B------:R1:W1:Y:S10]  /*7470*/  MUFU.TANH R191, R31 ;  /* 0x0000001f00bf7308 */ /* 0x0002740000002400 */
[----:B------:R-:W1:Y:S10]  /*7480*/  MUFU.TANH R27, R27 ;  /* 0x0000001b001b7308 */ /* 0x000e740000002400 */
[----:B------:R-:W1:Y:S10]  /*7490*/  MUFU.TANH R26, R26 ;  /* 0x0000001a001a7308 */ /* 0x000e740000002400 */
[----:B------:R1:W1:Y:S10]  /*74a0*/  MUFU.TANH R188, R34 ;  /* 0x0000002200bc7308 */ /* 0x0002740000002400 */
[----:B------:R1:W1:Y:S01]  /*74b0*/  MUFU.TANH R190, R35 ;  /* 0x0000002300be7308 */ /* 0x0002620000002400 */
[----:B--2---:R-:W-:Y:S11]  /*74c0*/  ISETP.GE.AND P0, PT, R2, 0x1, PT ;  /* 0x000000010200780c */ /* 0x004ff60003f06270 */
[----:B------:R-:W-:Y:S02]  /*74d0*/  @!UPT UIADD3 URZ, URZ, URZ, URZ ;  /* 0x0000003f3f3ff290 */ /* 0x000fe4000fffe03f */
[----:B------:R-:W-:-:S05]  /*74e0*/  @!P0 BRA `(.L_x_529) ;  /* 0x0000072000008947 */ /* 0x000fca0003800000 */
[----:B-1-34-:R-:W2:Y:S01]  /*74f0*/  LDL R3, [R1+0x84] ;  /* 0x0000840001037983 */ /* 0x01aea20000100800 */
[----:B------:R-:W-:Y:S02]  /*7500*/  IMAD.MOV.U32 R14, RZ, RZ, RZ ;  /* 0x000000ffff0e7224 */ /* 0x000fe400078e00ff */
[----:B------:R-:W-:Y:S01]  /*7510*/  IMAD.MOV.U32 R5, RZ, RZ, c[0x0][0x2b8] ;  /* 0x0000ae00ff057624 */ /* 0x000fe200078e00ff */
[----:B------:R-:W3:Y:S04]  /*7520*/  LDL R0, [R1+0x7c] ;  /* 0x00007c0001007983 */ /* 0x000ee80000100800 */
[----:B------:R-:W4:Y:S01]  /*7530*/  LDL.64 R22, [R1+0x98] ;  /* 0x0000980001167983 */ /* 0x000f220000100a00 */
[----:B------:R-:W-:Y:S03]  /*7540*/  ISETP.NE.AND P1, PT, R5, 0x1, PT ;  /* 0x000000010500780c */ /* 0x000fe60003f25270 */
[----:B------:R-:W5:Y:S04]  /*7550*/  LDL R4, [R1+0xa8] ;  /* 0x0000a80001047983 */ /* 0x000f680000100800 */
[----:B------:R-:W4:Y:S04]  /*7560*/  LDL.64 R20, [R1+0x90] ;  /* 0x0000900001147983 */ /* 0x000f280000100a00 */
[----:B------:R-:W5:Y:S04]  /*7570*/  LDL R8, [R1+0x88] ;  /* 0x0000880001087983 */ /* 0x000f680000100800 */
[----:B------:R-:W5:Y:S04]  /*7580*/  LDL R11, [R1+0xe8] ;  /* 0x0000e800010b7983 */ /* 0x000f680000100800 */
[----:B------:R-:W5:Y:S04]  /*7590*/  LDL R13, [R1+0x70] ;  /* 0x00007000010d7983 */ /* 0x000f680000100800 */
[----:B------:R-:W5:Y:S04]  /*75a0*/  LDL R10, [R1+0xec] ;  /* 0x0000ec00010a7983 */ /* 0x000f680000100800 */
[----:B------:R-:W5:Y:S04]  /*75b0*/  LDL R12, [R1+0x68] ;  /* 0x00006800010c7983 */ /* 0x000f680000100800 */
[----:B------:R-:W5:Y:S04]  /*75c0*/  LDL R9, [R1+0xf0] ;  /* 0x0000f00001097983 */ /* 0x000f680000100800 */
[----:B------:R-:W5:Y:S04]  /*75d0*/  LDL R7, [R1+0x6c] ;  /* 0x00006c0001077983 */ /* 0x000f680000100800 */
[----:B------:R-:W5:Y:S04]  /*75e0*/  LDL R6, [R1+0xf4] ;  /* 0x0000f40001067983 */ /* 0x000f680000100800 */
[----:B------:R-:W5:Y:S01]  /*75f0*/  LDL R19, [R1+0x54] ;  /* 0x0000540001137983 */ /* 0x000f620000100800 */
[----:B--2---:R-:W-:Y:S05]  /*7600*/  IMAD R2, R2, 0x40, R3 ;  /* 0x0000004002027824 */ /* 0x004fea00078e0203 */
[----:B---3--:R-:W-:Y:S05]  /*7610*/  IADD3 R2, R2, -0x40, R0 ;  /* 0xffffffc002027810 */ /* 0x008fea0007ffe000 */
[----:B------:R-:W-:Y:S04]  /*7620*/  @P1 IMAD.HI.U32 R3, R2, c[0x0][0x2bc], RZ ;  /* 0x0000af0002031a27 */ /* 0x000fe800078e00ff */
[----:B------:R-:W-:Y:S01]  /*7630*/  IMAD.MOV.U32 R0, RZ, RZ, R2 ;  /* 0x000000ffff007224 */ /* 0x000fe200078e0002 */
[----:B------:R-:W-:Y:S04]  /*7640*/  @P1 SHF.R.U32.HI R0, RZ, c[0x0][0x2c0], R3 ;  /* 0x0000b000ff001a19 */ /* 0x000fe80000011603 */
[C---:B----4-:R-:W-:Y:S04]  /*7650*/  @!P6 IADD3 R3, P0, R0.reuse, R22, RZ ;  /* 0x000000160003e210 */ /* 0x050fe80007f1e0ff */
[----:B-----5:R-:W-:Y:S01]  /*7660*/  @!P6 LEA.HI.X.SX32 R5, R0, R4, 0x1, P0 ;  /* 0x000000040005e211 */ /* 0x020fe200000f0eff */
[----:B------:R-:W-:Y:S01]  /*7670*/  IMAD.MOV R0, RZ, RZ, -R0 ;  /* 0x000000ffff007224 */ /* 0x000fe200078e0a00 */
[C---:B------:R-:W-:Y:S03]  /*7680*/  @!P6 LEA R4, P0, R3.reuse, c[0x0][0x2a0], 0x2 ;  /* 0x0000a8000304ea11 */ /* 0x040fe600078010ff */
[----:B------:R-:W-:Y:S01]  /*7690*/  IMAD R22, R0, c[0x0][0x2b8], R2 ;  /* 0x0000ae0000167a24 */ /* 0x000fe200078e0202 */
[----:B------:R-:W-:Y:S03]  /*76a0*/  @!P6 LEA.HI.X R5, R3, c[0x0][0x2a4], R5, 0x2, P0 ;  /* 0x0000a9000305ea11 */ /* 0x000fe600000f1405 */
[----:B------:R-:W-:Y:S01]  /*76b0*/  IMAD.WIDE.U32 R2, R22, c[0x0][0x1e0], RZ ;  /* 0x0000780016027a25 */ /* 0x000fe200078e00ff */
[----:B------:R-:W-:Y:S01]  /*76c0*/  SHF.R.S32.HI R0, RZ, 0x1f, R22 ;  /* 0x0000001fff007819 */ /* 0x000fe20000011416 */
[----:B------:R-:W2:Y:S02]  /*76d0*/  @!P6 LDG.E R14, [R4.64] ;  /* 0x00000006040ee981 */ /* 0x000ea4000c1e1900 */
[----:B------:R-:W-:Y:S02]  /*76e0*/  IMAD.SHL.U32 R21, R12, 0x2, RZ ;  /* 0x000000020c157824 */ /* 0x000fe400078e00ff */
[----:B------:R1:W-:Y:S01]  /*76f0*/  STL [R1+0x5c], R22 ;  /* 0x00005c1601007387 */ /* 0x0003e20000100800 */
[----:B------:R-:W-:Y:S04]  /*7700*/  IMAD R0, R0, c[0x0][0x1e0], RZ ;  /* 0x0000780000007a24 */ /* 0x000fe800078e02ff */
[----:B------:R-:W-:Y:S05]  /*7710*/  IMAD R0, R22, c[0x0][0x1e4], R0 ;  /* 0x0000790016007a24 */ /* 0x000fea00078e0200 */
[----:B------:R-:W-:Y:S01]  /*7720*/  IADD3 R3, R3, R0, RZ ;  /* 0x0000000003037210 */ /* 0x000fe20007ffe0ff */
[----:B-1----:R-:W-:Y:S01]  /*7730*/  IMAD.SHL.U32 R22, R13, 0x2, RZ ;  /* 0x000000020d167824 */ /* 0x002fe200078e00ff */
[----:B--2---:R-:W-:Y:S01]  /*7740*/  SHF.R.S32.HI R5, RZ, 0x1f, R14 ;  /* 0x0000001fff057819 */ /* 0x004fe2000001140e */
[----:B------:R1:W-:Y:S02]  /*7750*/  STL [R1+0x58], R14 ;  /* 0x0000580e01007387 */ /* 0x0003e40000100800 */
[----:B------:R-:W-:Y:S04]  /*7760*/  IMAD.WIDE.U32 R2, R14, c[0x0][0x1f0], R2 ;  /* 0x00007c000e027a25 */ /* 0x000fe800078e0002 */
[----:B------:R-:W-:Y:S01]  /*7770*/  IMAD R5, R5, c[0x0][0x1f0], RZ ;  /* 0x00007c0005057a24 */ /* 0x000fe200078e02ff */
[----:B------:R-:W-:Y:S02]  /*7780*/  IADD3 R0, P0, R20, R2, RZ ;  /* 0x0000000214007210 */ /* 0x000fe40007f1e0ff */
[----:B------:R-:W-:Y:S01]  /*7790*/  SHF.L.U32 R20, R7, 0x1, RZ ;  /* 0x0000000107147819 */ /* 0x000fe200000006ff */
[----:B------:R-:W-:Y:S05]  /*77a0*/  IMAD R5, R14, c[0x0][0x1f4], R5 ;  /* 0x00007d000e057a24 */ /* 0x000fea00078e0205 */
[----:B------:R-:W-:Y:S02]  /*77b0*/  IADD3.X R5, R8, R3, R5, P0, !PT ;  /* 0x0000000308057210 */ /* 0x000fe400007fe405 */
[C---:B------:R-:W-:Y:S04]  /*77c0*/  LEA R8, P0, R0.reuse, c[0x0][0x1c8], 0x1 ;  /* 0x0000720000087a11 */ /* 0x040fe800078008ff */
[----:B------:R-:W-:Y:S02]  /*77d0*/  LEA.HI.X R5, R0, c[0x0][0x1cc], R5, 0x1, P0 ;  /* 0x0000730000057a11 */ /* 0x000fe400000f0c05 */
[----:B-1----:R-:W-:Y:S02]  /*77e0*/  SHF.L.U64.HI R14, R13, 0x1, R11 ;  /* 0x000000010d0e7819 */ /* 0x002fe4000001020b */
[----:B------:R-:W-:Y:S02]  /*77f0*/  SHF.L.U64.HI R13, R12, 0x1, R10 ;  /* 0x000000010c0d7819 */ /* 0x000fe4000001020a */
[----:B------:R-:W-:Y:S02]  /*7800*/  SHF.L.U64.HI R12, R7, 0x1, R9 ;  /* 0x00000001070c7819 */ /* 0x000fe40000010209 */
[C---:B------:R-:W-:Y:S01]  /*7810*/  SHF.L.U64.HI R9, R19.reuse, 0x1, R6 ;  /* 0x0000000113097819 */ /* 0x040fe20000010206 */
[----:B------:R-:W-:Y:S01]  /*7820*/  IMAD.SHL.U32 R19, R19, 0x2, RZ ;  /* 0x0000000213137824 */ /* 0x000fe200078e00ff */
[----:B------:R-:W-:-:S05]  /*7830*/  BRA.DIV ~URZ, `(.L_x_530) ;  /* 0x0000a7627f007947 */ /* 0x000fca000b800000 */
[----:B------:R1:W2:Y:S02]  /*7840*/  SHFL.IDX PT, R4, R5, RZ, 0x181f ;  /* 0x00181fff05047589 */ /* 0x0002a400000e0000 */
.L_x_581:
        /* <DEDUP_REMOVED lines=31> */
.L_x_582:
        /* <DEDUP_REMOVED lines=29> */
.L_x_529:
[----:B-1-34-:R-:W-:Y:S05]  /*7c10*/  BSYNC B0 ;  /* 0x0000000000007941 */ /* 0x01afea0003800000 */
.L_x_528:
[----:B------:R-:W3:Y:S01]  /*7c20*/  LDL R4, [R1+0xb0] ;  /* 0x0000b00001047983 */ /* 0x000ee20000100800 */
[----:B------:R-:W-:Y:S03]  /*7c30*/  MOV R5, c[0x0][0x2c4] ;  /* 0x0000b10000057a02 */ /* 0x000fe60000000f00 */
[----:B------:R-:W3:Y:S01]  /*7c40*/  LDL R0, [R1+0xbc] ;  /* 0x0000bc0001007983 */ /* 0x000ee20000100800 */
[----:B------:R-:W-:Y:S01]  /*7c50*/  ISETP.NE.AND P0, PT, R5, 0x1, PT ;  /* 0x000000010500780c */ /* 0x000fe20003f05270 */
[----:B------:R-:W-:Y:S02]  /*7c60*/  IMAD.MOV.U32 R5, RZ, RZ, 0x1 ;  /* 0x00000001ff057424 */ /* 0x000fe400078e00ff */
[----:B--2---:R-:W2:Y:S04]  /*7c70*/  LDL R3, [R1+0x10] ;  /* 0x0000100001037983 */ /* 0x004ea80000100800 */
[----:B------:R-:W4:Y:S04]  /*7c80*/  LDL R2, [R1+0xc0] ;  /* 0x0000c00001027983 */ /* 0x000f280000100800 */
[----:B------:R-:W0:Y:S01]  /*7c90*/  LDGDEPBAR ;  /* 0x00000000000079af */ /* 0x000e220000000000 */
[----:B--2---:R-:W-:Y:S01]  /*7ca0*/  IMAD R5, R3, -0x40, R5 ;  /* 0xffffffc003057824 */ /* 0x004fe200078e0205 */
[----:B---3--:R-:W-:Y:S03]  /*7cb0*/  IADD3 R4, R0, R4, RZ ;  /* 0x0000000400047210 */ /* 0x008fe60007ffe0ff */
[----:B----4-:R-:W-:Y:S02]  /*7cc0*/  IMAD.IADD R5, R5, 0x1, -R2 ;  /* 0x0000000105057824 */ /* 0x010fe400078e0a02 */
[----:B------:R-:W-:Y:S05]  /*7cd0*/  @P0 IMAD.HI.U32 R0, R4, c[0x0][0x2c8], RZ ;  /* 0x0000b20004000a27 */ /* 0x000fea00078e00ff */
[----:B------:R-:W-:Y:S02]  /*7ce0*/  @P0 SHF.R.U32.HI R4, RZ, c[0x0][0x2cc], R0 ;  /* 0x0000b300ff040a19 */ /* 0x000fe40000011600 */
[----:B------:R-:W-:Y:S05]  /*7cf0*/  MOV R0, c[0x0][0x2ac] ;  /* 0x0000ab0000007a02 */ /* 0x000fea0000000f00 */
[----:B------:R-:W-:Y:S05]  /*7d00*/  IMAD R5, R0, c[0x0][0x1d0], R5 ;  /* 0x0000740000057a24 */ /* 0x000fea00078e0205 */
[----:B------:R-:W-:Y:S01]  /*7d10*/  IADD3 R5, R5, -c[0x0][0x168], RZ ;  /* 0x80005a0005057a10 */ /* 0x000fe20007ffe0ff */
[----:B------:R-:W-:-:S05]  /*7d20*/  BRA.DIV ~URZ, `(.L_x_532) ;  /* 0x0000a5e27f007947 */ /* 0x000fca000b800000 */
[----:B------:R1:W2:Y:S02]  /*7d30*/  SHFL.IDX PT, R0, R4, RZ, 0x1c1f ;  /* 0x001c1fff04007589 */ /* 0x0002a400000e0000 */
.L_x_583:
[----:B--2---:R-:W-:Y:S05]  /*7d40*/  IMAD.IADD R0, R5, 0x1, R0 ;  /* 0x0000000105007824 */ /* 0x004fea00078e0200 */
[C---:B------:R-:W-:Y:S02]  /*7d50*/  ISETP.GT.AND P0, PT, R0.reuse, RZ, PT ;  /* 0x000000ff0000720c */ /* 0x040fe40003f04270 */
[C---:B------:R-:W-:Y:S02]  /*7d60*/  ISETP.GT.AND P2, PT, R0.reuse, 0x1, PT ;  /* 0x000000010000780c */ /* 0x040fe40003f44270 */
[C---:B------:R-:W-:Y:S02]  /*7d70*/  ISETP.GT.AND P3, PT, R0.reuse, 0x8, PT ;  /* 0x000000080000780c */ /* 0x040fe40003f64270 */
[C---:B------:R-:W-:Y:S02]  /*7d80*/  ISETP.GT.AND P4, PT, R0.reuse, 0x9, PT ;  /* 0x000000090000780c */ /* 0x040fe40003f84270 */
[----:B------:R-:W-:Y:S02]  /*7d90*/  FSEL R6, R251, -INF , P0 ;  /* 0xff800000fb067808 */ /* 0x000fe40000000000 */
[C---:B------:R-:W-:Y:S02]  /*7da0*/  ISETP.GT.AND P1, PT, R0.reuse, 0x10, PT ;  /* 0x000000100000780c */ /* 0x040fe40003f24270 */
[----:B------:R-:W-:Y:S02]  /*7db0*/  ISETP.GT.AND P0, PT, R0, 0x11, PT ;  /* 0x000000110000780c */ /* 0x000fe40003f04270 */
[----:B------:R-:W-:Y:S02]  /*7dc0*/  FSEL R25, R250, -INF , P2 ;  /* 0xff800000fa197808 */ /* 0x000fe40001000000 */
[----:B------:R-:W-:Y:S02]  /*7dd0*/  FSEL R24, R187, -INF , P3 ;  /* 0xff800000bb187808 */ /* 0x000fe40001800000 */
[----:B------:R-:W-:Y:S02]  /*7de0*/  ISETP.GT.AND P3, PT, R0, 0x18, PT ;  /* 0x000000180000780c */ /* 0x000fe40003f64270 */
[----:B------:R-:W-:Y:S02]  /*7df0*/  FSEL R23, R186, -INF , P4 ;  /* 0xff800000ba177808 */ /* 0x000fe40002000000 */
[C---:B------:R-:W-:Y:S02]  /*7e00*/  ISETP.GT.AND P4, PT, R0.reuse, 0x19, PT ;  /* 0x000000190000780c */ /* 0x040fe40003f84270 */
[----:B------:R-:W-:Y:S02]  /*7e10*/  FSEL R22, R183, -INF , P1 ;  /* 0xff800000b7167808 */ /* 0x000fe40000800000 */
[----:B------:R-:W-:Y:S02]  /*7e20*/  ISETP.GT.AND P2, PT, R0, 0x20, PT ;  /* 0x000000200000780c */ /* 0x000fe40003f44270 */
[----:B------:R-:W-:Y:S02]  /*7e30*/  FSEL R21, R182, -INF , P0 ;  /* 0xff800000b6157808 */ /* 0x000fe40000000000 */
[C---:B------:R-:W-:Y:S02]  /*7e40*/  ISETP.GT.AND P1, PT, R0.reuse, 0x21, PT ;  /* 0x000000210000780c */ /* 0x040fe40003f24270 */
[C---:B------:R-:W-:Y:S02]  /*7e50*/  ISETP.GT.AND P0, PT, R0.reuse, 0x28, PT ;  /* 0x000000280000780c */ /* 0x040fe40003f04270 */
        /* <DEDUP_REMOVED lines=9> */
[----:B------:R-:W-:Y:S02]  /*7ef0*/  ISETP.GT.AND P0, PT, R0, 0x39, PT ;  /* 0x000000390000780c */ /* 0x000fe40003f04270 */
[----:B------:R-:W-:Y:S02]  /*7f00*/  FSEL R15, R15, -INF , P4 ;  /* 0xff8000000f0f7808 */ /* 0x000fe40002000000 */
[----:B------:R-:W-:Y:S02]  /*7f10*/  FSEL R14, R132, -INF , P3 ;  /* 0xff800000840e7808 */ /* 0x000fe40001800000 */
[----:B------:R-:W-:Y:S02]  /*7f20*/  FSEL R13, R28, -INF , P2 ;  /* 0xff8000001c0d7808 */ /* 0x000fe40001000000 */
[----:B------:R-:W-:Y:S02]  /*7f30*/  FSEL R12, R27, -INF , P1 ;  /* 0xff8000001b0c7808 */ /* 0x000fe40000800000 */
[----:B------:R-:W-:Y:S01]  /*7f40*/  FSEL R11, R26, -INF , P0 ;  /* 0xff8000001a0b7808 */ /* 0x000fe20000000000 */
[----:B------:R-:W-:-:S05]  /*7f50*/  BRA.DIV ~URZ, `(.L_x_533) ;  /* 0x0000a4227f007947 */ /* 0x000fca000b800000 */
[----:B------:R-:W2:Y:S04]  /*7f60*/  LDL.LU R182, [R1+0xc] ;  /* 0x00000c0001b67983 */ /* 0x000ea80000300800 */
[----:B------:R-:W3:Y:S04]  /*7f70*/  LDL.LU R179, [R1+0x8] ;  /* 0x0000080001b37983 */ /* 0x000ee80000300800 */
[----:B------:R-:W4:Y:S04]  /*7f80*/  LDL.LU R3, [R1+0x4] ;  /* 0x0000040001037983 */ /* 0x000f280000300800 */
[----:B------:R-:W5:Y:S04]  /*7f90*/  LDL.LU R2, [R1] ;  /* 0x0000000001027983 */ /* 0x000f680000300800 */
[----:B------:R-:W1:Y:S02]  /*7fa0*/  SHFL.IDX PT, R0, R4, 0x1, 0x1c1f ;  /* 0x003c1f0004007f89 */ /* 0x000e6400000e0000 */
[----:B-1----:R-:W-:Y:S05]  /*7fb0*/  IMAD.IADD R0, R5, 0x1, R0 ;  /* 0x0000000105007824 */ /* 0x002fea00078e0200 */
[C---:B------:R-:W-:Y:S02]  /*7fc0*/  ISETP.GT.AND P0, PT, R0.reuse, RZ, PT ;  /* 0x000000ff0000720c */ /* 0x040fe40003f04270 */
[C---:B------:R-:W-:Y:S02]  /*7fd0*/  ISETP.GT.AND P2, PT, R0.reuse, 0x1, PT ;  /* 0x000000010000780c */ /* 0x040fe40003f44270 */
[C---:B------:R-:W-:Y:S02]  /*7fe0*/  ISETP.GT.AND P3, PT, R0.reuse, 0x8, PT ;  /* 0x000000080000780c */ /* 0x040fe40003f64270 */
[C---:B------:R-:W-:Y:S02]  /*7ff0*/  ISETP.GT.AND P4, PT, R0.reuse, 0x9, PT ;  /* 0x000000090000780c */ /* 0x040fe40003f84270 */
[C---:B------:R-:W-:Y:S04]  /*8000*/  ISETP.GT.AND P1, PT, R0.reuse, 0x10, PT ;  /* 0x000000100000780c */ /* 0x040fe80003f24270 */
[----:B------:R-:W-:Y:S02]  /*8010*/  FSEL R33, R249, -INF , P1 ;  /* 0xff800000f9217808 */ /* 0x000fe40000800000 */
[----:B------:R-:W-:Y:S04]  /*8020*/  ISETP.GT.AND P1, PT, R0, 0x21, PT ;  /* 0x000000210000780c */ /* 0x000fe80003f24270 */
[----:B------:R-:W-:Y:S02]  /*8030*/  FSEL R28, R180, -INF , P1 ;  /* 0xff800000b41c7808 */ /* 0x000fe40000800000 */
[----:B------:R-:W-:Y:S04]  /*8040*/  ISETP.GT.AND P1, PT, R0, 0x38, PT ;  /* 0x000000380000780c */ /* 0x000fe80003f24270 */
[----:B------:R-:W-:Y:S02]  /*8050*/  FSEL R8, R188, -INF , P1 ;  /* 0xff800000bc087808 */ /* 0x000fe40000800000 */
[----:B--2---:R-:W-:Y:S02]  /*8060*/  FSEL R5, R182, -INF , P0 ;  /* 0xff800000b6057808 */ /* 0x004fe40000000000 */
[C---:B------:R-:W-:Y:S02]  /*8070*/  ISETP.GT.AND P0, PT, R0.reuse, 0x11, PT ;  /* 0x000000110000780c */ /* 0x040fe40003f04270 */
[----:B---3--:R-:W-:Y:S02]  /*8080*/  FSEL R177, R179, -INF , P2 ;  /* 0xff800000b3b17808 */ /* 0x008fe40001000000 */
[C---:B------:R-:W-:Y:S02]  /*8090*/  ISETP.GT.AND P2, PT, R0.reuse, 0x20, PT ;  /* 0x000000200000780c */ /* 0x040fe40003f44270 */
[----:B----4-:R-:W-:Y:S02]  /*80a0*/  FSEL R35, R3, -INF , P3 ;  /* 0xff80000003237808 */ /* 0x010fe40001800000 */
[----:B------:R-:W-:Y:S02]  /*80b0*/  ISETP.GT.AND P3, PT, R0, 0x18, PT ;  /* 0x000000180000780c */ /* 0x000fe40003f64270 */
[----:B-----5:R-:W-:Y:S02]  /*80c0*/  FSEL R34, R2, -INF , P4 ;  /* 0xff80000002227808 */ /* 0x020fe40002000000 */
[----:B------:R-:W-:Y:S02]  /*80d0*/  ISETP.GT.AND P4, PT, R0, 0x19, PT ;  /* 0x000000190000780c */ /* 0x000fe40003f84270 */
[----:B------:R-:W-:Y:S02]  /*80e0*/  FSEL R32, R248, -INF , P0 ;  /* 0xff800000f8207808 */ /* 0x000fe40000000000 */
[----:B------:R-:W-:Y:S02]  /*80f0*/  ISETP.GT.AND P0, PT, R0, 0x28, PT ;  /* 0x000000280000780c */ /* 0x000fe40003f04270 */
[----:B------:R-:W-:Y:S02]  /*8100*/  FSEL R31, R185, -INF , P3 ;  /* 0xff800000b91f7808 */ /* 0x000fe40001800000 */
[----:B------:R-:W-:Y:S02]  /*8110*/  FSEL R30, R184, -INF , P4 ;  /* 0xff800000b81e7808 */ /* 0x000fe40002000000 */
[C---:B------:R-:W-:Y:S02]  /*8120*/  ISETP.GT.AND P4, PT, R0.reuse, 0x29, PT ;  /* 0x000000290000780c */ /* 0x040fe40003f84270 */
[----:B------:R-:W-:Y:S02]  /*8130*/  FSEL R29, R181, -INF , P2 ;  /* 0xff800000b51d7808 */ /* 0x000fe40001000000 */
[C---:B------:R-:W-:Y:S02]  /*8140*/  ISETP.GT.AND P3, PT, R0.reuse, 0x30, PT ;  /* 0x000000300000780c */ /* 0x040fe40003f64270 */
[----:B------:R-:W-:Y:S02]  /*8150*/  ISETP.GT.AND P2, PT, R0, 0x31, PT ;  /* 0x000000310000780c */ /* 0x000fe40003f44270 */
[----:B------:R-:W-:Y:S02]  /*8160*/  FSEL R27, R178, -INF , P0 ;  /* 0xff800000b21b7808 */ /* 0x000fe40000000000 */
[----:B------:R-:W-:Y:S02]  /*8170*/  ISETP.GT.AND P0, PT, R0, 0x39, PT ;  /* 0x000000390000780c */ /* 0x000fe40003f04270 */
[----:B------:R-:W-:Y:S02]  /*8180*/  FMNMX.FTZ R0, R6, R133, !PT ;  /* 0x0000008506007209 */ /* 0x000fe40007810000 */
[----:B------:R-:W-:Y:S02]  /*8190*/  FSEL R26, R176, -INF , P4 ;  /* 0xff800000b01a7808 */ /* 0x000fe40002000000 */
[----:B------:R-:W-:Y:S02]  /*81a0*/  FMNMX.FTZ R0, R25, R0, !PT ;  /* 0x0000000019007209 */ /* 0x000fe40007810000 */
[----:B------:R-:W-:Y:S02]  /*81b0*/  FSEL R10, R189, -INF , P3 ;  /* 0xff800000bd0a7808 */ /* 0x000fe40001800000 */
[----:B------:R-:W-:Y:S02]  /*81c0*/  FMNMX.FTZ R0, R24, R0, !PT ;  /* 0x0000000018007209 */ /* 0x000fe40007810000 */
[----:B------:R-:W-:Y:S02]  /*81d0*/  FSEL R9, R191, -INF , P2 ;  /* 0xff800000bf097808 */ /* 0x000fe40001000000 */
[----:B------:R-:W-:Y:S02]  /*81e0*/  FMNMX.FTZ R0, R23, R0, !PT ;  /* 0x0000000017007209 */ /* 0x000fe40007810000 */
[----:B------:R-:W-:Y:S02]  /*81f0*/  FSEL R7, R190, -INF , P0 ;  /* 0xff800000be077808 */ /* 0x000fe40000000000 */
        /* <DEDUP_REMOVED lines=15> */
[----:B-1----:R-:W-:Y:S02]  /*82f0*/  FMNMX.FTZ R132, R0, R132, !PT ;  /* 0x0000008400847209 */ /* 0x002fe40007810000 */
        /* <DEDUP_REMOVED lines=18> */
[----:B------:R1:W2:Y:S02]  /*8420*/  SHFL.BFLY PT, R0, R4, 0x1, 0x1f ;  /* 0x0c201f0004007f89 */ /* 0x0002a400000e0000 */
.L_x_584:
[----:B------:R-:W3:Y:S01]  /*8430*/  LDL.LU R178, [R1+0x78] ;  /* 0x0000780001b27983 */ /* 0x000ee20000300800 */
[C---:B------:R-:W-:Y:S01]  /*8440*/  FMUL.FTZ R2, R132.reuse, c[0x0][0x2d0] ;  /* 0x0000b40084027a20 */ /* 0x040fe20000410000 */
[----:B------:R-:W-:Y:S01]  /*8450*/  FSETP.NEU.FTZ.AND P0, PT, R132, -INF , PT ;  /* 0xff8000008400780b */ /* 0x000fe20003f1d000 */
[----:B------:R-:W-:Y:S01]  /*8460*/  WARPSYNC 0xffffffff ;  /* 0xffffffff00007948 */ /* 0x000fe20003800000 */
[----:B--2---:R-:W-:Y:S02]  /*8470*/  FMNMX.FTZ R3, R0, R4, !PT ;  /* 0x0000000400037209 */ /* 0x004fe40007810000 */
[----:B------:R-:W-:Y:S02]  /*8480*/  FSEL R2, R2, RZ, P0 ;  /* 0x000000ff02027208 */ /* 0x000fe40000000000 */
[----:B------:R-:W-:Y:S01]  /*8490*/  FSEL R0, R132, RZ, P0 ;  /* 0x000000ff84007208 */ /* 0x000fe20000000000 */
[C---:B-1----:R-:W-:Y:S01]  /*84a0*/  FMUL.FTZ R4, R3.reuse, c[0x0][0x2d0] ;  /* 0x0000b40003047a20 */ /* 0x042fe20000410000 */
[----:B------:R-:W-:Y:S01]  /*84b0*/  FSETP.NEU.FTZ.AND P0, PT, R3, -INF , PT ;  /* 0xff8000000300780b */ /* 0x000fe20003f1d000 */
[--C-:B------:R-:W-:Y:S02]  /*84c0*/  FFMA.FTZ R188, R22, c[0x0][0x2d0], -R2.reuse ;  /* 0x0000b40016bc7a23 */ /* 0x100fe40000010802 */
[--C-:B------:R-:W-:Y:S01]  /*84d0*/  FFMA.FTZ R22, R12, c[0x0][0x2d0], -R2.reuse ;  /* 0x0000b4000c167a23 */ /* 0x100fe20000010802 */
[----:B------:R-:W-:Y:S01]  /*84e0*/  FSEL R4, R4, RZ, P0 ;  /* 0x000000ff04047208 */ /* 0x000fe20000000000 */
[----:B------:R-:W2:Y:S01]  /*84f0*/  LDL.LU R12, [R1+0x74] ;  /* 0x00007400010c7983 */ /* 0x000ea20000300800 */
[----:B------:R-:W-:Y:S02]  /*8500*/  FADD.FTZ R0, -R0, R133 ;  /* 0x0000008500007221 */ /* 0x000fe40000010100 */
[--C-:B------:R-:W-:Y:S02]  /*8510*/  FFMA.FTZ R6, R6, c[0x0][0x2d0], -R2.reuse ;  /* 0x0000b40006067a23 */ /* 0x100fe40000010802 */
[----:B------:R-:W-:Y:S02]  /*8520*/  FMUL.FTZ R0, R0, c[0x0][0x2d0] ;  /* 0x0000b40000007a20 */ /* 0x000fe40000410000 */
[--C-:B------:R-:W-:Y:S01]  /*8530*/  FFMA.FTZ R25, R25, c[0x0][0x2d0], -R2.reuse ;  /* 0x0000b40019197a23 */ /* 0x100fe20000010802 */
[----:B------:R-:W-:Y:S01]  /*8540*/  MUFU.EX2 R176, R6 ;  /* 0x0000000600b07308 */ /* 0x000fe20000000800 */
[--C-:B------:R-:W-:Y:S02]  /*8550*/  FFMA.FTZ R187, R21, c[0x0][0x2d0], -R2.reuse ;  /* 0x0000b40015bb7a23 */ /* 0x100fe40000010802 */
        /* <DEDUP_REMOVED lines=10> */
[----:B------:R-:W4:Y:S01]  /*8600*/  MUFU.EX2 R25, R25 ;  /* 0x0000001900197308 */ /* 0x000f220000000800 */
[--C-:B------:R-:W-:Y:S02]  /*8610*/  FFMA.FTZ R19, R13, c[0x0][0x2d0], -R2.reuse ;  /* 0x0000b4000d137a23 */ /* 0x100fe40000010802 */
[----:B------:R-:W-:Y:S02]  /*8620*/  FFMA.FTZ R179, R11, c[0x0][0x2d0], -R2 ;  /* 0x0000b4000bb37a23 */ /* 0x000fe40000010802 */
[--C-:B------:R-:W-:Y:S02]  /*8630*/  FFMA.FTZ R10, R10, c[0x0][0x2d0], -R4.reuse ;  /* 0x0000b4000a0a7a23 */ /* 0x100fe40000010804 */
[--C-:B------:R-:W-:Y:S02]  /*8640*/  FFMA.FTZ R11, R7, c[0x0][0x2d0], -R4.reuse ;  /* 0x0000b400070b7a23 */ /* 0x100fe40000010804 */
[--C-:B------:R-:W-:Y:S01]  /*8650*/  FFMA.FTZ R133, R35, c[0x0][0x2d0], -R4.reuse ;  /* 0x0000b40023857a23 */ /* 0x100fe20000010804 */
[----:B------:R-:W-:Y:S01]  /*8660*/  MUFU.EX2 R24, R24 ;  /* 0x0000001800187308 */ /* 0x000fe20000000800 */
        /* <DEDUP_REMOVED lines=8> */
[--C-:B------:R-:W-:Y:S02]  /*86f0*/  FFMA.FTZ R248, R26, c[0x0][0x2d0], -R4.reuse ;  /* 0x0000b4001af87a23 */ /* 0x100fe40000010804 */
[--C-:B------:R-:W-:Y:S02]  /*8700*/  FFMA.FTZ R15, R9, c[0x0][0x2d0], -R4.reuse ;  /* 0x0000b400090f7a23 */ /* 0x100fe40000010804 */
[--C-:B------:R-:W-:Y:S01]  /*8710*/  FFMA.FTZ R5, R5, c[0x0][0x2d0], -R4.reuse ;  /* 0x0000b40005057a23 */ /* 0x100fe20000010804 */
[----:B------:R-:W-:Y:S01]  /*8720*/  MUFU.EX2 R190, R190 ;  /* 0x000000be00be7308 */ /* 0x000fe20000000800 */
[----:B------:R-:W-:Y:S09]  /*8730*/  FFMA.FTZ R177, R177, c[0x0][0x2d0], -R4 ;  /* 0x0000b400b1b17a23 */ /* 0x000ff20000010804 */
[----:B------:R-:W-:Y:S10]  /*8740*/  MUFU.EX2 R7, R5 ;  /* 0x0000000500077308 */ /* 0x000ff40000000800 */
[----:B------:R-:W-:Y:S10]  /*8750*/  MUFU.EX2 R177, R177 ;  /* 0x000000b100b17308 */ /* 0x000ff40000000800 */
[----:B------:R-:W-:Y:S10]  /*8760*/  MUFU.EX2 R189, R189 ;  /* 0x000000bd00bd7308 */ /* 0x000ff40000000800 */
[----:B------:R-:W-:Y:S10]  /*8770*/  MUFU.EX2 R191, R191 ;  /* 0x000000bf00bf7308 */ /* 0x000ff40000000800 */
[----:B------:R-:W-:Y:S10]  /*8780*/  MUFU.EX2 R248, R248 ;  /* 0x000000f800f87308 */ /* 0x000ff40000000800 */
[----:B------:R-:W-:Y:S10]  /*8790*/  MUFU.EX2 R183, R183 ;  /* 0x000000b700b77308 */ /* 0x000ff40000000800 */
[----:B------:R-:W-:Y:S01]  /*87a0*/  MUFU.EX2 R184, R184 ;  /* 0x000000b800b87308 */ /* 0x000fe20000000800 */
[C---:B-1----:R-:W-:Y:S01]  /*87b0*/  FMUL.FTZ R13, R0.reuse, R157 ;  /* 0x0000009d000d7220 */ /* 0x042fe20000410000 */
[----:B------:R-:W-:Y:S01]  /*87c0*/  MOV R157, R10 ;  /* 0x0000000a009d7202 */ /* 0x000fe20000000f00 */
[C---:B------:R-:W-:Y:S02]  /*87d0*/  FMUL.FTZ R20, R0.reuse, R148 ;  /* 0x0000009400147220 */ /* 0x040fe40000410000 */
[----:B------:R-:W2:Y:S01]  /*87e0*/  LDL R148, [R1+0x2c] ;  /* 0x00002c0001947983 */ /* 0x000ea20000100800 */
[C---:B------:R-:W-:Y:S01]  /*87f0*/  FMUL.FTZ R9, R0.reuse, R161 ;  /* 0x000000a100097220 */ /* 0x040fe20000410000 */
[----:B------:R-:W-:Y:S01]  /*8800*/  MOV R161, R15 ;  /* 0x0000000f00a17202 */ /* 0x000fe20000000f00 */
[C---:B------:R-:W-:Y:S02]  /*8810*/  FMUL.FTZ R16, R0.reuse, R152 ;  /* 0x0000009800107220 */ /* 0x040fe40000410000 */
[C---:B------:R-:W-:Y:S01]  /*8820*/  FMUL.FTZ R17, R0.reuse, R153 ;  /* 0x0000009900117220 */ /* 0x040fe20000410000 */
[----:B------:R-:W-:Y:S01]  /*8830*/  MUFU.EX2 R152, R133 ;  /* 0x0000008500987308 */ /* 0x000fe20000000800 */
[C---:B------:R-:W-:Y:S01]  /*8840*/  FMUL.FTZ R21, R0.reuse, R149 ;  /* 0x0000009500157220 */ /* 0x040fe20000410000 */
[----:B------:R-:W-:Y:S01]  /*8850*/  MOV R153, R179 ;  /* 0x000000b300997202 */ /* 0x000fe20000000f00 */
[C---:B------:R-:W-:Y:S01]  /*8860*/  FMUL.FTZ R28, R0.reuse, R140 ;  /* 0x0000008c001c7220 */ /* 0x040fe20000410000 */
[----:B------:R-:W-:Y:S01]  /*8870*/  MOV R140, R19 ;  /* 0x00000013008c7202 */ /* 0x000fe20000000f00 */
[C---:B------:R-:W-:Y:S02]  /*8880*/  FMUL.FTZ R29, R0.reuse, R141 ;  /* 0x0000008d001d7220 */ /* 0x040fe40000410000 */
[C---:B------:R-:W-:Y:S01]  /*8890*/  FMUL.FTZ R32, R0.reuse, R136 ;  /* 0x0000008800207220 */ /* 0x040fe20000410000 */
[----:B------:R-:W2:Y:S01]  /*88a0*/  LDL R141, [R1+0x34] ;  /* 0x00003400018d7983 */ /* 0x000ea20000100800 */
        /* <DEDUP_REMOVED lines=50> */
[----:B---3--:R-:W-:Y:S01]  /*8bd0*/  FFMA.FTZ R2, R0, R178, R176 ;  /* 0x000000b200027223 */ /* 0x008fe200000100b0 */
[----:B----4-:R-:W-:Y:S02]  /*8be0*/  F2FP.BF16.PACK_AB R176, R25, R176 ;  /* 0x000000b019b0723e */ /* 0x010fe400000010ff */
[----:B-----5:R-:W-:Y:S01]  /*8bf0*/  F2FP.BF16.PACK_AB R178, R23, R24 ;  /* 0x0000001817b2723e */ /* 0x020fe200000010ff */
[----:B------:R-:W-:Y:S01]  /*8c00*/  FADD.FTZ R6, R25, R2 ;  /* 0x0000000219067221 */ /* 0x000fe20000010000 */
[----:B------:R-:W-:Y:S02]  /*8c10*/  FSEL R2, R3, RZ, P0 ;  /* 0x000000ff03027208 */ /* 0x000fe40000000000 */
[----:B------:R-:W-:Y:S01]  /*8c20*/  MOV R25, R14 ;  /* 0x0000000e00197202 */ /* 0x000fe20000000f00 */
[----:B------:R-:W-:Y:S02]  /*8c30*/  FFMA.FTZ R14, R8, c[0x0][0x2d0], -R4 ;  /* 0x0000b400080e7a23 */ /* 0x000fe40000010804 */
[----:B------:R-:W-:Y:S01]  /*8c40*/  FADD.FTZ R2, -R2, R134 ;  /* 0x0000008602027221 */ /* 0x000fe20000010100 */
[----:B------:R-:W-:Y:S01]  /*8c50*/  MOV R149, R25 ;  /* 0x0000001900957202 */ /* 0x000fe20000000f00 */
[----:B------:R-:W-:Y:S02]  /*8c60*/  FFMA.FTZ R134, R34, c[0x0][0x2d0], -R4 ;  /* 0x0000b40022867a23 */ /* 0x000fe40000010804 */
[----:B------:R-:W-:Y:S02]  /*8c70*/  FMUL.FTZ R2, R2, c[0x0][0x2d0] ;  /* 0x0000b40002027a20 */ /* 0x000fe40000410000 */
[----:B------:R-:W-:Y:S02]  /*8c80*/  FADD.FTZ R4, R24, R6 ;  /* 0x0000000618047221 */ /* 0x000fe40000010000 */
[C---:B------:R-:W-:Y:S02]  /*8c90*/  FMUL.FTZ R8, R0.reuse, R160 ;  /* 0x000000a000087220 */ /* 0x040fe40000410000 */
[----:B------:R-:W1:Y:S01]  /*8ca0*/  MUFU.EX2 R2, R2 ;  /* 0x0000000200027308 */ /* 0x000e620000000800 */
[----:B------:R-:W-:Y:S02]  /*8cb0*/  FADD.FTZ R180, R23, R4 ;  /* 0x0000000417b47221 */ /* 0x000fe40000010000 */
[C---:B------:R-:W-:Y:S01]  /*8cc0*/  FMUL.FTZ R4, R0.reuse, R164 ;  /* 0x000000a400047220 */ /* 0x040fe20000410000 */
[----:B------:R-:W-:Y:S01]  /*8cd0*/  MOV R164, R11 ;  /* 0x0000000b00a47202 */ /* 0x000fe20000000f00 */
[C---:B------:R-:W-:Y:S01]  /*8ce0*/  FMUL.FTZ R24, R0.reuse, R144 ;  /* 0x0000009000187220 */ /* 0x040fe20000410000 */
[----:B------:R-:W-:Y:S01]  /*8cf0*/  MOV R144, R18 ;  /* 0x0000001200907202 */ /* 0x000fe20000000f00 */
[----:B------:R-:W-:Y:S01]  /*8d00*/  FMUL.FTZ R25, R0, R145 ;  /* 0x0000009100197220 */ /* 0x000fe20000410000 */
[----:B------:R-:W-:Y:S01]  /*8d10*/  MOV R145, R22 ;  /* 0x0000001600917202 */ /* 0x000fe20000000f00 */
[C---:B-1----:R-:W-:Y:S02]  /*8d20*/  FMUL.FTZ R10, R2.reuse, R162 ;  /* 0x000000a2020a7220 */ /* 0x042fe40000410000 */
[----:B------:R-:W3:Y:S01]  /*8d30*/  LDL R162, [R1+0x28] ;  /* 0x0000280001a27983 */ /* 0x000ee20000100800 */
[C---:B------:R-:W-:Y:S02]  /*8d40*/  FMUL.FTZ R11, R2.reuse, R163 ;  /* 0x000000a3020b7220 */ /* 0x040fe40000410000 */
[----:B--2---:R-:W-:Y:S01]  /*8d50*/  FFMA.FTZ R5, R2, R12, R7 ;  /* 0x0000000c02057223 */ /* 0x004fe20000010007 */
[----:B------:R-:W2:Y:S01]  /*8d60*/  LDL R163, [R1+0x30] ;  /* 0x0000300001a37983 */ /* 0x000ea20000100800 */
[C---:B------:R-:W-:Y:S02]  /*8d70*/  FMUL.FTZ R12, R0.reuse, R156 ;  /* 0x0000009c000c7220 */ /* 0x040fe40000410000 */
[C---:B------:R-:W-:Y:S01]  /*8d80*/  FADD.FTZ R6, R177.reuse, R5 ;  /* 0x00000005b1067221 */ /* 0x040fe20000010000 */
[----:B------:R-:W1:Y:S01]  /*8d90*/  MUFU.EX2 R156, R134 ;  /* 0x00000086009c7308 */ /* 0x000e620000000800 */
[----:B------:R-:W-:Y:S01]  /*8da0*/  FMUL.FTZ R5, R0, R165 ;  /* 0x000000a500057220 */ /* 0x000fe20000410000 */
[----:B------:R-:W-:Y:S01]  /*8db0*/  F2FP.BF16.PACK_AB R177, R177, R7 ;  /* 0x00000007b1b1723e */ /* 0x000fe200000010ff */
[----:B------:R-:W4:Y:S01]  /*8dc0*/  LDL R0, [R1+0x38] ;  /* 0x0000380001007983 */ /* 0x000f220000100800 */
[C---:B------:R-:W-:Y:S01]  /*8dd0*/  FMUL.FTZ R34, R2.reuse, R138 ;  /* 0x0000008a02227220 */ /* 0x040fe20000410000 */
[----:B------:R-:W-:Y:S01]  /*8de0*/  MOV R160, R6 ;  /* 0x0000000600a07202 */ /* 0x000fe20000000f00 */
        /* <DEDUP_REMOVED lines=13> */
[----:B------:R-:W-:Y:S01]  /*8ec0*/  FMUL.FTZ R23, R2, R151 ;  /* 0x0000009702177220 */ /* 0x000fe20000410000 */
[----:B-1----:R-:W-:Y:S01]  /*8ed0*/  F2FP.BF16.PACK_AB R179, R156, R152 ;  /* 0x000000989cb3723e */ /* 0x002fe200000010ff */
        /* <DEDUP_REMOVED lines=57> */
[----:B------:R-:W1:Y:S01]  /*9270*/  MUFU.EX2 R2, R187 ;  /* 0x000000bb00027308 */ /* 0x000e620000000800 */
[----:B---3--:R-:W3:Y:S02]  /*9280*/  LDSM.16.MT88.4 R136, [R162] ;  /* 0x00000000a288783b */ /* 0x008ee40000004200 */
[C---:B---3--:R-:W-:Y:S08]  /*9290*/  HMMA.16816.F32.BF16 R4, R176.reuse, R136, R4 ;  /* 0x00000088b004723c */ /* 0x048ff00000041804 */
[C---:B------:R-:W-:Y:S01]  /*92a0*/  HMMA.16816.F32.BF16 R8, R176.reuse, R138, R8 ;  /* 0x0000008ab008723c */ /* 0x040fe20000041808 */
[----:B--2---:R-:W2:Y:S07]  /*92b0*/  LDSM.16.MT88.4 R136, [R163] ;  /* 0x00000000a388783b */ /* 0x004eae0000004200 */
[C---:B--2---:R-:W-:Y:S08]  /*92c0*/  HMMA.16816.F32.BF16 R12, R176.reuse, R136, R12 ;  /* 0x00000088b00c723c */ /* 0x044ff0000004180c */
[C---:B------:R-:W-:Y:S01]  /*92d0*/  HMMA.16816.F32.BF16 R16, R176.reuse, R138, R16 ;  /* 0x0000008ab010723c */ /* 0x040fe20000041810 */
[----:B------:R-:W2:Y:S07]  /*92e0*/  LDSM.16.MT88.4 R136, [R148] ;  /* 0x000000009488783b */ /* 0x000eae0000004200 */
[C---:B--2---:R-:W-:Y:S08]  /*92f0*/  HMMA.16816.F32.BF16 R20, R176.reuse, R136, R20 ;  /* 0x00000088b014723c */ /* 0x044ff00000041814 */
[C---:B------:R-:W-:Y:S01]  /*9300*/  HMMA.16816.F32.BF16 R24, R176.reuse, R138, R24 ;  /* 0x0000008ab018723c */ /* 0x040fe20000041818 */
[----:B----4-:R2:W3:Y:S03]  /*9310*/  LDSM.16.MT88.4 R136, [R0] ;  /* 0x000000000088783b */ /* 0x0104e60000004200 */
[----:B--2---:R-:W-:Y:S02]  /*9320*/  FADD.FTZ R0, R133, R180 ;  /* 0x000000b485007221 */ /* 0x004fe40000010000 */
[----:B------:R-:W2:Y:S02]  /*9330*/  MUFU.EX2 R180, R161 ;  /* 0x000000a100b47308 */ /* 0x000ea40000000800 */
[----:B-1----:R-:W-:Y:S04]  /*9340*/  FADD.FTZ R0, R2, R0 ;  /* 0x0000000002007221 */ /* 0x002fe80000010000 */
[----:B------:R-:W-:Y:S04]  /*9350*/  FADD.FTZ R0, R144, R0 ;  /* 0x0000000090007221 */ /* 0x000fe80000010000 */
        /* <DEDUP_REMOVED lines=36> */
[----:B------:R-:W1:Y:S08]  /*95a0*/  LDSM.16.MT88.4 R136, [R141+0x6000] ;  /* 0x006000008d88783b */ /* 0x000e700000004200 */
[----:B------:R-:W3:Y:S01]  /*95b0*/  LDSM.16.MT88.4 R140, [R162+0x800] ;  /* 0x00080000a28c783b */ /* 0x000ee20000004200 */
        /* <DEDUP_REMOVED lines=9> */
[----:B--2---:R-:W-:Y:S05]  /*9650*/  F2FP.BF16.PACK_AB R177, R180, R181 ;  /* 0x000000b5b4b1723e */ /* 0x004fea00000010ff */
[C---:B---3--:R-:W-:Y:S02]  /*9660*/  HMMA.16816.F32.BF16 R4, R136.reuse, R140, R4 ;  /* 0x0000008c8804723c */ /* 0x048fe40000041804 */
[----:B------:R2:W-:Y:S06]  /*9670*/  MUFU.EX2 R134, R249 ;  /* 0x000000f900867308 */ /* 0x0005ec0000000800 */
[C---:B------:R-:W-:Y:S01]  /*9680*/  HMMA.16816.F32.BF16 R8, R136.reuse, R142, R8 ;  /* 0x0000008e8808723c */ /* 0x040fe20000041808 */
[----:B------:R-:W3:Y:S03]  /*9690*/  LDSM.16.MT88.4 R140, [R148+0x800] ;  /* 0x00080000948c783b */ /* 0x000ee60000004200 */
[----:B------:R-:W5:Y:S01]  /*96a0*/  MUFU.EX2 R133, R158 ;  /* 0x0000009e00857308 */ /* 0x000f620000000800 */
[----:B----4-:R-:W-:Y:S09]  /*96b0*/  MOV R251, R148 ;  /* 0x0000009400fb7202 */ /* 0x010ff20000000f00 */
[----:B------:R-:W-:Y:S01]  /*96c0*/  MUFU.EX2 R176, R167 ;  /* 0x000000a700b07308 */ /* 0x000fe20000000800 */
[----:B--2---:R-:W-:Y:S01]  /*96d0*/  MOV R249, R162 ;  /* 0x000000a200f97202 */ /* 0x004fe20000000f00 */
[C---:B-1----:R-:W-:Y:S03]  /*96e0*/  HMMA.16816.F32.BF16 R12, R136.reuse, R144, R12 ;  /* 0x00000090880c723c */ /* 0x042fe6000004180c */
[----:B-----5:R-:W-:Y:S05]  /*96f0*/  FADD.FTZ R0, R133, R0 ;  /* 0x0000000085007221 */ /* 0x020fea0000010000 */
[C---:B------:R-:W-:Y:S01]  /*9700*/  HMMA.16816.F32.BF16 R16, R136.reuse, R146, R16 ;  /* 0x000000928810723c */ /* 0x040fe20000041810 */
[----:B------:R-:W1:Y:S03]  /*9710*/  LDSM.16.MT88.4 R144, [R188+0x800] ;  /* 0x00080000bc90783b */ /* 0x000e660000004200 */
[----:B------:R-:W-:Y:S04]  /*9720*/  FADD.FTZ R0, R2, R0 ;  /* 0x0000000002007221 */ /* 0x000fe80000010000 */
[C---:B---3--:R-:W-:Y:S08]  /*9730*/  HMMA.16816.F32.BF16 R20, R136.reuse, R140, R20 ;  /* 0x0000008c8814723c */ /* 0x048ff00000041814 */
        /* <DEDUP_REMOVED lines=25> */
[----:B------:R2:W3:Y:S07]  /*98d0*/  LDSM.16.MT88.4 R140, [R162+0x6800] ;  /* 0x00680000a28c783b */ /* 0x0004ee0000004200 */
[C---:B-1----:R-:W-:Y:S04]  /*98e0*/  HMMA.16816.F32.BF16 R92, R136.reuse, R144, R92 ;  /* 0x00000090885c723c */ /* 0x042fe8000004185c */
[----:B--2---:R-:W-:Y:S04]  /*98f0*/  MOV R162, R149 ;  /* 0x0000009500a27202 */ /* 0x004fe80000000f00 */
[C---:B------:R-:W-:Y:S01]  /*9900*/  HMMA.16816.F32.BF16 R96, R136.reuse, R146, R96 ;  /* 0x000000928860723c */ /* 0x040fe20000041860 */
[----:B------:R-:W1:Y:S07]  /*9910*/  LDSM.16.MT88.4 R144, [R163+0x6800] ;  /* 0x00680000a390783b */ /* 0x000e6e0000004200 */
[C---:B---3--:R-:W-:Y:S08]  /*9920*/  HMMA.16816.F32.BF16 R100, R136.reuse, R140, R100 ;  /* 0x0000008c8864723c */ /* 0x048ff00000041864 */
[C---:B------:R-:W-:Y:S01]  /*9930*/  HMMA.16816.F32.BF16 R104, R136.reuse, R142, R104 ;  /* 0x0000008e8868723c */ /* 0x040fe20000041868 */
[----:B------:R2:W3:Y:S07]  /*9940*/  LDSM.16.MT88.4 R140, [R148+0x6800] ;  /* 0x00680000948c783b */ /* 0x0004ee0000004200 */
[C---:B-1----:R-:W-:Y:S01]  /*9950*/  HMMA.16816.F32.BF16 R108, R136.reuse, R144, R108 ;  /* 0x00000090886c723c */ /* 0x042fe2000004186c */
[----:B--2---:R1:W2:Y:S07]  /*9960*/  MUFU.EX2 R148, R250 ;  /* 0x000000fa00947308 */ /* 0x0042ae0000000800 */
[C---:B------:R-:W-:Y:S01]  /*9970*/  HMMA.16816.F32.BF16 R112, R136.reuse, R146, R112 ;  /* 0x000000928870723c */ /* 0x040fe20000041870 */
[----:B------:R-:W4:Y:S07]  /*9980*/  LDSM.16.MT88.4 R144, [R188+0x6800] ;  /* 0x00680000bc90783b */ /* 0x000f2e0000004200 */
[C---:B---3--:R-:W-:Y:S04]  /*9990*/  HMMA.16816.F32.BF16 R116, R136.reuse, R140, R116 ;  /* 0x0000008c8874723c */ /* 0x048fe80000041874 */
[----:B-1----:R-:W-:Y:S04]  /*99a0*/  MOV R250, R163 ;  /* 0x000000a300fa7202 */ /* 0x002fe80000000f00 */
[C---:B------:R-:W-:Y:S01]  /*99b0*/  HMMA.16816.F32.BF16 R120, R136.reuse, R142, R120 ;  /* 0x0000008e8878723c */ /* 0x040fe20000041878 */
[----:B------:R-:W1:Y:S03]  /*99c0*/  LDSM.16.MT88.4 R140, [R249+0x1000] ;  /* 0x00100000f98c783b */ /* 0x000e660000004200 */
[----:B--2---:R-:W-:Y:S04]  /*99d0*/  FADD.FTZ R0, R148, R0 ;  /* 0x0000000094007221 */ /* 0x004fe80000010000 */
[C---:B------:R-:W-:Y:S01]  /*99e0*/  FADD.FTZ R0, R134.reuse, R0 ;  /* 0x0000000086007221 */ /* 0x040fe20000010000 */
[C---:B----4-:R-:W-:Y:S08]  /*99f0*/  HMMA.16816.F32.BF16 R124, R136.reuse, R144, R124 ;  /* 0x00000090887c723c */ /* 0x050ff0000004187c */
[----:B------:R-:W-:Y:S01]  /*9a00*/  HMMA.16816.F32.BF16 R128, R136, R146, R128 ;  /* 0x000000928880723c */ /* 0x000fe20000041880 */
[----:B------:R-:W2:Y:S06]  /*9a10*/  LDSM.16.MT88.4 R144, [R250+0x1000] ;  /* 0x00100000fa90783b */ /* 0x000eac0000004200 */
[----:B------:R-:W-:Y:S02]  /*9a20*/  F2FP.BF16.PACK_AB R138, R134, R148 ;  /* 0x00000094868a723e */ /* 0x000fe400000010ff */
[----:B------:R-:W3:Y:S01]  /*9a30*/  LDSM.16.MT88.4 R148, [R251+0x1000] ;  /* 0x00100000fb94783b */ /* 0x000ee20000004200 */
[----:B------:R-:W-:Y:S02]  /*9a40*/  MUFU.EX2 R134, R165 ;  /* 0x000000a500867308 */ /* 0x000fe40000000800 */
[----:B------:R-:W-:Y:S02]  /*9a50*/  F2FP.BF16.PACK_AB R136, R2, R133 ;  /* 0x000000850288723e */ /* 0x000fe400000010ff */
[----:B------:R-:W-:Y:S02]  /*9a60*/  F2FP.BF16.PACK_AB R137, R189, R190 ;  /* 0x000000bebd89723e */ /* 0x000fe400000010ff */
[----:B------:R-:W-:Y:S04]  /*9a70*/  F2FP.BF16.PACK_AB R139, R248, R191 ;  /* 0x000000bff88b723e */ /* 0x000fe800000010ff */
[----:B------:R-:W4:Y:S03]  /*9a80*/  MUFU.EX2 R2, R162 ;  /* 0x000000a200027308 */ /* 0x000f260000000800 */
[C---:B-1----:R-:W-:Y:S07]  /*9a90*/  HMMA.16816.F32.BF16 R4, R136.reuse, R140, R4 ;  /* 0x0000008c8804723c */ /* 0x042fee0000041804 */
[----:B------:R-:W1:Y:S01]  /*9aa0*/  MUFU.EX2 R133, R166 ;  /* 0x000000a600857308 */ /* 0x000e620000000800 */
[C---:B------:R-:W-:Y:S01]  /*9ab0*/  HMMA.16816.F32.BF16 R8, R136.reuse, R142, R8 ;  /* 0x0000008e8808723c */ /* 0x040fe20000041808 */
[----:B------:R-:W5:Y:S07]  /*9ac0*/  LDSM.16.MT88.4 R140, [R188+0x1000] ;  /* 0x00100000bc8c783b */ /* 0x000f6e0000004200 */
[C---:B--2---:R-:W-:Y:S04]  /*9ad0*/  HMMA.16816.F32.BF16 R12, R136.reuse, R144, R12 ;  /* 0x00000090880c723c */ /* 0x044fe8000004180c */
[----:B----4-:R-:W-:Y:S04]  /*9ae0*/  FADD.FTZ R0, R2, R0 ;  /* 0x0000000002007221 */ /* 0x010fe80000010000 */
[C---:B------:R-:W-:Y:S01]  /*9af0*/  FADD.FTZ R0, R176.reuse, R0 ;  /* 0x00000000b0007221 */ /* 0x040fe20000010000 */
[C---:B------:R-:W-:Y:S01]  /*9b00*/  HMMA.16816.F32.BF16 R16, R136.reuse, R146, R16 ;  /* 0x000000928810723c */ /* 0x040fe20000041810 */
[----:B------:R-:W2:Y:S02]  /*9b10*/  LDSM.16.MT88.4 R144, [R249+0x3000] ;  /* 0x00300000f990783b */ /* 0x000ea40000004200 */
[----:B------:R-:W-:Y:S01]  /*9b20*/  F2FP.BF16.PACK_AB R176, R176, R2 ;  /* 0x00000002b0b0723e */ /* 0x000fe200000010ff */
[----:B------:R-:W-:Y:S02]  /*9b30*/  FADD.FTZ R2, R152, R160 ;  /* 0x000000a098027221 */ /* 0x000fe40000010000 */
[----:B-1----:R-:W-:Y:S02]  /*9b40*/  FADD.FTZ R0, R133, R0 ;  /* 0x0000000085007221 */ /* 0x002fe40000010000 */
[C---:B---3--:R-:W-:Y:S01]  /*9b50*/  HMMA.16816.F32.BF16 R20, R136.reuse, R148, R20 ;  /* 0x000000948814723c */ /* 0x048fe20000041814 */
[----:B------:R-:W-:Y:S03]  /*9b60*/  LDSM.16.MT88.4 R160, [R249+0x1800] ;  /* 0x00180000f9a0783b */ /* 0x000fe60000004200 */
[C---:B------:R-:W-:Y:S01]  /*9b70*/  FADD.FTZ R0, R178.reuse, R0 ;  /* 0x00000000b2007221 */ /* 0x040fe20000010000 */
[----:B------:R-:W-:Y:S02]  /*9b80*/  F2FP.BF16.PACK_AB R178, R178, R133 ;  /* 0x00000085b2b2723e */ /* 0x000fe400000010ff */
[----:B------:R-:W1:Y:S01]  /*9b90*/  MUFU.EX2 R133, R164 ;  /* 0x000000a400857308 */ /* 0x000e620000000800 */
[C---:B------:R-:W-:Y:S01]  /*9ba0*/  HMMA.16816.F32.BF16 R24, R136.reuse, R150, R24 ;  /* 0x000000968818723c */ /* 0x040fe20000041818 */
[----:B------:R-:W3:Y:S07]  /*9bb0*/  LDSM.16.MT88.4 R148, [R250+0x3000] ;  /* 0x00300000fa94783b */ /* 0x000eee0000004200 */
[C---:B-----5:R-:W-:Y:S01]  /*9bc0*/  HMMA.16816.F32.BF16 R28, R136.reuse, R140, R28 ;  /* 0x0000008c881c723c */ /* 0x060fe2000004181c */
[----:B------:R-:W-:Y:S07]  /*9bd0*/  LDSM.16.MT88.4 R152, [R250+0x1800] ;  /* 0x00180000fa98783b */ /* 0x000fee0000004200 */
[C---:B------:R-:W-:Y:S01]  /*9be0*/  HMMA.16816.F32.BF16 R32, R136.reuse, R142, R32 ;  /* 0x0000008e8820723c */ /* 0x040fe20000041820 */
[----:B------:R-:W4:Y:S03]  /*9bf0*/  LDSM.16.MT88.4 R140, [R251+0x3000] ;  /* 0x00300000fb8c783b */ /* 0x000f260000004200 */
[----:B-1----:R-:W-:Y:S04]  /*9c00*/  F2FP.BF16.PACK_AB R179, R133, R134 ;  /* 0x0000008685b3723e */ /* 0x002fe800000010ff */
[C---:B--2---:R-:W-:Y:S01]  /*9c10*/  HMMA.16816.F32.BF16 R36, R136.reuse, R144, R36 ;  /* 0x000000908824723c */ /* 0x044fe20000041824 */
[----:B------:R1:W-:Y:S04]  /*9c20*/  STL [R1+0x78], R0 ;  /* 0x0000780001007387 */ /* 0x0003e80000100800 */
[----:B------:R-:W2:Y:S03]  /*9c30*/  LDL R187, [R1+0x80] ;  /* 0x0000800001bb7983 */ /* 0x000ea60000100800 */
[C---:B------:R-:W-:Y:S01]  /*9c40*/  HMMA.16816.F32.BF16 R40, R136.reuse, R146, R40 ;  /* 0x000000928828723c */ /* 0x040fe20000041828 */
[----:B------:R-:W5:Y:S07]  /*9c50*/  LDSM.16.MT88.4 R144, [R188+0x3000] ;  /* 0x00300000bc90783b */ /* 0x000f6e0000004200 */
[C---:B---3--:R-:W-:Y:S01]  /*9c60*/  HMMA.16816.F32.BF16 R44, R136.reuse, R148, R44 ;  /* 0x00000094882c723c */ /* 0x048fe2000004182c */
[----:B------:R-:W2:Y:S07]  /*9c70*/  LDL.LU R186, [R1+0x10] ;  /* 0x0000100001ba7983 */ /* 0x000eae0000300800 */
[C---:B------:R-:W-:Y:S01]  /*9c80*/  HMMA.16816.F32.BF16 R48, R136.reuse, R150, R48 ;  /* 0x000000968830723c */ /* 0x040fe20000041830 */
[----:B------:R-:W3:Y:S03]  /*9c90*/  LDSM.16.MT88.4 R148, [R249+0x5000] ;  /* 0x00500000f994783b */ /* 0x000ee60000004200 */
[----:B-1----:R-:W-:Y:S04]  /*9ca0*/  FADD.FTZ R0, R156, R2 ;  /* 0x000000029c007221 */ /* 0x002fe80000010000 */
[C---:B----4-:R-:W-:Y:S04]  /*9cb0*/  HMMA.16816.F32.BF16 R52, R136.reuse, R140, R52 ;  /* 0x0000008c8834723c */ /* 0x050fe80000041834 */
[----:B------:R-:W-:Y:S04]  /*9cc0*/  FADD.FTZ R0, R185, R0 ;  /* 0x00000000b9007221 */ /* 0x000fe80000010000 */
[C---:B------:R-:W-:Y:S01]  /*9cd0*/  HMMA.16816.F32.BF16 R56, R136.reuse, R142, R56 ;  /* 0x0000008e8838723c */ /* 0x040fe20000041838 */
[----:B------:R-:W1:Y:S03]  /*9ce0*/  LDSM.16.MT88.4 R140, [R250+0x5000] ;  /* 0x00500000fa8c783b */ /* 0x000e660000004200 */
[----:B------:R-:W-:Y:S04]  /*9cf0*/  FADD.FTZ R0, R182, R0 ;  /* 0x00000000b6007221 */ /* 0x000fe80000010000 */
[----:B------:R-:W-:Y:S01]  /*9d00*/  FADD.FTZ R0, R183, R0 ;  /* 0x00000000b7007221 */ /* 0x000fe20000010000 */
[C---:B-----5:R-:W-:Y:S03]  /*9d10*/  HMMA.16816.F32.BF16 R60, R136.reuse, R144, R60 ;  /* 0x00000090883c723c */ /* 0x060fe6000004183c */
[----:B------:R-:W-:Y:S04]  /*9d20*/  FADD.FTZ R0, R184, R0 ;  /* 0x00000000b8007221 */ /* 0x000fe80000010000 */
[----:B------:R-:W-:Y:S01]  /*9d30*/  FADD.FTZ R0, R190, R0 ;  /* 0x00000000be007221 */ /* 0x000fe20000010000 */
[C---:B------:R-:W-:Y:S01]  /*9d40*/  HMMA.16816.F32.BF16 R64, R136.reuse, R146, R64 ;  /* 0x000000928840723c */ /* 0x040fe20000041840 */
[----:B------:R-:W4:Y:S03]  /*9d50*/  LDSM.16.MT88.4 R144, [R251+0x5000] ;  /* 0x00500000fb90783b */ /* 0x000f260000004200 */
[----:B------:R-:W-:Y:S04]  /*9d60*/  FADD.FTZ R0, R189, R0 ;  /* 0x00000000bd007221 */ /* 0x000fe80000010000 */
[C---:B---3--:R-:W-:Y:S04]  /*9d70*/  HMMA.16816.F32.BF16 R68, R136.reuse, R148, R68 ;  /* 0x000000948844723c */ /* 0x048fe80000041844 */
[----:B------:R-:W-:Y:S04]  /*9d80*/  FADD.FTZ R0, R191, R0 ;  /* 0x00000000bf007221 */ /* 0x000fe80000010000 */
[C---:B------:R-:W-:Y:S01]  /*9d90*/  HMMA.16816.F32.BF16 R72, R136.reuse, R150, R72 ;  /* 0x000000968848723c */ /* 0x040fe20000041848 */
[----:B------:R-:W3:Y:S03]  /*9da0*/  LDSM.16.MT88.4 R148, [R188+0x5000] ;  /* 0x00500000bc94783b */ /* 0x000ee60000004200 */
[----:B------:R-:W-:Y:S04]  /*9db0*/  FADD.FTZ R0, R248, R0 ;  /* 0x00000000f8007221 */ /* 0x000fe80000010000 */
[C---:B-1----:R-:W-:Y:S04]  /*9dc0*/  HMMA.16816.F32.BF16 R76, R136.reuse, R140, R76 ;  /* 0x0000008c884c723c */ /* 0x042fe8000004184c */
[----:B------:R-:W-:Y:S04]  /*9dd0*/  FADD.FTZ R0, R181, R0 ;  /* 0x00000000b5007221 */ /* 0x000fe80000010000 */
[C---:B------:R-:W-:Y:S01]  /*9de0*/  HMMA.16816.F32.BF16 R80, R136.reuse, R142, R80 ;  /* 0x0000008e8850723c */ /* 0x040fe20000041850 */
[----:B------:R-:W1:Y:S03]  /*9df0*/  LDSM.16.MT88.4 R140, [R249+0x7000] ;  /* 0x00700000f98c783b */ /* 0x000e660000004200 */
[----:B------:R-:W-:Y:S04]  /*9e00*/  FADD.FTZ R0, R180, R0 ;  /* 0x00000000b4007221 */ /* 0x000fe80000010000 */
[----:B------:R-:W-:Y:S01]  /*9e10*/  FADD.FTZ R0, R134, R0 ;  /* 0x0000000086007221 */ /* 0x000fe20000010000 */
[C---:B----4-:R-:W-:Y:S03]  /*9e20*/  HMMA.16816.F32.BF16 R84, R136.reuse, R144, R84 ;  /* 0x000000908854723c */ /* 0x050fe60000041854 */
[----:B------:R-:W-:Y:S01]  /*9e30*/  FADD.FTZ R0, R133, R0 ;  /* 0x0000000085007221 */ /* 0x000fe20000010000 */
[----:B------:R-:W-:Y:S02]  /*9e40*/  MOV R133, R132 ;  /* 0x0000008400857202 */ /* 0x000fe40000000f00 */
[----:B------:R-:W-:Y:S02]  /*9e50*/  MOV R134, R3 ;  /* 0x0000000300867202 */ /* 0x000fe40000000f00 */
[C---:B------:R-:W-:Y:S01]  /*9e60*/  HMMA.16816.F32.BF16 R88, R136.reuse, R146, R88 ;  /* 0x000000928858723c */ /* 0x040fe20000041858 */
[----:B------:R-:W4:Y:S07]  /*9e70*/  LDSM.16.MT88.4 R144, [R250+0x7000] ;  /* 0x00700000fa90783b */ /* 0x000f2e0000004200 */
[C---:B---3--:R-:W-:Y:S08]  /*9e80*/  HMMA.16816.F32.BF16 R92, R136.reuse, R148, R92 ;  /* 0x00000094885c723c */ /* 0x048ff0000004185c */
[C---:B------:R-:W-:Y:S01]  /*9e90*/  HMMA.16816.F32.BF16 R96, R136.reuse, R150, R96 ;  /* 0x000000968860723c */ /* 0x040fe20000041860 */
[----:B------:R-:W3:Y:S07]  /*9ea0*/  LDSM.16.MT88.4 R148, [R251+0x7000] ;  /* 0x00700000fb94783b */ /* 0x000eee0000004200 */
[C---:B-1----:R-:W-:Y:S08]  /*9eb0*/  HMMA.16816.F32.BF16 R100, R136.reuse, R140, R100 ;  /* 0x0000008c8864723c */ /* 0x042ff00000041864 */
[C---:B------:R-:W-:Y:S01]  /*9ec0*/  HMMA.16816.F32.BF16 R104, R136.reuse, R142, R104 ;  /* 0x0000008e8868723c */ /* 0x040fe20000041868 */
[----:B------:R-:W1:Y:S07]  /*9ed0*/  LDSM.16.MT88.4 R140, [R188+0x7000] ;  /* 0x00700000bc8c783b */ /* 0x000e6e0000004200 */
[C---:B----4-:R-:W-:Y:S08]  /*9ee0*/  HMMA.16816.F32.BF16 R108, R136.reuse, R144, R108 ;  /* 0x00000090886c723c */ /* 0x050ff0000004186c */
[C---:B------:R-:W-:Y:S01]  /*9ef0*/  HMMA.16816.F32.BF16 R112, R136.reuse, R146, R112 ;  /* 0x000000928870723c */ /* 0x040fe20000041870 */
[----:B------:R-:W4:Y:S07]  /*9f00*/  LDSM.16.MT88.4 R144, [R251+0x1800] ;  /* 0x00180000fb90783b */ /* 0x000f2e0000004200 */
        /* <DEDUP_REMOVED lines=8> */
[----:B------:R-:W5:Y:S07]  /*9f90*/  LDSM.16.MT88.4 R8, [R250+0x3800] ;  /* 0x00380000fa08783b */ /* 0x000f6e0000004200 */
[C---:B------:R-:W-:Y:S01]  /*9fa0*/  HMMA.16816.F32.BF16 R156, R176.reuse, R152, R12 ;  /* 0x00000098b09c723c */ /* 0x040fe2000004180c */
[----:B------:R-:W3:Y:S07]  /*9fb0*/  LDSM.16.MT88.4 R12, [R251+0x3800] ;  /* 0x00380000fb0c783b */ /* 0x000eee0000004200 */
[C---:B------:R-:W-:Y:S01]  /*9fc0*/  HMMA.16816.F32.BF16 R152, R176.reuse, R154, R16 ;  /* 0x0000009ab098723c */ /* 0x040fe20000041810 */
[----:B------:R-:W5:Y:S07]  /*9fd0*/  LDSM.16.MT88.4 R16, [R188+0x3800] ;  /* 0x00380000bc10783b */ /* 0x000f6e0000004200 */
[C---:B----4-:R-:W-:Y:S08]  /*9fe0*/  HMMA.16816.F32.BF16 R148, R176.reuse, R144, R20 ;  /* 0x00000090b094723c */ /* 0x050ff00000041814 */
[C---:B------:R-:W-:Y:S08]  /*9ff0*/  HMMA.16816.F32.BF16 R144, R176.reuse, R146, R24 ;  /* 0x00000092b090723c */ /* 0x040ff00000041818 */
[C---:B-1----:R-:W-:Y:S08]  /*a000*/  HMMA.16816.F32.BF16 R140, R176.reuse, R136, R28 ;  /* 0x00000088b08c723c */ /* 0x042ff0000004181c */
[C---:B------:R-:W-:Y:S08]  /*a010*/  HMMA.16816.F32.BF16 R136, R176.reuse, R138, R32 ;  /* 0x0000008ab088723c */ /* 0x040ff00000041820 */
[C---:B---3--:R-:W-:Y:S08]  /*a020*/  HMMA.16816.F32.BF16 R36, R176.reuse, R4, R36 ;  /* 0x00000004b024723c */ /* 0x048ff00000041824 */
[C---:B------:R-:W-:Y:S01]  /*a030*/  HMMA.16816.F32.BF16 R40, R176.reuse, R6, R40 ;  /* 0x00000006b028723c */ /* 0x040fe20000041828 */
[----:B------:R-:W1:Y:S07]  /*a040*/  LDSM.16.MT88.4 R4, [R249+0x5800] ;  /* 0x00580000f904783b */ /* 0x000e6e0000004200 */
[C---:B-----5:R-:W-:Y:S08]  /*a050*/  HMMA.16816.F32.BF16 R44, R176.reuse, R8, R44 ;  /* 0x00000008b02c723c */ /* 0x060ff0000004182c */
[C---:B------:R-:W-:Y:S01]  /*a060*/  HMMA.16816.F32.BF16 R48, R176.reuse, R10, R48 ;  /* 0x0000000ab030723c */ /* 0x040fe20000041830 */
[----:B------:R-:W3:Y:S07]  /*a070*/  LDSM.16.MT88.4 R8, [R250+0x5800] ;  /* 0x00580000fa08783b */ /* 0x000eee0000004200 */
[C---:B------:R-:W-:Y:S08]  /*a080*/  HMMA.16816.F32.BF16 R52, R176.reuse, R12, R52 ;  /* 0x0000000cb034723c */ /* 0x040ff00000041834 */
[C---:B------:R-:W-:Y:S01]  /*a090*/  HMMA.16816.F32.BF16 R56, R176.reuse, R14, R56 ;  /* 0x0000000eb038723c */ /* 0x040fe20000041838 */
[----:B------:R-:W4:Y:S07]  /*a0a0*/  LDSM.16.MT88.4 R12, [R251+0x5800] ;  /* 0x00580000fb0c783b */ /* 0x000f2e0000004200 */
[C---:B------:R-:W-:Y:S08]  /*a0b0*/  HMMA.16816.F32.BF16 R60, R176.reuse, R16, R60 ;  /* 0x00000010b03c723c */ /* 0x040ff0000004183c */
[C---:B------:R-:W-:Y:S01]  /*a0c0*/  HMMA.16816.F32.BF16 R64, R176.reuse, R18, R64 ;  /* 0x00000012b040723c */ /* 0x040fe20000041840 */
[----:B------:R-:W5:Y:S02]  /*a0d0*/  LDSM.16.MT88.4 R16, [R188+0x5800] ;  /* 0x00580000bc10783b */ /* 0x000f640000004200 */
[C---:B--2---:R-:W-:Y:S02]  /*a0e0*/  ISETP.GT.AND P0, PT, R186.reuse, R187, PT ;  /* 0x000000bbba00720c */ /* 0x044fe40003f04270 */
[----:B------:R-:W-:Y:S03]  /*a0f0*/  IADD3 R2, R186, -0x1, RZ ;  /* 0xffffffffba027810 */ /* 0x000fe60007ffe0ff */
[C---:B-1----:R-:W-:Y:S02]  /*a100*/  HMMA.16816.F32.BF16 R68, R176.reuse, R4, R68 ;  /* 0x00000004b044723c */ /* 0x042fe40000041844 */
[----:B------:R-:W-:Y:S04]  /*a110*/  STL [R1+0x60], R2 ;  /* 0x0000600201007387 */ /* 0x000fe80000100800 */
[----:B------:R1:W-:Y:S02]  /*a120*/  STL [R1+0x74], R0 ;  /* 0x0000740001007387 */ /* 0x0003e40000100800 */
[C---:B------:R-:W-:Y:S02]  /*a130*/  HMMA.16816.F32.BF16 R72, R176.reuse, R6, R72 ;  /* 0x00000006b048723c */ /* 0x040fe40000041848 */
[----:B------:R-:W2:Y:S06]  /*a140*/  LDSM.16.MT88.4 R4, [R249+0x7800] ;  /* 0x00780000f904783b */ /* 0x000eac0000004200 */
[C---:B---3--:R-:W-:Y:S08]  /*a150*/  HMMA.16816.F32.BF16 R76, R176.reuse, R8, R76 ;  /* 0x00000008b04c723c */ /* 0x048ff0000004184c */
[C---:B------:R-:W-:Y:S01]  /*a160*/  HMMA.16816.F32.BF16 R80, R176.reuse, R10, R80 ;  /* 0x0000000ab050723c */ /* 0x040fe20000041850 */
[----:B------:R-:W3:Y:S03]  /*a170*/  LDSM.16.MT88.4 R8, [R250+0x7800] ;  /* 0x00780000fa08783b */ /* 0x000ee60000004200 */
[----:B-1----:R-:W-:Y:S04]  /*a180*/  MOV R0, R2 ;  /* 0x0000000200007202 */ /* 0x002fe80000000f00 */
[C---:B----4-:R-:W-:Y:S01]  /*a190*/  HMMA.16816.F32.BF16 R84, R176.reuse, R12, R84 ;  /* 0x0000000cb054723c */ /* 0x050fe20000041854 */
[----:B------:R-:W-:Y:S07]  /*a1a0*/  STL [R1+0x10], R0 ;  /* 0x0000100001007387 */ /* 0x000fee0000100800 */
[C---:B------:R-:W-:Y:S01]  /*a1b0*/  HMMA.16816.F32.BF16 R88, R176.reuse, R14, R88 ;  /* 0x0000000eb058723c */ /* 0x040fe20000041858 */
[----:B------:R-:W1:Y:S07]  /*a1c0*/  LDSM.16.MT88.4 R12, [R251+0x7800] ;  /* 0x00780000fb0c783b */ /* 0x000e6e0000004200 */
[C---:B-----5:R-:W-:Y:S08]  /*a1d0*/  HMMA.16816.F32.BF16 R92, R176.reuse, R16, R92 ;  /* 0x00000010b05c723c */ /* 0x060ff0000004185c */
[C---:B------:R-:W-:Y:S01]  /*a1e0*/  HMMA.16816.F32.BF16 R96, R176.reuse, R18, R96 ;  /* 0x00000012b060723c */ /* 0x040fe20000041860 */
[----:B------:R-:W4:Y:S07]  /*a1f0*/  LDSM.16.MT88.4 R16, [R188+0x7800] ;  /* 0x00780000bc10783b */ /* 0x000f2e0000004200 */
[C---:B--2---:R-:W-:Y:S08]  /*a200*/  HMMA.16816.F32.BF16 R100, R176.reuse, R4, R100 ;  /* 0x00000004b064723c */ /* 0x044ff00000041864 */
[C---:B------:R-:W-:Y:S08]  /*a210*/  HMMA.16816.F32.BF16 R104, R176.reuse, R6, R104 ;  /* 0x00000006b068723c */ /* 0x040ff00000041868 */
[C---:B---3--:R-:W-:Y:S08]  /*a220*/  HMMA.16816.F32.BF16 R108, R176.reuse, R8, R108 ;  /* 0x00000008b06c723c */ /* 0x048ff0000004186c */
[C---:B------:R-:W-:Y:S08]  /*a230*/  HMMA.16816.F32.BF16 R112, R176.reuse, R10, R112 ;  /* 0x0000000ab070723c */ /* 0x040ff00000041870 */
[C---:B-1----:R-:W-:Y:S08]  /*a240*/  HMMA.16816.F32.BF16 R116, R176.reuse, R12, R116 ;  /* 0x0000000cb074723c */ /* 0x042ff00000041874 */
[C---:B------:R-:W-:Y:S08]  /*a250*/  HMMA.16816.F32.BF16 R120, R176.reuse, R14, R120 ;  /* 0x0000000eb078723c */ /* 0x040ff00000041878 */
[C---:B----4-:R-:W-:Y:S07]  /*a260*/  HMMA.16816.F32.BF16 R124, R176.reuse, R16, R124 ;  /* 0x00000010b07c723c */ /* 0x050fee000004187c */
[----:B------:R-:W-:Y:S01]  /*a270*/  MOV R16, R3 ;  /* 0x0000000300107202 */ /* 0x000fe20000000f00 */
[----:B------:R-:W-:Y:S01]  /*a280*/  HMMA.16816.F32.BF16 R128, R176, R18, R128 ;  /* 0x00000012b080723c */ /* 0x000fe20000041880 */
[----:B------:R-:W-:-:S07]  /*a290*/  @P0 BRA `(.L_x_534) ;  /* 0xffffbae000000947 */ /* 0x000fce000383ffff */
.L_x_523:
[----:B-1----:R-:W2:Y:S02]  /*a2a0*/  LDL R0, [R1+0x60] ;  /* 0x0000600001007983 */ /* 0x002ea40000100800 */
[----:B--2---:R-:W-:-:S13]  /*a2b0*/  ISETP.GE.AND P0, PT, R0, RZ, PT ;  /* 0x000000ff0000720c */ /* 0x004fda0003f06270 */
[----:B------:R-:W-:Y:S05]  /*a2c0*/  @!P0 BRA `(.L_x_535) ;  /* 0x0000402000008947 */ /* 0x000fea0003800000 */
[----:B------:R-:W-:Y:S02]  /*a2d0*/  MOV R134, R16 ;  /* 0x0000001000867202 */ /* 0x000fe40000000f00 */
[----:B------:R-:W-:Y:S02]  /*a2e0*/  MOV R133, R132 ;  /* 0x0000008400857202 */ /* 0x000fe40000000f00 */
.L_x_542:
[----:B------:R-:W2:Y:S01]  /*a2f0*/  LDL R8, [R1+0x5c] ;  /* 0x00005c0001087983 */ /* 0x000ea20000100800 */
[----:B------:R-:W-:Y:S04]  /*a300*/  DEPBAR.LE SB0, 0x0 ;  /* 0x000080000000791a */ /* 0x000fe80000000000 */
[----:B------:R-:W3:Y:S01]  /*a310*/  LDL R12, [R1+0x58] ;  /* 0x00005800010c7983 */ /* 0x000ee20000100800 */
[C---:B------:R-:W-:Y:S01]  /*a320*/  IADD3 R20, R135.reuse, 0x6000, RZ ;  /* 0x0000600087147810 */ /* 0x040fe20007ffe0ff */
[----:B------:R-:W-:Y:S01]  /*a330*/  WARPSYNC 0xffffffff ;  /* 0xffffffff00007948 */ /* 0x000fe20003800000 */
[C---:B------:R-:W-:Y:S01]  /*a340*/  IADD3 R21, R135.reuse, 0x5000, RZ ;  /* 0x0000500087157810 */ /* 0x040fe20007ffe0ff */
[----:B------:R-:W4:Y:S01]  /*a350*/  LDL.64 R6, [R1+0xa0] ;  /* 0x0000a00001067983 */ /* 0x000f220000100a00 */
[C---:B------:R-:W-:Y:S02]  /*a360*/  IADD3 R249, R135.reuse, 0x3800, RZ ;  /* 0x0000380087f97810 */ /* 0x040fe40007ffe0ff */
[C---:B------:R-:W-:Y:S01]  /*a370*/  IADD3 R248, R135.reuse, 0x3000, RZ ;  /* 0x0000300087f87810 */ /* 0x040fe20007ffe0ff */
[----:B------:R-:W5:Y:S01]  /*a380*/  LDL R5, [R1+0xac] ;  /* 0x0000ac0001057983 */ /* 0x000f620000100800 */
[----:B------:R-:W-:Y:S03]  /*a390*/  IADD3 R132, R135, 0x2800, RZ ;  /* 0x0000280087847810 */ /* 0x000fe60007ffe0ff */
[----:B------:R-:W5:Y:S04]  /*a3a0*/  LDL R15, [R1+0xe8] ;  /* 0x0000e800010f7983 */ /* 0x000f680000100800 */
[----:B------:R-:W5:Y:S04]  /*a3b0*/  LDL R14, [R1+0x70] ;  /* 0x00007000010e7983 */ /* 0x000f680000100800 */
[----:B------:R-:W5:Y:S04]  /*a3c0*/  LDL R13, [R1+0xec] ;  /* 0x0000ec00010d7983 */ /* 0x000f680000100800 */
[----:B------:R-:W-:Y:S06]  /*a3d0*/  BAR.SYNC.DEFER_BLOCKING 0x0 ;  /* 0x0000000000007b1d */ /* 0x000fec0000010000 */
[----:B------:R-:W1:Y:S04]  /*a3e0*/  LDSM.16.M88.4 R16, [R252+0x800] ;  /* 0x00080000fc10783b */ /* 0x000e680000000200 */
[----:B------:R-:W1:Y:S04]  /*a3f0*/  LDSM.16.M88.4 R24, [R252+0x1000] ;  /* 0x00100000fc18783b */ /* 0x000e680000000200 */
[----:B------:R-:W1:Y:S04]  /*a400*/  LDSM.16.M88.4 R32, [R252+0x1800] ;  /* 0x00180000fc20783b */ /* 0x000e680000000200 */
[----:B------:R-:W1:Y:S04]  /*a410*/  LDSM.16.M88.4 R176, [R135] ;  /* 0x0000000087b0783b */ /* 0x000e680000000200 */
[----:B------:R-:W1:Y:S04]  /*a420*/  LDSM.16.M88.4 R180, [R135+0x800] ;  /* 0x0008000087b4783b */ /* 0x000e680000000200 */
[----:B------:R-:W1:Y:S04]  /*a430*/  LDSM.16.M88.4 R184, [R135+0x1000] ;  /* 0x0010000087b8783b */ /* 0x000e680000000200 */
[----:B------:R-:W1:Y:S04]  /*a440*/  LDSM.16.M88.4 R188, [R135+0x1800] ;  /* 0x0018000087bc783b */ /* 0x000e680000000200 */
[----:B----4-:R-:W4:Y:S01]  /*a450*/  LDL R7, [R1+0x68] ;  /* 0x0000680001077983 */ /* 0x010f220000100800 */
[----:B--2---:R-:W-:Y:S01]  /*a460*/  SHF.R.S32.HI R0, RZ, 0x1f, R8 ;  /* 0x0000001fff007819 */ /* 0x004fe20000011408 */
[----:B------:R-:W-:Y:S01]  /*a470*/  IMAD.WIDE.U32 R2, R8, c[0x0][0x208], RZ ;  /* 0x0000820008027a25 */ /* 0x000fe200078e00ff */
[----:B---3--:R-:W-:Y:S03]  /*a480*/  SHF.R.S32.HI R4, RZ, 0x1f, R12 ;  /* 0x0000001fff047819 */ /* 0x008fe6000001140c */
[----:B------:R-:W-:Y:S02]  /*a490*/  IMAD R0, R0, c[0x0][0x208], RZ ;  /* 0x0000820000007a24 */ /* 0x000fe400078e02ff */
[----:B------:R-:W-:Y:S02]  /*a4a0*/  IMAD R4, R4, c[0x0][0x218], RZ ;  /* 0x0000860004047a24 */ /* 0x000fe400078e02ff */
[----:B------:R-:W-:Y:S02]  /*a4b0*/  IMAD R0, R8, c[0x0][0x20c], R0 ;  /* 0x0000830008007a24 */ /* 0x000fe400078e0200 */
[----:B------:R-:W2:Y:S01]  /*a4c0*/  LDSM.16.M88.4 R8, [R252] ;  /* 0x00000000fc08783b */ /* 0x000ea20000000200 */
[----:B------:R-:W-:Y:S01]  /*a4d0*/  IMAD R4, R12, c[0x0][0x21c], R4 ;  /* 0x000087000c047a24 */ /* 0x000fe200078e0204 */
[C---:B-----5:R-:W-:Y:S01]  /*a4e0*/  SHF.L.U64.HI R29, R14.reuse, 0x1, R15 ;  /* 0x000000010e1d7819 */ /* 0x060fe2000001020f */
[----:B------:R-:W-:Y:S02]  /*a4f0*/  IMAD.IADD R3, R3, 0x1, R0 ;  /* 0x0000000103037824 */ /* 0x000fe400078e0200 */
[----:B------:R-:W-:Y:S02]  /*a500*/  IMAD.SHL.U32 R251, R14, 0x2, RZ ;  /* 0x000000020efb7824 */ /* 0x000fe400078e00ff */
[----:B------:R-:W-:Y:S05]  /*a510*/  IMAD.WIDE.U32 R2, R12, c[0x0][0x218], R2 ;  /* 0x000086000c027a25 */ /* 0x000fea00078e0002 */
[----:B------:R-:W-:Y:S02]  /*a520*/  IADD3 R0, P0, R6, R2, RZ ;  /* 0x0000000206007210 */ /* 0x000fe40007f1e0ff */
[----:B------:R-:W-:Y:S02]  /*a530*/  IADD3 R2, R135, 0x7000, RZ ;  /* 0x0000700087027810 */ /* 0x000fe40007ffe0ff */
[----:B------:R-:W-:Y:S02]  /*a540*/  IADD3.X R4, R5, R3, R4, P0, !PT ;  /* 0x0000000305047210 */ /* 0x000fe400007fe404 */
[C---:B------:R-:W-:Y:S04]  /*a550*/  LEA R12, P0, R0.reuse, c[0x0][0x1f8], 0x1 ;  /* 0x00007e00000c7a11 */ /* 0x040fe800078008ff */
[----:B------:R-:W-:Y:S02]  /*a560*/  LEA.HI.X R4, R0, c[0x0][0x1fc], R4, 0x1, P0 ;  /* 0x00007f0000047a11 */ /* 0x000fe400000f0c04 */
[C---:B------:R-:W-:Y:S05]  /*a570*/  IADD3 R0, R135.reuse, 0x7800, RZ ;  /* 0x0000780087007810 */ /* 0x040fea0007ffe0ff */
[----:B------:R3:W-:Y:S04]  /*a580*/  STL [R1+0x1c], R0 ;  /* 0x00001c0001007387 */ /* 0x0007e80000100800 */
[----:B------:R-:W5:Y:S04]  /*a590*/  LDL R6, [R1+0xf0] ;  /* 0x0000f00001067983 */ /* 0x000f680000100800 */
[----:B------:R1:W-:Y:S04]  /*a5a0*/  STL [R1+0x18], R2 ;  /* 0x0000180201007387 */ /* 0x0003e80000100800 */
[----:B------:R-:W5:Y:S04]  /*a5b0*/  LDL R5, [R1+0x6c] ;  /* 0x00006c0001057983 */ /* 0x000f680000100800 */
[----:B------:R-:W2:Y:S01]  /*a5c0*/  LDL R3, [R1+0xf4] ;  /* 0x0000f40001037983 */ /* 0x000ea20000100800 */
[C---:B---3--:R-:W-:Y:S05]  /*a5d0*/  IADD3 R0, R135.reuse, 0x6800, RZ ;  /* 0x0000680087007810 */ /* 0x048fea0007ffe0ff */
[----:B------:R3:W-:Y:S04]  /*a5e0*/  STL [R1+0x14], R0 ;  /* 0x0000140001007387 */ /* 0x0007e80000100800 */
[----:B-1----:R-:W2:Y:S04]  /*a5f0*/  LDL R2, [R1+0x54] ;  /* 0x0000540001027983 */ /* 0x002ea80000100800 */
[----:B------:R1:W-:Y:S01]  /*a600*/  STL [R1+0x10], R20 ;  /* 0x0000101401007387 */ /* 0x0003e20000100800 */
[C---:B---3--:R-:W-:Y:S05]  /*a610*/  IADD3 R0, R135.reuse, 0x5800, RZ ;  /* 0x0000580087007810 */ /* 0x048fea0007ffe0ff */
[----:B------:R3:W-:Y:S01]  /*a620*/  STL [R1+0xc], R0 ;  /* 0x00000c0001007387 */ /* 0x0007e20000100800 */
[C---:B-1----:R-:W-:Y:S03]  /*a630*/  IADD3 R20, R135.reuse, 0x4800, RZ ;  /* 0x0000480087147810 */ /* 0x042fe60007ffe0ff */
[----:B------:R-:W-:Y:S04]  /*a640*/  STL [R1+0x8], R21 ;  /* 0x0000081501007387 */ /* 0x000fe80000100800 */
[----:B------:R-:W-:Y:S01]  /*a650*/  STL [R1+0x4], R20 ;  /* 0x0000041401007387 */ /* 0x000fe20000100800 */
[C---:B---3--:R-:W-:Y:S05]  /*a660*/  IADD3 R0, R135.reuse, 0x4000, RZ ;  /* 0x0000400087007810 */ /* 0x048fea0007ffe0ff */
[----:B------:R1:W-:Y:S02]  /*a670*/  STL [R1], R0 ;  /* 0x0000000001007387 */ /* 0x0003e40000100800 */
[----:B-1----:R-:W-:Y:S02]  /*a680*/  IADD3 R0, R135, 0x2000, RZ ;  /* 0x0000200087007810 */ /* 0x002fe40007ffe0ff */
[C---:B----4-:R-:W-:Y:S01]  /*a690*/  SHF.L.U64.HI R28, R7.reuse, 0x1, R13 ;  /* 0x00000001071c7819 */ /* 0x050fe2000001020d */
[----:B------:R-:W-:Y:S01]  /*a6a0*/  IMAD.SHL.U32 R250, R7, 0x2, RZ ;  /* 0x0000000207fa7824 */ /* 0x000fe200078e00ff */
[C---:B-----5:R-:W-:Y:S01]  /*a6b0*/  SHF.L.U64.HI R23, R5.reuse, 0x1, R6 ;  /* 0x0000000105177819 */ /* 0x060fe20000010206 */
[----:B------:R-:W-:Y:S01]  /*a6c0*/  IMAD.SHL.U32 R31, R5, 0x2, RZ ;  /* 0x00000002051f7824 */ /* 0x000fe200078e00ff */
[C---:B--2---:R-:W-:Y:S01]  /*a6d0*/  SHF.L.U64.HI R20, R2.reuse, 0x1, R3 ;  /* 0x0000000102147819 */ /* 0x044fe20000010203 */
[----:B------:R-:W-:Y:S01]  /*a6e0*/  IMAD.SHL.U32 R30, R2, 0x2, RZ ;  /* 0x00000002021e7824 */ /* 0x000fe200078e00ff */
[----:B------:R-:W-:-:S05]  /*a6f0*/  BRA.DIV ~URZ, `(.L_x_536) ;  /* 0x000082427f007947 */ /* 0x000fca000b800000 */
[----:B------:R1:W2:Y:S02]  /*a700*/  SHFL.IDX PT, R2, R4, RZ, 0x181f ;  /* 0x00181fff04027589 */ /* 0x0002a400000e0000 */
.L_x_585:
[----:B------:R-:W3:Y:S01]  /*a710*/  LDL R6, [R1+0x54] ;  /* 0x0000540001067983 */ /* 0x000ee20000100800 */
[----:B------:R-:W-:Y:S04]  /*a720*/  BSSY B0, `(.L_x_537) ;  /* 0x00001b4000007945 */ /* 0x000fe80003800000 */
[----:B------:R-:W4:Y:S05]  /*a730*/  LDL R3, [R1+0x6c] ;  /* 0x00006c0001037983 */ /* 0x000f2a0000100800 */
[----:B--2---:R-:W2:Y:S05]  /*a740*/  LDL R13, [R1+0x68] ;  /* 0x00006800010d7983 */ /* 0x004eaa0000100800 */
[----:B------:R-:W2:Y:S05]  /*a750*/  LDL R21, [R1+0x70] ;  /* 0x0000700001157983 */ /* 0x000eaa0000100800 */
[----:B------:R1:W-:Y:S05]  /*a760*/  STL.64 [R1+0x128], R46 ;  /* 0x0001282e01007387 */ /* 0x0003ea0000100a00 */
[----:B------:R-:W3:Y:S05]  /*a770*/  SHFL.IDX PT, R5, R12, RZ, 0x181f ;  /* 0x00181fff0c057589 */ /* 0x000eea00000e0000 */
[----:B-1----:R-:W-:Y:S05]  /*a780*/  SHFL.IDX PT, R4, R4, 0x1, 0x181f ;  /* 0x00381f0004047f89 */ /* 0x002fea00000e0000 */
[----:B------:R-:W2:Y:S05]  /*a790*/  LDL R47, [R1+0x4c] ;  /* 0x00004c00012f7983 */ /* 0x000eaa0000100800 */
[----:B------:R-:W-:Y:S05]  /*a7a0*/  STL.64 [R1+0x120], R44 ;  /* 0x0001202c01007387 */ /* 0x000fea0000100a00 */
[----:B------:R-:W-:Y:S05]  /*a7b0*/  STL [R1+0x118], R37 ;  /* 0x0001182501007387 */ /* 0x000fea0000100800 */
[----:B------:R-:W-:Y:S05]  /*a7c0*/  STL.64 [R1+0x110], R42 ;  /* 0x0001102a01007387 */ /* 0x000fea0000100a00 */
[----:B------:R-:W-:Y:S05]  /*a7d0*/  STL.64 [R1+0x108], R40 ;  /* 0x0001082801007387 */ /* 0x000fea0000100a00 */
[----:B------:R1:W-:Y:S01]  /*a7e0*/  STL [R1+0x100], R36 ;  /* 0x0001002401007387 */ /* 0x0003e20000100800 */
[----:B---3--:R-:W-:Y:S02]  /*a7f0*/  ISETP.GE.AND P1, PT, R6, c[0x0][0x1d4], PT ;  /* 0x0000750006007a0c */ /* 0x008fe40003f26270 */
[----:B------:R-:W-:Y:S02]  /*a800*/  IADD3 R6, P0, R5, R30, RZ ;  /* 0x0000001e05067210 */ /* 0x000fe40007f1e0ff */
[----:B-1----:R-:W-:Y:S02]  /*a810*/  SEL R36, RZ, 0x10, P1 ;  /* 0x00000010ff247807 */ /* 0x002fe40000800000 */
[----:B----4-:R-:W-:Y:S01]  /*a820*/  ISETP.GE.AND P5, PT, R3, c[0x0][0x1d4], PT ;  /* 0x0000750003007a0c */ /* 0x010fe20003fa6270 */
[C---:B------:R-:W-:Y:S01]  /*a830*/  IMAD.X R7, R2.reuse, 0x1, R20, P0 ;  /* 0x0000000102077824 */ /* 0x040fe200000e0614 */
[----:B------:R1:W3:Y:S01]  /*a840*/  SHFL.IDX PT, R3, R12, 0x1, 0x181f ;  /* 0x00381f000c037f89 */ /* 0x0002e200000e0000 */
[----:B------:R-:W-:Y:S02]  /*a850*/  IADD3 R14, P0, R5, R31, RZ ;  /* 0x0000001f050e7210 */ /* 0x000fe40007f1e0ff */
[----:B--2---:R-:W-:Y:S02]  /*a860*/  ISETP.GE.AND P4, PT, R13, c[0x0][0x1d4], PT ;  /* 0x000075000d007a0c */ /* 0x004fe40003f86270 */
[----:B------:R2:W-:Y:S01]  /*a870*/  STL [R1+0x50], R36 ;  /* 0x0000502401007387 */ /* 0x0005e20000100800 */
[C---:B------:R-:W-:Y:S01]  /*a880*/  IMAD.X R15, R2.reuse, 0x1, R23, P0 ;  /* 0x00000001020f7824 */ /* 0x040fe200000e0617 */
[----:B------:R-:W-:Y:S02]  /*a890*/  ISETP.GE.AND P3, PT, R21, c[0x0][0x1d4], PT ;  /* 0x0000750015007a0c */ /* 0x000fe40003f66270 */
[----:B------:R-:W-:Y:S01]  /*a8a0*/  SEL R21, RZ, 0x10, P4 ;  /* 0x00000010ff157807 */ /* 0x000fe20002000000 */
[----:B------:R-:W4:Y:S05]  /*a8b0*/  LDL R37, [R1+0x24] ;  /* 0x0000240001257983 */ /* 0x000f2a0000100800 */
[----:B------:R-:W4:Y:S05]  /*a8c0*/  LDL.LU R41, [R1] ;  /* 0x0000000001297983 */ /* 0x000f2a0000300800 */
[----:B------:R-:W4:Y:S01]  /*a8d0*/  LDL.LU R40, [R1+0x4] ;  /* 0x0000040001287983 */ /* 0x000f220000300800 */
[C---:B-1----:R-:W-:Y:S04]  /*a8e0*/  IADD3 R12, P0, R5.reuse, R250, RZ ;  /* 0x000000fa050c7210 */ /* 0x042fe80007f1e0ff */
[C---:B------:R-:W-:Y:S01]  /*a8f0*/  IADD3.X R13, R2.reuse, R28, RZ, P0, !PT ;  /* 0x0000001c020d7210 */ /* 0x040fe200007fe4ff */
[----:B------:R1:W-:Y:S05]  /*a900*/  LDGSTS.E.BYPASS.LTC128B.128 [R47+0x100], [R6.64], !P1 ;  /* 0x00100000062f7fae */ /* 0x0003ea000c901d46 */
[----:B------:R2:W-:Y:S05]  /*a910*/  LDGSTS.E.BYPASS.LTC128B.128 [R47+0x2100], [R14.64], !P5 ;  /* 0x021000000e2f7fae */ /* 0x0005ea000e901d46 */
[----:B------:R2:W-:Y:S01]  /*a920*/  LDGSTS.E.BYPASS.LTC128B.128 [R47+0x4100], [R12.64], !P4 ;  /* 0x041000000c2f7fae */ /* 0x0005e2000e101d46 */
[----:B-1----:R-:W-:Y:S05]  /*a930*/  IADD3 R6, P0, R5, R251, RZ ;  /* 0x000000fb05067210 */ /* 0x002fea0007f1e0ff */
[----:B------:R-:W-:Y:S01]  /*a940*/  IMAD.X R7, R2, 0x1, R29, P0 ;  /* 0x0000000102077824 */ /* 0x000fe200000e061d */
[----:B------:R-:W-:Y:S02]  /*a950*/  SEL R2, RZ, 0x10, P5 ;  /* 0x00000010ff027807 */ /* 0x000fe40002800000 */
[----:B--2---:R-:W-:Y:S02]  /*a960*/  IADD3 R12, -R36, 0x10, RZ ;  /* 0x00000010240c7810 */ /* 0x004fe40007ffe1ff */
[----:B------:R1:W-:Y:S01]  /*a970*/  LDGSTS.E.BYPASS.LTC128B.128 [R47+0x6100], [R6.64], !P3 ;  /* 0x06100000062f7fae */ /* 0x0003e2000d901d46 */
[----:B------:R-:W-:Y:S02]  /*a980*/  IADD3 R22, -R2, 0x10, RZ ;  /* 0x0000001002167810 */ /* 0x000fe40007ffe1ff */
[----:B------:R-:W-:Y:S02]  /*a990*/  LOP3.LUT R12, R12, 0xf, RZ, 0xc0, !PT ;  /* 0x0000000f0c0c7812 */ /* 0x000fe400078ec0ff */
[----:B------:R-:W-:Y:S02]  /*a9a0*/  LOP3.LUT R22, R22, 0xf, RZ, 0xc0, !PT ;  /* 0x0000000f16167812 */ /* 0x000fe400078ec0ff */
[-C--:B---3--:R-:W-:Y:S02]  /*a9b0*/  IADD3 R12, P1, P0, R12, R3.reuse, R30 ;  /* 0x000000030c0c7210 */ /* 0x088fe4000783e01e */
[----:B------:R-:W-:Y:S02]  /*a9c0*/  IADD3 R30, -R21, 0x10, RZ ;  /* 0x00000010151e7810 */ /* 0x000fe40007ffe1ff */
[-C--:B------:R-:W-:Y:S02]  /*a9d0*/  IADD3.X R13, RZ, R4.reuse, R20, P1, P0 ;  /* 0x00000004ff0d7210 */ /* 0x080fe40000fe0414 */
[----:B------:R-:W-:Y:S02]  /*a9e0*/  SEL R20, RZ, 0x10, P3 ;  /* 0x00000010ff147807 */ /* 0x000fe40001800000 */
[-C--:B------:R-:W-:Y:S02]  /*a9f0*/  IADD3 R22, P1, P0, R22, R3.reuse, R31 ;  /* 0x0000000316167210 */ /* 0x080fe4000783e01f */
[----:B------:R-:W-:Y:S02]  /*aa00*/  LOP3.LUT R30, R30, 0xf, RZ, 0xc0, !PT ;  /* 0x0000000f1e1e7812 */ /* 0x000fe400078ec0ff */
[----:B------:R-:W-:Y:S02]  /*aa10*/  IADD3 R5, -R20, 0x10, RZ ;  /* 0x0000001014057810 */ /* 0x000fe40007ffe1ff */
[-C--:B------:R-:W-:Y:S02]  /*aa20*/  IADD3.X R23, RZ, R4.reuse, R23, P1, P0 ;  /* 0x00000004ff177210 */ /* 0x080fe40000fe0417 */
[-C--:B------:R-:W-:Y:S02]  /*aa30*/  IADD3 R30, P1, P0, R30, R3.reuse, R250 ;  /* 0x000000031e1e7210 */ /* 0x080fe4000783e0fa */
[----:B------:R-:W-:Y:S02]  /*aa40*/  LOP3.LUT R5, R5, 0xf, RZ, 0xc0, !PT ;  /* 0x0000000f05057812 */ /* 0x000fe400078ec0ff */
[-C--:B------:R-:W-:Y:S02]  /*aa50*/  IADD3.X R31, RZ, R4.reuse, R28, P1, P0 ;  /* 0x00000004ff1f7210 */ /* 0x080fe40000fe041c */
[----:B------:R-:W-:Y:S02]  /*aa60*/  IADD3 R28, P1, P0, R5, R3, R251 ;  /* 0x00000003051c7210 */ /* 0x000fe4000783e0fb */
[----:B------:R-:W-:Y:S02]  /*aa70*/  ISETP.NE.U32.AND P2, PT, R2, RZ, PT ;  /* 0x000000ff0200720c */ /* 0x000fe40003f45070 */
[----:B------:R-:W-:Y:S02]  /*aa80*/  IADD3.X R29, RZ, R4, R29, P1, P0 ;  /* 0x00000004ff1d7210 */ /* 0x000fe40000fe041d */
[C---:B-1----:R-:W-:Y:S03]  /*aa90*/  HMMA.16816.F32.BF16 R4, R168.reuse, R8, RZ ;  /* 0x00000008a804723c */ /* 0x042fe600000418ff */
[----:B------:R-:W-:Y:S02]  /*aaa0*/  ISETP.NE.U32.AND P0, PT, R36, RZ, PT ;  /* 0x000000ff2400720c */ /* 0x000fe40003f05070 */
[----:B------:R-:W2:Y:S01]  /*aab0*/  LDL.LU R36, [R1+0x8] ;  /* 0x0000080001247983 */ /* 0x000ea20000300800 */
[----:B------:R-:W-:Y:S02]  /*aac0*/  ISETP.NE.U32.AND P1, PT, R21, RZ, PT ;  /* 0x000000ff1500720c */ /* 0x000fe40003f25070 */
[C---:B------:R-:W-:Y:S02]  /*aad0*/  HMMA.16816.F32.BF16 R8, R168.reuse, R10, RZ ;  /* 0x0000000aa808723c */ /* 0x040fe400000418ff */
[----:B------:R-:W3:Y:S05]  /*aae0*/  LDL.LU R3, [R1+0xc] ;  /* 0x00000c0001037983 */ /* 0x000eea0000300800 */
[----:B------:R-:W2:Y:S05]  /*aaf0*/  LDL R2, [R1+0x20] ;  /* 0x0000200001027983 */ /* 0x000eaa0000100800 */
[----:B------:R1:W-:Y:S01]  /*ab00*/  LDGSTS.E.BYPASS.LTC128B.128.ZFILL [R47+0x1100], [R12.64], P0 ;  /* 0x011000000c2f7fae */ /* 0x0003e20008141d46 */
[----:B------:R-:W-:Y:S04]  /*ab10*/  ISETP.NE.U32.AND P0, PT, R20, RZ, PT ;  /* 0x000000ff1400720c */ /* 0x000fe80003f05070 */
[----:B------:R1:W-:Y:S05]  /*ab20*/  LDGSTS.E.BYPASS.LTC128B.128.ZFILL [R47+0x3100], [R22.64], P2 ;  /* 0x03100000162f7fae */ /* 0x0003ea0009141d46 */
[----:B------:R-:W3:Y:S05]  /*ab30*/  LDL.LU R44, [R1+0x10] ;  /* 0x00001000012c7983 */ /* 0x000eea0000300800 */
[----:B------:R1:W-:Y:S05]  /*ab40*/  LDGSTS.E.BYPASS.LTC128B.128.ZFILL [R47+0x5100], [R30.64], P1 ;  /* 0x051000001e2f7fae */ /* 0x0003ea0008941d46 */
[----:B------:R1:W-:Y:S05]  /*ab50*/  LDGSTS.E.BYPASS.LTC128B.128.ZFILL [R47+0x7100], [R28.64], P0 ;  /* 0x071000001c2f7fae */ /* 0x0003ea0008141d46 */
[----:B------:R-:W0:Y:S01]  /*ab60*/  LDGDEPBAR ;  /* 0x00000000000079af */ /* 0x000e220000000000 */
[C---:B-1----:R-:W-:Y:S08]  /*ab70*/  HMMA.16816.F32.BF16 R12, R168.reuse, R16, RZ ;  /* 0x00000010a80c723c */ /* 0x042ff000000418ff */
        /* <DEDUP_REMOVED lines=13> */
[----:B----4-:R-:W1:Y:S05]  /*ac50*/  LDSM.16.M88.4 R176, [R37] ;  /* 0x0000000025b0783b */ /* 0x010e6a0000000200 */
[----:B------:R-:W4:Y:S05]  /*ac60*/  LDSM.16.M88.4 R180, [R37+0x800] ;  /* 0x0008000025b4783b */ /* 0x000f2a0000000200 */
[----:B------:R-:W4:Y:S05]  /*ac70*/  LDSM.16.M88.4 R184, [R37+0x1000] ;  /* 0x0010000025b8783b */ /* 0x000f2a0000000200 */
[----:B------:R-:W4:Y:S01]  /*ac80*/  LDSM.16.M88.4 R188, [R37+0x1800] ;  /* 0x0018000025bc783b */ /* 0x000f220000000200 */
[C---:B-1----:R-:W-:Y:S08]  /*ac90*/  HMMA.16816.F32.BF16 R4, R192.reuse, R176, R4 ;  /* 0x000000b0c004723c */ /* 0x042ff00000041804 */
[C---:B------:R-:W-:Y:S08]  /*aca0*/  HMMA.16816.F32.BF16 R8, R192.reuse, R178, R8 ;  /* 0x000000b2c008723c */ /* 0x040ff00000041808 */
[C---:B----4-:R-:W-:Y:S08]  /*acb0*/  HMMA.16816.F32.BF16 R12, R192.reuse, R180, R12 ;  /* 0x000000b4c00c723c */ /* 0x050ff0000004180c */
[C---:B------:R-:W-:Y:S08]  /*acc0*/  HMMA.16816.F32.BF16 R16, R192.reuse, R182, R16 ;  /* 0x000000b6c010723c */ /* 0x040ff00000041810 */
[C---:B------:R-:W-:Y:S08]  /*acd0*/  HMMA.16816.F32.BF16 R20, R192.reuse, R184, R20 ;  /* 0x000000b8c014723c */ /* 0x040ff00000041814 */
[C---:B------:R-:W-:Y:S08]  /*ace0*/  HMMA.16816.F32.BF16 R24, R192.reuse, R186, R24 ;  /* 0x000000bac018723c */ /* 0x040ff00000041818 */
[C---:B------:R-:W-:Y:S08]  /*acf0*/  HMMA.16816.F32.BF16 R28, R192.reuse, R188, R28 ;  /* 0x000000bcc01c723c */ /* 0x040ff0000004181c */
[----:B------:R-:W-:Y:S01]  /*ad00*/  HMMA.16816.F32.BF16 R32, R192, R190, R32 ;  /* 0x000000bec020723c */ /* 0x000fe20000041820 */
[----:B------:R-:W-:Y:S05]  /*ad10*/  LDSM.16.M88.4 R188, [R252+0x2000] ;  /* 0x00200000fcbc783b */ /* 0x000fea0000000200 */
[----:B--2---:R-:W1:Y:S05]  /*ad20*/  LDSM.16.M88.4 R176, [R2+-0x6000] ;  /* 0xffa0000002b0783b */ /* 0x004e6a0000000200 */
[----:B------:R-:W2:Y:S05]  /*ad30*/  LDSM.16.M88.4 R180, [R2+-0x5800] ;  /* 0xffa8000002b4783b */ /* 0x000eaa0000000200 */
[----:B------:R-:W4:Y:S01]  /*ad40*/  LDSM.16.M88.4 R184, [R2+-0x5000] ;  /* 0xffb0000002b8783b */ /* 0x000f220000000200 */
[C---:B-1----:R-:W-:Y:S08]  /*ad50*/  HMMA.16816.F32.BF16 R4, R196.reuse, R176, R4 ;  /* 0x000000b0c404723c */ /* 0x042ff00000041804 */
[C---:B------:R-:W-:Y:S01]  /*ad60*/  HMMA.16816.F32.BF16 R8, R196.reuse, R178, R8 ;  /* 0x000000b2c408723c */ /* 0x040fe20000041808 */
[----:B------:R-:W1:Y:S07]  /*ad70*/  LDSM.16.M88.4 R176, [R2+-0x4800] ;  /* 0xffb8000002b0783b */ /* 0x000e6e0000000200 */
[C---:B--2---:R-:W-:Y:S08]  /*ad80*/  HMMA.16816.F32.BF16 R12, R196.reuse, R180, R12 ;  /* 0x000000b4c40c723c */ /* 0x044ff0000004180c */
[C---:B------:R-:W-:Y:S01]  /*ad90*/  HMMA.16816.F32.BF16 R16, R196.reuse, R182, R16 ;  /* 0x000000b6c410723c */ /* 0x040fe20000041810 */
[----:B------:R-:W2:Y:S07]  /*ada0*/  LDSM.16.M88.4 R180, [R252+0x2800] ;  /* 0x00280000fcb4783b */ /* 0x000eae0000000200 */
[C---:B----4-:R-:W-:Y:S08]  /*adb0*/  HMMA.16816.F32.BF16 R20, R196.reuse, R184, R20 ;  /* 0x000000b8c414723c */ /* 0x050ff00000041814 */
[C---:B------:R-:W-:Y:S01]  /*adc0*/  HMMA.16816.F32.BF16 R24, R196.reuse, R186, R24 ;  /* 0x000000bac418723c */ /* 0x040fe20000041818 */
[----:B------:R-:W-:Y:S07]  /*add0*/  LDSM.16.M88.4 R184, [R252+0x3800] ;  /* 0x00380000fcb8783b */ /* 0x000fee0000000200 */
[C---:B-1----:R-:W-:Y:S08]  /*ade0*/  HMMA.16816.F32.BF16 R28, R196.reuse, R176, R28 ;  /* 0x000000b0c41c723c */ /* 0x042ff0000004181c */
[----:B------:R-:W-:Y:S01]  /*adf0*/  HMMA.16816.F32.BF16 R32, R196, R178, R32 ;  /* 0x000000b2c420723c */ /* 0x000fe20000041820 */
[----:B------:R-:W1:Y:S07]  /*ae00*/  LDSM.16.M88.4 R176, [R252+0x3000] ;  /* 0x00300000fcb0783b */ /* 0x000e6e0000000200 */
[C---:B------:R-:W-:Y:S08]  /*ae10*/  HMMA.16816.F32.BF16 R4, R200.reuse, R188, R4 ;  /* 0x000000bcc804723c */ /* 0x040ff00000041804 */
[C---:B------:R-:W-:Y:S01]  /*ae20*/  HMMA.16816.F32.BF16 R8, R200.reuse, R190, R8 ;  /* 0x000000bec808723c */ /* 0x040fe20000041808 */
[----:B------:R-:W4:Y:S07]  /*ae30*/  LDSM.16.M88.4 R188, [R0] ;  /* 0x0000000000bc783b */ /* 0x000f2e0000000200 */
[C---:B--2---:R-:W-:Y:S08]  /*ae40*/  HMMA.16816.F32.BF16 R12, R200.reuse, R180, R12 ;  /* 0x000000b4c80c723c */ /* 0x044ff0000004180c */
[C---:B------:R-:W-:Y:S01]  /*ae50*/  HMMA.16816.F32.BF16 R16, R200.reuse, R182, R16 ;  /* 0x000000b6c810723c */ /* 0x040fe20000041810 */
[----:B------:R-:W2:Y:S07]  /*ae60*/  LDSM.16.M88.4 R180, [R132] ;  /* 0x0000000084b4783b */ /* 0x000eae0000000200 */
[C---:B-1----:R-:W-:Y:S08]  /*ae70*/  HMMA.16816.F32.BF16 R20, R200.reuse, R176, R20 ;  /* 0x000000b0c814723c */ /* 0x042ff00000041814 */
[C---:B------:R-:W-:Y:S01]  /*ae80*/  HMMA.16816.F32.BF16 R24, R200.reuse, R178, R24 ;  /* 0x000000b2c818723c */ /* 0x040fe20000041818 */
[----:B------:R-:W1:Y:S05]  /*ae90*/  LDSM.16.M88.4 R176, [R248] ;  /* 0x00000000f8b0783b */ /* 0x000e6a0000000200 */
[----:B------:R-:W1:Y:S02]  /*aea0*/  LDSM.16.M88.4 R248, [R249] ;  /* 0x00000000f9f8783b */ /* 0x000e640000000200 */
[C---:B------:R-:W-:Y:S08]  /*aeb0*/  HMMA.16816.F32.BF16 R28, R200.reuse, R184, R28 ;  /* 0x000000b8c81c723c */ /* 0x040ff0000004181c */
[----:B------:R-:W-:Y:S01]  /*aec0*/  HMMA.16816.F32.BF16 R32, R200, R186, R32 ;  /* 0x000000bac820723c */ /* 0x000fe20000041820 */
[----:B------:R-:W3:Y:S07]  /*aed0*/  LDSM.16.M88.4 R184, [R37+0x2000] ;  /* 0x0020000025b8783b */ /* 0x000eee0000000200 */
[C---:B----4-:R-:W-:Y:S08]  /*aee0*/  HMMA.16816.F32.BF16 R4, R204.reuse, R188, R4 ;  /* 0x000000bccc04723c */ /* 0x050ff00000041804 */
[C---:B------:R-:W-:Y:S01]  /*aef0*/  HMMA.16816.F32.BF16 R8, R204.reuse, R190, R8 ;  /* 0x000000becc08723c */ /* 0x040fe20000041808 */
[----:B------:R-:W4:Y:S07]  /*af00*/  LDSM.16.M88.4 R188, [R37+0x2800] ;  /* 0x0028000025bc783b */ /* 0x000f2e0000000200 */
[C---:B--2---:R-:W-:Y:S08]  /*af10*/  HMMA.16816.F32.BF16 R12, R204.reuse, R180, R12 ;  /* 0x000000b4cc0c723c */ /* 0x044ff0000004180c */
[C---:B------:R-:W-:Y:S01]  /*af20*/  HMMA.16816.F32.BF16 R16, R204.reuse, R182, R16 ;  /* 0x000000b6cc10723c */ /* 0x040fe20000041810 */
[----:B------:R-:W-:Y:S07]  /*af30*/  LDSM.16.M88.4 R180, [R37+0x3800] ;  /* 0x0038000025b4783b */ /* 0x000fee0000000200 */
[C---:B-1----:R-:W-:Y:S08]  /*af40*/  HMMA.16816.F32.BF16 R20, R204.reuse, R176, R20 ;  /* 0x000000b0cc14723c */ /* 0x042ff00000041814 */
[C---:B------:R-:W-:Y:S01]  /*af50*/  HMMA.16816.F32.BF16 R24, R204.reuse, R178, R24 ;  /* 0x000000b2cc18723c */ /* 0x040fe20000041818 */
[----:B------:R-:W1:Y:S07]  /*af60*/  LDSM.16.M88.4 R176, [R37+0x3000] ;  /* 0x0030000025b0783b */ /* 0x000e6e0000000200 */
[C---:B------:R-:W-:Y:S08]  /*af70*/  HMMA.16816.F32.BF16 R28, R204.reuse, R248, R28 ;  /* 0x000000f8cc1c723c */ /* 0x040ff0000004181c */
[----:B------:R-:W-:Y:S01]  /*af80*/  HMMA.16816.F32.BF16 R32, R204, R250, R32 ;  /* 0x000000facc20723c */ /* 0x000fe20000041820 */
[----:B------:R-:W2:Y:S07]  /*af90*/  LDSM.16.M88.4 R248, [R2+-0x4000] ;  /* 0xffc0000002f8783b */ /* 0x000eae0000000200 */
[C---:B---3--:R-:W-:Y:S08]  /*afa0*/  HMMA.16816.F32.BF16 R4, R208.reuse, R184, R4 ;  /* 0x000000b8d004723c */ /* 0x048ff00000041804 */
[C---:B------:R-:W-:Y:S01]  /*afb0*/  HMMA.16816.F32.BF16 R8, R208.reuse, R186, R8 ;  /* 0x000000bad008723c */ /* 0x040fe20000041808 */
[----:B------:R-:W3:Y:S07]  /*afc0*/  LDSM.16.M88.4 R184, [R2+-0x3800] ;  /* 0xffc8000002b8783b */ /* 0x000eee0000000200 */
[C---:B----4-:R-:W-:Y:S08]  /*afd0*/  HMMA.16816.F32.BF16 R12, R208.reuse, R188, R12 ;  /* 0x000000bcd00c723c */ /* 0x050ff0000004180c */
[C---:B------:R-:W-:Y:S01]  /*afe0*/  HMMA.16816.F32.BF16 R16, R208.reuse, R190, R16 ;  /* 0x000000bed010723c */ /* 0x040fe20000041810 */
[----:B------:R-:W-:Y:S07]  /*aff0*/  LDSM.16.M88.4 R188, [R252+0x4000] ;  /* 0x00400000fcbc783b */ /* 0x000fee0000000200 */
[C---:B-1----:R-:W-:Y:S08]  /*b000*/  HMMA.16816.F32.BF16 R20, R208.reuse, R176, R20 ;  /* 0x000000b0d014723c */ /* 0x042ff00000041814 */
[C---:B------:R-:W-:Y:S01]  /*b010*/  HMMA.16816.F32.BF16 R24, R208.reuse, R178, R24 ;  /* 0x000000b2d018723c */ /* 0x040fe20000041818 */
[----:B------:R-:W1:Y:S07]  /*b020*/  LDSM.16.M88.4 R176, [R2+-0x3000] ;  /* 0xffd0000002b0783b */ /* 0x000e6e0000000200 */
[C---:B------:R-:W-:Y:S08]  /*b030*/  HMMA.16816.F32.BF16 R28, R208.reuse, R180, R28 ;  /* 0x000000b4d01c723c */ /* 0x040ff0000004181c */
[----:B------:R-:W-:Y:S01]  /*b040*/  HMMA.16816.F32.BF16 R32, R208, R182, R32 ;  /* 0x000000b6d020723c */ /* 0x000fe20000041820 */
[----:B------:R-:W4:Y:S07]  /*b050*/  LDSM.16.M88.4 R180, [R2+-0x2800] ;  /* 0xffd8000002b4783b */ /* 0x000f2e0000000200 */
[C---:B--2---:R-:W-:Y:S08]  /*b060*/  HMMA.16816.F32.BF16 R4, R212.reuse, R248, R4 ;  /* 0x000000f8d404723c */ /* 0x044ff00000041804 */
[C---:B------:R-:W-:Y:S01]  /*b070*/  HMMA.16816.F32.BF16 R8, R212.reuse, R250, R8 ;  /* 0x000000fad408723c */ /* 0x040fe20000041808 */
[----:B------:R-:W2:Y:S07]  /*b080*/  LDSM.16.M88.4 R248, [R252+0x4800] ;  /* 0x00480000fcf8783b */ /* 0x000eae0000000200 */
[C---:B---3--:R-:W-:Y:S08]  /*b090*/  HMMA.16816.F32.BF16 R12, R212.reuse, R184, R12 ;  /* 0x000000b8d40c723c */ /* 0x048ff0000004180c */
[C---:B------:R-:W-:Y:S01]  /*b0a0*/  HMMA.16816.F32.BF16 R16, R212.reuse, R186, R16 ;  /* 0x000000bad410723c */ /* 0x040fe20000041810 */
[----:B------:R-:W-:Y:S07]  /*b0b0*/  LDSM.16.M88.4 R184, [R41] ;  /* 0x0000000029b8783b */ /* 0x000fee0000000200 */
[C---:B-1----:R-:W-:Y:S08]  /*b0c0*/  HMMA.16816.F32.BF16 R20, R212.reuse, R176, R20 ;  /* 0x000000b0d414723c */ /* 0x042ff00000041814 */
[C---:B------:R-:W-:Y:S01]  /*b0d0*/  HMMA.16816.F32.BF16 R24, R212.reuse, R178, R24 ;  /* 0x000000b2d418723c */ /* 0x040fe20000041818 */
[----:B------:R-:W1:Y:S07]  /*b0e0*/  LDSM.16.M88.4 R176, [R252+0x5000] ;  /* 0x00500000fcb0783b */ /* 0x000e6e0000000200 */
[C---:B----4-:R-:W-:Y:S08]  /*b0f0*/  HMMA.16816.F32.BF16 R28, R212.reuse, R180, R28 ;  /* 0x000000b4d41c723c */ /* 0x050ff0000004181c */
[----:B------:R-:W-:Y:S01]  /*b100*/  HMMA.16816.F32.BF16 R32, R212, R182, R32 ;  /* 0x000000b6d420723c */ /* 0x000fe20000041820 */
[----:B------:R-:W3:Y:S07]  /*b110*/  LDSM.16.M88.4 R180, [R252+0x5800] ;  /* 0x00580000fcb4783b */ /* 0x000eee0000000200 */
[C---:B------:R-:W-:Y:S08]  /*b120*/  HMMA.16816.F32.BF16 R4, R216.reuse, R188, R4 ;  /* 0x000000bcd804723c */ /* 0x040ff00000041804 */
[C---:B------:R-:W-:Y:S01]  /*b130*/  HMMA.16816.F32.BF16 R8, R216.reuse, R190, R8 ;  /* 0x000000bed808723c */ /* 0x040fe20000041808 */
[----:B------:R-:W4:Y:S05]  /*b140*/  LDSM.16.M88.4 R188, [R40] ;  /* 0x0000000028bc783b */ /* 0x000f2a0000000200 */
[----:B------:R-:W-:Y:S02]  /*b150*/  LDSM.16.M88.4 R40, [R37+0x4800] ;  /* 0x004800002528783b */ /* 0x000fe40000000200 */
[C---:B--2---:R-:W-:Y:S08]  /*b160*/  HMMA.16816.F32.BF16 R12, R216.reuse, R248, R12 ;  /* 0x000000f8d80c723c */ /* 0x044ff0000004180c */
[C---:B------:R-:W-:Y:S01]  /*b170*/  HMMA.16816.F32.BF16 R16, R216.reuse, R250, R16 ;  /* 0x000000fad810723c */ /* 0x040fe20000041810 */
[----:B------:R2:W4:Y:S07]  /*b180*/  LDSM.16.M88.4 R248, [R36] ;  /* 0x0000000024f8783b */ /* 0x00052e0000000200 */
[C---:B-1----:R-:W-:Y:S08]  /*b190*/  HMMA.16816.F32.BF16 R20, R216.reuse, R176, R20 ;  /* 0x000000b0d814723c */ /* 0x042ff00000041814 */
[C---:B------:R-:W-:Y:S01]  /*b1a0*/  HMMA.16816.F32.BF16 R24, R216.reuse, R178, R24 ;  /* 0x000000b2d818723c */ /* 0x040fe20000041818 */
[----:B------:R1:W4:Y:S07]  /*b1b0*/  LDSM.16.M88.4 R176, [R3] ;  /* 0x0000000003b0783b */ /* 0x00032e0000000200 */
[C---:B---3--:R-:W-:Y:S01]  /*b1c0*/  HMMA.16816.F32.BF16 R28, R216.reuse, R180, R28 ;  /* 0x000000b4d81c723c */ /* 0x048fe2000004181c */
[----:B--2---:R-:W2:Y:S07]  /*b1d0*/  LDL.LU R36, [R1+0x14] ;  /* 0x0000140001247983 */ /* 0x004eae0000300800 */
[----:B------:R-:W-:Y:S01]  /*b1e0*/  HMMA.16816.F32.BF16 R32, R216, R182, R32 ;  /* 0x000000b6d820723c */ /* 0x000fe20000041820 */
[----:B------:R-:W3:Y:S07]  /*b1f0*/  LDSM.16.M88.4 R180, [R37+0x4000] ;  /* 0x0040000025b4783b */ /* 0x000eee0000000200 */
[C---:B------:R-:W-:Y:S01]  /*b200*/  HMMA.16816.F32.BF16 R4, R220.reuse, R184, R4 ;  /* 0x000000b8dc04723c */ /* 0x040fe20000041804 */
[----:B-1----:R-:W2:Y:S05]  /*b210*/  LDL.LU R3, [R1+0x18] ;  /* 0x0000180001037983 */ /* 0x002eaa0000300800 */
[----:B------:R-:W2:Y:S02]  /*b220*/  LDL.LU R0, [R1+0x1c] ;  /* 0x00001c0001007983 */ /* 0x000ea40000300800 */
[C---:B------:R-:W-:Y:S03]  /*b230*/  HMMA.16816.F32.BF16 R8, R220.reuse, R186, R8 ;  /* 0x000000badc08723c */ /* 0x040fe60000041808 */
[----:B------:R-:W1:Y:S05]  /*b240*/  LDSM.16.M88.4 R184, [R37+0x5000] ;  /* 0x0050000025b8783b */ /* 0x000e6a0000000200 */
[C---:B----4-:R-:W-:Y:S08]  /*b250*/  HMMA.16816.F32.BF16 R12, R220.reuse, R188, R12 ;  /* 0x000000bcdc0c723c */ /* 0x050ff0000004180c */
[C---:B------:R-:W-:Y:S01]  /*b260*/  HMMA.16816.F32.BF16 R16, R220.reuse, R190, R16 ;  /* 0x000000bedc10723c */ /* 0x040fe20000041810 */
[----:B------:R-:W4:Y:S07]  /*b270*/  LDSM.16.M88.4 R188, [R37+0x5800] ;  /* 0x0058000025bc783b */ /* 0x000f2e0000000200 */
[C---:B------:R-:W-:Y:S08]  /*b280*/  HMMA.16816.F32.BF16 R20, R220.reuse, R248, R20 ;  /* 0x000000f8dc14723c */ /* 0x040ff00000041814 */
[C---:B------:R-:W-:Y:S01]  /*b290*/  HMMA.16816.F32.BF16 R24, R220.reuse, R250, R24 ;  /* 0x000000fadc18723c */ /* 0x040fe20000041818 */
[----:B------:R-:W-:Y:S07]  /*b2a0*/  LDSM.16.M88.4 R248, [R2+-0x800] ;  /* 0xfff8000002f8783b */ /* 0x000fee0000000200 */
[C---:B------:R-:W-:Y:S08]  /*b2b0*/  HMMA.16816.F32.BF16 R28, R220.reuse, R176, R28 ;  /* 0x000000b0dc1c723c */ /* 0x040ff0000004181c */
[----:B------:R-:W-:Y:S01]  /*b2c0*/  HMMA.16816.F32.BF16 R32, R220, R178, R32 ;  /* 0x000000b2dc20723c */ /* 0x000fe20000041820 */
[----:B------:R-:W4:Y:S07]  /*b2d0*/  LDSM.16.M88.4 R176, [R2+-0x2000] ;  /* 0xffe0000002b0783b */ /* 0x000f2e0000000200 */
[C---:B---3--:R-:W-:Y:S08]  /*b2e0*/  HMMA.16816.F32.BF16 R4, R224.reuse, R180, R4 ;  /* 0x000000b4e004723c */ /* 0x048ff00000041804 */
[C---:B------:R-:W-:Y:S01]  /*b2f0*/  HMMA.16816.F32.BF16 R8, R224.reuse, R182, R8 ;  /* 0x000000b6e008723c */ /* 0x040fe20000041808 */
[----:B------:R-:W3:Y:S07]  /*b300*/  LDSM.16.M88.4 R180, [R2+-0x1800] ;  /* 0xffe8000002b4783b */ /* 0x000eee0000000200 */
[C---:B------:R-:W-:Y:S08]  /*b310*/  HMMA.16816.F32.BF16 R12, R224.reuse, R40, R12 ;  /* 0x00000028e00c723c */ /* 0x040ff0000004180c */
[C---:B------:R-:W-:Y:S01]  /*b320*/  HMMA.16816.F32.BF16 R16, R224.reuse, R42, R16 ;  /* 0x0000002ae010723c */ /* 0x040fe20000041810 */
[----:B------:R-:W-:Y:S07]  /*b330*/  LDSM.16.M88.4 R40, [R252+0x6000] ;  /* 0x00600000fc28783b */ /* 0x000fee0000000200 */
[C---:B-1----:R-:W-:Y:S08]  /*b340*/  HMMA.16816.F32.BF16 R20, R224.reuse, R184, R20 ;  /* 0x000000b8e014723c */ /* 0x042ff00000041814 */
[C---:B------:R-:W-:Y:S01]  /*b350*/  HMMA.16816.F32.BF16 R24, R224.reuse, R186, R24 ;  /* 0x000000bae018723c */ /* 0x040fe20000041818 */
[----:B------:R-:W1:Y:S07]  /*b360*/  LDSM.16.M88.4 R184, [R2+-0x1000] ;  /* 0xfff0000002b8783b */ /* 0x000e6e0000000200 */
[C---:B----4-:R-:W-:Y:S08]  /*b370*/  HMMA.16816.F32.BF16 R28, R224.reuse, R188, R28 ;  /* 0x000000bce01c723c */ /* 0x050ff0000004181c */
[----:B------:R-:W-:Y:S01]  /*b380*/  HMMA.16816.F32.BF16 R32, R224, R190, R32 ;  /* 0x000000bee020723c */ /* 0x000fe20000041820 */
[----:B------:R-:W-:Y:S07]  /*b390*/  LDSM.16.M88.4 R188, [R252+0x7000] ;  /* 0x00700000fcbc783b */ /* 0x000fee0000000200 */
[C---:B------:R-:W-:Y:S08]  /*b3a0*/  HMMA.16816.F32.BF16 R4, R228.reuse, R176, R4 ;  /* 0x000000b0e404723c */ /* 0x040ff00000041804 */
[C---:B------:R-:W-:Y:S01]  /*b3b0*/  HMMA.16816.F32.BF16 R8, R228.reuse, R178, R8 ;  /* 0x000000b2e408723c */ /* 0x040fe20000041808 */
[----:B------:R-:W4:Y:S07]  /*b3c0*/  LDSM.16.M88.4 R176, [R252+0x6800] ;  /* 0x00680000fcb0783b */ /* 0x000f2e0000000200 */
[C---:B---3--:R-:W-:Y:S08]  /*b3d0*/  HMMA.16816.F32.BF16 R12, R228.reuse, R180, R12 ;  /* 0x000000b4e40c723c */ /* 0x048ff0000004180c */
[C---:B------:R-:W-:Y:S01]  /*b3e0*/  HMMA.16816.F32.BF16 R16, R228.reuse, R182, R16 ;  /* 0x000000b6e410723c */ /* 0x040fe20000041810 */
[----:B------:R-:W-:Y:S07]  /*b3f0*/  LDSM.16.M88.4 R180, [R252+0x7800] ;  /* 0x00780000fcb4783b */ /* 0x000fee0000000200 */
[C---:B-1----:R-:W-:Y:S08]  /*b400*/  HMMA.16816.F32.BF16 R20, R228.reuse, R184, R20 ;  /* 0x000000b8e414723c */ /* 0x042ff00000041814 */
[C---:B------:R-:W-:Y:S01]  /*b410*/  HMMA.16816.F32.BF16 R24, R228.reuse, R186, R24 ;  /* 0x000000bae418723c */ /* 0x040fe20000041818 */
[----:B------:R-:W-:Y:S05]  /*b420*/  LDSM.16.M88.4 R184, [R44] ;  /* 0x000000002cb8783b */ /* 0x000fea0000000200 */
[----:B------:R-:W1:Y:S02]  /*b430*/  LDSM.16.M88.4 R44, [R37+0x6000] ;  /* 0x00600000252c783b */ /* 0x000e640000000200 */
[C---:B------:R-:W-:Y:S08]  /*b440*/  HMMA.16816.F32.BF16 R28, R228.reuse, R248, R28 ;  /* 0x000000f8e41c723c */ /* 0x040ff0000004181c */
[----:B------:R-:W-:Y:S08]  /*b450*/  HMMA.16816.F32.BF16 R32, R228, R250, R32 ;  /* 0x000000fae420723c */ /* 0x000ff00000041820 */
[C---:B------:R-:W-:Y:S08]  /*b460*/  HMMA.16816.F32.BF16 R4, R232.reuse, R40, R4 ;  /* 0x00000028e804723c */ /* 0x040ff00000041804 */
[C---:B------:R-:W-:Y:S08]  /*b470*/  HMMA.16816.F32.BF16 R8, R232.reuse, R42, R8 ;  /* 0x0000002ae808723c */ /* 0x040ff00000041808 */
[C---:B----4-:R-:W-:Y:S04]  /*b480*/  HMMA.16816.F32.BF16 R12, R232.reuse, R176, R12 ;  /* 0x000000b0e80c723c */ /* 0x050fe8000004180c */
[----:B-1----:R-:W-:Y:S04]  /*b490*/  IMAD.MOV.U32 R132, RZ, RZ, R45 ;  /* 0x000000ffff847224 */ /* 0x002fe800078e002d */
[C---:B------:R-:W-:Y:S08]  /*b4a0*/  HMMA.16816.F32.BF16 R16, R232.reuse, R178, R16 ;  /* 0x000000b2e810723c */ /* 0x040ff00000041810 */
[C---:B------:R-:W-:Y:S08]  /*b4b0*/  HMMA.16816.F32.BF16 R20, R232.reuse, R188, R20 ;  /* 0x000000bce814723c */ /* 0x040ff00000041814 */
[C---:B------:R-:W-:Y:S01]  /*b4c0*/  HMMA.16816.F32.BF16 R24, R232.reuse, R190, R24 ;  /* 0x000000bee818723c */ /* 0x040fe20000041818 */
[----:B------:R-:W-:Y:S07]  /*b4d0*/  LDSM.16.M88.4 R188, [R37+0x7800] ;  /* 0x0078000025bc783b */ /* 0x000fee0000000200 */
[C---:B------:R-:W-:Y:S08]  /*b4e0*/  HMMA.16816.F32.BF16 R28, R232.reuse, R180, R28 ;  /* 0x000000b4e81c723c */ /* 0x040ff0000004181c */
[----:B------:R-:W-:Y:S01]  /*b4f0*/  HMMA.16816.F32.BF16 R32, R232, R182, R32 ;  /* 0x000000b6e820723c */ /* 0x000fe20000041820 */
[----:B------:R-:W-:Y:S07]  /*b500*/  LDSM.16.M88.4 R180, [R37+0x6800] ;  /* 0x0068000025b4783b */ /* 0x000fee0000000200 */
[C---:B------:R-:W-:Y:S08]  /*b510*/  HMMA.16816.F32.BF16 R4, R236.reuse, R184, R4 ;  /* 0x000000b8ec04723c */ /* 0x040ff00000041804 */
[C---:B------:R-:W-:Y:S01]  /*b520*/  HMMA.16816.F32.BF16 R8, R236.reuse, R186, R8 ;  /* 0x000000baec08723c */ /* 0x040fe20000041808 */
[----:B------:R-:W-:Y:S05]  /*b530*/  LDSM.16.M88.4 R184, [R37+0x7000] ;  /* 0x0070000025b8783b */ /* 0x000fea0000000200 */
[----:B--2---:R1:W2:Y:S05]  /*b540*/  LDSM.16.M88.4 R248, [R36] ;  /* 0x0000000024f8783b */ /* 0x0042aa0000000200 */
[----:B------:R3:W4:Y:S05]  /*b550*/  LDSM.16.M88.4 R40, [R3] ;  /* 0x000000000328783b */ /* 0x00072a0000000200 */
[----:B------:R2:W4:Y:S01]  /*b560*/  LDSM.16.M88.4 R176, [R0] ;  /* 0x0000000000b0783b */ /* 0x0005220000000200 */
[----:B-1----:R-:W-:Y:S02]  /*b570*/  MOV R36, R44 ;  /* 0x0000002c00247202 */ /* 0x002fe40000000f00 */
[----:B---3--:R-:W-:Y:S01]  /*b580*/  MOV R3, R46 ;  /* 0x0000002e00037202 */ /* 0x008fe20000000f00 */
[C---:B--2---:R-:W-:Y:S03]  /*b590*/  HMMA.16816.F32.BF16 R12, R236.reuse, R248, R12 ;  /* 0x000000f8ec0c723c */ /* 0x044fe6000004180c */
[----:B------:R-:W-:Y:S02]  /*b5a0*/  IMAD.MOV.U32 R0, RZ, RZ, R47 ;  /* 0x000000ffff007224 */ /* 0x000fe400078e002f */
[----:B------:R1:W5:Y:S03]  /*b5b0*/  LDL.LU.64 R46, [R1+0x128] ;  /* 0x00012800012e7983 */ /* 0x0003660000300a00 */
[C---:B------:R-:W-:Y:S02]  /*b5c0*/  HMMA.16816.F32.BF16 R16, R236.reuse, R250, R16 ;  /* 0x000000faec10723c */ /* 0x040fe40000041810 */
[----:B------:R-:W2:Y:S06]  /*b5d0*/  LDSM.16.M88.4 R248, [R2] ;  /* 0x0000000002f8783b */ /* 0x000eac0000000200 */
[C---:B----4-:R-:W-:Y:S01]  /*b5e0*/  HMMA.16816.F32.BF16 R20, R236.reuse, R40, R20 ;  /* 0x00000028ec14723c */ /* 0x050fe20000041814 */
[----:B------:R1:W5:Y:S05]  /*b5f0*/  LDL.LU.64 R44, [R1+0x120] ;  /* 0x00012000012c7983 */ /* 0x00036a0000300a00 */
[----:B------:R1:W5:Y:S02]  /*b600*/  LDL.LU R37, [R1+0x118] ;  /* 0x0001180001257983 */ /* 0x0003640000300800 */
[C---:B------:R-:W-:Y:S03]  /*b610*/  HMMA.16816.F32.BF16 R24, R236.reuse, R42, R24 ;  /* 0x0000002aec18723c */ /* 0x040fe60000041818 */
[----:B------:R1:W5:Y:S05]  /*b620*/  LDL.LU.64 R42, [R1+0x110] ;  /* 0x00011000012a7983 */ /* 0x00036a0000300a00 */
[C---:B------:R-:W-:Y:S01]  /*b630*/  HMMA.16816.F32.BF16 R28, R236.reuse, R176, R28 ;  /* 0x000000b0ec1c723c */ /* 0x040fe2000004181c */
[----:B------:R1:W5:Y:S06]  /*b640*/  LDL.LU.64 R40, [R1+0x108] ;  /* 0x0001080001287983 */ /* 0x00036c0000300a00 */
[----:B------:R-:W-:Y:S01]  /*b650*/  MOV R176, R36 ;  /* 0x0000002400b07202 */ /* 0x000fe20000000f00 */
[----:B------:R-:W-:Y:S01]  /*b660*/  HMMA.16816.F32.BF16 R32, R236, R178, R32 ;  /* 0x000000b2ec20723c */ /* 0x000fe20000041820 */
[----:B------:R1:W5:Y:S03]  /*b670*/  LDL.LU R36, [R1+0x100] ;  /* 0x0001000001247983 */ /* 0x0003660000300800 */
[----:B------:R-:W-:Y:S03]  /*b680*/  IMAD.MOV.U32 R177, RZ, RZ, R132 ;  /* 0x000000ffffb17224 */ /* 0x000fe600078e0084 */
[----:B------:R-:W-:Y:S02]  /*b690*/  MOV R178, R3 ;  /* 0x0000000300b27202 */ /* 0x000fe40000000f00 */
[----:B------:R-:W-:Y:S02]  /*b6a0*/  MOV R179, R0 ;  /* 0x0000000000b37202 */ /* 0x000fe40000000f00 */
[C---:B------:R-:W-:Y:S08]  /*b6b0*/  HMMA.16816.F32.BF16 R4, R240.reuse, R176, R4 ;  /* 0x000000b0f004723c */ /* 0x040ff00000041804 */
[C---:B------:R-:W-:Y:S01]  /*b6c0*/  HMMA.16816.F32.BF16 R8, R240.reuse, R178, R8 ;  /* 0x000000b2f008723c */ /* 0x040fe20000041808 */
[----:B------:R-:W3:Y:S07]  /*b6d0*/  LDSM.16.M88.4 R176, [R2+0x800] ;  /* 0x0008000002b0783b */ /* 0x000eee0000000200 */
[C---:B------:R-:W-:Y:S08]  /*b6e0*/  HMMA.16816.F32.BF16 R12, R240.reuse, R180, R12 ;  /* 0x000000b4f00c723c */ /* 0x040ff0000004180c */
[C---:B------:R-:W-:Y:S08]  /*b6f0*/  HMMA.16816.F32.BF16 R16, R240.reuse, R182, R16 ;  /* 0x000000b6f010723c */ /* 0x040ff00000041810 */
[C---:B------:R-:W-:Y:S08]  /*b700*/  HMMA.16816.F32.BF16 R20, R240.reuse, R184, R20 ;  /* 0x000000b8f014723c */ /* 0x040ff00000041814 */
[C---:B------:R-:W-:Y:S08]  /*b710*/  HMMA.16816.F32.BF16 R24, R240.reuse, R186, R24 ;  /* 0x000000baf018723c */ /* 0x040ff00000041818 */
[C---:B------:R-:W-:Y:S08]  /*b720*/  HMMA.16816.F32.BF16 R28, R240.reuse, R188, R28 ;  /* 0x000000bcf01c723c */ /* 0x040ff0000004181c */
[----:B------:R-:W-:Y:S08]  /*b730*/  HMMA.16816.F32.BF16 R32, R240, R190, R32 ;  /* 0x000000bef020723c */ /* 0x000ff00000041820 */
[C---:B--2---:R-:W-:Y:S08]  /*b740*/  HMMA.16816.F32.BF16 R4, R244.reuse, R248, R4 ;  /* 0x000000f8f404723c */ /* 0x044ff00000041804 */
[C---:B------:R-:W-:Y:S08]  /*b750*/  HMMA.16816.F32.BF16 R8, R244.reuse, R250, R8 ;  /* 0x000000faf408723c */ /* 0x040ff00000041808 */
[C---:B---3--:R-:W-:Y:S08]  /*b760*/  HMMA.16816.F32.BF16 R12, R244.reuse, R176, R12 ;  /* 0x000000b0f40c723c */ /* 0x048ff0000004180c */
[----:B------:R-:W-:Y:S01]  /*b770*/  FMUL.FTZ R4, R4, c[0x0][0x320] ;  /* 0x0000c80004047a20 */ /* 0x000fe20000410000 */
[C---:B------:R-:W-:Y:S03]  /*b780*/  HMMA.16816.F32.BF16 R16, R244.reuse, R178, R16 ;  /* 0x000000b2f410723c */ /* 0x040fe60000041810 */
[----:B------:R-:W2:Y:S01]  /*b790*/  MUFU.TANH R188, R4 ;  /* 0x0000000400bc7308 */ /* 0x000ea20000002400 */
[----:B------:R-:W-:Y:S02]  /*b7a0*/  FMUL.FTZ R5, R5, c[0x0][0x320] ;  /* 0x0000c80005057a20 */ /* 0x000fe40000410000 */
[----:B------:R-:W-:Y:S02]  /*b7b0*/  FMUL.FTZ R6, R6, c[0x0][0x320] ;  /* 0x0000c80006067a20 */ /* 0x000fe40000410000 */
[----:B------:R-:W-:Y:S04]  /*b7c0*/  FMUL.FTZ R7, R7, c[0x0][0x320] ;  /* 0x0000c80007077a20 */ /* 0x000fe80000410000 */
[----:B------:R-:W-:Y:S01]  /*b7d0*/  FMUL.FTZ R8, R8, c[0x0][0x320] ;  /* 0x0000c80008087a20 */ /* 0x000fe20000410000 */
[----:B------:R-:W3:Y:S01]  /*b7e0*/  MUFU.TANH R250, R5 ;  /* 0x0000000500fa7308 */ /* 0x000ee20000002400 */
[----:B------:R-:W-:Y:S02]  /*b7f0*/  FMUL.FTZ R9, R9, c[0x0][0x320] ;  /* 0x0000c80009097a20 */ /* 0x000fe40000410000 */
[----:B------:R-:W-:Y:S02]  /*b800*/  FMUL.FTZ R10, R10, c[0x0][0x320] ;  /* 0x0000c8000a0a7a20 */ /* 0x000fe40000410000 */
[----:B------:R-:W-:Y:S02]  /*b810*/  FMUL.FTZ R11, R11, c[0x0][0x320] ;  /* 0x0000c8000b0b7a20 */ /* 0x000fe40000410000 */
[----:B------:R-:W-:Y:S02]  /*b820*/  FMUL.FTZ R13, R13, c[0x0][0x320] ;  /* 0x0000c8000d0d7a20 */ /* 0x000fe40000410000 */
[----:B------:R-:W-:Y:S01]  /*b830*/  FMUL.FTZ R14, R14, c[0x0][0x320] ;  /* 0x0000c8000e0e7a20 */ /* 0x000fe20000410000 */
[----:B------:R-:W4:Y:S01]  /*b840*/  MUFU.TANH R248, R6 ;  /* 0x0000000600f87308 */ /* 0x000f220000002400 */
[----:B------:R-:W-:Y:S02]  /*b850*/  FMUL.FTZ R15, R15, c[0x0][0x320] ;  /* 0x0000c8000f0f7a20 */ /* 0x000fe40000410000 */
[----:B------:R-:W-:Y:S02]  /*b860*/  FMUL.FTZ R16, R16, c[0x0][0x320] ;  /* 0x0000c80010107a20 */ /* 0x000fe40000410000 */
[----:B------:R-:W-:Y:S02]  /*b870*/  FMUL.FTZ R17, R17, c[0x0][0x320] ;  /* 0x0000c80011117a20 */ /* 0x000fe40000410000 */
[----:B------:R-:W-:Y:S02]  /*b880*/  FMUL.FTZ R18, R18, c[0x0][0x320] ;  /* 0x0000c80012127a20 */ /* 0x000fe40000410000 */
[----:B------:R-:W-:Y:S01]  /*b890*/  FMUL.FTZ R19, R19, c[0x0][0x320] ;  /* 0x0000c80013137a20 */ /* 0x000fe20000410000 */
[----:B------:R1:W1:Y:S01]  /*b8a0*/  MUFU.TANH R251, R7 ;  /* 0x0000000700fb7308 */ /* 0x0002620000002400 */
[----:B------:R-:W-:Y:S09]  /*b8b0*/  FMUL.FTZ R12, R12, c[0x0][0x320] ;  /* 0x0000c8000c0c7a20 */ /* 0x000ff20000410000 */
[----:B------:R-:W2:Y:S10]  /*b8c0*/  MUFU.TANH R190, R8 ;  /* 0x0000000800be7308 */ /* 0x000eb40000002400 */
[----:B------:R-:W2:Y:S01]  /*b8d0*/  MUFU.TANH R189, R9 ;  /* 0x0000000900bd7308 */ /* 0x000ea20000002400 */
[----:B-1----:R-:W1:Y:S09]  /*b8e0*/  LDSM.16.M88.4 R4, [R2+0x1000] ;  /* 0x001000000204783b */ /* 0x002e720000000200 */
[----:B------:R-:W1:Y:S10]  /*b8f0*/  MUFU.TANH R249, R10 ;  /* 0x0000000a00f97308 */ /* 0x000e740000002400 */
[----:B------:R1:W1:Y:S10]  /*b900*/  MUFU.TANH R191, R11 ;  /* 0x0000000b00bf7308 */ /* 0x0002740000002400 */
[----:B------:R-:W2:Y:S10]  /*b910*/  MUFU.TANH R184, R13 ;  /* 0x0000000d00b87308 */ /* 0x000eb40000002400 */
[----:B------:R-:W2:Y:S01]  /*b920*/  MUFU.TANH R187, R14 ;  /* 0x0000000e00bb7308 */ /* 0x000ea20000002400 */
[----:B-1----:R1:W2:Y:S01]  /*b930*/  LDSM.16.M88.4 R8, [R2+0x1800] ;  /* 0x001800000208783b */ /* 0x0022a20000000200 */
[----:B------:R-:W-:Y:S08]  /*b940*/  DEPBAR.LE SB0, 0x0 ;  /* 0x000080000000791a */ /* 0x000ff00000000000 */
[----:B------:R-:W2:Y:S01]  /*b950*/  MUFU.TANH R186, R15 ;  /* 0x0000000f00ba7308 */ /* 0x000ea20000002400 */
[----:B------:R-:W-:Y:S01]  /*b960*/  BAR.SYNC.DEFER_BLOCKING 0x0 ;  /* 0x0000000000007b1d */ /* 0x000fe20000010000 */
[C---:B------:R-:W-:Y:S08]  /*b970*/  HMMA.16816.F32.BF16 R20, R244.reuse, R4, R20 ;  /* 0x00000004f414723c */ /* 0x040ff00000041814 */
[----:B------:R-:W2:Y:S01]  /*b980*/  MUFU.TANH R183, R16 ;  /* 0x0000001000b77308 */ /* 0x000ea20000002400 */
[C---:B------:R-:W-:Y:S01]  /*b990*/  HMMA.16816.F32.BF16 R24, R244.reuse, R6, R24 ;  /* 0x00000006f418723c */ /* 0x040fe20000041818 */
[----:B-1----:R-:W3:Y:S08]  /*b9a0*/  LDL R2, [R1+0x60] ;  /* 0x0000600001027983 */ /* 0x002ef00000100800 */
[----:B------:R1:W1:Y:S06]  /*b9b0*/  MUFU.TANH R180, R17 ;  /* 0x0000001100b47308 */ /* 0x00026c0000002400 */
[----:B------:R-:W-:Y:S02]  /*b9c0*/  FMUL.FTZ R20, R20, c[0x0][0x320] ;  /* 0x0000c80014147a20 */ /* 0x000fe40000410000 */
[----:B------:R-:W-:Y:S02]  /*b9d0*/  FMUL.FTZ R21, R21, c[0x0][0x320] ;  /* 0x0000c80015157a20 */ /* 0x000fe40000410000 */
[----:B------:R1:W1:Y:S01]  /*b9e0*/  MUFU.TANH R182, R18 ;  /* 0x0000001200b67308 */ /* 0x0002620000002400 */
[----:B------:R-:W-:Y:S02]  /*b9f0*/  FMUL.FTZ R22, R22, c[0x0][0x320] ;  /* 0x0000c80016167a20 */ /* 0x000fe40000410000 */
[----:B------:R-:W-:Y:S01]  /*ba00*/  FMUL.FTZ R23, R23, c[0x0][0x320] ;  /* 0x0000c80017177a20 */ /* 0x000fe20000410000 */
[C---:B--2---:R-:W-:Y:S06]  /*ba10*/  HMMA.16816.F32.BF16 R28, R244.reuse, R8, R28 ;  /* 0x00000008f41c723c */ /* 0x044fec000004181c */
[----:B------:R2:W2:Y:S02]  /*ba20*/  MUFU.TANH R181, R19 ;  /* 0x0000001300b57308 */ /* 0x0004a40000002400 */
[----:B------:R-:W-:Y:S08]  /*ba30*/  HMMA.16816.F32.BF16 R32, R244, R10, R32 ;  /* 0x0000000af420723c */ /* 0x000ff00000041820 */
[----:B------:R4:W3:Y:S08]  /*ba40*/  MUFU.TANH R179, R20 ;  /* 0x0000001400b37308 */ /* 0x0008f00000002400 */
[----:B-1----:R-:W-:Y:S02]  /*ba50*/  FMUL.FTZ R17, R29, c[0x0][0x320] ;  /* 0x0000c8001d117a20 */ /* 0x002fe40000410000 */
[----:B------:R1:W1:Y:S01]  /*ba60*/  MUFU.TANH R176, R21 ;  /* 0x0000001500b07308 */ /* 0x0002620000002400 */
[----:B------:R-:W-:Y:S02]  /*ba70*/  FMUL.FTZ R18, R31, c[0x0][0x320] ;  /* 0x0000c8001f127a20 */ /* 0x000fe40000410000 */
[----:B--2---:R-:W-:Y:S03]  /*ba80*/  FMUL.FTZ R19, R30, c[0x0][0x320] ;  /* 0x0000c8001e137a20 */ /* 0x004fe60000410000 */
[----:B------:R-:W-:Y:S02]  /*ba90*/  FMUL.FTZ R14, R32, c[0x0][0x320] ;  /* 0x0000c800200e7a20 */ /* 0x000fe40000410000 */
[----:B------:R-:W-:Y:S02]  /*baa0*/  FMUL.FTZ R13, R33, c[0x0][0x320] ;  /* 0x0000c800210d7a20 */ /* 0x000fe40000410000 */
[----:B------:R2:W2:Y:S01]  /*bab0*/  MUFU.TANH R178, R22 ;  /* 0x0000001600b27308 */ /* 0x0004a20000002400 */
[----:B------:R-:W-:Y:S02]  /*bac0*/  FMUL.FTZ R16, R34, c[0x0][0x320] ;  /* 0x0000c80022107a20 */ /* 0x000fe40000410000 */
[----:B------:R-:W-:Y:S02]  /*bad0*/  FMUL.FTZ R15, R35, c[0x0][0x320] ;  /* 0x0000c800230f7a20 */ /* 0x000fe40000410000 */
[----:B----4-:R-:W-:Y:S05]  /*bae0*/  FMUL.FTZ R20, R28, c[0x0][0x320] ;  /* 0x0000c8001c147a20 */ /* 0x010fea0000410000 */
[----:B------:R4:W3:Y:S01]  /*baf0*/  MUFU.TANH R177, R23 ;  /* 0x0000001700b17308 */ /* 0x0008e20000002400 */
[----:B-1----:R-:W-:Y:S09]  /*bb00*/  FMUL.FTZ R21, R25, c[0x0][0x320] ;  /* 0x0000c80019157a20 */ /* 0x002ff20000410000 */
[----:B------:R1:W1:Y:S01]  /*bb10*/  MUFU.TANH R185, R12 ;  /* 0x0000000c00b97308 */ /* 0x0002620000002400 */
[----:B--2---:R-:W-:Y:S02]  /*bb20*/  FMUL.FTZ R22, R24, c[0x0][0x320] ;  /* 0x0000c80018167a20 */ /* 0x004fe40000410000 */
[----:B------:R-:W-:Y:S07]  /*bb30*/  FMUL.FTZ R24, R26, c[0x0][0x320] ;  /* 0x0000c8001a187a20 */ /* 0x000fee0000410000 */
[----:B------:R-:W2:Y:S01]  /*bb40*/  MUFU.TANH R22, R22 ;  /* 0x0000001600167308 */ /* 0x000ea20000002400 */
[----:B----4-:R-:W-:Y:S09]  /*bb50*/  FMUL.FTZ R23, R27, c[0x0][0x320] ;  /* 0x0000c8001b177a20 */ /* 0x010ff20000410000 */
[----:B------:R-:W4:Y:S10]  /*bb60*/  MUFU.TANH R21, R21 ;  /* 0x0000001500157308 */ /* 0x000f340000002400 */
        /* <DEDUP_REMOVED lines=10> */
[----:B---3--:R-:W-:Y:S11]  /*bc10*/  ISETP.GE.AND P0, PT, R2, 0x1, PT ;  /* 0x000000010200780c */ /* 0x008ff60003f06270 */
        /* <DEDUP_REMOVED lines=8> */
[----:B------:R-:W4:Y:S04]  /*bca0*/  LDL R4, [R1+0xa8] ;  /* 0x0000a80001047983 */ /* 0x000f280000100800 */
[----:B------:R-:W4:Y:S04]  /*bcb0*/  LDL.64 R28, [R1+0x90] ;  /* 0x00009000011c7983 */ /* 0x000f280000100a00 */
[----:B------:R-:W4:Y:S04]  /*bcc0*/  LDL R8, [R1+0x88] ;  /* 0x0000880001087983 */ /* 0x000f280000100800 */
[----:B------:R-:W4:Y:S04]  /*bcd0*/  LDL R11, [R1+0xe8] ;  /* 0x0000e800010b7983 */ /* 0x000f280000100800 */
[----:B------:R-:W4:Y:S04]  /*bce0*/  LDL R26, [R1+0x70] ;  /* 0x00007000011a7983 */ /* 0x000f280000100800 */
[----:B------:R-:W4:Y:S04]  /*bcf0*/  LDL R10, [R1+0xec] ;  /* 0x0000ec00010a7983 */ /* 0x000f280000100800 */
[----:B------:R-:W4:Y:S04]  /*bd00*/  LDL R25, [R1+0x68] ;  /* 0x0000680001197983 */ /* 0x000f280000100800 */
[----:B------:R-:W4:Y:S04]  /*bd10*/  LDL R7, [R1+0x6c] ;  /* 0x00006c0001077983 */ /* 0x000f280000100800 */
[----:B------:R-:W4:Y:S04]  /*bd20*/  LDL R132, [R1+0x54] ;  /* 0x0000540001847983 */ /* 0x000f280000100800 */
[----:B------:R-:W4:Y:S04]  /*bd30*/  LDL R9, [R1+0xf0] ;  /* 0x0000f00001097983 */ /* 0x000f280000100800 */
[----:B------:R-:W4:Y:S01]  /*bd40*/  LDL R6, [R1+0xf4] ;  /* 0x0000f40001067983 */ /* 0x000f220000100800 */
[----:B--2---:R-:W-:Y:S05]  /*bd50*/  IMAD R2, R2, 0x40, R3 ;  /* 0x0000004002027824 */ /* 0x004fea00078e0203 */
[----:B---3--:R-:W-:Y:S05]  /*bd60*/  IADD3 R2, R2, -0x40, R0 ;  /* 0xffffffc002027810 */ /* 0x008fea0007ffe000 */
[----:B------:R-:W-:Y:S04]  /*bd70*/  @P2 IMAD.HI.U32 R3, R2, c[0x0][0x2bc], RZ ;  /* 0x0000af0002032a27 */ /* 0x000fe800078e00ff */
[----:B------:R-:W-:Y:S01]  /*bd80*/  IMAD.MOV.U32 R0, RZ, RZ, R2 ;  /* 0x000000ffff007224 */ /* 0x000fe200078e0002 */
[----:B------:R-:W-:Y:S04]  /*bd90*/  @P2 SHF.R.U32.HI R0, RZ, c[0x0][0x2c0], R3 ;  /* 0x0000b000ff002a19 */ /* 0x000fe80000011603 */
[C---:B----4-:R-:W-:Y:S04]  /*bda0*/  @!P6 IADD3 R3, P0, R0.reuse, R30, RZ ;  /* 0x0000001e0003e210 */ /* 0x050fe80007f1e0ff */
[----:B------:R-:W-:Y:S01]  /*bdb0*/  @!P6 LEA.HI.X.SX32 R5, R0, R4, 0x1, P0 ;  /* 0x000000040005e211 */ /* 0x000fe200000f0eff */
[----:B------:R-:W-:Y:S01]  /*bdc0*/  IMAD.MOV R0, RZ, RZ, -R0 ;  /* 0x000000ffff007224 */ /* 0x000fe200078e0a00 */
[C---:B------:R-:W-:Y:S03]  /*bdd0*/  @!P6 LEA R4, P0, R3.reuse, c[0x0][0x2a0], 0x2 ;  /* 0x0000a8000304ea11 */ /* 0x040fe600078010ff */
[----:B------:R-:W-:Y:S01]  /*bde0*/  IMAD R27, R0, c[0x0][0x2b8], R2 ;  /* 0x0000ae00001b7a24 */ /* 0x000fe200078e0202 */
[----:B------:R-:W-:Y:S03]  /*bdf0*/  @!P6 LEA.HI.X R5, R3, c[0x0][0x2a4], R5, 0x2, P0 ;  /* 0x0000a9000305ea11 */ /* 0x000fe600000f1405 */
[C---:B------:R-:W-:Y:S01]  /*be00*/  IMAD.WIDE.U32 R2, R27.reuse, c[0x0][0x1e0], RZ ;  /* 0x000078001b027a25 */ /* 0x040fe200078e00ff */
[----:B------:R-:W-:Y:S01]  /*be10*/  SHF.R.S32.HI R0, RZ, 0x1f, R27 ;  /* 0x0000001fff007819 */ /* 0x000fe2000001141b */
[----:B------:R-:W2:Y:S04]  /*be20*/  @!P6 LDG.E R12, [R4.64] ;  /* 0x00000006040ce981 */ /* 0x000ea8000c1e1900 */
        /* <DEDUP_REMOVED lines=9> */
[----:B------:R-:W-:Y:S01]  /*bec0*/  IADD3 R0, P0, R28, R2, RZ ;  /* 0x000000021c007210 */ /* 0x000fe20007f1e0ff */
[----:B------:R-:W-:Y:S02]  /*bed0*/  IMAD.SHL.U32 R28, R26, 0x2, RZ ;  /* 0x000000021a1c7824 */ /* 0x000fe400078e00ff */
[----:B------:R-:W-:Y:S05]  /*bee0*/  IMAD R5, R12, c[0x0][0x1f4], R5 ;  /* 0x00007d000c057a24 */ /* 0x000fea00078e0205 */
[----:B------:R-:W-:Y:S02]  /*bef0*/  IADD3.X R5, R8, R3, R5, P0, !PT ;  /* 0x0000000308057210 */ /* 0x000fe400007fe405 */
[C---:B------:R-:W-:Y:S04]  /*bf00*/  LEA R8, P0, R0.reuse, c[0x0][0x1c8], 0x1 ;  /* 0x0000720000087a11 */ /* 0x040fe800078008ff */
[----:B------:R-:W-:Y:S02]  /*bf10*/  LEA.HI.X R5, R0, c[0x0][0x1cc], R5, 0x1, P0 ;  /* 0x0000730000057a11 */ /* 0x000fe400000f0c05 */
[----:B-1----:R-:W-:Y:S02]  /*bf20*/  SHF.L.U64.HI R12, R26, 0x1, R11 ;  /* 0x000000011a0c7819 */ /* 0x002fe4000001020b */
[----:B------:R-:W-:Y:S01]  /*bf30*/  SHF.L.U64.HI R11, R25, 0x1, R10 ;  /* 0x00000001190b7819 */ /* 0x000fe2000001020a */
[C---:B------:R-:W-:Y:S01]  /*bf40*/  IMAD.SHL.U32 R25, R132.reuse, 0x2, RZ ;  /* 0x0000000284197824 */ /* 0x040fe200078e00ff */
[C---:B------:R-:W-:Y:S02]  /*bf50*/  SHF.L.U64.HI R10, R7.reuse, 0x1, R9 ;  /* 0x00000001070a7819 */ /* 0x040fe40000010209 */
[----:B------:R-:W-:Y:S02]  /*bf60*/  SHF.L.U32 R26, R7, 0x1, RZ ;  /* 0x00000001071a7819 */ /* 0x000fe400000006ff */
[----:B------:R-:W-:Y:S01]  /*bf70*/  SHF.L.U64.HI R9, R132, 0x1, R6 ;  /* 0x0000000184097819 */ /* 0x000fe20000010206 */
[----:B------:R-:W-:-:S05]  /*bf80*/  BRA.DIV ~URZ, `(.L_x_539) ;  /* 0x00006a227f007947 */ /* 0x000fca000b800000 */
[----:B------:R1:W2:Y:S02]  /*bf90*/  SHFL.IDX PT, R4, R5, RZ, 0x181f ;  /* 0x00181fff05047589 */ /* 0x0002a400000e0000 */
.L_x_586:
[----:B------:R-:W-:-:S05]  /*bfa0*/  BRA.DIV ~URZ, `(.L_x_540) ;  /* 0x00006a727f007947 */ /* 0x000fca000b800000 */
[----:B------:R-:W3:Y:S04]  /*bfb0*/  LDL R6, [R1+0x50] ;  /* 0x0000500001067983 */ /* 0x000ee80000100800 */
[----:B------:R-:W4:Y:S04]  /*bfc0*/  LDL R29, [R1+0x4c] ;  /* 0x00004c00011d7983 */ /* 0x000f280000100800 */
[----:B------:R-:W1:Y:S01]  /*bfd0*/  SHFL.IDX PT, R0, R8, RZ, 0x181f ;  /* 0x00181fff08007589 */ /* 0x000e6200000e0000 */
[----:B---3--:R-:W-:Y:S04]  /*bfe0*/  IADD3 R2, -R6, 0x10, RZ ;  /* 0x0000001006027810 */ /* 0x008fe80007ffe1ff */
[----:B------:R-:W-:Y:S04]  /*bff0*/  LOP3.LUT R2, R2, 0xf, RZ, 0xc0, !PT ;  /* 0x0000000f02027812 */ /* 0x000fe800078ec0ff */
[----:B-1----:R-:W-:Y:S04]  /*c000*/  IADD3 R2, P1, P0, R2, R0, R25 ;  /* 0x0000000002027210 */ /* 0x002fe8000783e019 */
[----:B--2---:R-:W-:Y:S02]  /*c010*/  IADD3.X R3, RZ, R4, R9, P1, P0 ;  /* 0x00000004ff037210 */ /* 0x004fe40000fe0409 */
[----:B------:R-:W-:Y:S11]  /*c020*/  ISETP.NE.U32.AND P0, PT, R6, RZ, PT ;  /* 0x000000ff0600720c */ /* 0x000ff60003f05070 */
[----:B------:R-:W-:Y:S02]  /*c030*/  @!UPT UIADD3 URZ, URZ, URZ, URZ ;  /* 0x0000003f3f3ff290 */ /* 0x000fe4000fffe03f */
[----:B------:R-:W-:Y:S01]  /*c040*/  @!PT LDS RZ, [RZ] ;  /* 0x00000000fffff984 */ /* 0x000fe20000000800 */
[----:B------:R-:W-:Y:S01]  /*c050*/  @!PT LDS RZ, [RZ] ;  /* 0x00000000fffff984 */ /* 0x000fe20000000800 */
[----:B----4-:R1:W-:Y:S02]  /*c060*/  LDGSTS.E.BYPASS.LTC128B.128.ZFILL [R29+0x10100], [R2.64], P0 ;  /* 0x10100000021d7fae */ /* 0x0103e40008141d46 */
[----:B-1----:R-:W-:Y:S05]  /*c070*/  IADD3 R2, P0, R0, R26, RZ ;  /* 0x0000001a00027210 */ /* 0x002fea0007f1e0ff */
[----:B------:R-:W-:Y:S01]  /*c080*/  IMAD.X R3, R4, 0x1, R10, P0 ;  /* 0x0000000104037824 */ /* 0x000fe200000e060a */
[----:B------:R-:W-:Y:S04]  /*c090*/  IADD3 R6, P0, R0, R27, RZ ;  /* 0x0000001b00067210 */ /* 0x000fe80007f1e0ff */
[----:B------:R1:W-:Y:S01]  /*c0a0*/  LDGSTS.E.BYPASS.LTC128B.128 [R29+0x12100], [R2.64], !P5 ;  /* 0x12100000021d7fae */ /* 0x0003e2000e901d46 */
[----:B------:R-:W-:Y:S05]  /*c0b0*/  IMAD.X R7, R4, 0x1, R11, P0 ;  /* 0x0000000104077824 */ /* 0x000fea00000e060b */
[----:B------:R2:W-:Y:S01]  /*c0c0*/  LDGSTS.E.BYPASS.LTC128B.128 [R29+0x14100], [R6.64], !P4 ;  /* 0x14100000061d7fae */ /* 0x0005e2000e101d46 */
[----:B-1----:R-:W-:Y:S03]  /*c0d0*/  IADD3 R2, P0, R0, R28, RZ ;  /* 0x0000001c00027210 */ /* 0x002fe60007f1e0ff */
[----:B------:R2:W1:Y:S02]  /*c0e0*/  SHFL.IDX PT, R0, R8, 0x1, 0x181f ;  /* 0x00381f0008007f89 */ /* 0x00046400000e0000 */
[----:B------:R-:W-:Y:S02]  /*c0f0*/  IMAD.X R3, R4, 0x1, R12, P0 ;  /* 0x0000000104037824 */ /* 0x000fe400000e060c */
[----:B------:R2:W3:Y:S04]  /*c100*/  SHFL.IDX PT, R4, R5, 0x1, 0x181f ;  /* 0x00381f0005047f89 */ /* 0x0004e800000e0000 */
[----:B------:R2:W-:Y:S02]  /*c110*/  LDGSTS.E.BYPASS.LTC128B.128 [R29+0x16100], [R2.64], !P3 ;  /* 0x16100000021d7fae */ /* 0x0005e4000d901d46 */
.L_x_587:
[----:B--2---:R-:W2:Y:S04]  /*c120*/  LDL.LU R2, [R1+0x50] ;  /* 0x0000500001027983 */ /* 0x004ea80000300800 */
[----:B------:R-:W4:Y:S01]  /*c130*/  LDL R5, [R1+0x4c] ;  /* 0x00004c0001057983 */ /* 0x000f220000100800 */
[C---:B--2---:R-:W-:Y:S02]  /*c140*/  ISETP.NE.U32.AND P0, PT, R2.reuse, RZ, PT ;  /* 0x000000ff0200720c */ /* 0x044fe40003f05070 */
[----:B------:R-:W-:Y:S04]  /*c150*/  IADD3 R2, -R2, 0x10, RZ ;  /* 0x0000001002027810 */ /* 0x000fe80007ffe1ff */
[----:B------:R-:W-:Y:S04]  /*c160*/  LOP3.LUT R2, R2, 0xf, RZ, 0xc0, !PT ;  /* 0x0000000f02027812 */ /* 0x000fe800078ec0ff */
[----:B-1----:R-:W-:Y:S04]  /*c170*/  IADD3 R2, P2, P1, R2, R0, R25 ;  /* 0x0000000002027210 */ /* 0x002fe8000795e019 */
[----:B---3--:R-:W-:Y:S02]  /*c180*/  IADD3.X R3, RZ, R4, R9, P2, P1 ;  /* 0x00000004ff037210 */ /* 0x008fe400017e2409 */
[C---:B------:R-:W-:Y:S03]  /*c190*/  IADD3 R6, P1, R0.reuse, R27, RZ ;  /* 0x0000001b00067210 */ /* 0x040fe60007f3e0ff */
[----:B------:R-:W-:Y:S01]  /*c1a0*/  @!PT LDS RZ, [RZ] ;  /* 0x00000000fffff984 */ /* 0x000fe20000000800 */
[----:B------:R-:W-:Y:S01]  /*c1b0*/  @!PT LDS RZ, [RZ] ;  /* 0x00000000fffff984 */ /* 0x000fe20000000800 */
[----:B------:R-:W-:Y:S01]  /*c1c0*/  @!PT LDS RZ, [RZ] ;  /* 0x00000000fffff984 */ /* 0x000fe20000000800 */
[----:B----4-:R1:W-:Y:S01]  /*c1d0*/  LDGSTS.E.BYPASS.LTC128B.128.ZFILL [R5+0x11100], [R2.64], P0 ;  /* 0x1110000002057fae */ /* 0x0103e20008141d46 */
[----:B------:R-:W-:Y:S01]  /*c1e0*/  IADD3 R8, P0, R0, R26, RZ ;  /* 0x0000001a00087210 */ /* 0x000fe20007f1e0ff */
[C---:B------:R-:W-:Y:S04]  /*c1f0*/  IMAD.X R7, R4.reuse, 0x1, R11, P1 ;  /* 0x0000000104077824 */ /* 0x040fe800008e060b */
[----:B------:R-:W-:Y:S05]  /*c200*/  IMAD.X R9, R4, 0x1, R10, P0 ;  /* 0x0000000104097824 */ /* 0x000fea00000e060a */
[----:B------:R2:W-:Y:S04]  /*c210*/  LDGSTS.E.BYPASS.LTC128B.128 [R5+0x13100], [R8.64], !P5 ;  /* 0x1310000008057fae */ /* 0x0005e8000e901d46 */
[----:B------:R2:W-:Y:S01]  /*c220*/  LDGSTS.E.BYPASS.LTC128B.128 [R5+0x15100], [R6.64], !P4 ;  /* 0x1510000006057fae */ /* 0x0005e2000e101d46 */
[----:B-1----:R-:W-:Y:S05]  /*c230*/  IADD3 R2, P0, R0, R28, RZ ;  /* 0x0000001c00027210 */ /* 0x002fea0007f1e0ff */
[----:B------:R-:W-:Y:S05]  /*c240*/  IMAD.X R3, R4, 0x1, R12, P0 ;  /* 0x0000000104037824 */ /* 0x000fea00000e060c */
[----:B------:R2:W-:Y:S03]  /*c250*/  LDGSTS.E.BYPASS.LTC128B.128 [R5+0x17100], [R2.64], !P3 ;  /* 0x1710000002057fae */ /* 0x0005e6000d901d46 */
.L_x_538:
[----:B-12-4-:R-:W-:Y:S05]  /*c260*/  BSYNC B0 ;  /* 0x0000000000007941 */ /* 0x016fea0003800000 */
.L_x_537:
[----:B------:R-:W-:Y:S01]  /*c270*/  FMNMX.FTZ R2, R188, R133, !PT ;  /* 0x00000085bc027209 */ /* 0x000fe20007810000 */
[----:B------:R-:W0:Y:S01]  /*c280*/  LDGDEPBAR ;  /* 0x00000000000079af */ /* 0x000e220000000000 */
[----:B------:R-:W-:Y:S02]  /*c290*/  FMNMX.FTZ R0, R248, R134, !PT ;  /* 0x00000086f8007209 */ /* 0x000fe40007810000 */
        /* <DEDUP_REMOVED lines=29> */
[----:B------:R-:W-:Y:S01]  /*c470*/  FMNMX.FTZ R5, R15, R0, !PT ;  /* 0x000000000f057209 */ /* 0x000fe20007810000 */
[----:B------:R-:W-:-:S05]  /*c480*/  BRA.DIV ~URZ, `(.L_x_541) ;  /* 0x000068227f007947 */ /* 0x000fca000b800000 */
[----:B------:R-:W1:Y:S02]  /*c490*/  SHFL.BFLY PT, R0, R4, 0x2, 0x1f ;  /* 0x0c401f0004007f89 */ /* 0x000e6400000e0000 */
[----:B-1----:R-:W-:Y:S05]  /*c4a0*/  FMNMX.FTZ R4, R4, R0, !PT ;  /* 0x0000000004047209 */ /* 0x002fea0007810000 */
[----:B------:R-:W1:Y:S02]  /*c4b0*/  SHFL.BFLY PT, R132, R4, 0x1, 0x1f ;  /* 0x0c201f0004847f89 */ /* 0x000e6400000e0000 */
[----:B-1----:R-:W-:Y:S02]  /*c4c0*/  FMNMX.FTZ R132, R4, R132, !PT ;  /* 0x0000008404847209 */ /* 0x002fe40007810000 */
[----:B------:R-:W1:Y:S02]  /*c4d0*/  SHFL.BFLY PT, R4, R5, 0x2, 0x1f ;  /* 0x0c401f0005047f89 */ /* 0x000e6400000e0000 */
[----:B-1----:R-:W-:Y:S05]  /*c4e0*/  FMNMX.FTZ R4, R5, R4, !PT ;  /* 0x0000000405047209 */ /* 0x002fea0007810000 */
[----:B------:R1:W2:Y:S02]  /*c4f0*/  SHFL.BFLY PT, R0, R4, 0x1, 0x1f ;  /* 0x0c201f0004007f89 */ /* 0x0002a400000e0000 */
.L_x_588:
[----:B------:R-:W3:Y:S01]  /*c500*/  LDL.LU R10, [R1+0x78] ;  /* 0x00007800010a7983 */ /* 0x000ee20000300800 */
[----:B--2---:R-:W-:Y:S01]  /*c510*/  FMNMX.FTZ R3, R0, R4, !PT ;  /* 0x0000000400037209 */ /* 0x004fe20007810000 */
[C---:B------:R-:W-:Y:S01]  /*c520*/  FADD.FTZ R0, -R132.reuse, R133 ;  /* 0x0000008584007221 */ /* 0x040fe20000010100 */
[----:B------:R-:W-:Y:S01]  /*c530*/  WARPSYNC 0xffffffff ;  /* 0xffffffff00007948 */ /* 0x000fe20003800000 */
[----:B-1----:R-:W-:Y:S02]  /*c540*/  FMUL.FTZ R4, R132, c[0x0][0x2d0] ;  /* 0x0000b40084047a20 */ /* 0x002fe40000410000 */
[----:B------:R-:W-:Y:S02]  /*c550*/  FMUL.FTZ R0, R0, c[0x0][0x2d0] ;  /* 0x0000b40000007a20 */ /* 0x000fe40000410000 */
[--C-:B------:R-:W-:Y:S02]  /*c560*/  FFMA.FTZ R11, R179, c[0x0][0x2d0], -R4.reuse ;  /* 0x0000b400b30b7a23 */ /* 0x100fe40000010804 */
[----:B------:R-:W1:Y:S01]  /*c570*/  MUFU.EX2 R2, R0 ;  /* 0x0000000000027308 */ /* 0x000e620000000800 */
[----:B------:R-:W2:Y:S01]  /*c580*/  LDL.LU R179, [R1+0x74] ;  /* 0x0000740001b37983 */ /* 0x000ea20000300800 */
[--C-:B------:R-:W-:Y:S02]  /*c590*/  FFMA.FTZ R34, R17, c[0x0][0x2d0], -R4.reuse ;  /* 0x0000b40011227a23 */ /* 0x100fe40000010804 */
[--C-:B------:R-:W-:Y:S02]  /*c5a0*/  FFMA.FTZ R7, R188, c[0x0][0x2d0], -R4.reuse ;  /* 0x0000b400bc077a23 */ /* 0x100fe40000010804 */
[--C-:B------:R-:W-:Y:S02]  /*c5b0*/  FFMA.FTZ R26, R176, c[0x0][0x2d0], -R4.reuse ;  /* 0x0000b400b01a7a23 */ /* 0x100fe40000010804 */
[--C-:B------:R-:W-:Y:S02]  /*c5c0*/  FFMA.FTZ R6, R250, c[0x0][0x2d0], -R4.reuse ;  /* 0x0000b400fa067a23 */ /* 0x100fe40000010804 */
[----:B------:R-:W-:Y:S01]  /*c5d0*/  MUFU.EX2 R176, R7 ;  /* 0x0000000700b07308 */ /* 0x000fe20000000800 */
        /* <DEDUP_REMOVED lines=11> */
[----:B------:R4:W-:Y:S01]  /*c690*/  MUFU.EX2 R9, R5 ;  /* 0x0000000500097308 */ /* 0x0009e20000000800 */
[----:B------:R-:W-:Y:S02]  /*c6a0*/  FFMA.FTZ R8, R189, c[0x0][0x2d0], -R4 ;  /* 0x0000b400bd087a23 */ /* 0x000fe40000010804 */
[----:B------:R-:W-:Y:S04]  /*c6b0*/  FMUL.FTZ R4, R3, c[0x0][0x2d0] ;  /* 0x0000b40003047a20 */ /* 0x000fe80000410000 */
        /* <DEDUP_REMOVED lines=11> */
[--C-:B----4-:R-:W-:Y:S02]  /*c770*/  FFMA.FTZ R5, R248, c[0x0][0x2d0], -R4.reuse ;  /* 0x0000b400f8057a23 */ /* 0x110fe40000010804 */
[--C-:B------:R-:W-:Y:S02]  /*c780*/  FFMA.FTZ R248, R23, c[0x0][0x2d0], -R4.reuse ;  /* 0x0000b40017f87a23 */ /* 0x100fe40000010804 */
[--C-:B------:R-:W-:Y:S01]  /*c790*/  FFMA.FTZ R188, R177, c[0x0][0x2d0], -R4.reuse ;  /* 0x0000b400b1bc7a23 */ /* 0x100fe20000010804 */
[----:B------:R-:W-:Y:S01]  /*c7a0*/  MUFU.EX2 R191, R191 ;  /* 0x000000bf00bf7308 */ /* 0x000fe20000000800 */
[--C-:B------:R-:W-:Y:S02]  /*c7b0*/  FFMA.FTZ R190, R24, c[0x0][0x2d0], -R4.reuse ;  /* 0x0000b40018be7a23 */ /* 0x100fe40000010804 */
[----:B------:R-:W-:Y:S07]  /*c7c0*/  FFMA.FTZ R14, R15, c[0x0][0x2d0], -R4 ;  /* 0x0000b4000f0e7a23 */ /* 0x000fee0000010804 */
[----:B------:R-:W-:Y:S10]  /*c7d0*/  MUFU.EX2 R133, R133 ;  /* 0x0000008500857308 */ /* 0x000ff40000000800 */
[----:B------:R-:W-:Y:S10]  /*c7e0*/  MUFU.EX2 R189, R189 ;  /* 0x000000bd00bd7308 */ /* 0x000ff40000000800 */
[----:B------:R-:W-:Y:S10]  /*c7f0*/  MUFU.EX2 R188, R188 ;  /* 0x000000bc00bc7308 */ /* 0x000ff40000000800 */
[----:B------:R-:W-:Y:S10]  /*c800*/  MUFU.EX2 R190, R190 ;  /* 0x000000be00be7308 */ /* 0x000ff40000000800 */
[----:B------:R-:W-:Y:S10]  /*c810*/  MUFU.EX2 R248, R248 ;  /* 0x000000f800f87308 */ /* 0x000ff40000000800 */
[----:B------:R-:W-:Y:S10]  /*c820*/  MUFU.EX2 R187, R187 ;  /* 0x000000bb00bb7308 */ /* 0x000ff40000000800 */
[----:B------:R-:W-:Y:S01]  /*c830*/  MUFU.EX2 R186, R186 ;  /* 0x000000ba00ba7308 */ /* 0x000fe20000000800 */
[----:B-1----:R-:W-:Y:S01]  /*c840*/  FMUL.FTZ R17, R2, R153 ;  /* 0x0000009902117220 */ /* 0x002fe20000410000 */
[----:B------:R-:W-:Y:S01]  /*c850*/  F2FP.BF16.PACK_AB R178, R8, R9 ;  /* 0x0000000908b2723e */ /* 0x000fe200000010ff */
[----:B------:R-:W4:Y:S01]  /*c860*/  LDL R153, [R1+0x28] ;  /* 0x0000280001997983 */ /* 0x000f220000100800 */
[C---:B------:R-:W-:Y:S02]  /*c870*/  FMUL.FTZ R12, R2.reuse, R156 ;  /* 0x0000009c020c7220 */ /* 0x040fe40000410000 */
[C---:B------:R-:W-:Y:S01]  /*c880*/  FMUL.FTZ R28, R2.reuse, R140 ;  /* 0x0000008c021c7220 */ /* 0x040fe20000410000 */
[----:B------:R-:W4:Y:S01]  /*c890*/  LDL R156, [R1+0x30] ;  /* 0x00003000019c7983 */ /* 0x000f220000100800 */
[C---:B------:R-:W-:Y:S02]  /*c8a0*/  FMUL.FTZ R32, R2.reuse, R136 ;  /* 0x0000008802207220 */ /* 0x040fe40000410000 */
[C---:B------:R-:W-:Y:S01]  /*c8b0*/  FMUL.FTZ R33, R2.reuse, R137 ;  /* 0x0000008902217220 */ /* 0x040fe20000410000 */
[----:B------:R-:W4:Y:S01]  /*c8c0*/  LDL R140, [R1+0x38] ;  /* 0x00003800018c7983 */ /* 0x000f220000100800 */
[C---:B------:R-:W-:Y:S01]  /*c8d0*/  FMUL.FTZ R21, R2.reuse, R149 ;  /* 0x0000009502157220 */ /* 0x040fe20000410000 */
[----:B------:R-:W-:Y:S01]  /*c8e0*/  MOV R149, R34 ;  /* 0x0000002200957202 */ /* 0x000fe20000000f00 */
[C---:B------:R-:W-:Y:S02]  /*c8f0*/  FMUL.FTZ R16, R2.reuse, R152 ;  /* 0x0000009802107220 */ /* 0x040fe40000410000 */
        /* <DEDUP_REMOVED lines=8> */
[C---:B------:R-:W-:Y:S02]  /*c980*/  FMUL.FTZ R29, R2.reuse, R141 ;  /* 0x0000008d021d7220 */ /* 0x040fe40000410000 */
[C---:B-----5:R-:W-:Y:S02]  /*c990*/  FMUL.FTZ R36, R2.reuse, R36 ;  /* 0x0000002402247220 */ /* 0x060fe40000410000 */
        /* <DEDUP_REMOVED lines=49> */
[C---:B------:R-:W-:Y:S01]  /*ccb0*/  F2FP.BF16.PACK_AB R176, R6.reuse, R176 ;  /* 0x000000b006b0723e */ /* 0x040fe200000010ff */
[----:B------:R1:W-:Y:S02]  /*ccc0*/  MUFU.EX2 R10, R5 ;  /* 0x00000005000a7308 */ /* 0x0003e40000000800 */
[----:B------:R-:W-:Y:S02]  /*ccd0*/  FADD.FTZ R7, R6, R0 ;  /* 0x0000000006077221 */ /* 0x000fe40000010000 */
[----:B------:R-:W-:Y:S01]  /*cce0*/  FADD.FTZ R0, -R3, R134 ;  /* 0x0000008603007221 */ /* 0x000fe20000010100 */
[----:B------:R-:W-:Y:S01]  /*ccf0*/  MOV R134, R35 ;  /* 0x0000002300867202 */ /* 0x000fe20000000f00 */
[--C-:B------:R-:W-:Y:S02]  /*cd00*/  FFMA.FTZ R6, R251, c[0x0][0x2d0], -R4.reuse ;  /* 0x0000b400fb067a23 */ /* 0x100fe40000010804 */
[----:B------:R-:W-:Y:S02]  /*cd10*/  FMUL.FTZ R0, R0, c[0x0][0x2d0] ;  /* 0x0000b40000007a20 */ /* 0x000fe40000410000 */
[----:B------:R-:W-:Y:S01]  /*cd20*/  FFMA.FTZ R251, R19, c[0x0][0x2d0], -R4 ;  /* 0x0000b40013fb7a23 */ /* 0x000fe20000010804 */
[----:B------:R-:W-:Y:S01]  /*cd30*/  MUFU.EX2 R177, R6 ;  /* 0x0000000600b17308 */ /* 0x000fe20000000800 */
[----:B------:R-:W-:Y:S02]  /*cd40*/  FADD.FTZ R4, R9, R7 ;  /* 0x0000000709047221 */ /* 0x000fe40000010000 */
[----:B------:R-:W-:Y:S01]  /*cd50*/  FMUL.FTZ R9, R2, R161 ;  /* 0x000000a102097220 */ /* 0x000fe20000410000 */
[----:B------:R-:W-:Y:S01]  /*cd60*/  MOV R161, R30 ;  /* 0x0000001e00a17202 */ /* 0x000fe20000000f00 */
[----:B------:R-:W-:Y:S02]  /*cd70*/  FADD.FTZ R185, R8, R4 ;  /* 0x0000000408b97221 */ /* 0x000fe40000010000 */
[C---:B------:R-:W-:Y:S01]  /*cd80*/  FMUL.FTZ R4, R2.reuse, R164 ;  /* 0x000000a402047220 */ /* 0x040fe20000410000 */
[----:B------:R-:W-:Y:S01]  /*cd90*/  MOV R164, R14 ;  /* 0x0000000e00a47202 */ /* 0x000fe20000000f00 */
[C---:B------:R-:W-:Y:S01]  /*cda0*/  FMUL.FTZ R8, R2.reuse, R160 ;  /* 0x000000a002087220 */ /* 0x040fe20000410000 */
[----:B------:R-:W3:Y:S01]  /*cdb0*/  MUFU.EX2 R0, R0 ;  /* 0x0000000000007308 */ /* 0x000ee20000000800 */
[----:B------:R-:W-:Y:S01]  /*cdc0*/  MOV R160, R18 ;  /* 0x0000001200a07202 */ /* 0x000fe20000000f00 */
[----:B-1----:R-:W-:Y:S01]  /*cdd0*/  FMUL.FTZ R5, R2, R165 ;  /* 0x000000a502057220 */ /* 0x002fe20000410000 */
[----:B------:R-:W-:Y:S07]  /*cde0*/  MOV R165, R27 ;  /* 0x0000001b00a57202 */ /* 0x000fee0000000f00 */
[----:B------:R-:W1:Y:S01]  /*cdf0*/  MUFU.EX2 R2, R184 ;  /* 0x000000b800027308 */ /* 0x000e620000000800 */
[C---:B---3--:R-:W-:Y:S02]  /*ce00*/  FMUL.FTZ R7, R0.reuse, R167 ;  /* 0x000000a700077220 */ /* 0x048fe40000410000 */
[----:B------:R-:W3:Y:S01]  /*ce10*/  LDL R167, [R1+0x2c] ;  /* 0x00002c0001a77983 */ /* 0x000ee20000100800 */
[C---:B------:R-:W-:Y:S02]  /*ce20*/  FMUL.FTZ R34, R0.reuse, R138 ;  /* 0x0000008a00227220 */ /* 0x040fe40000410000 */
[C---:B------:R-:W-:Y:S02]  /*ce30*/  FMUL.FTZ R35, R0.reuse, R139 ;  /* 0x0000008b00237220 */ /* 0x040fe40000410000 */
[C---:B--2---:R-:W-:Y:S01]  /*ce40*/  FFMA.FTZ R6, R0.reuse, R179, R10 ;  /* 0x000000b300067223 */ /* 0x044fe2000001000a */
[----:B------:R-:W-:Y:S01]  /*ce50*/  F2FP.BF16.PACK_AB R179, R191, R249 ;  /* 0x000000f9bfb3723e */ /* 0x000fe200000010ff */
[C---:B------:R-:W-:Y:S02]  /*ce60*/  FMUL.FTZ R26, R0.reuse, R146 ;  /* 0x00000092001a7220 */ /* 0x040fe40000410000 */
[C---:B------:R-:W-:Y:S01]  /*ce70*/  FADD.FTZ R152, R177.reuse, R6 ;  /* 0x00000006b1987221 */ /* 0x040fe20000010000 */
[----:B------:R-:W-:Y:S01]  /*ce80*/  F2FP.BF16.PACK_AB R177, R177, R10 ;  /* 0x0000000ab1b1723e */ /* 0x000fe200000010ff */
[C---:B------:R-:W-:Y:S01]  /*ce90*/  FMUL.FTZ R6, R0.reuse, R166 ;  /* 0x000000a600067220 */ /* 0x040fe20000410000 */
[----:B------:R-:W2:Y:S01]  /*cea0*/  LDL R146, [R1+0x34] ;  /* 0x0000340001927983 */ /* 0x000ea20000100800 */
[C---:B------:R-:W-:Y:S01]  /*ceb0*/  FMUL.FTZ R10, R0.reuse, R162 ;  /* 0x000000a2000a7220 */ /* 0x040fe20000410000 */
[----:B------:R-:W-:Y:S01]  /*cec0*/  MOV R162, R144 ;  /* 0x0000009000a27202 */ /* 0x000fe20000000f00 */
[C---:B------:R-:W-:Y:S01]  /*ced0*/  FMUL.FTZ R11, R0.reuse, R163 ;  /* 0x000000a3000b7220 */ /* 0x040fe20000410000 */
[----:B------:R-:W1:Y:S01]  /*cee0*/  MUFU.EX2 R144, R183 ;  /* 0x000000b700907308 */ /* 0x000e620000000800 */
[C---:B------:R-:W-:Y:S01]  /*cef0*/  FMUL.FTZ R14, R0.reuse, R158 ;  /* 0x0000009e000e7220 */ /* 0x040fe20000410000 */
[----:B------:R-:W-:Y:S01]  /*cf00*/  MOV R163, R145 ;  /* 0x0000009100a37202 */ /* 0x000fe20000000f00 */
[C---:B------:R-:W-:Y:S01]  /*cf10*/  FMUL.FTZ R15, R0.reuse, R159 ;  /* 0x0000009f000f7220 */ /* 0x040fe20000410000 */
[----:B------:R-:W-:Y:S01]  /*cf20*/  MOV R166, R149 ;  /* 0x0000009500a67202 */ /* 0x000fe20000000f00 */
[C---:B------:R-:W-:Y:S01]  /*cf30*/  FMUL.FTZ R18, R0.reuse, R154 ;  /* 0x0000009a00127220 */ /* 0x040fe20000410000 */
[----:B------:R-:W-:Y:S01]  /*cf40*/  MOV R149, R134 ;  /* 0x0000008600957202 */ /* 0x000fe20000000f00 */
        /* <DEDUP_REMOVED lines=26> */
[----:B------:R1:W1:Y:S01]  /*d0f0*/  MUFU.EX2 R181, R251 ;  /* 0x000000fb00b57308 */ /* 0x0002620000000800 */
        /* <DEDUP_REMOVED lines=14> */
[----:B----4-:R-:W4:Y:S01]  /*d1e0*/  LDSM.16.MT88.4 R136, [R153] ;  /* 0x000000009988783b */ /* 0x010f220000004200 */
[C---:B------:R-:W-:Y:S02]  /*d1f0*/  FMUL.FTZ R98, R0.reuse, R98 ;  /* 0x0000006200627220 */ /* 0x040fe40000410000 */
[C---:B------:R-:W-:Y:S01]  /*d200*/  FMUL.FTZ R99, R0.reuse, R99 ;  /* 0x0000006300637220 */ /* 0x040fe20000410000 */
[----:B-1----:R-:W-:Y:S01]  /*d210*/  MOV R251, R156 ;  /* 0x0000009c00fb7202 */ /* 0x002fe20000000f00 */
        /* <DEDUP_REMOVED lines=16> */
[----:B------:R-:W-:Y:S01]  /*d320*/  FADD.FTZ R0, R133, R185 ;  /* 0x000000b985007221 */ /* 0x000fe20000010000 */
[C---:B----4-:R-:W-:Y:S05]  /*d330*/  HMMA.16816.F32.BF16 R4, R176.reuse, R136, R4 ;  /* 0x00000088b004723c */ /* 0x050fea0000041804 */
[----:B------:R-:W-:Y:S03]  /*d340*/  FADD.FTZ R0, R2, R0 ;  /* 0x0000000002007221 */ /* 0x000fe60000010000 */
[C---:B------:R-:W-:Y:S01]  /*d350*/  HMMA.16816.F32.BF16 R8, R176.reuse, R138, R8 ;  /* 0x0000008ab008723c */ /* 0x040fe20000041808 */
[----:B------:R-:W1:Y:S03]  /*d360*/  LDSM.16.MT88.4 R136, [R156] ;  /* 0x000000009c88783b */ /* 0x000e660000004200 */
[----:B------:R-:W-:Y:S04]  /*d370*/  FADD.FTZ R0, R144, R0 ;  /* 0x0000000090007221 */ /* 0x000fe80000010000 */
[----:B------:R-:W-:Y:S01]  /*d380*/  FADD.FTZ R0, R134, R0 ;  /* 0x0000000086007221 */ /* 0x000fe20000010000 */
[C---:B-1----:R-:W-:Y:S08]  /*d390*/  HMMA.16816.F32.BF16 R12, R176.reuse, R136, R12 ;  /* 0x00000088b00c723c */ /* 0x042ff0000004180c */
[C---:B------:R-:W-:Y:S01]  /*d3a0*/  HMMA.16816.F32.BF16 R16, R176.reuse, R138, R16 ;  /* 0x0000008ab010723c */ /* 0x040fe20000041810 */
[----:B---3--:R-:W1:Y:S03]  /*d3b0*/  LDSM.16.MT88.4 R136, [R167] ;  /* 0x00000000a788783b */ /* 0x008e660000004200 */
[----:B--2---:R-:W-:Y:S04]  /*d3c0*/  MOV R185, R146 ;  /* 0x0000009200b97202 */ /* 0x004fe80000000f00 */
[C---:B-1----:R-:W-:Y:S08]  /*d3d0*/  HMMA.16816.F32.BF16 R20, R176.reuse, R136, R20 ;  /* 0x00000088b014723c */ /* 0x042ff00000041814 */
[C---:B------:R-:W-:Y:S01]  /*d3e0*/  HMMA.16816.F32.BF16 R24, R176.reuse, R138, R24 ;  /* 0x0000008ab018723c */ /* 0x040fe20000041818 */
[----:B------:R-:W1:Y:S08]  /*d3f0*/  LDSM.16.MT88.4 R136, [R140] ;  /* 0x000000008c88783b */ /* 0x000e700000004200 */
[----:B------:R-:W-:Y:S01]  /*d400*/  LDSM.16.MT88.4 R140, [R153+0x800] ;  /* 0x00080000998c783b */ /* 0x000fe20000004200 */
        /* <DEDUP_REMOVED lines=39> */
[----:B------:R-:W1:Y:S03]  /*d680*/  MUFU.EX2 R133, R163 ;  /* 0x000000a300857308 */ /* 0x000e660000000800 */
[----:B------:R-:W-:Y:S03]  /*d690*/  F2FP.BF16.PACK_AB R137, R186, R187 ;  /* 0x000000bbba89723e */ /* 0x000fe600000010ff */
[----:B------:R-:W-:Y:S02]  /*d6a0*/  F2FP.BF16.PACK_AB R138, R134, R144 ;  /* 0x00000090868a723e */ /* 0x000fe400000010ff */
[----:B------:R-:W2:Y:S02]  /*d6b0*/  LDSM.16.MT88.4 R144, [R156+0x800] ;  /* 0x000800009c90783b */ /* 0x000ea40000004200 */
[----:B------:R-:W3:Y:S01]  /*d6c0*/  MUFU.EX2 R2, R162 ;  /* 0x000000a200027308 */ /* 0x000ee20000000800 */
[----:B------:R-:W-:Y:S02]  /*d6d0*/  F2FP.BF16.PACK_AB R139, R182, R183 ;  /* 0x000000b7b68b723e */ /* 0x000fe400000010ff */
[----:B------:R-:W-:Y:S05]  /*d6e0*/  F2FP.BF16.PACK_AB R177, R180, R181 ;  /* 0x000000b5b4b1723e */ /* 0x000fea00000010ff */
[C---:B------:R-:W-:Y:S02]  /*d6f0*/  HMMA.16816.F32.BF16 R4, R136.reuse, R140, R4 ;  /* 0x0000008c8804723c */ /* 0x040fe40000041804 */
[----:B------:R-:W-:Y:S03]  /*d700*/  MUFU.EX2 R178, R161 ;  /* 0x000000a100b27308 */ /* 0x000fe60000000800 */
[----:B-1----:R-:W-:Y:S03]  /*d710*/  FADD.FTZ R0, R133, R0 ;  /* 0x0000000085007221 */ /* 0x002fe60000010000 */
[C---:B------:R-:W-:Y:S01]  /*d720*/  HMMA.16816.F32.BF16 R8, R136.reuse, R142, R8 ;  /* 0x0000008e8808723c */ /* 0x040fe20000041808 */
[----:B------:R-:W1:Y:S03]  /*d730*/  LDSM.16.MT88.4 R140, [R167+0x800] ;  /* 0x00080000a78c783b */ /* 0x000e660000004200 */
[----:B------:R4:W4:Y:S01]  /*d740*/  MUFU.EX2 R134, R250 ;  /* 0x000000fa00867308 */ /* 0x0009220000000800 */
[----:B---3--:R-:W-:Y:S04]  /*d750*/  FADD.FTZ R0, R2, R0 ;  /* 0x0000000002007221 */ /* 0x008fe80000010000 */
[----:B------:R-:W-:Y:S05]  /*d760*/  FADD.FTZ R0, R148, R0 ;  /* 0x0000000094007221 */ /* 0x000fea0000010000 */
[----:B------:R-:W-:Y:S01]  /*d770*/  MUFU.EX2 R176, R166 ;  /* 0x000000a600b07308 */ /* 0x000fe20000000800 */
[C---:B--2---:R-:W-:Y:S03]  /*d780*/  HMMA.16816.F32.BF16 R12, R136.reuse, R144, R12 ;  /* 0x00000090880c723c */ /* 0x044fe6000004180c */
[----:B----4-:R-:W-:Y:S01]  /*d790*/  MOV R250, R167 ;  /* 0x000000a700fa7202 */ /* 0x010fe20000000f00 */
[C---:B------:R-:W-:Y:S04]  /*d7a0*/  FADD.FTZ R0, R134.reuse, R0 ;  /* 0x0000000086007221 */ /* 0x040fe80000010000 */
        /* <DEDUP_REMOVED lines=34> */
[----:B------:R1:W3:Y:S07]  /*d9d0*/  LDSM.16.MT88.4 R140, [R167+0x6800] ;  /* 0x00680000a78c783b */ /* 0x0002ee0000004200 */
[C---:B--2---:R-:W-:Y:S04]  /*d9e0*/  HMMA.16816.F32.BF16 R108, R136.reuse, R144, R108 ;  /* 0x00000090886c723c */ /* 0x044fe8000004186c */
[----:B-1----:R-:W-:Y:S04]  /*d9f0*/  MOV R167, R149 ;  /* 0x0000009500a77202 */ /* 0x002fe80000000f00 */
[C---:B------:R-:W-:Y:S01]  /*da00*/  HMMA.16816.F32.BF16 R112, R136.reuse, R146, R112 ;  /* 0x000000928870723c */ /* 0x040fe20000041870 */
[----:B------:R-:W1:Y:S07]  /*da10*/  LDSM.16.MT88.4 R144, [R185+0x6800] ;  /* 0x00680000b990783b */ /* 0x000e6e0000004200 */
[C---:B---3--:R-:W-:Y:S08]  /*da20*/  HMMA.16816.F32.BF16 R116, R136.reuse, R140, R116 ;  /* 0x0000008c8874723c */ /* 0x048ff00000041874 */
[C---:B------:R-:W-:Y:S01]  /*da30*/  HMMA.16816.F32.BF16 R120, R136.reuse, R142, R120 ;  /* 0x0000008e8878723c */ /* 0x040fe20000041878 */
[----:B------:R-:W2:Y:S07]  /*da40*/  LDSM.16.MT88.4 R140, [R153+0x1000] ;  /* 0x00100000998c783b */ /* 0x000eae0000004200 */
[C---:B-1----:R-:W-:Y:S08]  /*da50*/  HMMA.16816.F32.BF16 R124, R136.reuse, R144, R124 ;  /* 0x00000090887c723c */ /* 0x042ff0000004187c */
[----:B------:R-:W-:Y:S01]  /*da60*/  HMMA.16816.F32.BF16 R128, R136, R146, R128 ;  /* 0x000000928880723c */ /* 0x000fe20000041880 */
[----:B------:R-:W1:Y:S06]  /*da70*/  LDSM.16.MT88.4 R144, [R156+0x1000] ;  /* 0x001000009c90783b */ /* 0x000e6c0000004200 */
[----:B------:R-:W-:Y:S02]  /*da80*/  F2FP.BF16.PACK_AB R138, R134, R148 ;  /* 0x00000094868a723e */ /* 0x000fe400000010ff */
[----:B------:R-:W3:Y:S01]  /*da90*/  LDSM.16.MT88.4 R148, [R250+0x1000] ;  /* 0x00100000fa94783b */ /* 0x000ee20000004200 */
[----:B------:R-:W-:Y:S02]  /*daa0*/  MUFU.EX2 R134, R165 ;  /* 0x000000a500867308 */ /* 0x000fe40000000800 */
[----:B------:R-:W-:Y:S02]  /*dab0*/  F2FP.BF16.PACK_AB R136, R2, R133 ;  /* 0x000000850288723e */ /* 0x000fe400000010ff */
[----:B------:R-:W-:Y:S02]  /*dac0*/  F2FP.BF16.PACK_AB R137, R188, R189 ;  /* 0x000000bdbc89723e */ /* 0x000fe400000010ff */
[----:B------:R-:W-:Y:S04]  /*dad0*/  F2FP.BF16.PACK_AB R139, R248, R190 ;  /* 0x000000bef88b723e */ /* 0x000fe800000010ff */
[----:B------:R-:W4:Y:S03]  /*dae0*/  MUFU.EX2 R2, R167 ;  /* 0x000000a700027308 */ /* 0x000f260000000800 */
[C---:B--2---:R-:W-:Y:S07]  /*daf0*/  HMMA.16816.F32.BF16 R4, R136.reuse, R140, R4 ;  /* 0x0000008c8804723c */ /* 0x044fee0000041804 */
[----:B------:R-:W2:Y:S01]  /*db00*/  MUFU.EX2 R133, R157 ;  /* 0x0000009d00857308 */ /* 0x000ea20000000800 */
[C---:B------:R-:W-:Y:S01]  /*db10*/  HMMA.16816.F32.BF16 R8, R136.reuse, R142, R8 ;  /* 0x0000008e8808723c */ /* 0x040fe20000041808 */
[----:B------:R-:W3:Y:S07]  /*db20*/  LDSM.16.MT88.4 R140, [R185+0x1000] ;  /* 0x00100000b98c783b */ /* 0x000eee0000004200 */
[C---:B-1----:R-:W-:Y:S04]  /*db30*/  HMMA.16816.F32.BF16 R12, R136.reuse, R144, R12 ;  /* 0x00000090880c723c */ /* 0x042fe8000004180c */
[----:B----4-:R-:W-:Y:S04]  /*db40*/  FADD.FTZ R0, R2, R0 ;  /* 0x0000000002007221 */ /* 0x010fe80000010000 */
[C---:B------:R-:W-:Y:S01]  /*db50*/  FADD.FTZ R0, R176.reuse, R0 ;  /* 0x00000000b0007221 */ /* 0x040fe20000010000 */
[C---:B------:R-:W-:Y:S01]  /*db60*/  HMMA.16816.F32.BF16 R16, R136.reuse, R146, R16 ;  /* 0x000000928810723c */ /* 0x040fe20000041810 */
[----:B------:R-:W1:Y:S02]  /*db70*/  LDSM.16.MT88.4 R144, [R153+0x3000] ;  /* 0x003000009990783b */ /* 0x000e640000004200 */
[----:B------:R-:W-:Y:S01]  /*db80*/  F2FP.BF16.PACK_AB R176, R176, R2 ;  /* 0x00000002b0b0723e */ /* 0x000fe200000010ff */
[----:B------:R-:W-:Y:S01]  /*db90*/  FADD.FTZ R2, R249, R152 ;  /* 0x00000098f9027221 */ /* 0x000fe20000010000 */
[----:B------:R-:W-:Y:S01]  /*dba0*/  MOV R249, R153 ;  /* 0x0000009900f97202 */ /* 0x000fe20000000f00 */
[----:B--2---:R-:W-:Y:S02]  /*dbb0*/  FADD.FTZ R0, R133, R0 ;  /* 0x0000000085007221 */ /* 0x004fe40000010000 */
[C---:B---3--:R-:W-:Y:S02]  /*dbc0*/  HMMA.16816.F32.BF16 R20, R136.reuse, R148, R20 ;  /* 0x000000948814723c */ /* 0x048fe40000041814 */
[----:B------:R-:W-:Y:S02]  /*dbd0*/  LDSM.16.MT88.4 R160, [R249+0x1800] ;  /* 0x00180000f9a0783b */ /* 0x000fe40000004200 */
[C---:B------:R-:W-:Y:S01]  /*dbe0*/  FADD.FTZ R0, R178.reuse, R0 ;  /* 0x00000000b2007221 */ /* 0x040fe20000010000 */
[----:B------:R-:W-:Y:S02]  /*dbf0*/  F2FP.BF16.PACK_AB R178, R178, R133 ;  /* 0x00000085b2b2723e */ /* 0x000fe400000010ff */
[----:B------:R-:W2:Y:S01]  /*dc00*/  MUFU.EX2 R133, R164 ;  /* 0x000000a400857308 */ /* 0x000ea20000000800 */
[C---:B------:R-:W-:Y:S02]  /*dc10*/  HMMA.16816.F32.BF16 R24, R136.reuse, R150, R24 ;  /* 0x000000968818723c */ /* 0x040fe40000041818 */
[----:B------:R-:W4:Y:S06]  /*dc20*/  LDSM.16.MT88.4 R148, [R156+0x3000] ;  /* 0x003000009c94783b */ /* 0x000f2c0000004200 */
[C---:B------:R-:W-:Y:S02]  /*dc30*/  HMMA.16816.F32.BF16 R28, R136.reuse, R140, R28 ;  /* 0x0000008c881c723c */ /* 0x040fe4000004181c */
[----:B------:R4:W-:Y:S04]  /*dc40*/  STL [R1+0x78], R0 ;  /* 0x0000780001007387 */ /* 0x0009e80000100800 */
[----:B------:R-:W3:Y:S02]  /*dc50*/  LDL.LU R184, [R1+0x60] ;  /* 0x0000600001b87983 */ /* 0x000ee40000300800 */
[C---:B------:R-:W-:Y:S02]  /*dc60*/  HMMA.16816.F32.BF16 R32, R136.reuse, R142, R32 ;  /* 0x0000008e8820723c */ /* 0x040fe40000041820 */
[----:B------:R-:W4:Y:S02]  /*dc70*/  LDSM.16.MT88.4 R140, [R250+0x3000] ;  /* 0x00300000fa8c783b */ /* 0x000f240000004200 */
[----:B--2---:R-:W-:Y:S04]  /*dc80*/  F2FP.BF16.PACK_AB R179, R133, R134 ;  /* 0x0000008685b3723e */ /* 0x004fe800000010ff */
[C---:B-1----:R-:W-:Y:S08]  /*dc90*/  HMMA.16816.F32.BF16 R36, R136.reuse, R144, R36 ;  /* 0x000000908824723c */ /* 0x042ff00000041824 */
[C---:B------:R-:W-:Y:S01]  /*dca0*/  HMMA.16816.F32.BF16 R40, R136.reuse, R146, R40 ;  /* 0x000000928828723c */ /* 0x040fe20000041828 */
[----:B------:R-:W1:Y:S03]  /*dcb0*/  LDSM.16.MT88.4 R144, [R185+0x3000] ;  /* 0x00300000b990783b */ /* 0x000e660000004200 */
[----:B----4-:R-:W-:Y:S04]  /*dcc0*/  FADD.FTZ R0, R191, R2 ;  /* 0x00000002bf007221 */ /* 0x010fe80000010000 */
[----:B------:R-:W-:Y:S01]  /*dcd0*/  FADD.FTZ R0, R187, R0 ;  /* 0x00000000bb007221 */ /* 0x000fe20000010000 */
[C---:B------:R-:W-:Y:S03]  /*dce0*/  HMMA.16816.F32.BF16 R44, R136.reuse, R148, R44 ;  /* 0x00000094882c723c */ /* 0x040fe6000004182c */
[----:B------:R-:W-:Y:S04]  /*dcf0*/  FADD.FTZ R0, R186, R0 ;  /* 0x00000000ba007221 */ /* 0x000fe80000010000 */
[----:B------:R-:W-:Y:S01]  /*dd00*/  FADD.FTZ R0, R183, R0 ;  /* 0x00000000b7007221 */ /* 0x000fe20000010000 */
[C---:B------:R-:W-:Y:S01]  /*dd10*/  HMMA.16816.F32.BF16 R48, R136.reuse, R150, R48 ;  /* 0x000000968830723c */ /* 0x040fe20000041830 */
[----:B------:R-:W2:Y:S03]  /*dd20*/  LDSM.16.MT88.4 R148, [R153+0x5000] ;  /* 0x005000009994783b */ /* 0x000ea60000004200 */
[----:B------:R-:W-:Y:S04]  /*dd30*/  FADD.FTZ R0, R182, R0 ;  /* 0x00000000b6007221 */ /* 0x000fe80000010000 */
[C---:B------:R-:W-:Y:S04]  /*dd40*/  HMMA.16816.F32.BF16 R52, R136.reuse, R140, R52 ;  /* 0x0000008c8834723c */ /* 0x040fe80000041834 */
[----:B------:R-:W-:Y:S04]  /*dd50*/  FADD.FTZ R0, R189, R0 ;  /* 0x00000000bd007221 */ /* 0x000fe80000010000 */
[C---:B------:R-:W-:Y:S01]  /*dd60*/  HMMA.16816.F32.BF16 R56, R136.reuse, R142, R56 ;  /* 0x0000008e8838723c */ /* 0x040fe20000041838 */
[----:B------:R-:W4:Y:S03]  /*dd70*/  LDSM.16.MT88.4 R140, [R156+0x5000] ;  /* 0x005000009c8c783b */ /* 0x000f260000004200 */
[----:B------:R-:W-:Y:S04]  /*dd80*/  FADD.FTZ R0, R188, R0 ;  /* 0x00000000bc007221 */ /* 0x000fe80000010000 */
[C---:B-1----:R-:W-:Y:S04]  /*dd90*/  HMMA.16816.F32.BF16 R60, R136.reuse, R144, R60 ;  /* 0x00000090883c723c */ /* 0x042fe8000004183c */
[----:B------:R-:W-:Y:S04]  /*dda0*/  FADD.FTZ R0, R190, R0 ;  /* 0x00000000be007221 */ /* 0x000fe80000010000 */
[C---:B------:R-:W-:Y:S01]  /*ddb0*/  HMMA.16816.F32.BF16 R64, R136.reuse, R146, R64 ;  /* 0x000000928840723c */ /* 0x040fe20000041840 */
[----:B------:R-:W1:Y:S03]  /*ddc0*/  LDSM.16.MT88.4 R144, [R250+0x5000] ;  /* 0x00500000fa90783b */ /* 0x000e660000004200 */
[----:B------:R-:W-:Y:S04]  /*ddd0*/  FADD.FTZ R0, R248, R0 ;  /* 0x00000000f8007221 */ /* 0x000fe80000010000 */
[----:B------:R-:W-:Y:S01]  /*dde0*/  FADD.FTZ R0, R181, R0 ;  /* 0x00000000b5007221 */ /* 0x000fe20000010000 */
[C---:B--2---:R-:W-:Y:S03]  /*ddf0*/  HMMA.16816.F32.BF16 R68, R136.reuse, R148, R68 ;  /* 0x000000948844723c */ /* 0x044fe60000041844 */
[----:B------:R-:W-:Y:S04]  /*de00*/  FADD.FTZ R0, R180, R0 ;  /* 0x00000000b4007221 */ /* 0x000fe80000010000 */
[----:B------:R-:W-:Y:S01]  /*de10*/  FADD.FTZ R2, R134, R0 ;  /* 0x0000000086027221 */ /* 0x000fe20000010000 */
[C---:B------:R-:W-:Y:S01]  /*de20*/  HMMA.16816.F32.BF16 R72, R136.reuse, R150, R72 ;  /* 0x000000968848723c */ /* 0x040fe20000041848 */
[----:B------:R-:W2:Y:S03]  /*de30*/  LDSM.16.MT88.4 R148, [R185+0x5000] ;  /* 0x00500000b994783b */ /* 0x000ea60000004200 */
[----:B------:R-:W-:Y:S01]  /*de40*/  FADD.FTZ R2, R133, R2 ;  /* 0x0000000285027221 */ /* 0x000fe20000010000 */
[----:B------:R-:W-:Y:S02]  /*de50*/  MOV R133, R132 ;  /* 0x0000008400857202 */ /* 0x000fe40000000f00 */
[-C--:B------:R-:W-:Y:S01]  /*de60*/  MOV R134, R3.reuse ;  /* 0x0000000300867202 */ /* 0x080fe20000000f00 */
[C---:B----4-:R-:W-:Y:S08]  /*de70*/  HMMA.16816.F32.BF16 R76, R136.reuse, R140, R76 ;  /* 0x0000008c884c723c */ /* 0x050ff0000004184c */
[C---:B------:R-:W-:Y:S01]  /*de80*/  HMMA.16816.F32.BF16 R80, R136.reuse, R142, R80 ;  /* 0x0000008e8850723c */ /* 0x040fe20000041850 */
[----:B------:R-:W4:Y:S07]  /*de90*/  LDSM.16.MT88.4 R140, [R153+0x7000] ;  /* 0x00700000998c783b */ /* 0x000f2e0000004200 */
[C---:B-1----:R-:W-:Y:S01]  /*dea0*/  HMMA.16816.F32.BF16 R84, R136.reuse, R144, R84 ;  /* 0x000000908854723c */ /* 0x042fe20000041854 */
[----:B------:R-:W-:Y:S07]  /*deb0*/  LDSM.16.MT88.4 R152, [R251+0x1800] ;  /* 0x00180000fb98783b */ /* 0x000fee0000004200 */
[C---:B------:R-:W-:Y:S01]  /*dec0*/  HMMA.16816.F32.BF16 R88, R136.reuse, R146, R88 ;  /* 0x000000928858723c */ /* 0x040fe20000041858 */
[----:B------:R-:W1:Y:S07]  /*ded0*/  LDSM.16.MT88.4 R144, [R156+0x7000] ;  /* 0x007000009c90783b */ /* 0x000e6e0000004200 */
[C---:B--2---:R-:W-:Y:S08]  /*dee0*/  HMMA.16816.F32.BF16 R92, R136.reuse, R148, R92 ;  /* 0x00000094885c723c */ /* 0x044ff0000004185c */
[C---:B------:R-:W-:Y:S01]  /*def0*/  HMMA.16816.F32.BF16 R96, R136.reuse, R150, R96 ;  /* 0x000000968860723c */ /* 0x040fe20000041860 */
[----:B------:R-:W2:Y:S07]  /*df00*/  LDSM.16.MT88.4 R148, [R250+0x7000] ;  /* 0x00700000fa94783b */ /* 0x000eae0000004200 */
[C---:B----4-:R-:W-:Y:S08]  /*df10*/  HMMA.16816.F32.BF16 R100, R136.reuse, R140, R100 ;  /* 0x0000008c8864723c */ /* 0x050ff00000041864 */
[C---:B------:R-:W-:Y:S01]  /*df20*/  HMMA.16816.F32.BF16 R104, R136.reuse, R142, R104 ;  /* 0x0000008e8868723c */ /* 0x040fe20000041868 */
[----:B------:R-:W4:Y:S07]  /*df30*/  LDSM.16.MT88.4 R140, [R185+0x7000] ;  /* 0x00700000b98c783b */ /* 0x000f2e0000004200 */
[C---:B-1----:R-:W-:Y:S08]  /*df40*/  HMMA.16816.F32.BF16 R108, R136.reuse, R144, R108 ;  /* 0x00000090886c723c */ /* 0x042ff0000004186c */
[C---:B------:R-:W-:Y:S01]  /*df50*/  HMMA.16816.F32.BF16 R112, R136.reuse, R146, R112 ;  /* 0x000000928870723c */ /* 0x040fe20000041870 */
[----:B------:R-:W1:Y:S07]  /*df60*/  LDSM.16.MT88.4 R144, [R250+0x1800] ;  /* 0x00180000fa90783b */ /* 0x000e6e0000004200 */
[C---:B--2---:R-:W-:Y:S08]  /*df70*/  HMMA.16816.F32.BF16 R116, R136.reuse, R148, R116 ;  /* 0x000000948874723c */ /* 0x044ff00000041874 */
[C---:B------:R-:W-:Y:S08]  /*df80*/  HMMA.16816.F32.BF16 R120, R136.reuse, R150, R120 ;  /* 0x000000968878723c */ /* 0x040ff00000041878 */
[C---:B----4-:R-:W-:Y:S08]  /*df90*/  HMMA.16816.F32.BF16 R124, R136.reuse, R140, R124 ;  /* 0x0000008c887c723c */ /* 0x050ff0000004187c */
[----:B------:R-:W-:Y:S01]  /*dfa0*/  HMMA.16816.F32.BF16 R128, R136, R142, R128 ;  /* 0x0000008e8880723c */ /* 0x000fe20000041880 */
[----:B------:R-:W2:Y:S07]  /*dfb0*/  LDSM.16.MT88.4 R136, [R185+0x1800] ;  /* 0x00180000b988783b */ /* 0x000eae0000004200 */
[C---:B------:R-:W-:Y:S01]  /*dfc0*/  HMMA.16816.F32.BF16 R164, R176.reuse, R160, R4 ;  /* 0x000000a0b0a4723c */ /* 0x040fe20000041804 */
[----:B------:R-:W4:Y:S07]  /*dfd0*/  LDSM.16.MT88.4 R4, [R249+0x3800] ;  /* 0x00380000f904783b */ /* 0x000f2e0000004200 */
[C---:B------:R-:W-:Y:S01]  /*dfe0*/  HMMA.16816.F32.BF16 R160, R176.reuse, R162, R8 ;  /* 0x000000a2b0a0723c */ /* 0x040fe20000041808 */
[----:B------:R-:W4:Y:S07]  /*dff0*/  LDSM.16.MT88.4 R8, [R251+0x3800] ;  /* 0x00380000fb08783b */ /* 0x000f2e0000004200 */
[C---:B------:R-:W-:Y:S01]  /*e000*/  HMMA.16816.F32.BF16 R156, R176.reuse, R152, R12 ;  /* 0x00000098b09c723c */ /* 0x040fe2000004180c */
[----:B------:R-:W3:Y:S07]  /*e010*/  LDSM.16.MT88.4 R12, [R250+0x3800] ;  /* 0x00380000fa0c783b */ /* 0x000eee0000004200 */
[C---:B------:R-:W-:Y:S01]  /*e020*/  HMMA.16816.F32.BF16 R152, R176.reuse, R154, R16 ;  /* 0x0000009ab098723c */ /* 0x040fe20000041810 */
[----:B------:R-:W3:Y:S07]  /*e030*/  LDSM.16.MT88.4 R16, [R185+0x3800] ;  /* 0x00380000b910783b */ /* 0x000eee0000004200 */
[C---:B-1----:R-:W-:Y:S08]  /*e040*/  HMMA.16816.F32.BF16 R148, R176.reuse, R144, R20 ;  /* 0x00000090b094723c */ /* 0x042ff00000041814 */
[C---:B------:R-:W-:Y:S08]  /*e050*/  HMMA.16816.F32.BF16 R144, R176.reuse, R146, R24 ;  /* 0x00000092b090723c */ /* 0x040ff00000041818 */
[C---:B--2---:R-:W-:Y:S08]  /*e060*/  HMMA.16816.F32.BF16 R140, R176.reuse, R136, R28 ;  /* 0x00000088b08c723c */ /* 0x044ff0000004181c */
[C---:B------:R-:W-:Y:S08]  /*e070*/  HMMA.16816.F32.BF16 R136, R176.reuse, R138, R32 ;  /* 0x0000008ab088723c */ /* 0x040ff00000041820 */
[C---:B----4-:R-:W-:Y:S08]  /*e080*/  HMMA.16816.F32.BF16 R36, R176.reuse, R4, R36 ;  /* 0x00000004b024723c */ /* 0x050ff00000041824 */
[C---:B------:R-:W-:Y:S01]  /*e090*/  HMMA.16816.F32.BF16 R40, R176.reuse, R6, R40 ;  /* 0x00000006b028723c */ /* 0x040fe20000041828 */
[----:B------:R-:W1:Y:S07]  /*e0a0*/  LDSM.16.MT88.4 R4, [R249+0x5800] ;  /* 0x00580000f904783b */ /* 0x000e6e0000004200 */
[C---:B------:R-:W-:Y:S08]  /*e0b0*/  HMMA.16816.F32.BF16 R44, R176.reuse, R8, R44 ;  /* 0x00000008b02c723c */ /* 0x040ff0000004182c */
[C---:B------:R-:W-:Y:S01]  /*e0c0*/  HMMA.16816.F32.BF16 R48, R176.reuse, R10, R48 ;  /* 0x0000000ab030723c */ /* 0x040fe20000041830 */
[----:B------:R-:W2:Y:S03]  /*e0d0*/  LDSM.16.MT88.4 R8, [R251+0x5800] ;  /* 0x00580000fb08783b */ /* 0x000ea60000004200 */
[C---:B---3--:R-:W-:Y:S02]  /*e0e0*/  IADD3 R0, R184.reuse, -0x1, RZ ;  /* 0xffffffffb8007810 */ /* 0x048fe40007ffe0ff */
[----:B------:R-:W-:Y:S02]  /*e0f0*/  ISETP.GT.AND P0, PT, R184, RZ, PT ;  /* 0x000000ffb800720c */ /* 0x000fe40003f04270 */
[C---:B------:R-:W-:Y:S01]  /*e100*/  HMMA.16816.F32.BF16 R52, R176.reuse, R12, R52 ;  /* 0x0000000cb034723c */ /* 0x040fe20000041834 */
[----:B------:R-:W-:Y:S04]  /*e110*/  STL [R1+0x60], R0 ;  /* 0x0000600001007387 */ /* 0x000fe80000100800 */
[----:B------:R-:W-:Y:S03]  /*e120*/  STL [R1+0x74], R2 ;  /* 0x0000740201007387 */ /* 0x000fe60000100800 */
        /* <DEDUP_REMOVED lines=23> */
[C---:B----4-:R-:W-:Y:S07]  /*e2a0*/  HMMA.16816.F32.BF16 R124, R176.reuse, R16, R124 ;  /* 0x00000010b07c723c */ /* 0x050fee000004187c */
[----:B------:R-:W-:Y:S01]  /*e2b0*/  MOV R16, R3 ;  /* 0x0000000300107202 */ /* 0x000fe20000000f00 */
[----:B------:R-:W-:Y:S01]  /*e2c0*/  HMMA.16816.F32.BF16 R128, R176, R18, R128 ;  /* 0x00000012b080723c */ /* 0x000fe20000041880 */
[----:B------:R-:W-:Y:S07]  /*e2d0*/  @!UPT UIADD3 URZ, URZ, URZ, URZ ;  /* 0x0000003f3f3ff290 */ /* 0x000fee000fffe03f */
[----:B------:R-:W-:-:S11]  /*e2e0*/  @P0 BRA `(.L_x_542) ;  /* 0xffffc00000000947 */ /* 0x000fd6000383ffff */
.L_x_535:
[----:B------:R-:W-:Y:S05]  /*e2f0*/  BRA.DIV ~URZ, `(.L_x_543) ;  /* 0x00004ac27f007947 */ /* 0x000fea000b800000 */
[----:B------:R-:W2:Y:S04]  /*e300*/  LDL R0, [R1+0x78] ;  /* 0x0000780001007983 */ /* 0x000ea80000100800 */
[----:B--2---:R1:W2:Y:S02]  /*e310*/  SHFL.BFLY PT, R5, R0, 0x2, 0x1f ;  /* 0x0c401f0000057f89 */ /* 0x0042a400000e0000 */
.L_x_589:
[----:B-1----:R-:W3:Y:S02]  /*e320*/  LDL.LU R0, [R1+0x78] ;  /* 0x0000780001007983 */ /* 0x002ee40000300800 */
[----:B--23--:R-:W-:Y:S01]  /*e330*/  FADD.FTZ R5, R5, R0 ;  /* 0x0000000005057221 */ /* 0x00cfe20000010000 */
[----:B------:R-:W-:Y:S05]  /*e340*/  BRA.DIV ~URZ, `(.L_x_544) ;  /* 0x00004ad27f007947 */ /* 0x000fea000b800000 */
[----:B------:R-:W2:Y:S04]  /*e350*/  LDL.LU R2, [R1+0x74] ;  /* 0x0000740001027983 */ /* 0x000ea80000300800 */
[----:B------:R-:W1:Y:S02]  /*e360*/  SHFL.BFLY PT, R0, R5, 0x1, 0x1f ;  /* 0x0c201f0005007f89 */ /* 0x000e6400000e0000 */
[----:B-1----:R-:W-:-:S02]  /*e370*/  FADD.FTZ R5, R5, R0 ;  /* 0x0000000005057221 */ /* 0x002fc40000010000 */
[----:B--2---:R-:W1:Y:S02]  /*e380*/  SHFL.BFLY PT, R4, R2, 0x2, 0x1f ;  /* 0x0c401f0002047f89 */ /* 0x004e6400000e0000 */
[----:B-1----:R-:W-:-:S05]  /*e390*/  FADD.FTZ R4, R4, R2 ;  /* 0x0000000204047221 */ /* 0x002fca0000010000 */
[----:B------:R1:W2:Y:S02]  /*e3a0*/  SHFL.BFLY PT, R3, R4, 0x1, 0x1f ;  /* 0x0c201f0004037f89 */ /* 0x0002a400000e0000 */
.L_x_590:
[----:B------:R-:W-:Y:S01]  /*e3b0*/  FSETP.NE.FTZ.AND P1, PT, R5, RZ, PT ;  /* 0x000000ff0500720b */ /* 0x000fe20003f35000 */
[----:B--2---:R-:W-:Y:S01]  /*e3c0*/  FADD.FTZ R3, R3, R4 ;  /* 0x0000000403037221 */ /* 0x004fe20000010000 */
[----:B------:R-:W-:Y:S02]  /*e3d0*/  MOV R2, RZ ;  /* 0x000000ff00027202 */ /* 0x000fe40000000f00 */
[----:B------:R-:W-:Y:S02]  /*e3e0*/  MOV R0, RZ ;  /* 0x000000ff00007202 */ /* 0x000fe40000000f00 */
[----:B------:R-:W-:Y:S02]  /*e3f0*/  FSETP.NE.FTZ.AND P0, PT, R3, RZ, PT ;  /* 0x000000ff0300720b */ /* 0x000fe40003f15000 */
[----:B------:R-:W-:-:S05]  /*e400*/  MOV R173, 0xff800000 ;  /* 0xff80000000ad7802 */ /* 0x000fca0000000f00 */
[----:B------:R-:W2:Y:S01]  /*e410*/  @P1 MUFU.RCP R2, R5 ;  /* 0x0000000500021308 */ /* 0x000ea20000001000 */
[----:B-1----:R-:W-:-:S05]  /*e420*/  @P1 MOV R4, 0x3f317218 ;  /* 0x3f31721800041802 */ /* 0x002fca0000000f00 */
[----:B------:R-:W-:Y:S02]  /*e430*/  @P1 FMUL.FTZ R4, R4, c[0x0][0x2d0] ;  /* 0x0000b40004041a20 */ /* 0x000fe40000410000 */
[----:B------:R-:W1:Y:S01]  /*e440*/  @P1 MUFU.LG2 R5, R5 ;  /* 0x0000000500051308 */ /* 0x000e620000000c00 */
[----:B--2---:R-:W-:-:S07]  /*e450*/  FMUL.FTZ R133, R2, R36 ;  /* 0x0000002402857220 */ /* 0x004fce0000410000 */
[----:B------:R-:W2:Y:S01]  /*e460*/  @P0 MUFU.RCP R0, R3 ;  /* 0x0000000300000308 */ /* 0x000ea20000001000 */
        /* <DEDUP_REMOVED lines=30> */
[C---:B------:R-:W-:Y:S01]  /*e650*/  FMUL.FTZ R34, R2.reuse, R65 ;  /* 0x0000004102227220 */ /* 0x040fe20000410000 */
[----:B------:R-:W-:Y:S01]  /*e660*/  MOV R65, 0xff800000 ;  /* 0xff80000000417802 */ /* 0x000fe20000000f00 */
        /* <DEDUP_REMOVED lines=32> */
[----:B------:R3:W4:Y:S01]  /*e870*/  @P0 MUFU.LG2 R2, R3 ;  /* 0x0000000300020308 */ /* 0x0007220000000c00 */
[----:B-1----:R-:W-:Y:S02]  /*e880*/  @P1 FMUL.FTZ R5, R5, 0.69314718246459960938 ;  /* 0x3f31721805051820 */ /* 0x002fe40000410000 */
[----:B--2---:R-:W-:Y:S01]  /*e890*/  FMUL.FTZ R6, R0, R46 ;  /* 0x0000002e00067220 */ /* 0x004fe20000410000 */
[----:B------:R-:W-:Y:S01]  /*e8a0*/  MOV R46, 0x1 ;  /* 0x00000001002e7802 */ /* 0x000fe20000000f00 */
[----:B------:R-:W-:-:S02]  /*e8b0*/  @P1 FFMA.FTZ R173, R4, R132, R5 ;  /* 0x0000008404ad1223 */ /* 0x000fc40000010005 */
[C---:B------:R-:W-:Y:S02]  /*e8c0*/  FMUL.FTZ R45, R0.reuse, R43 ;  /* 0x0000002b002d7220 */ /* 0x040fe40000410000 */
[C---:B------:R-:W-:Y:S02]  /*e8d0*/  FMUL.FTZ R166, R0.reuse, R166 ;  /* 0x000000a600a67220 */ /* 0x040fe40000410000 */
[C---:B------:R-:W-:Y:S02]  /*e8e0*/  FMUL.FTZ R167, R0.reuse, R167 ;  /* 0x000000a700a77220 */ /* 0x040fe40000410000 */
[C---:B------:R-:W-:Y:S02]  /*e8f0*/  FMUL.FTZ R162, R0.reuse, R162 ;  /* 0x000000a200a27220 */ /* 0x040fe40000410000 */
[----:B------:R-:W-:Y:S01]  /*e900*/  FMUL.FTZ R61, R0, R163 ;  /* 0x000000a3003d7220 */ /* 0x000fe20000410000 */
[----:B---3--:R-:W-:Y:S01]  /*e910*/  @P0 MOV R3, 0x3f317218 ;  /* 0x3f31721800030802 */ /* 0x008fe20000000f00 */
[----:B----4-:R-:W-:-:S02]  /*e920*/  @P0 FMUL.FTZ R2, R2, 0.69314718246459960938 ;  /* 0x3f31721802020820 */ /* 0x010fc40000410000 */
[C---:B------:R-:W-:Y:S02]  /*e930*/  FMUL.FTZ R158, R0.reuse, R158 ;  /* 0x0000009e009e7220 */ /* 0x040fe40000410000 */
[----:B------:R-:W-:Y:S02]  /*e940*/  @P0 FMUL.FTZ R3, R3, c[0x0][0x2d0] ;  /* 0x0000b40003030a20 */ /* 0x000fe40000410000 */
        /* <DEDUP_REMOVED lines=56> */
[----:B------:R-:W-:Y:S01]  /*ecd0*/  FMUL.FTZ R131, R0, R131 ;  /* 0x0000008300837220 */ /* 0x000fe20000410000 */
[----:B------:R-:W-:Y:S01]  /*ece0*/  PRMT R0, R46, 0x7610, R0 ;  /* 0x000076102e007816 */ /* 0x000fe20000000000 */
[----:B------:R-:W-:-:S02]  /*ecf0*/  @P0 FFMA.FTZ R65, R3, R16, R2 ;  /* 0x0000001003410223 */ /* 0x000fc40000010002 */
.L_x_516:
[----:B------:R2:W5:Y:S01]  /*ed00*/  LDL R48, [R1+0xc4] ;  /* 0x0000c40001307983 */ /* 0x0005620000100800 */
[----:B------:R-:W-:Y:S03]  /*ed10*/  BSSY B0, `(.L_x_545) ;  /* 0x0000012000007945 */ /* 0x000fe60003800000 */
[----:B------:R-:W3:Y:S02]  /*ed20*/  S2R R69, SR_TID.X ;  /* 0x0000000000457919 */ /* 0x000ee40000002100 */
[----:B---3--:R-:W-:-:S13]  /*ed30*/  LOP3.LUT P0, RZ, R69, 0xff, RZ, 0xc0, !PT ;  /* 0x000000ff45ff7812 */ /* 0x008fda000780c0ff */
[----:B------:R-:W-:Y:S05]  /*ed40*/  @P0 BRA `(.L_x_546) ;  /* 0x000000e000000947 */ /* 0x000fea0003800000 */
[----:B-12---:R-:W1:Y:S01]  /*ed50*/  S2R R16, SR_LANEID ;  /* 0x0000000000107919 */ /* 0x006e620000000000 */
[----:B------:R-:W-:Y:S01]  /*ed60*/  VOTEU.ANY UR4, UPT, PT ;  /* 0x0000000000047886 */ /* 0x000fe200038e0100 */
[----:B------:R-:W-:Y:S01]  /*ed70*/  IMAD.MOV.U32 R46, RZ, RZ, c[0x0][0x580] ;  /* 0x00016000ff2e7624 */ /* 0x000fe200078e00ff */
[----:B------:R-:W1:Y:S01]  /*ed80*/  FLO.U32 R3, UR4 ;  /* 0x0000000400037d00 */ /* 0x000e6200080e0000 */
[----:B------:R-:W-:-:S07]  /*ed90*/  IMAD.MOV.U32 R47, RZ, RZ, c[0x0][0x584] ;  /* 0x00016100ff2f7624 */ /* 0x000fce00078e00ff */
[----:B------:R-:W2:Y:S01]  /*eda0*/  POPC R2, UR4 ;  /* 0x0000000400027d09 */ /* 0x000ea20008000000 */
[----:B-1----:R-:W-:-:S13]  /*edb0*/  ISETP.EQ.U32.AND P0, PT, R3, R16, PT ;  /* 0x000000100300720c */ /* 0x002fda0003f02070 */
[----:B--2---:R-:W2:Y:S04]  /*edc0*/  @P0 ATOMG.E.ADD.STRONG.GPU PT, R2, [R46.64], R2 ;  /* 0x000000022e0209a8 */ /* 0x004ea800081ee1c6 */
[----:B------:R-:W1:Y:S04]  /*edd0*/  S2R R16, SR_LTMASK ;  /* 0x0000000000107919 */ /* 0x000e680000003900 */
[----:B--2---:R1:W2:Y:S02]  /*ede0*/  SHFL.IDX PT, R3, R2, R3, 0x1f ;  /* 0x00001f0302037589 */ /* 0x0042a400000e0000 */
[----:B-1----:R-:W-:-:S06]  /*edf0*/  LOP3.LUT R2, R16, UR4, RZ, 0xc0, !PT ;  /* 0x0000000410027c12 */ /* 0x002fcc000f8ec0ff */
[----:B------:R-:W2:Y:S02]  /*ee00*/  POPC R2, R2 ;  /* 0x0000000200027309 */ /* 0x000ea40000000000 */
[----:B--2--5:R-:W-:-:S05]  /*ee10*/  IADD3 R48, R3, c[0x0][0xc], R2 ;  /* 0x0000030003307a10 */ /* 0x024fca0007ffe002 */
[----:B------:R1:W-:Y:S02]  /*ee20*/  STL [R1+0xc4], R48 ;  /* 0x0000c43001007387 */ /* 0x0003e40000100800 */
.L_x_546:
[----:B--2---:R-:W-:Y:S05]  /*ee30*/  BSYNC B0 ;  /* 0x0000000000007941 */ /* 0x004fea0003800000 */
.L_x_545:
[----:B------:R-:W-:Y:S01]  /*ee40*/  PRMT R0, R0, 0x9910, RZ ;  /* 0x0000991000007816 */ /* 0x000fe200000000ff */
[----:B------:R-:W-:Y:S01]  /*ee50*/  BSSY B1, `(.L_x_547) ;  /* 0x000022f000017945 */ /* 0x000fe20003800000 */
[----:B-----5:R-:W-:Y:S02]  /*ee60*/  IMAD.MOV.U32 R81, RZ, RZ, R48 ;  /* 0x000000ffff517224 */ /* 0x020fe400078e0030 */
[----:B------:R-:W-:-:S13]  /*ee70*/  ISETP.NE.AND P0, PT, R0, RZ, PT ;  /* 0x000000ff0000720c */ /* 0x000fda0003f05270 */
[----:B------:R-:W-:Y:S05]  /*ee80*/  @!P0 BRA `(.L_x_548) ;  /* 0x000015c000008947 */ /* 0x000fea0003800000 */
[----:B------:R-:W2:Y:S04]  /*ee90*/  LDL R87, [R1+0xc8] ;  /* 0x0000c80001577983 */ /* 0x000ea80000100800 */
[----:B------:R-:W3:Y:S04]  /*eea0*/  LDL R83, [R1+0xcc] ;  /* 0x0000cc0001537983 */ /* 0x000ee80000100800 */
[----:B------:R-:W4:Y:S04]  /*eeb0*/  LDL R79, [R1+0xd4] ;  /* 0x0000d400014f7983 */ /* 0x000f280000100800 */
[----:B------:R-:W5:Y:S04]  /*eec0*/  LDL R77, [R1+0xd0] ;  /* 0x0000d000014d7983 */ /* 0x000f680000100800 */
[----:B------:R-:W4:Y:S04]  /*eed0*/  LDL R75, [R1+0xe4] ;  /* 0x0000e400014b7983 */ /* 0x000f280000100800 */
[----:B------:R-:W5:Y:S04]  /*eee0*/  LDL R73, [R1+0xdc] ;  /* 0x0000dc0001497983 */ /* 0x000f680000100800 */
[----:B------:R-:W5:Y:S04]  /*eef0*/  LDL R71, [R1+0xe0] ;  /* 0x0000e00001477983 */ /* 0x000f680000100800 */
[----:B------:R-:W5:Y:S01]  /*ef00*/  LDL R67, [R1+0xd8] ;  /* 0x0000d80001437983 */ /* 0x000f620000100800 */
[----:B------:R-:W-:Y:S01]  /*ef10*/  WARPSYNC 0xffffffff ;  /* 0xffffffff00007948 */ /* 0x000fe20003800000 */
[----:B------:R-:W-:-:S02]  /*ef20*/  F2FP.BF16.PACK_AB R64, R165, R164 ;  /* 0x000000a4a540723e */ /* 0x000fc400000010ff */
[----:B------:R-:W-:Y:S01]  /*ef30*/  BAR.SYNC.DEFER_BLOCKING 0x1, 0x100 ;  /* 0x0044000000007b1d */ /* 0x000fe20000010000 */
[----:B------:R-:W-:Y:S02]  /*ef40*/  F2FP.BF16.PACK_AB R63, R167, R166 ;  /* 0x000000a6a73f723e */ /* 0x000fe400000010ff */
[----:B------:R-:W-:Y:S02]  /*ef50*/  F2FP.BF16.PACK_AB R62, R161, R160 ;  /* 0x000000a0a13e723e */ /* 0x000fe400000010ff */
[----:B------:R-:W-:Y:S02]  /*ef60*/  F2FP.BF16.PACK_AB R61, R61, R162 ;  /* 0x000000a23d3d723e */ /* 0x000fe400000010ff */
[----:B------:R-:W-:Y:S02]  /*ef70*/  F2FP.BF16.PACK_AB R60, R157, R156 ;  /* 0x0000009c9d3c723e */ /* 0x000fe400000010ff */
[----:B------:R-:W-:Y:S02]  /*ef80*/  F2FP.BF16.PACK_AB R59, R159, R158 ;  /* 0x0000009e9f3b723e */ /* 0x000fe400000010ff */
[----:B------:R-:W-:-:S02]  /*ef90*/  F2FP.BF16.PACK_AB R58, R153, R152 ;  /* 0x00000098993a723e */ /* 0x000fc400000010ff */
[----:B------:R-:W-:Y:S02]  /*efa0*/  F2FP.BF16.PACK_AB R57, R57, R154 ;  /* 0x0000009a3939723e */ /* 0x000fe400000010ff */
[----:B------:R-:W-:Y:S02]  /*efb0*/  F2FP.BF16.PACK_AB R56, R149, R148 ;  /* 0x000000949538723e */ /* 0x000fe400000010ff */
[----:B------:R-:W-:Y:S02]  /*efc0*/  F2FP.BF16.PACK_AB R55, R151, R150 ;  /* 0x000000969737723e */ /* 0x000fe400000010ff */
[----:B------:R-:W-:Y:S02]  /*efd0*/  F2FP.BF16.PACK_AB R54, R145, R144 ;  /* 0x000000909136723e */ /* 0x000fe400000010ff */
[----:B------:R-:W-:Y:S02]  /*efe0*/  F2FP.BF16.PACK_AB R53, R53, R146 ;  /* 0x000000923535723e */ /* 0x000fe400000010ff */
[----:B------:R-:W-:-:S02]  /*eff0*/  F2FP.BF16.PACK_AB R52, R141, R140 ;  /* 0x0000008c8d34723e */ /* 0x000fc400000010ff */
[----:B------:R-:W-:Y:S02]  /*f000*/  F2FP.BF16.PACK_AB R51, R143, R142 ;  /* 0x0000008e8f33723e */ /* 0x000fe400000010ff */
[----:B-1----:R-:W-:Y:S02]  /*f010*/  F2FP.BF16.PACK_AB R50, R137, R136 ;  /* 0x000000888932723e */ /* 0x002fe400000010ff */
        /* <DEDUP_REMOVED lines=48> */
[----:B------:R-:W-:Y:S01]  /*f320*/  F2FP.BF16.PACK_AB R0, R131, R130 ;  /* 0x000000828300723e */ /* 0x000fe200000010ff */
[----:B--2---:R1:W-:Y:S04]  /*f330*/  STS [R87], R64 ;  /* 0x0000004057007388 */ /* 0x0043e80000000800 */
[----:B------:R1:W-:Y:S04]  /*f340*/  STS [R87+0x400], R63 ;  /* 0x0004003f57007388 */ /* 0x0003e80000000800 */
[----:B---3--:R1:W-:Y:S04]  /*f350*/  STS [R83], R62 ;  /* 0x0000003e53007388 */ /* 0x0083e80000000800 */
[----:B------:R1:W-:Y:S04]  /*f360*/  STS [R83+0x400], R61 ;  /* 0x0004003d53007388 */ /* 0x0003e80000000800 */
[----:B----4-:R1:W-:Y:S04]  /*f370*/  STS [R79], R60 ;  /* 0x0000003c4f007388 */ /* 0x0103e80000000800 */
[----:B------:R1:W-:Y:S04]  /*f380*/  STS [R79+0x400], R59 ;  /* 0x0004003b4f007388 */ /* 0x0003e80000000800 */
[----:B-----5:R1:W-:Y:S04]  /*f390*/  STS [R77], R58 ;  /* 0x0000003a4d007388 */ /* 0x0203e80000000800 */
[----:B------:R1:W-:Y:S04]  /*f3a0*/  STS [R77+0x400], R57 ;  /* 0x000400394d007388 */ /* 0x0003e80000000800 */
[----:B------:R1:W-:Y:S04]  /*f3b0*/  STS [R75], R56 ;  /* 0x000000384b007388 */ /* 0x0003e80000000800 */
[----:B------:R1:W-:Y:S04]  /*f3c0*/  STS [R75+0x400], R55 ;  /* 0x000400374b007388 */ /* 0x0003e80000000800 */
[----:B------:R1:W-:Y:S04]  /*f3d0*/  STS [R73], R54 ;  /* 0x0000003649007388 */ /* 0x0003e80000000800 */
[----:B------:R1:W-:Y:S04]  /*f3e0*/  STS [R73+0x400], R53 ;  /* 0x0004003549007388 */ /* 0x0003e80000000800 */
[----:B------:R1:W-:Y:S04]  /*f3f0*/  STS [R71], R52 ;  /* 0x0000003447007388 */ /* 0x0003e80000000800 */
[----:B------:R1:W-:Y:S04]  /*f400*/  STS [R71+0x400], R51 ;  /* 0x0004003347007388 */ /* 0x0003e80000000800 */
[----:B------:R1:W-:Y:S04]  /*f410*/  STS [R67], R50 ;  /* 0x0000003243007388 */ /* 0x0003e80000000800 */
        /* <DEDUP_REMOVED lines=49> */
[----:B------:R-:W-:Y:S06]  /*f730*/  BAR.SYNC.DEFER_BLOCKING 0x1, 0x100 ;  /* 0x0044000000007b1d */ /* 0x000fec0000010000 */
[----:B------:R-:W-:Y:S05]  /*f740*/  BRA.CONV ~URZ, `(.L_x_549) ;  /* 0x000000837f007947 */ /* 0x000fea000b800000 */
[----:B------:R2:W-:Y:S01]  /*f750*/  STL [R1+0x64], RZ ;  /* 0x000064ff01007387 */ /* 0x0005e20000100800 */
[----:B-1----:R-:W-:Y:S01]  /*f760*/  SHF.R.S32.HI R67, RZ, 0x1f, R69 ;  /* 0x0000001fff437819 */ /* 0x002fe20000011445 */
[----:B------:R-:W-:Y:S01]  /*f770*/  IMAD.MOV.U32 R3, RZ, RZ, 0x1f ;  /* 0x0000001fff037424 */ /* 0x000fe200078e00ff */
[----:B------:R-:W-:-:S02]  /*f780*/  MOV R2, 0xf7d0 ;  /* 0x0000f7d000027802 */ /* 0x000fc40000000f00 */
[----:B------:R-:W-:-:S04]  /*f790*/  LEA.HI R67, R67, R69, RZ, 0x7 ;  /* 0x0000004543437211 */ /* 0x000fc800078f38ff */
[----:B------:R-:W-:-:S05]  /*f7a0*/  SHF.R.S32.HI R67, RZ, 0x7, R67 ;  /* 0x00000007ff437819 */ /* 0x000fca0000011443 */
[----:B------:R-:W-:Y:S02]  /*f7b0*/  IMAD.MOV.U32 R7, RZ, RZ, R67 ;  /* 0x000000ffff077224 */ /* 0x000fe400078e0043 */
[----:B--2---:R-:W-:Y:S05]  /*f7c0*/  CALL.REL.NOINC `($__internal_3_$__cuda_sm70_shflsync_idx_p) ;  /* 0x00003c0000007944 */ /* 0x004fea0003c00000 */
.L_x_549:
[----:B-1----:R-:W2:Y:S04]  /*f7d0*/  LDL R2, [R1+0xbc] ;  /* 0x0000bc0001027983 */ /* 0x002ea80000100800 */
[----:B------:R-:W3:Y:S04]  /*f7e0*/  LDL R14, [R1+0x7c] ;  /* 0x00007c00010e7983 */ /* 0x000ee80000100800 */
[----:B------:R-:W4:Y:S04]  /*f7f0*/  LDL.LU R10, [R1+0xb8] ;  /* 0x0000b800010a7983 */ /* 0x000f280000300800 */
[----:B------:R-:W2:Y:S04]  /*f800*/  LDL.LU R12, [R1+0xb4] ;  /* 0x0000b400010c7983 */ /* 0x000ea80000300800 */
[----:B------:R-:W2:Y:S01]  /*f810*/  LDL.LU R17, [R1+0xb0] ;  /* 0x0000b00001117983 */ /* 0x000ea20000300800 */
[----:B-----5:R-:W-:-:S03]  /*f820*/  IMAD.MOV.U32 R0, RZ, RZ, 0x1 ;  /* 0x00000001ff007424 */ /* 0x020fc600078e00ff */
[----:B------:R-:W3:Y:S02]  /*f830*/  LDL R13, [R1+0xfc] ;  /* 0x0000fc00010d7983 */ /* 0x000ee40000100800 */
[----:B------:R-:W-:Y:S02]  /*f840*/  ISETP.NE.AND P0, PT, R0, c[0x0][0x4e8], PT ;  /* 0x00013a0000007a0c */ /* 0x000fe40003f05270 */
[----:B------:R-:W3:Y:S04]  /*f850*/  LDL R16, [R1+0x4c] ;  /* 0x00004c0001107983 */ /* 0x000ee80000100800 */
[----:B------:R-:W1:Y:S04]  /*f860*/  S2R R15, SR_TID.X ;  /* 0x00000000000f7919 */ /* 0x000e680000002100 */
[----:B------:R1:W5:Y:S04]  /*f870*/  LDL R87, [R1+0xf4] ;  /* 0x0000f40001577983 */ /* 0x0003680000100800 */
[----:B------:R1:W5:Y:S04]  /*f880*/  LDL R86, [R1+0x54] ;  /* 0x0000540001567983 */ /* 0x0003680000100800 */
[----:B------:R1:W5:Y:S04]  /*f890*/  LDL R85, [R1+0xf0] ;  /* 0x0000f00001557983 */ /* 0x0003680000100800 */
[----:B------:R1:W5:Y:S04]  /*f8a0*/  LDL R84, [R1+0x6c] ;  /* 0x00006c0001547983 */ /* 0x0003680000100800 */
[----:B------:R1:W5:Y:S04]  /*f8b0*/  LDL R83, [R1+0xec] ;  /* 0x0000ec0001537983 */ /* 0x0003680000100800 */
[----:B------:R1:W5:Y:S04]  /*f8c0*/  LDL R82, [R1+0x68] ;  /* 0x0000680001527983 */ /* 0x0003680000100800 */
[----:B------:R1:W5:Y:S01]  /*f8d0*/  LDL R80, [R1+0xe8] ;  /* 0x0000e80001507983 */ /* 0x0003620000100800 */
[----:B----4-:R-:W-:-:S05]  /*f8e0*/  SHF.R.S32.HI R5, RZ, 0x1f, R10 ;  /* 0x0000001fff057819 */ /* 0x010fca000001140a */
[----:B------:R-:W-:Y:S01]  /*f8f0*/  IMAD R6, R5, c[0x0][0x490], RZ ;  /* 0x0001240005067a24 */ /* 0x000fe200078e02ff */
[----:B--2---:R-:W-:Y:S01]  /*f900*/  IADD3 R4, R2, R17, RZ ;  /* 0x0000001102047210 */ /* 0x004fe20007ffe0ff */
[----:B------:R-:W-:-:S04]  /*f910*/  IMAD.WIDE.U32 R2, R10, c[0x0][0x490], RZ ;  /* 0x000124000a027a25 */ /* 0x000fc800078e00ff */
[----:B------:R-:W-:-:S04]  /*f920*/  @P0 IMAD.HI.U32 R7, R4, c[0x0][0x4ec], RZ ;  /* 0x00013b0004070a27 */ /* 0x000fc800078e00ff */
[----:B------:R-:W-:Y:S01]  /*f930*/  IMAD R6, R10, c[0x0][0x494], R6 ;  /* 0x000125000a067a24 */ /* 0x000fe200078e0206 */
[----:B------:R-:W-:Y:S01]  /*f940*/  SHF.R.S32.HI R11, RZ, 0x1f, R12 ;  /* 0x0000001fff0b7819 */ /* 0x000fe2000001140c */
[----:B------:R-:W-:Y:S01]  /*f950*/  IMAD.MOV.U32 R0, RZ, RZ, R4 ;  /* 0x000000ffff007224 */ /* 0x000fe200078e0004 */
[----:B------:R-:W-:Y:S02]  /*f960*/  @P0 SHF.R.U32.HI R0, RZ, c[0x0][0x4f0], R7 ;  /* 0x00013c00ff000a19 */ /* 0x000fe40000011607 */
[----:B------:R-:W-:Y:S01]  /*f970*/  IADD3 R3, R3, R6, RZ ;  /* 0x0000000603037210 */ /* 0x000fe20007ffe0ff */
[----:B------:R-:W-:Y:S02]  /*f980*/  IMAD R9, R11, c[0x0][0x498], RZ ;  /* 0x000126000b097a24 */ /* 0x000fe400078e02ff */
[----:B------:R-:W-:Y:S02]  /*f990*/  IMAD.MOV R8, RZ, RZ, -R0 ;  /* 0x000000ffff087224 */ /* 0x000fe400078e0a00 */
[----:B------:R-:W-:-:S04]  /*f9a0*/  IMAD.WIDE.U32 R6, R12, c[0x0][0x498], R2 ;  /* 0x000126000c067a25 */ /* 0x000fc800078e0002 */
[----:B------:R-:W-:Y:S01]  /*f9b0*/  IMAD R2, R8, c[0x0][0x4e8], R4 ;  /* 0x00013a0008027a24 */ /* 0x000fe200078e0204 */
[----:B------:R-:W-:Y:S01]  /*f9c0*/  SHF.R.S32.HI R8, RZ, 0x1f, R0 ;  /* 0x0000001fff087819 */ /* 0x000fe20000011400 */
[----:B------:R-:W-:Y:S01]  /*f9d0*/  IMAD R3, R12, c[0x0][0x49c], R9 ;  /* 0x000127000c037a24 */ /* 0x000fe200078e0209 */
[----:B------:R-:W-:Y:S01]  /*f9e0*/  IADD3 R4, P1, R0, R6, RZ ;  /* 0x0000000600047210 */ /* 0x000fe20007f3e0ff */
[----:B------:R-:W-:-:S03]  /*f9f0*/  IMAD R0, R5, c[0x0][0x3e8], RZ ;  /* 0x0000fa0005007a24 */ /* 0x000fc600078e02ff */
[----:B------:R-:W-:Y:S02]  /*fa00*/  IADD3.X R5, R8, R7, R3, P1, !PT ;  /* 0x0000000708057210 */ /* 0x000fe40000ffe403 */
[----:B---3--:R-:W-:Y:S02]  /*fa10*/  IADD3 R8, R14, R17, RZ ;  /* 0x000000110e087210 */ /* 0x008fe40007ffe0ff */
[----:B-1----:R-:W-:-:S04]  /*fa20*/  SHF.R.S32.HI R14, RZ, 0x1f, R15 ;  /* 0x0000001fff0e7819 */ /* 0x002fc8000001140f */
[----:B------:R-:W-:-:S04]  /*fa30*/  LEA.HI R14, R14, R15, RZ, 0x5 ;  /* 0x0000000f0e0e7211 */ /* 0x000fc800078f28ff */
[----:B------:R-:W-:-:S04]  /*fa40*/  LOP3.LUT R14, R14, 0xffffffe0, RZ, 0xc0, !PT ;  /* 0xffffffe00e0e7812 */ /* 0x000fc800078ec0ff */
[----:B------:R-:W-:Y:S02]  /*fa50*/  IADD3 R14, -R14, R15, RZ ;  /* 0x0000000f0e0e7210 */ /* 0x000fe40007ffe1ff */
[----:B------:R1:W5:Y:S01]  /*fa60*/  LDL R15, [R1+0x70] ;  /* 0x00007000010f7983 */ /* 0x0003620000100800 */
[----:B------:R-:W-:Y:S01]  /*fa70*/  SHF.R.S32.HI R6, RZ, 0x1f, R2 ;  /* 0x0000001fff067819 */ /* 0x000fe20000011402 */
[----:B------:R-:W-:-:S04]  /*fa80*/  IMAD R9, R10, c[0x0][0x3ec], R0 ;  /* 0x0000fb000a097a24 */ /* 0x000fc800078e0200 */
[----:B------:R-:W-:Y:S02]  /*fa90*/  IMAD R3, R6, c[0x0][0x488], RZ ;  /* 0x0001220006037a24 */ /* 0x000fe400078e02ff */
[----:B------:R-:W-:-:S04]  /*faa0*/  IMAD.WIDE.U32 R6, R10, c[0x0][0x3e8], RZ ;  /* 0x0000fa000a067a25 */ /* 0x000fc800078e00ff */
[C---:B------:R-:W-:Y:S02]  /*fab0*/  IMAD R10, R2.reuse, c[0x0][0x48c], R3 ;  /* 0x00012300020a7a24 */ /* 0x040fe400078e0203 */
[----:B------:R-:W-:-:S04]  /*fac0*/  IMAD.WIDE.U32 R4, R2, c[0x0][0x488], R4 ;  /* 0x0001220002047a25 */ /* 0x000fc800078e0004 */
[----:B------:R-:W-:Y:S01]  /*fad0*/  @P0 IMAD.HI.U32 R2, R8, c[0x0][0x4ec], RZ ;  /* 0x00013b0008020a27 */ /* 0x000fe200078e00ff */
[----:B------:R-:W-:-:S03]  /*fae0*/  IADD3 R3, R7, R9, RZ ;  /* 0x0000000907037210 */ /* 0x000fc60007ffe0ff */
[----:B------:R-:W-:Y:S01]  /*faf0*/  IMAD.MOV.U32 R0, RZ, RZ, R8 ;  /* 0x000000ffff007224 */ /* 0x000fe200078e0008 */
[----:B------:R-:W-:Y:S01]  /*fb00*/  @P0 SHF.R.U32.HI R0, RZ, c[0x0][0x4f0], R2 ;  /* 0x00013c00ff000a19 */ /* 0x000fe20000011602 */
[----:B------:R-:W-:Y:S01]  /*fb10*/  IMAD.IADD R5, R5, 0x1, R10 ;  /* 0x0000000105057824 */ /* 0x000fe200078e020a */
[C---:B------:R-:W-:Y:S02]  /*fb20*/  LEA R9, P0, R4.reuse, c[0x0][0x450], 0x2 ;  /* 0x0001140004097a11 */ /* 0x040fe400078010ff */
[----:B------:R-:W-:Y:S01]  /*fb30*/  MOV R2, R6 ;  /* 0x0000000600027202 */ /* 0x000fe20000000f00 */
[----:B------:R-:W-:Y:S01]  /*fb40*/  IMAD R6, R11, c[0x0][0x3f0], RZ ;  /* 0x0000fc000b067a24 */ /* 0x000fe200078e02ff */
[----:B------:R-:W-:-:S03]  /*fb50*/  LEA.HI.X R5, R4, c[0x0][0x454], R5, 0x2, P0 ;  /* 0x0001150004057a11 */ /* 0x000fc600000f1405 */
[----:B------:R-:W-:Y:S01]  /*fb60*/  IMAD R10, R12, c[0x0][0x3f4], R6 ;  /* 0x0000fd000c0a7a24 */ /* 0x000fe200078e0206 */
[----:B------:R-:W-:Y:S01]  /*fb70*/  SHFL.IDX PT, R4, R9, 0x1, 0x1c1f ;  /* 0x003c1f0009047f89 */ /* 0x000fe200000e0000 */
[----:B------:R-:W-:-:S03]  /*fb80*/  ULDC UR5, c[0x0][0x4e8] ;  /* 0x00013a0000057ab9 */ /* 0x000fc60000000800 */
[----:B------:R2:W-:Y:S01]  /*fb90*/  SHFL.IDX PT, R6, R9, RZ, 0x1c1f ;  /* 0x001c1fff09067589 */ /* 0x0005e200000e0000 */
[----:B------:R-:W-:-:S03]  /*fba0*/  ULDC UR4, c[0x0][0x388] ;  /* 0x0000e20000047ab9 */ /* 0x000fc60000000800 */
[----:B------:R-:W3:Y:S01]  /*fbb0*/  SHFL.IDX PT, R7, R5, RZ, 0x1c1f ;  /* 0x001c1fff05077589 */ /* 0x000ee200000e0000 */
[----:B------:R-:W-:-:S03]  /*fbc0*/  IMAD.MOV R11, RZ, RZ, -R0 ;  /* 0x000000ffff0b7224 */ /* 0x000fc600078e0a00 */
[----:B------:R-:W4:Y:S01]  /*fbd0*/  SHFL.IDX PT, R5, R5, 0x1, 0x1c1f ;  /* 0x003c1f0005057f89 */ /* 0x000f2200000e0000 */
[----:B------:R-:W-:Y:S01]  /*fbe0*/  UIMAD UR4, UR5, UR4, URZ ;  /* 0x00000004050472a4 */ /* 0x000fe2000f8e023f */
[----:B------:R-:W-:Y:S02]  /*fbf0*/  LOP3.LUT P0, RZ, R14, 0x3, RZ, 0xc0, !PT ;  /* 0x000000030eff7812 */ /* 0x000fe4000780c0ff */
[----:B------:R-:W1:Y:S01]  /*fc00*/  S2R R18, SR_TID.X ;  /* 0x0000000000127919 */ /* 0x000e620000002100 */
[----:B------:R-:W-:Y:S01]  /*fc10*/  IMAD R8, R11, c[0x0][0x4e8], R8 ;  /* 0x00013a000b087a24 */ /* 0x000fe200078e0208 */
[----:B--2---:R-:W-:-:S04]  /*fc20*/  IADD3 R9, R13, R17, RZ ;  /* 0x000000110d097210 */ /* 0x004fc80007ffe0ff */
[C---:B------:R-:W-:Y:S02]  /*fc30*/  IADD3 R11, R9.reuse, 0x8, RZ ;  /* 0x00000008090b7810 */ /* 0x040fe40007ffe0ff */
[----:B------:R-:W-:Y:S02]  /*fc40*/  ISETP.GE.OR P1, PT, R9, UR4, P0 ;  /* 0x0000000409007c0c */ /* 0x000fe40008726670 */
[----:B------:R-:W-:Y:S01]  /*fc50*/  ISETP.GE.OR P0, PT, R11, UR4, P0 ;  /* 0x000000040b007c0c */ /* 0x000fe20008706670 */
[----:B------:R-:W-:Y:S01]  /*fc60*/  IMAD.WIDE.U32 R2, R12, c[0x0][0x3f0], R2 ;  /* 0x0000fc000c027a25 */ /* 0x000fe200078e0002 */
[----:B------:R-:W-:-:S03]  /*fc70*/  SHF.R.S32.HI R12, RZ, 0x1f, R0 ;  /* 0x0000001fff0c7819 */ /* 0x000fc60000011400 */
[----:B------:R-:W-:Y:S02]  /*fc80*/  IMAD.IADD R3, R3, 0x1, R10 ;  /* 0x0000000103037824 */ /* 0x000fe400078e020a */
[----:B------:R-:W-:-:S04]  /*fc90*/  IMAD R10, R12, c[0x0][0x3e0], RZ ;  /* 0x0000f8000c0a7a24 */ /* 0x000fc800078e02ff */
[----:B---3--:R2:W-:Y:S01]  /*fca0*/  @!P1 ST.E [R6.64], R173 ;  /* 0x000000ad06009985 */ /* 0x0085e2000c101906 */
[----:B------:R-:W-:-:S03]  /*fcb0*/  IMAD R9, R0, c[0x0][0x3e4], R10 ;  /* 0x0000f90000097a24 */ /* 0x000fc600078e020a */
[----:B----4-:R2:W-:Y:S01]  /*fcc0*/  @!P0 ST.E [R4.64], R65 ;  /* 0x0000004104008985 */ /* 0x0105e2000c101906 */
[----:B------:R-:W-:Y:S01]  /*fcd0*/  IMAD.WIDE.U32 R2, R0, c[0x0][0x3e0], R2 ;  /* 0x0000f80000027a25 */ /* 0x000fe200078e0002 */
[----:B------:R-:W-:Y:S02]  /*fce0*/  SHF.R.S32.HI R0, RZ, 0x1f, R8 ;  /* 0x0000001fff007819 */ /* 0x000fe40000011408 */
[----:B------:R2:W3:Y:S01]  /*fcf0*/  LDS.128 R44, [R16+0x1080] ;  /* 0x00108000102c7984 */ /* 0x0004e20000000c00 */
[----:B-1----:R-:W-:-:S03]  /*fd00*/  SHF.R.S32.HI R13, RZ, 0x1f, R18 ;  /* 0x0000001fff0d7819 */ /* 0x002fc60000011412 */
[----:B------:R2:W1:Y:S04]  /*fd10*/  LDS.128 R60, [R16+0x2080] ;  /* 0x00208000103c7984 */ /* 0x0004680000000c00 */
        /* <DEDUP_REMOVED lines=10> */
[----:B------:R-:W-:Y:S01]  /*fdc0*/  IMAD.IADD R3, R3, 0x1, R9 ;  /* 0x0000000103037824 */ /* 0x000fe200078e0209 */
[----:B------:R-:W-:Y:S01]  /*fdd0*/  LEA.HI R13, R13, R18, RZ, 0x3 ;  /* 0x000000120d0d7211 */ /* 0x000fe200078f18ff */
[----:B------:R-:W-:-:S02]  /*fde0*/  IMAD R0, R0, c[0x0][0x3d8], RZ ;  /* 0x0000f60000007a24 */ /* 0x000fc400078e02ff */
[----:B------:R-:W-:Y:S01]  /*fdf0*/  IMAD.WIDE.U32 R2, R8, c[0x0][0x3d8], R2 ;  /* 0x0000f60008027a25 */ /* 0x000fe200078e0002 */
[----:B------:R-:W-:-:S03]  /*fe00*/  SHF.R.S32.HI R13, RZ, 0x3, R13 ;  /* 0x00000003ff0d7819 */ /* 0x000fc6000001140d */
[----:B------:R-:W-:Y:S01]  /*fe10*/  IMAD R0, R8, c[0x0][0x3dc], R0 ;  /* 0x0000f70008007a24 */ /* 0x000fe200078e0200 */
[----:B------:R-:W-:Y:S01]  /*fe20*/  LEA R14, P0, R2, c[0x0][0x380], 0x1 ;  /* 0x0000e000020e7a11 */ /* 0x000fe200078008ff */
[----:B------:R-:W-:-:S03]  /*fe30*/  IMAD.IADD R13, R13, 0x1, R17 ;  /* 0x000000010d0d7824 */ /* 0x000fc600078e0211 */
[----:B------:R-:W-:-:S04]  /*fe40*/  IADD3 R0, R3, R0, RZ ;  /* 0x0000000003007210 */ /* 0x000fc80007ffe0ff */
[----:B------:R-:W-:Y:S02]  /*fe50*/  LEA.HI.X R12, R2, c[0x0][0x384], R0, 0x1, P0 ;  /* 0x0000e100020c7a11 */ /* 0x000fe400000f0c00 */
[----:B------:R-:W-:Y:S01]  /*fe60*/  ISETP.GE.AND P0, PT, R13, UR4, PT ;  /* 0x000000040d007c0c */ /* 0x000fe2000bf06270 */
[----:B------:R2:W1:Y:S01]  /*fe70*/  SHFL.IDX PT, R0, R14, RZ, 0x181f ;  /* 0x00181fff0e007589 */ /* 0x00046200000e0000 */
[----:B------:R-:W-:Y:S03]  /*fe80*/  BSSY B0, `(.L_x_550) ;  /* 0x0000017000007945 */ /* 0x000fe60003800000 */
[----:B------:R2:W1:Y:S08]  /*fe90*/  SHFL.IDX PT, R2, R12, RZ, 0x181f ;  /* 0x00181fff0c027589 */ /* 0x00047000000e0000 */
[----:B------:R-:W-:Y:S05]  /*fea0*/  @P0 BRA `(.L_x_551) ;  /* 0x0000014000000947 */ /* 0x000fea0003800000 */
[----:B---34-:R-:W3:Y:S01]  /*feb0*/  LDS.128 R28, [R16+0x80] ;  /* 0x00008000101c7984 */ /* 0x018ee20000000c00 */
[----:B-----5:R-:W-:-:S02]  /*fec0*/  ISETP.GE.AND P3, PT, R86, c[0x0][0x3c8], PT ;  /* 0x0000f20056007a0c */ /* 0x020fc40003f66270 */
[----:B------:R-:W-:Y:S01]  /*fed0*/  ISETP.GE.AND P2, PT, R84, c[0x0][0x3c8], PT ;  /* 0x0000f20054007a0c */ /* 0x000fe20003f46270 */
[----:B------:R-:W4:Y:S01]  /*fee0*/  LDS.128 R24, [R16+0x4080] ;  /* 0x0040800010187984 */ /* 0x000f220000000c00 */
[----:B------:R-:W-:Y:S02]  /*fef0*/  ISETP.GE.AND P1, PT, R82, c[0x0][0x3c8], PT ;  /* 0x0000f20052007a0c */ /* 0x000fe40003f26270 */
[----:B------:R-:W-:Y:S01]  /*ff00*/  ISETP.GE.AND P0, PT, R15, c[0x0][0x3c8], PT ;  /* 0x0000f2000f007a0c */ /* 0x000fe20003f06270 */
[----:B------:R-:W2:Y:S04]  /*ff10*/  LDS.128 R20, [R16+0x8080] ;  /* 0x0080800010147984 */ /* 0x000ea80000000c00 */
[----:B--2---:R-:W2:Y:S02]  /*ff20*/  LDS.128 R16, [R16+0xc080] ;  /* 0x00c0800010107984 */ /* 0x004ea40000000c00 */
[----:B-1----:R-:W-:-:S02]  /*ff30*/  @!P3 LEA R10, P4, R86, R0, 0x1 ;  /* 0x00000000560ab211 */ /* 0x002fc400078808ff */
[----:B------:R-:W-:Y:S02]  /*ff40*/  @!P2 LEA R8, P6, R84, R0, 0x1 ;  /* 0x000000005408a211 */ /* 0x000fe400078c08ff */
[----:B------:R-:W-:Y:S02]  /*ff50*/  @!P3 LEA.HI.X R11, R86, R2, R87, 0x1, P4 ;  /* 0x00000002560bb211 */ /* 0x000fe400020f0c57 */
[-C--:B------:R-:W-:Y:S02]  /*ff60*/  @!P1 LEA R6, P5, R82, R0.reuse, 0x1 ;  /* 0x0000000052069211 */ /* 0x080fe400078a08ff */
[----:B------:R-:W-:Y:S02]  /*ff70*/  @!P0 LEA R4, P4, R15, R0, 0x1 ;  /* 0x000000000f048211 */ /* 0x000fe400078808ff */
[-C--:B------:R-:W-:Y:S02]  /*ff80*/  @!P2 LEA.HI.X R9, R84, R2.reuse, R85, 0x1, P6 ;  /* 0x000000025409a211 */ /* 0x080fe400030f0c55 */
[----:B------:R-:W-:-:S02]  /*ff90*/  @!P1 LEA.HI.X R7, R82, R2, R83, 0x1, P5 ;  /* 0x0000000252079211 */ /* 0x000fc400028f0c53 */
[----:B------:R-:W-:Y:S01]  /*ffa0*/  @!P0 LEA.HI.X R5, R15, R2, R80, 0x1, P4 ;  /* 0x000000020f058211 */ /* 0x000fe200020f0c50 */
[----:B---3--:R1:W-:Y:S04]  /*ffb0*/  @!P3 ST.E.128 [R10.64], R28 ;  /* 0x0000001c0a00b985 */ /* 0x0083e8000c101d06 */
[----:B----4-:R1:W-:Y:S04]  /*ffc0*/  @!P2 ST.E.128 [R8.64], R24 ;  /* 0x000000180800a985 */ /* 0x0103e8000c101d06 */
[----:B------:R1:W-:Y:S04]  /*ffd0*/  @!P1 ST.E.128 [R6.64], R20 ;  /* 0x0000001406009985 */ /* 0x0003e8000c101d06 */
[----:B--2---:R1:W-:Y:S02]  /*ffe0*/  @!P0 ST.E.128 [R4.64], R16 ;  /* 0x0000001004008985 */ /* 0x0043e4000c101d06 */
.L_x_551:
[----:B---34-:R-:W-:Y:S05]  /*fff0*/  BSYNC B0 ;  /* 0x0000000000007941 */ /* 0x018fea0003800000 */
.L_x_550:
[----:B------:R-:W-:Y:S01]  /*10000*/  IADD3 R3, R13, 0x20, RZ ;  /* 0x000000200d037810 */ /* 0x000fe20007ffe0ff */
[----:B-1----:R1:W3:Y:S01]  /*10010*/  SHFL.IDX PT, R2, R12, 0x1, 0x181f ;  /* 0x00381f000c027f89 */ /* 0x0022e200000e0000 */
[----:B------:R-:W-:Y:S02]  /*10020*/  BSSY B0, `(.L_x_552) ;  /* 0x0000014000007945 */ /* 0x000fe40003800000 */
[----:B------:R-:W-:Y:S01]  /*10030*/  ISETP.GE.AND P0, PT, R3, UR4, PT ;  /* 0x0000000403007c0c */ /* 0x000fe2000bf06270 */
[----:B------:R1:W4:-:S12]  /*10040*/  SHFL.IDX PT, R0, R14, 0x1, 0x181f ;  /* 0x00381f000e007f89 */ /* 0x00031800000e0000 */
[----:B------:R-:W-:Y:S05]  /*10050*/  @P0 BRA `(.L_x_553) ;  /* 0x0000010000000947 */ /* 0x000fea0003800000 */
[----:B-----5:R-:W-:Y:S02]  /*10060*/  ISETP.GE.AND P3, PT, R86, c[0x0][0x3c8], PT ;  /* 0x0000f20056007a0c */ /* 0x020fe40003f66270 */
[----:B------:R-:W-:Y:S02]  /*10070*/  ISETP.GE.AND P2, PT, R84, c[0x0][0x3c8], PT ;  /* 0x0000f20054007a0c */ /* 0x000fe40003f46270 */
[----:B------:R-:W-:Y:S02]  /*10080*/  ISETP.GE.AND P1, PT, R82, c[0x0][0x3c8], PT ;  /* 0x0000f20052007a0c */ /* 0x000fe40003f26270 */
[----:B------:R-:W-:-:S07]  /*10090*/  ISETP.GE.AND P0, PT, R15, c[0x0][0x3c8], PT ;  /* 0x0000f2000f007a0c */ /* 0x000fce0003f06270 */
[-C--:B----4-:R-:W-:Y:S02]  /*100a0*/  @!P3 LEA R10, P4, R86, R0.reuse, 0x1 ;  /* 0x00000000560ab211 */ /* 0x090fe400078808ff */
[----:B------:R-:W-:Y:S02]  /*100b0*/  @!P2 LEA R8, P6, R84, R0, 0x1 ;  /* 0x000000005408a211 */ /* 0x000fe400078c08ff */
[----:B---3--:R-:W-:Y:S02]  /*100c0*/  @!P3 LEA.HI.X R11, R86, R2, R87, 0x1, P4 ;  /* 0x00000002560bb211 */ /* 0x008fe400020f0c57 */
[-C--:B--2---:R-:W-:Y:S02]  /*100d0*/  @!P1 LEA R6, P5, R82, R0.reuse, 0x1 ;  /* 0x0000000052069211 */ /* 0x084fe400078a08ff */
[----:B------:R-:W-:Y:S01]  /*100e0*/  @!P0 LEA R4, P4, R15, R0, 0x1 ;  /* 0x000000000f048211 */ /* 0x000fe200078808ff */
[----:B------:R2:W-:Y:S01]  /*100f0*/  @!P3 ST.E.128 [R10.64], R44 ;  /* 0x0000002c0a00b985 */ /* 0x0005e2000c101d06 */
[----:B------:R-:W-:-:S02]  /*10100*/  @!P2 LEA.HI.X R9, R84, R2, R85, 0x1, P6 ;  /* 0x000000025409a211 */ /* 0x000fc400030f0c55 */
[-C--:B------:R-:W-:Y:S02]  /*10110*/  @!P1 LEA.HI.X R7, R82, R2.reuse, R83, 0x1, P5 ;  /* 0x0000000252079211 */ /* 0x080fe400028f0c53 */
[----:B------:R-:W-:Y:S01]  /*10120*/  @!P0 LEA.HI.X R5, R15, R2, R80, 0x1, P4 ;  /* 0x000000020f058211 */ /* 0x000fe200020f0c50 */
[----:B------:R2:W-:Y:S04]  /*10130*/  @!P2 ST.E.128 [R8.64], R40 ;  /* 0x000000280800a985 */ /* 0x0005e8000c101d06 */
[----:B------:R2:W-:Y:S04]  /*10140*/  @!P1 ST.E.128 [R6.64], R36 ;  /* 0x0000002406009985 */ /* 0x0005e8000c101d06 */
[----:B------:R2:W-:Y:S02]  /*10150*/  @!P0 ST.E.128 [R4.64], R32 ;  /* 0x0000002004008985 */ /* 0x0005e4000c101d06 */
.L_x_553:
[----:B------:R-:W-:Y:S05]  /*10160*/  BSYNC B0 ;  /* 0x0000000000007941 */ /* 0x000fea0003800000 */
.L_x_552:
[----:B------:R-:W-:Y:S01]  /*10170*/  IADD3 R3, R13, 0x40, RZ ;  /* 0x000000400d037810 */ /* 0x000fe20007ffe0ff */
[----:B---3--:R3:W1:Y:S01]  /*10180*/  SHFL.IDX PT, R2, R12, 0x2, 0x181f ;  /* 0x00581f000c027f89 */ /* 0x00866200000e0000 */
[----:B------:R-:W-:Y:S02]  /*10190*/  BSSY B0, `(.L_x_554) ;  /* 0x0000014000007945 */ /* 0x000fe40003800000 */
[----:B------:R-:W-:Y:S01]  /*101a0*/  ISETP.GE.AND P0, PT, R3, UR4, PT ;  /* 0x0000000403007c0c */ /* 0x000fe2000bf06270 */
[----:B----4-:R3:W4:-:S12]  /*101b0*/  SHFL.IDX PT, R0, R14, 0x2, 0x181f ;  /* 0x00581f000e007f89 */ /* 0x01071800000e0000 */
[----:B------:R-:W-:Y:S05]  /*101c0*/  @P0 BRA `(.L_x_555) ;  /* 0x0000010000000947 */ /* 0x000fea0003800000 */
[----:B-----5:R-:W-:Y:S02]  /*101d0*/  ISETP.GE.AND P3, PT, R86, c[0x0][0x3c8], PT ;  /* 0x0000f20056007a0c */ /* 0x020fe40003f66270 */
[----:B------:R-:W-:Y:S02]  /*101e0*/  ISETP.GE.AND P2, PT, R84, c[0x0][0x3c8], PT ;  /* 0x0000f20054007a0c */ /* 0x000fe40003f46270 */
[----:B------:R-:W-:Y:S02]  /*101f0*/  ISETP.GE.AND P1, PT, R82, c[0x0][0x3c8], PT ;  /* 0x0000f20052007a0c */ /* 0x000fe40003f26270 */
[----:B------:R-:W-:-:S07]  /*10200*/  ISETP.GE.AND P0, PT, R15, c[0x0][0x3c8], PT ;  /* 0x0000f2000f007a0c */ /* 0x000fce0003f06270 */
[-C--:B--2-4-:R-:W-:Y:S02]  /*10210*/  @!P3 LEA R10, P4, R86, R0.reuse, 0x1 ;  /* 0x00000000560ab211 */ /* 0x094fe400078808ff */
[----:B------:R-:W-:Y:S02]  /*10220*/  @!P2 LEA R8, P6, R84, R0, 0x1 ;  /* 0x000000005408a211 */ /* 0x000fe400078c08ff */
[----:B-1----:R-:W-:Y:S02]  /*10230*/  @!P3 LEA.HI.X R11, R86, R2, R87, 0x1, P4 ;  /* 0x00000002560bb211 */ /* 0x002fe400020f0c57 */
[-C--:B------:R-:W-:Y:S02]  /*10240*/  @!P1 LEA R6, P5, R82, R0.reuse, 0x1 ;  /* 0x0000000052069211 */ /* 0x080fe400078a08ff */
        /* <DEDUP_REMOVED lines=8> */
.L_x_555:
[----:B------:R-:W-:Y:S05]  /*102d0*/  BSYNC B0 ;  /* 0x0000000000007941 */ /* 0x000fea0003800000 */
.L_x_554:
[----:B------:R-:W-:Y:S01]  /*102e0*/  IADD3 R3, R13, 0x60, RZ ;  /* 0x000000600d037810 */ /* 0x000fe20007ffe0ff */
[----:B-1----:R1:W2:Y:S03]  /*102f0*/  SHFL.IDX PT, R2, R12, 0x3, 0x181f ;  /* 0x00781f000c027f89 */ /* 0x0022a600000e0000 */
[----:B------:R-:W-:Y:S01]  /*10300*/  ISETP.GE.AND P0, PT, R3, UR4, PT ;  /* 0x0000000403007c0c */ /* 0x000fe2000bf06270 */
[----:B----4-:R1:W4:-:S12]  /*10310*/  SHFL.IDX PT, R0, R14, 0x3, 0x181f ;  /* 0x00781f000e007f89 */ /* 0x01031800000e0000 */
[----:B------:R-:W-:Y:S05]  /*10320*/  @P0 BRA `(.L_x_556) ;  /* 0x00000e1000000947 */ /* 0x000fea0003800000 */
[----:B-----5:R-:W-:Y:S02]  /*10330*/  ISETP.GE.AND P2, PT, R86, c[0x0][0x3c8], PT ;  /* 0x0000f20056007a0c */ /* 0x020fe40003f46270 */
[----:B------:R-:W-:Y:S02]  /*10340*/  ISETP.GE.AND P1, PT, R84, c[0x0][0x3c8], PT ;  /* 0x0000f20054007a0c */ /* 0x000fe40003f26270 */
[----:B------:R-:W-:-:S09]  /*10350*/  ISETP.GE.AND P0, PT, R82, c[0x0][0x3c8], PT ;  /* 0x0000f20052007a0c */ /* 0x000fd20003f06270 */
[-C--:B--2-4-:R-:W-:Y:S02]  /*10360*/  @!P2 LEA R8, P5, R86, R0.reuse, 0x1 ;  /* 0x000000005608a211 */ /* 0x094fe400078a08ff */
[-C--:B------:R-:W-:Y:S02]  /*10370*/  @!P1 LEA R6, P4, R84, R0.reuse, 0x1 ;  /* 0x0000000054069211 */ /* 0x080fe400078808ff */
[----:B------:R-:W-:Y:S02]  /*10380*/  @!P0 LEA R4, P3, R82, R0, 0x1 ;  /* 0x0000000052048211 */ /* 0x000fe400078608ff */
[-C--:B------:R-:W-:Y:S02]  /*10390*/  @!P2 LEA.HI.X R9, R86, R2.reuse, R87, 0x1, P5 ;  /* 0x000000025609a211 */ /* 0x080fe400028f0c57 */
[-C--:B------:R-:W-:Y:S02]  /*103a0*/  @!P1 LEA.HI.X R7, R84, R2.reuse, R85, 0x1, P4 ;  /* 0x0000000254079211 */ /* 0x080fe400020f0c55 */
[----:B------:R-:W-:Y:S01]  /*103b0*/  @!P0 LEA.HI.X R5, R82, R2, R83, 0x1, P3 ;  /* 0x0000000252058211 */ /* 0x000fe200018f0c53 */
[----:B------:R2:W-:Y:S04]  /*103c0*/  @!P2 ST.E.128 [R8.64], R72 ;  /* 0x000000480800a985 */ /* 0x0005e8000c101d06 */
[----:B------:R2:W-:Y:S04]  /*103d0*/  @!P1 ST.E.128 [R6.64], R68 ;  /* 0x0000004406009985 */ /* 0x0005e8000c101d06 */
[----:B------:R2:W-:Y:S01]  /*103e0*/  @!P0 ST.E.128 [R4.64], R64 ;  /* 0x0000004004008985 */ /* 0x0005e2000c101d06 */
[----:B------:R-:W-:-:S13]  /*103f0*/  ISETP.GE.AND P0, PT, R15, c[0x0][0x3c8], PT ;  /* 0x0000f2000f007a0c */ /* 0x000fda0003f06270 */
[----:B------:R-:W-:Y:S05]  /*10400*/  @P0 BRA `(.L_x_556) ;  /* 0x00000d3000000947 */ /* 0x000fea0003800000 */
[----:B--2---:R-:W-:-:S04]  /*10410*/  LEA R4, P0, R15, R0, 0x1 ;  /* 0x000000000f047211 */ /* 0x004fc800078008ff */
[----:B------:R-:W-:-:S05]  /*10420*/  LEA.HI.X R5, R15, R2, R80, 0x1, P0 ;  /* 0x000000020f057211 */ /* 0x000fca00000f0c50 */
[----:B------:R2:W-:Y:S01]  /*10430*/  ST.E.128 [R4.64], R76 ;  /* 0x0000004c04007985 */ /* 0x0005e2000c101d06 */
[----:B------:R-:W-:Y:S05]  /*10440*/  BRA `(.L_x_556) ;  /* 0x00000cf000007947 */ /* 0x000fea0003800000 */
.L_x_548:
[----:B------:R-:W2:Y:S04]  /*10450*/  LDL R2, [R1+0xb8] ;  /* 0x0000b80001027983 */ /* 0x000ea80000100800 */
[----:B------:R-:W3:Y:S04]  /*10460*/  LDL R0, [R1+0xb4] ;  /* 0x0000b40001007983 */ /* 0x000ee80000100800 */
[----:B------:R-:W4:Y:S04]  /*10470*/  LDL R4, [R1+0xb0] ;  /* 0x0000b00001047983 */ /* 0x000f280000100800 */
[----:B------:R-:W5:Y:S01]  /*10480*/  S2R R3, SR_TID.X ;  /* 0x0000000000037919 */ /* 0x000f620000002100 */
[----:B------:R-:W-:Y:S01]  /*10490*/  BSSY B0, `(.L_x_557) ;  /* 0x0000026000007945 */ /* 0x000fe20003800000 */
[----:B-----5:R-:W-:Y:S01]  /*104a0*/  ISETP.GE.AND P0, PT, R3, 0x80, PT ;  /* 0x000000800300780c */ /* 0x020fe20003f06270 */
[----:B--2---:R-:W-:-:S02]  /*104b0*/  IMAD.MOV.U32 R12, RZ, RZ, R2 ;  /* 0x000000ffff0c7224 */ /* 0x004fc400078e0002 */
[----:B---3--:R-:W-:-:S03]  /*104c0*/  IMAD.MOV.U32 R11, RZ, RZ, R0 ;  /* 0x000000ffff0b7224 */ /* 0x008fc600078e0000 */
[----:B------:R-:W-:Y:S01]  /*104d0*/  SHF.R.S32.HI R9, RZ, 0x1f, R12 ;  /* 0x0000001fff097819 */ /* 0x000fe2000001140c */
[----:B----4-:R-:W-:Y:S01]  /*104e0*/  IMAD.MOV.U32 R13, RZ, RZ, R4 ;  /* 0x000000ffff0d7224 */ /* 0x010fe200078e0004 */
[----:B------:R-:W-:-:S05]  /*104f0*/  SHF.R.S32.HI R10, RZ, 0x1f, R11 ;  /* 0x0000001fff0a7819 */ /* 0x000fca000001140b */
[----:B------:R-:W-:Y:S05]  /*10500*/  @P0 BRA `(.L_x_558) ;  /* 0x000001e000000947 */ /* 0x000fea0003800000 */
[----:B------:R-:W-:Y:S02]  /*10510*/  MOV R2, c[0x0][0x4e8] ;  /* 0x00013a0000027a02 */ /* 0x000fe40000000f00 */
[----:B------:R-:W-:-:S03]  /*10520*/  IADD3 R6, R13, R3, RZ ;  /* 0x000000030d067210 */ /* 0x000fc60007ffe0ff */
[----:B------:R-:W-:-:S05]  /*10530*/  IMAD R0, R2, c[0x0][0x388], RZ ;  /* 0x0000e20002007a24 */ /* 0x000fca00078e02ff */
[----:B------:R-:W-:-:S13]  /*10540*/  ISETP.GE.AND P0, PT, R6, R0, PT ;  /* 0x000000000600720c */ /* 0x000fda0003f06270 */
[----:B------:R-:W-:Y:S05]  /*10550*/  @P0 BRA `(.L_x_558) ;  /* 0x0000019000000947 */ /* 0x000fea0003800000 */
[----:B------:R-:W-:Y:S01]  /*10560*/  ISETP.NE.AND P0, PT, R2, 0x1, PT ;  /* 0x000000010200780c */ /* 0x000fe20003f05270 */
[----:B------:R-:W-:Y:S01]  /*10570*/  IMAD R4, R9, c[0x0][0x490], RZ ;  /* 0x0001240009047a24 */ /* 0x000fe200078e02ff */
[----:B------:R-:W-:Y:S01]  /*10580*/  MOV R0, R6 ;  /* 0x0000000600007202 */ /* 0x000fe20000000f00 */
[----:B------:R-:W-:-:S04]  /*10590*/  IMAD.WIDE.U32 R2, R12, c[0x0][0x490], RZ ;  /* 0x000124000c027a25 */ /* 0x000fc800078e00ff */
[----:B------:R-:W-:Y:S02]  /*105a0*/  IMAD R4, R12, c[0x0][0x494], R4 ;  /* 0x000125000c047a24 */ /* 0x000fe400078e0204 */
[----:B------:R-:W-:-:S03]  /*105b0*/  IMAD R8, R10, c[0x0][0x498], RZ ;  /* 0x000126000a087a24 */ /* 0x000fc600078e02ff */
[----:B------:R-:W-:Y:S01]  /*105c0*/  IADD3 R3, R3, R4, RZ ;  /* 0x0000000403037210 */ /* 0x000fe20007ffe0ff */
[----:B------:R-:W-:-:S05]  /*105d0*/  @P0 IMAD.HI.U32 R5, R6, c[0x0][0x4ec], RZ ;  /* 0x00013b0006050a27 */ /* 0x000fca00078e00ff */
[----:B------:R-:W-:Y:S01]  /*105e0*/  @P0 SHF.R.U32.HI R0, RZ, c[0x0][0x4f0], R5 ;  /* 0x00013c00ff000a19 */ /* 0x000fe20000011605 */
[----:B------:R-:W-:-:S03]  /*105f0*/  IMAD.WIDE.U32 R4, R11, c[0x0][0x498], R2 ;  /* 0x000126000b047a25 */ /* 0x000fc600078e0002 */
[C---:B------:R-:W-:Y:S01]  /*10600*/  IADD3 R7, -R0.reuse, RZ, RZ ;  /* 0x000000ff00077210 */ /* 0x040fe20007ffe1ff */
[----:B------:R-:W-:Y:S01]  /*10610*/  IMAD R3, R11, c[0x0][0x49c], R8 ;  /* 0x000127000b037a24 */ /* 0x000fe200078e0208 */
[----:B------:R-:W-:-:S03]  /*10620*/  IADD3 R4, P0, R0, R4, RZ ;  /* 0x0000000400047210 */ /* 0x000fc60007f1e0ff */
[----:B------:R-:W-:Y:S01]  /*10630*/  IMAD R2, R7, c[0x0][0x4e8], R6 ;  /* 0x00013a0007027a24 */ /* 0x000fe200078e0206 */
[----:B------:R-:W-:-:S04]  /*10640*/  SHF.R.S32.HI R6, RZ, 0x1f, R0 ;  /* 0x0000001fff067819 */ /* 0x000fc80000011400 */
[----:B------:R-:W-:Y:S02]  /*10650*/  SHF.R.S32.HI R0, RZ, 0x1f, R2 ;  /* 0x0000001fff007819 */ /* 0x000fe40000011402 */
[----:B------:R-:W-:-:S03]  /*10660*/  IADD3.X R5, R6, R5, R3, P0, !PT ;  /* 0x0000000506057210 */ /* 0x000fc600007fe403 */
[----:B------:R-:W-:-:S04]  /*10670*/  IMAD R0, R0, c[0x0][0x488], RZ ;  /* 0x0001220000007a24 */ /* 0x000fc800078e02ff */
[C---:B------:R-:W-:Y:S02]  /*10680*/  IMAD R0, R2.reuse, c[0x0][0x48c], R0 ;  /* 0x0001230002007a24 */ /* 0x040fe400078e0200 */
[----:B------:R-:W-:-:S05]  /*10690*/  IMAD.WIDE.U32 R2, R2, c[0x0][0x488], R4 ;  /* 0x0001220002027a25 */ /* 0x000fca00078e0004 */
[----:B------:R-:W-:Y:S02]  /*106a0*/  IADD3 R0, R3, R0, RZ ;  /* 0x0000000003007210 */ /* 0x000fe40007ffe0ff */
[----:B------:R-:W-:-:S04]  /*106b0*/  LEA R4, P0, R2, c[0x0][0x450], 0x2 ;  /* 0x0001140002047a11 */ /* 0x000fc800078010ff */
[----:B------:R-:W-:Y:S02]  /*106c0*/  LEA.HI.X R5, R2, c[0x0][0x454], R0, 0x2, P0 ;  /* 0x0001150002057a11 */ /* 0x000fe400000f1400 */
[----:B------:R-:W-:-:S05]  /*106d0*/  MOV R0, 0xff800000 ;  /* 0xff80000000007802 */ /* 0x000fca0000000f00 */
[----:B------:R2:W-:Y:S02]  /*106e0*/  STG.E [R4.64], R0 ;  /* 0x0000000004007986 */ /* 0x0005e4000c101906 */
.L_x_558:
[----:B------:R-:W-:Y:S05]  /*106f0*/  BSYNC B0 ;  /* 0x0000000000007941 */ /* 0x000fea0003800000 */
.L_x_557:
[----:B------:R-:W3:Y:S01]  /*10700*/  LDL R2, [R1+0x7c] ;  /* 0x00007c0001027983 */ /* 0x000ee20000100800 */
[----:B--2---:R-:W-:Y:S01]  /*10710*/  MOV R0, c[0x0][0x4e8] ;  /* 0x00013a0000007a02 */ /* 0x004fe20000000f00 */
[----:B------:R-:W-:-:S03]  /*10720*/  IMAD R6, R10, c[0x0][0x3f0], RZ ;  /* 0x0000fc000a067a24 */ /* 0x000fc600078e02ff */
[----:B------:R-:W-:Y:S01]  /*10730*/  ISETP.NE.AND P0, PT, R0, 0x1, PT ;  /* 0x000000010000780c */ /* 0x000fe20003f05270 */
[----:B------:R-:W-:Y:S02]  /*10740*/  IMAD R0, R9, c[0x0][0x3e8], RZ ;  /* 0x0000fa0009007a24 */ /* 0x000fe400078e02ff */
[----:B------:R-:W-:Y:S02]  /*10750*/  IMAD R8, R11, c[0x0][0x3f4], R6 ;  /* 0x0000fd000b087a24 */ /* 0x000fe400078e0206 */
[----:B------:R-:W-:Y:S01]  /*10760*/  IMAD R5, R12, c[0x0][0x3ec], R0 ;  /* 0x0000fb000c057a24 */ /* 0x000fe200078e0200 */
[----:B---3--:R-:W-:Y:S01]  /*10770*/  IADD3 R4, R2, R13, RZ ;  /* 0x0000000d02047210 */ /* 0x008fe20007ffe0ff */
[----:B------:R-:W-:-:S03]  /*10780*/  IMAD.WIDE.U32 R2, R12, c[0x0][0x3e8], RZ ;  /* 0x0000fa000c027a25 */ /* 0x000fc600078e00ff */
[----:B------:R-:W-:-:S03]  /*10790*/  MOV R0, R4 ;  /* 0x0000000400007202 */ /* 0x000fc60000000f00 */
[----:B------:R-:W-:Y:S01]  /*107a0*/  @P0 IMAD.HI.U32 R7, R4, c[0x0][0x4ec], RZ ;  /* 0x00013b0004070a27 */ /* 0x000fe200078e00ff */
[----:B------:R-:W-:-:S04]  /*107b0*/  IADD3 R3, R3, R5, RZ ;  /* 0x0000000503037210 */ /* 0x000fc80007ffe0ff */
[----:B------:R-:W-:Y:S01]  /*107c0*/  @P0 SHF.R.U32.HI R0, RZ, c[0x0][0x4f0], R7 ;  /* 0x00013c00ff000a19 */ /* 0x000fe20000011607 */
[----:B------:R-:W-:-:S03]  /*107d0*/  IMAD.WIDE.U32 R2, R11, c[0x0][0x3f0], R2 ;  /* 0x0000fc000b027a25 */ /* 0x000fc600078e0002 */
[----:B------:R-:W-:Y:S02]  /*107e0*/  SHF.R.S32.HI R6, RZ, 0x1f, R0 ;  /* 0x0000001fff067819 */ /* 0x000fe40000011400 */
[----:B------:R-:W-:Y:S02]  /*107f0*/  IADD3 R5, -R0, RZ, RZ ;  /* 0x000000ff00057210 */ /* 0x000fe40007ffe1ff */
[----:B------:R-:W-:Y:S01]  /*10800*/  IADD3 R3, R3, R8, RZ ;  /* 0x0000000803037210 */ /* 0x000fe20007ffe0ff */
[----:B------:R-:W-:Y:S02]  /*10810*/  IMAD R6, R6, c[0x0][0x3e0], RZ ;  /* 0x0000f80006067a24 */ /* 0x000fe400078e02ff */
[----:B------:R-:W-:Y:S02]  /*10820*/  IMAD R4, R5, c[0x0][0x4e8], R4 ;  /* 0x00013a0005047a24 */ /* 0x000fe400078e0204 */
[C---:B------:R-:W-:Y:S02]  /*10830*/  IMAD R5, R0.reuse, c[0x0][0x3e4], R6 ;  /* 0x0000f90000057a24 */ /* 0x040fe400078e0206 */
[----:B------:R-:W-:Y:S01]  /*10840*/  IMAD.WIDE.U32 R2, R0, c[0x0][0x3e0], R2 ;  /* 0x0000f80000027a25 */ /* 0x000fe200078e0002 */
[----:B------:R-:W-:-:S04]  /*10850*/  SHF.R.S32.HI R0, RZ, 0x1f, R4 ;  /* 0x0000001fff007819 */ /* 0x000fc80000011404 */
[----:B------:R-:W-:Y:S01]  /*10860*/  IADD3 R3, R3, R5, RZ ;  /* 0x0000000503037210 */ /* 0x000fe20007ffe0ff */
[----:B------:R-:W-:-:S04]  /*10870*/  IMAD R0, R0, c[0x0][0x3d8], RZ ;  /* 0x0000f60000007a24 */ /* 0x000fc800078e02ff */
[----:B------:R-:W-:-:S04]  /*10880*/  IMAD.WIDE.U32 R2, R4, c[0x0][0x3d8], R2 ;  /* 0x0000f60004027a25 */ /* 0x000fc800078e0002 */
[----:B------:R-:W-:Y:S01]  /*10890*/  IMAD R4, R4, c[0x0][0x3dc], R0 ;  /* 0x0000f70004047a24 */ /* 0x000fe200078e0200 */
[----:B------:R-:W-:-:S04]  /*108a0*/  LEA R13, P0, R2, c[0x0][0x380], 0x1 ;  /* 0x0000e000020d7a11 */ /* 0x000fc800078008ff */
[----:B------:R-:W-:-:S04]  /*108b0*/  IADD3 R4, R3, R4, RZ ;  /* 0x0000000403047210 */ /* 0x000fc80007ffe0ff */
[----:B------:R-:W-:Y:S01]  /*108c0*/  LEA.HI.X R5, R2, c[0x0][0x384], R4, 0x1, P0 ;  /* 0x0000e10002057a11 */ /* 0x000fe200000f0c04 */
[----:B------:R-:W-:Y:S05]  /*108d0*/  BRA.DIV ~URZ, `(.L_x_559) ;  /* 0x000026427f007947 */ /* 0x000fea000b800000 */
[----:B------:R2:W3:Y:S02]  /*108e0*/  SHFL.IDX PT, R4, R5, RZ, 0x181f ;  /* 0x00181fff05047589 */ /* 0x0004e400000e0000 */
.L_x_591:
[----:B------:R-:W-:Y:S05]  /*108f0*/  BRA.DIV ~URZ, `(.L_x_560) ;  /* 0x000026927f007947 */ /* 0x000fea000b800000 */
[----:B------:R4:W1:Y:S02]  /*10900*/  SHFL.IDX PT, R0, R13, RZ, 0x181f ;  /* 0x00181fff0d007589 */ /* 0x00086400000e0000 */
.L_x_592:
[----:B------:R-:W5:Y:S04]  /*10910*/  LDL.LU R3, [R1+0xb0] ;  /* 0x0000b00001037983 */ /* 0x000f680000300800 */
[----:B------:R-:W2:Y:S01]  /*10920*/  S2R R6, SR_TID.X ;  /* 0x0000000000067919 */ /* 0x000ea20000002100 */
[----:B------:R-:W-:-:S04]  /*10930*/  IMAD.MOV.U32 R14, RZ, RZ, c[0x0][0x4e8] ;  /* 0x00013a00ff0e7624 */ /* 0x000fc800078e00ff */
[----:B------:R-:W-:Y:S01]  /*10940*/  IMAD R14, R14, c[0x0][0x388], RZ ;  /* 0x0000e2000e0e7a24 */ /* 0x000fe200078e02ff */
[----:B--2---:R-:W-:-:S04]  /*10950*/  SHF.R.S32.HI R2, RZ, 0x1f, R6 ;  /* 0x0000001fff027819 */ /* 0x004fc80000011406 */
[----:B------:R-:W-:-:S04]  /*10960*/  LEA.HI R2, R2, R6, RZ, 0x3 ;  /* 0x0000000602027211 */ /* 0x000fc800078f18ff */
[----:B------:R-:W-:Y:S01]  /*10970*/  SHF.R.S32.HI R2, RZ, 0x3, R2 ;  /* 0x00000003ff027819 */ /* 0x000fe20000011402 */
[----:B------:R-:W-:Y:S04]  /*10980*/  BSSY B0, `(.L_x_561) ;  /* 0x000001c000007945 */ /* 0x000fe80003800000 */
[----:B-----5:R-:W-:-:S05]  /*10990*/  IMAD.IADD R12, R2, 0x1, R3 ;  /* 0x00000001020c7824 */ /* 0x020fca00078e0203 */
[----:B------:R-:W-:-:S13]  /*109a0*/  ISETP.GE.AND P0, PT, R12, R14, PT ;  /* 0x0000000e0c00720c */ /* 0x000fda0003f06270 */
[----:B------:R-:W-:Y:S05]  /*109b0*/  @P0 BRA `(.L_x_562) ;  /* 0x0000018000000947 */ /* 0x000fea0003800000 */
[----:B------:R-:W2:Y:S04]  /*109c0*/  LDL R6, [R1+0x54] ;  /* 0x0000540001067983 */ /* 0x000ea80000100800 */
[----:B------:R-:W5:Y:S04]  /*109d0*/  LDL R2, [R1+0x6c] ;  /* 0x00006c0001027983 */ /* 0x000f680000100800 */
[----:B----4-:R-:W4:Y:S04]  /*109e0*/  LDL R17, [R1+0x68] ;  /* 0x0000680001117983 */ /* 0x010f280000100800 */
[----:B---3--:R-:W3:Y:S04]  /*109f0*/  LDL R15, [R1+0x70] ;  /* 0x00007000010f7983 */ /* 0x008ee80000100800 */
[----:B------:R-:W3:Y:S04]  /*10a00*/  LDL R7, [R1+0xf4] ;  /* 0x0000f40001077983 */ /* 0x000ee80000100800 */
[----:B------:R-:W3:Y:S04]  /*10a10*/  LDL R3, [R1+0xf0] ;  /* 0x0000f00001037983 */ /* 0x000ee80000100800 */
[----:B------:R-:W3:Y:S04]  /*10a20*/  LDL R18, [R1+0xec] ;  /* 0x0000ec0001127983 */ /* 0x000ee80000100800 */
[----:B-1----:R-:W3:Y:S01]  /*10a30*/  LDL R16, [R1+0xe8] ;  /* 0x0000e80001107983 */ /* 0x002ee20000100800 */
[----:B--2---:R-:W-:-:S02]  /*10a40*/  ISETP.GE.AND P3, PT, R6, c[0x0][0x3c8], PT ;  /* 0x0000f20006007a0c */ /* 0x004fc40003f66270 */
[----:B-----5:R-:W-:Y:S02]  /*10a50*/  ISETP.GE.AND P2, PT, R2, c[0x0][0x3c8], PT ;  /* 0x0000f20002007a0c */ /* 0x020fe40003f46270 */
[----:B----4-:R-:W-:Y:S02]  /*10a60*/  ISETP.GE.AND P1, PT, R17, c[0x0][0x3c8], PT ;  /* 0x0000f20011007a0c */ /* 0x010fe40003f26270 */
[----:B---3--:R-:W-:-:S07]  /*10a70*/  ISETP.GE.AND P0, PT, R15, c[0x0][0x3c8], PT ;  /* 0x0000f2000f007a0c */ /* 0x008fce0003f06270 */
[-C--:B------:R-:W-:Y:S02]  /*10a80*/  @!P3 LEA R10, P4, R6, R0.reuse, 0x1 ;  /* 0x00000000060ab211 */ /* 0x080fe400078808ff */
[----:B------:R-:W-:Y:S02]  /*10a90*/  @!P2 LEA R8, P6, R2, R0, 0x1 ;  /* 0x000000000208a211 */ /* 0x000fe400078c08ff */
[----:B------:R-:W-:Y:S02]  /*10aa0*/  @!P3 LEA.HI.X R11, R6, R4, R7, 0x1, P4 ;  /* 0x00000004060bb211 */ /* 0x000fe400020f0c07 */
[----:B------:R-:W-:Y:S02]  /*10ab0*/  @!P1 LEA R6, P5, R17, R0, 0x1 ;  /* 0x0000000011069211 */ /* 0x000fe400078a08ff */
[----:B------:R-:W-:Y:S02]  /*10ac0*/  @!P2 LEA.HI.X R9, R2, R4, R3, 0x1, P6 ;  /* 0x000000040209a211 */ /* 0x000fe400030f0c03 */
[----:B------:R-:W-:-:S02]  /*10ad0*/  @!P0 LEA R2, P4, R15, R0, 0x1 ;  /* 0x000000000f028211 */ /* 0x000fc400078808ff */
[-C--:B------:R-:W-:Y:S02]  /*10ae0*/  @!P1 LEA.HI.X R7, R17, R4.reuse, R18, 0x1, P5 ;  /* 0x0000000411079211 */ /* 0x080fe400028f0c12 */
[----:B------:R-:W-:Y:S01]  /*10af0*/  @!P0 LEA.HI.X R3, R15, R4, R16, 0x1, P4 ;  /* 0x000000040f038211 */ /* 0x000fe200020f0c10 */
[----:B------:R1:W-:Y:S04]  /*10b00*/  @!P3 ST.E.128 [R10.64], RZ ;  /* 0x000000ff0a00b985 */ /* 0x0003e8000c101d06 */
[----:B------:R1:W-:Y:S04]  /*10b10*/  @!P2 ST.E.128 [R8.64], RZ ;  /* 0x000000ff0800a985 */ /* 0x0003e8000c101d06 */
[----:B------:R1:W-:Y:S04]  /*10b20*/  @!P1 ST.E.128 [R6.64], RZ ;  /* 0x000000ff06009985 */ /* 0x0003e8000c101d06 */
[----:B------:R1:W-:Y:S02]  /*10b30*/  @!P0 ST.E.128 [R2.64], RZ ;  /* 0x000000ff02008985 */ /* 0x0003e4000c101d06 */
.L_x_562:
[----:B------:R-:W-:Y:S05]  /*10b40*/  BSYNC B0 ;  /* 0x0000000000007941 */ /* 0x000fea0003800000 */
.L_x_561:
[----:B------:R-:W-:Y:S05]  /*10b50*/  BRA.DIV ~URZ, `(.L_x_563) ;  /* 0x000024a27f007947 */ /* 0x000fea000b800000 */
[----:B---3--:R2:W3:Y:S04]  /*10b60*/  SHFL.IDX PT, R4, R5, 0x1, 0x181f ;  /* 0x00381f0005047f89 */ /* 0x0084e800000e0000 */
[----:B-1----:R2:W1:Y:S02]  /*10b70*/  SHFL.IDX PT, R0, R13, 0x1, 0x181f ;  /* 0x00381f000d007f89 */ /* 0x00246400000e0000 */
.L_x_593:
[----:B------:R-:W-:Y:S01]  /*10b80*/  IADD3 R2, R12, 0x20, RZ ;  /* 0x000000200c027810 */ /* 0x000fe20007ffe0ff */
[----:B------:R-:W-:Y:S03]  /*10b90*/  BSSY B0, `(.L_x_564) ;  /* 0x000001b000007945 */ /* 0x000fe60003800000 */
[----:B------:R-:W-:-:S13]  /*10ba0*/  ISETP.GE.AND P0, PT, R2, R14, PT ;  /* 0x0000000e0200720c */ /* 0x000fda0003f06270 */
[----:B------:R-:W-:Y:S05]  /*10bb0*/  @P0 BRA `(.L_x_565) ;  /* 0x0000018000000947 */ /* 0x000fea0003800000 */
        /* <DEDUP_REMOVED lines=8> */
[----:B-----5:R-:W-:-:S02]  /*10c40*/  ISETP.GE.AND P3, PT, R6, c[0x0][0x3c8], PT ;  /* 0x0000f20006007a0c */ /* 0x020fc40003f66270 */
[----:B--2---:R-:W-:Y:S02]  /*10c50*/  ISETP.GE.AND P2, PT, R3, c[0x0][0x3c8], PT ;  /* 0x0000f20003007a0c */ /* 0x004fe40003f46270 */
[----:B----4-:R-:W-:Y:S02]  /*10c60*/  ISETP.GE.AND P1, PT, R17, c[0x0][0x3c8], PT ;  /* 0x0000f20011007a0c */ /* 0x010fe40003f26270 */
[----:B---3--:R-:W-:-:S07]  /*10c70*/  ISETP.GE.AND P0, PT, R15, c[0x0][0x3c8], PT ;  /* 0x0000f2000f007a0c */ /* 0x008fce0003f06270 */
[CC--:B-1----:R-:W-:Y:S02]  /*10c80*/  @!P3 LEA R10, P4, R6.reuse, R0.reuse, 0x1 ;  /* 0x00000000060ab211 */ /* 0x0c2fe400078808ff */
        /* <DEDUP_REMOVED lines=11> */
.L_x_565:
[----:B------:R-:W-:Y:S05]  /*10d40*/  BSYNC B0 ;  /* 0x0000000000007941 */ /* 0x000fea0003800000 */
.L_x_564:
[----:B------:R-:W-:Y:S05]  /*10d50*/  BRA.DIV ~URZ, `(.L_x_566) ;  /* 0x000023927f007947 */ /* 0x000fea000b800000 */
[----:B---3--:R3:W2:Y:S02]  /*10d60*/  SHFL.IDX PT, R4, R5, 0x2, 0x181f ;  /* 0x00581f0005047f89 */ /* 0x0086a400000e0000 */
.L_x_594:
[----:B------:R-:W-:Y:S05]  /*10d70*/  BRA.DIV ~URZ, `(.L_x_567) ;  /* 0x000023f27f007947 */ /* 0x000fea000b800000 */
[----:B-1----:R1:W3:Y:S02]  /*10d80*/  SHFL.IDX PT, R0, R13, 0x2, 0x181f ;  /* 0x00581f000d007f89 */ /* 0x0022e400000e0000 */
.L_x_595:
[----:B------:R-:W-:Y:S01]  /*10d90*/  IADD3 R2, R12, 0x40, RZ ;  /* 0x000000400c027810 */ /* 0x000fe20007ffe0ff */
[----:B------:R-:W-:Y:S03]  /*10da0*/  BSSY B0, `(.L_x_568) ;  /* 0x000001b000007945 */ /* 0x000fe60003800000 */
[----:B------:R-:W-:-:S13]  /*10db0*/  ISETP.GE.AND P0, PT, R2, R14, PT ;  /* 0x0000000e0200720c */ /* 0x000fda0003f06270 */
[----:B------:R-:W-:Y:S05]  /*10dc0*/  @P0 BRA `(.L_x_569) ;  /* 0x0000018000000947 */ /* 0x000fea0003800000 */
[----:B------:R-:W5:Y:S04]  /*10dd0*/  LDL R6, [R1+0x54] ;  /* 0x0000540001067983 */ /* 0x000f680000100800 */
[----:B----4-:R-:W4:Y:S04]  /*10de0*/  LDL R3, [R1+0x6c] ;  /* 0x00006c0001037983 */ /* 0x010f280000100800 */
[----:B---3--:R-:W3:Y:S04]  /*10df0*/  LDL R17, [R1+0x68] ;  /* 0x0000680001117983 */ /* 0x008ee80000100800 */
[----:B--2---:R-:W2:Y:S04]  /*10e00*/  LDL R15, [R1+0x70] ;  /* 0x00007000010f7983 */ /* 0x004ea80000100800 */
[----:B------:R-:W2:Y:S04]  /*10e10*/  LDL R7, [R1+0xf4] ;  /* 0x0000f40001077983 */ /* 0x000ea80000100800 */
[----:B------:R-:W2:Y:S04]  /*10e20*/  LDL R19, [R1+0xf0] ;  /* 0x0000f00001137983 */ /* 0x000ea80000100800 */
[----:B------:R-:W2:Y:S04]  /*10e30*/  LDL R18, [R1+0xec] ;  /* 0x0000ec0001127983 */ /* 0x000ea80000100800 */
[----:B------:R-:W2:Y:S01]  /*10e40*/  LDL R16, [R1+0xe8] ;  /* 0x0000e80001107983 */ /* 0x000ea20000100800 */
[----:B-----5:R-:W-:-:S02]  /*10e50*/  ISETP.GE.AND P3, PT, R6, c[0x0][0x3c8], PT ;  /* 0x0000f20006007a0c */ /* 0x020fc40003f66270 */
[----:B----4-:R-:W-:Y:S02]  /*10e60*/  ISETP.GE.AND P2, PT, R3, c[0x0][0x3c8], PT ;  /* 0x0000f20003007a0c */ /* 0x010fe40003f46270 */
[----:B---3--:R-:W-:Y:S02]  /*10e70*/  ISETP.GE.AND P1, PT, R17, c[0x0][0x3c8], PT ;  /* 0x0000f20011007a0c */ /* 0x008fe40003f26270 */
[----:B--2---:R-:W-:-:S07]  /*10e80*/  ISETP.GE.AND P0, PT, R15, c[0x0][0x3c8], PT ;  /* 0x0000f2000f007a0c */ /* 0x004fce0003f06270 */
[CC--:B------:R-:W-:Y:S02]  /*10e90*/  @!P3 LEA R10, P4, R6.reuse, R0.reuse, 0x1 ;  /* 0x00000000060ab211 */ /* 0x0c0fe400078808ff */
        /* <DEDUP_REMOVED lines=11> */
.L_x_569:
[----:B------:R-:W-:Y:S05]  /*10f50*/  BSYNC B0 ;  /* 0x0000000000007941 */ /* 0x000fea0003800000 */
.L_x_568:
[----:B------:R-:W-:Y:S05]  /*10f60*/  BRA.DIV ~URZ, `(.L_x_570) ;  /* 0x000022827f007947 */ /* 0x000fea000b800000 */
[----:B--2---:R2:W1:Y:S04]  /*10f70*/  SHFL.IDX PT, R4, R5, 0x3, 0x181f ;  /* 0x00781f0005047f89 */ /* 0x00446800000e0000 */
[----:B---3--:R2:W3:Y:S02]  /*10f80*/  SHFL.IDX PT, R0, R13, 0x3, 0x181f ;  /* 0x00781f000d007f89 */ /* 0x0084e400000e0000 */
.L_x_596:
[----:B------:R-:W-:-:S04]  /*10f90*/  IADD3 R2, R12, 0x60, RZ ;  /* 0x000000600c027810 */ /* 0x000fc80007ffe0ff */
        /* <DEDUP_REMOVED lines=9> */
[----:B-1----:R-:W3:Y:S01]  /*11030*/  LDL R13, [R1+0xe8] ;  /* 0x0000e800010d7983 */ /* 0x002ee20000100800 */
[----:B-----5:R-:W-:-:S02]  /*11040*/  ISETP.GE.AND P3, PT, R6, c[0x0][0x3c8], PT ;  /* 0x0000f20006007a0c */ /* 0x020fc40003f66270 */
[----:B--2---:R-:W-:Y:S02]  /*11050*/  ISETP.GE.AND P2, PT, R3, c[0x0][0x3c8], PT ;  /* 0x0000f20003007a0c */ /* 0x004fe40003f46270 */
[----:B----4-:R-:W-:Y:S02]  /*11060*/  ISETP.GE.AND P1, PT, R15, c[0x0][0x3c8], PT ;  /* 0x0000f2000f007a0c */ /* 0x010fe40003f26270 */
[----:B---3--:R-:W-:-:S07]  /*11070*/  ISETP.GE.AND P0, PT, R5, c[0x0][0x3c8], PT ;  /* 0x0000f20005007a0c */ /* 0x008fce0003f06270 */
        /* <DEDUP_REMOVED lines=12> */
.L_x_556:
[----:B------:R-:W-:Y:S05]  /*11140*/  BSYNC B1 ;  /* 0x0000000000017941 */ /* 0x000fea0003800000 */
.L_x_547:
[----:B---34-:R-:W3:Y:S02]  /*11150*/  LDL R0, [R1+0xf8] ;  /* 0x0000f80001007983 */ /* 0x018ee40000100800 */
[----:B---3--:R-:W-:-:S13]  /*11160*/  ISETP.NE.AND P0, PT, R0, RZ, PT ;  /* 0x000000ff0000720c */ /* 0x008fda0003f05270 */
[----:B------:R-:W-:Y:S01]  /*11170*/  @P0 WARPSYNC 0xffffffff ;  /* 0xffffffff00000948 */ /* 0x000fe20003800000 */
[----:B------:R-:W-:Y:S06]  /*11180*/  @P0 BAR.SYNC.DEFER_BLOCKING 0x5, 0x100 ;  /* 0x0144000000000b1d */ /* 0x000fec0000010000 */
[----:B------:R-:W3:Y:S04]  /*11190*/  @P0 LDS R0, [0x18100] ;  /* 0x01810000ff000984 */ /* 0x000ee80000000800 */
[----:B---3--:R3:W-:Y:S04]  /*111a0*/  @P0 STL [R1+0xc4], R0 ;  /* 0x0000c40001000387 */ /* 0x0087e80000100800 */
[----:B------:R-:W-:Y:S06]  /*111b0*/  @P0 BAR.ARV 0x4, 0x100 ;  /* 0x0104000000000b1d */ /* 0x000fec0000002000 */
[----:B------:R-:W-:Y:S05]  /*111c0*/  @P0 BRA `(.L_x_571) ;  /* 0x0000009000000947 */ /* 0x000fea0003800000 */
[----:B------:R-:W-:Y:S05]  /*111d0*/  BRA.DIV ~URZ, `(.L_x_572) ;  /* 0x000021027f007947 */ /* 0x000fea000b800000 */
[----:B---3--:R3:W4:Y:S02]  /*111e0*/  SHFL.IDX PT, R0, R81, RZ, 0x1f ;  /* 0x00001fff51007589 */ /* 0x00872400000e0000 */
.L_x_597:
[----:B-12---:R-:W1:Y:S01]  /*111f0*/  S2R R2, SR_TID.X ;  /* 0x0000000000027919 */ /* 0x006e620000002100 */
[----:B------:R-:W-:Y:S03]  /*11200*/  WARPSYNC 0xffffffff ;  /* 0xffffffff00007948 */ /* 0x000fe60003800000 */
[----:B------:R-:W-:Y:S06]  /*11210*/  BAR.SYNC.DEFER_BLOCKING 0x4, 0x100 ;  /* 0x0104000000007b1d */ /* 0x000fec0000010000 */
[----:B----4-:R2:W-:Y:S01]  /*11220*/  STL [R1+0xc4], R0 ;  /* 0x0000c40001007387 */ /* 0x0105e20000100800 */
[----:B-1----:R-:W-:-:S13]  /*11230*/  LOP3.LUT P0, RZ, R2, 0xff, RZ, 0xc0, !PT ;  /* 0x000000ff02ff7812 */ /* 0x002fda000780c0ff */
[----:B------:R2:W-:Y:S04]  /*11240*/  @!P0 STS [0x18100], R81 ;  /* 0x01810051ff008388 */ /* 0x0005e80000000800 */
[----:B------:R-:W-:Y:S06]  /*11250*/  BAR.ARV 0x5, 0x100 ;  /* 0x0144000000007b1d */ /* 0x000fec0000002000 */
.L_x_571:
[----:B--23--:R-:W2:Y:S02]  /*11260*/  LDL R0, [R1+0xc4] ;  /* 0x0000c40001007983 */ /* 0x00cea40000100800 */
[----:B--2---:R-:W-:-:S13]  /*11270*/  ISETP.GE.AND P0, PT, R0, c[0x0][0x538], PT ;  /* 0x00014e0000007a0c */ /* 0x004fda0003f06270 */
[----:B-1---5:R-:W-:Y:S01]  /*11280*/  @P0 CALL.REL.NOINC `(.L_x_573) ;  /* 0x0000001000000944 */ /* 0x022fe20003c00000 */
[----:B------:R-:W-:Y:S05]  /*11290*/  BRA `(.L_x_574) ;  /* 0xfffef75000007947 */ /* 0x000fea000383ffff */
.L_x_573:
[----:B------:R-:W-:Y:S05]  /*112a0*/  EXIT ;  /* 0x000000000000794d */ /* 0x000fea0003800000 */
.L_x_519:
[----:B------:R2:W-:Y:S01]  /*112b0*/  STL [R1+0x64], RZ ;  /* 0x000064ff01007387 */ /* 0x0005e20000100800 */
[----:B-1----:R-:W-:Y:S01]  /*112c0*/  IMAD.MOV.U32 R7, RZ, RZ, R5 ;  /* 0x000000ffff077224 */ /* 0x002fe200078e0005 */
[----:B------:R-:W-:Y:S02]  /*112d0*/  MOV R3, 0x181f ;  /* 0x0000181f00037802 */ /* 0x000fe40000000f00 */
[----:B------:R-:W-:Y:S02]  /*112e0*/  MOV R2, 0x11300 ;  /* 0x0001130000027802 */ /* 0x000fe40000000f00 */
[----:B--2---:R-:W-:Y:S05]  /*112f0*/  CALL.REL.NOINC `($__internal_3_$__cuda_sm70_shflsync_idx_p) ;  /* 0x000020d000007944 */ /* 0x004fea0003c00000 */
[----:B-----5:R-:W-:Y:S01]  /*11300*/  MOV R4, R7 ;  /* 0x0000000700047202 */ /* 0x020fe20000000f00 */
[----:B-1----:R-:W-:Y:S05]  /*11310*/  BRA `(.L_x_575) ;  /* 0xffff264000007947 */ /* 0x002fea000383ffff */
.L_x_520:
[----:B------:R4:W-:Y:S01]  /*11320*/  STL [R1+0x64], RZ ;  /* 0x000064ff01007387 */ /* 0x0009e20000100800 */
[----:B-1----:R-:W-:Y:S01]  /*11330*/  IMAD.MOV.U32 R7, RZ, RZ, R15 ;  /* 0x000000ffff077224 */ /* 0x002fe200078e000f */
[----:B------:R-:W-:Y:S02]  /*11340*/  MOV R3, 0x181f ;  /* 0x0000181f00037802 */ /* 0x000fe40000000f00 */
[----:B------:R-:W-:Y:S02]  /*11350*/  MOV R2, 0x11370 ;  /* 0x0001137000027802 */ /* 0x000fe40000000f00 */
[----:B--234-:R-:W-:Y:S05]  /*11360*/  CALL.REL.NOINC `($__internal_3_$__cuda_sm70_shflsync_idx_p) ;  /* 0x0000206000007944 */ /* 0x01cfea0003c00000 */
[----:B------:R-:W2:Y:S04]  /*11370*/  LDL R2, [R1+0x54] ;  /* 0x0000540001027983 */ /* 0x000ea80000100800 */
[----:B------:R-:W3:Y:S04]  /*11380*/  LDL R14, [R1+0x6c] ;  /* 0x00006c00010e7983 */ /* 0x000ee80000100800 */
[----:B------:R-:W4:Y:S04]  /*11390*/  LDL R13, [R1+0x68] ;  /* 0x00006800010d7983 */ /* 0x000f280000100800 */
[----:B------:R-:W4:Y:S04]  /*113a0*/  LDL R12, [R1+0x70] ;  /* 0x00007000010c7983 */ /* 0x000f280000100800 */
[----:B-----5:R-:W4:Y:S01]  /*113b0*/  LDL R0, [R1+0x4c] ;  /* 0x00004c0001007983 */ /* 0x020f220000100800 */
[----:B------:R-:W-:-:S02]  /*113c0*/  IADD3 R10, P1, R7, R93, RZ ;  /* 0x0000005d070a7210 */ /* 0x000fc40007f3e0ff */
[C---:B------:R-:W-:Y:S02]  /*113d0*/  IADD3 R8, P0, R7.reuse, R94, RZ ;  /* 0x0000005e07087210 */ /* 0x040fe40007f1e0ff */
[C---:B------:R-:W-:Y:S01]  /*113e0*/  IADD3 R6, P5, R7.reuse, R95, RZ ;  /* 0x0000005f07067210 */ /* 0x040fe20007fbe0ff */
[C---:B------:R-:W-:Y:S02]  /*113f0*/  IMAD.X R11, R4.reuse, 0x1, R88, P1 ;  /* 0x00000001040b7824 */ /* 0x040fe400008e0658 */
[----:B------:R-:W-:Y:S01]  /*11400*/  IMAD.X R9, R4, 0x1, R89, P0 ;  /* 0x0000000104097824 */ /* 0x000fe200000e0659 */
[----:B--2---:R-:W-:Y:S02]  /*11410*/  ISETP.GE.AND P3, PT, R2, c[0x0][0x1d4], PT ;  /* 0x0000750002007a0c */ /* 0x004fe40003f66270 */
[----:B------:R-:W-:Y:S01]  /*11420*/  IADD3 R2, P4, R7, R96, RZ ;  /* 0x0000006007027210 */ /* 0x000fe20007f9e0ff */
[----:B------:R-:W-:Y:S01]  /*11430*/  IMAD.X R7, R4, 0x1, R90, P5 ;  /* 0x0000000104077824 */ /* 0x000fe200028e065a */
[----:B---3--:R-:W-:-:S03]  /*11440*/  ISETP.GE.AND P2, PT, R14, c[0x0][0x1d4], PT ;  /* 0x000075000e007a0c */ /* 0x008fc60003f46270 */
[----:B------:R-:W-:Y:S01]  /*11450*/  IMAD.X R3, R4, 0x1, R91, P4 ;  /* 0x0000000104037824 */ /* 0x000fe200020e065b */
[----:B----4-:R-:W-:Y:S02]  /*11460*/  ISETP.GE.AND P1, PT, R13, c[0x0][0x1d4], PT ;  /* 0x000075000d007a0c */ /* 0x010fe40003f26270 */
[----:B------:R-:W-:Y:S02]  /*11470*/  SEL R14, RZ, 0x10, P2 ;  /* 0x00000010ff0e7807 */ /* 0x000fe40001000000 */
[----:B------:R-:W-:Y:S02]  /*11480*/  ISETP.GE.AND P0, PT, R12, c[0x0][0x1d4], PT ;  /* 0x000075000c007a0c */ /* 0x000fe40003f06270 */
[----:B------:R-:W-:Y:S01]  /*11490*/  SEL R13, RZ, 0x10, P1 ;  /* 0x00000010ff0d7807 */ /* 0x000fe20000800000 */
[----:B------:R-:W-:Y:S01]  /*114a0*/  @!PT LDS RZ, [RZ] ;  /* 0x00000000fffff984 */ /* 0x000fe20000000800 */
[----:B------:R-:W-:Y:S01]  /*114b0*/  @!PT LDS RZ, [RZ] ;  /* 0x00000000fffff984 */ /* 0x000fe20000000800 */
[----:B------:R-:W-:Y:S01]  /*114c0*/  @!PT LDS RZ, [RZ] ;  /* 0x00000000fffff984 */ /* 0x000fe20000000800 */
[----:B------:R2:W-:Y:S01]  /*114d0*/  LDGSTS.E.BYPASS.LTC128B.128 [R0+0x10100], [R10.64], !P3 ;  /* 0x101000000a007fae */ /* 0x0005e2000d901d46 */
[----:B------:R-:W-:-:S03]  /*114e0*/  SEL R12, RZ, 0x10, P0 ;  /* 0x00000010ff0c7807 */ /* 0x000fc60000000000 */
[----:B------:R2:W-:Y:S04]  /*114f0*/  LDGSTS.E.BYPASS.LTC128B.128 [R0+0x12100], [R8.64], !P2 ;  /* 0x1210000008007fae */ /* 0x0005e8000d101d46 */
[----:B------:R3:W-:Y:S04]  /*11500*/  LDGSTS.E.BYPASS.LTC128B.128 [R0+0x14100], [R6.64], !P1 ;  /* 0x1410000006007fae */ /* 0x0007e8000c901d46 */
[----:B------:R2:W-:Y:S01]  /*11510*/  LDGSTS.E.BYPASS.LTC128B.128 [R0+0x16100], [R2.64], !P0 ;  /* 0x1610000002007fae */ /* 0x0005e2000c101d46 */
[----:B---3--:R-:W-:Y:S01]  /*11520*/  IMAD.MOV.U32 R7, RZ, RZ, R5 ;  /* 0x000000ffff077224 */ /* 0x008fe200078e0005 */
[----:B------:R-:W-:Y:S01]  /*11530*/  SEL R5, RZ, 0x10, P3 ;  /* 0x00000010ff057807 */ /* 0x000fe20001800000 */
[----:B--2---:R-:W-:Y:S01]  /*11540*/  IMAD.MOV.U32 R0, RZ, RZ, 0x1 ;  /* 0x00000001ff007424 */ /* 0x004fe200078e00ff */
[----:B------:R-:W-:Y:S01]  /*11550*/  MOV R2, 0x11590 ;  /* 0x0001159000027802 */ /* 0x000fe20000000f00 */
[----:B------:R-:W-:-:S03]  /*11560*/  IMAD.MOV.U32 R3, RZ, RZ, 0x181f ;  /* 0x0000181fff037424 */ /* 0x000fc600078e00ff */
[----:B------:R2:W-:Y:S04]  /*11570*/  STL [R1+0x64], R0 ;  /* 0x0000640001007387 */ /* 0x0005e80000100800 */
[----:B-12---:R-:W-:Y:S05]  /*11580*/  CALL.REL.NOINC `($__internal_3_$__cuda_sm70_shflsync_idx_p) ;  /* 0x00001e4000007944 */ /* 0x006fea0003c00000 */
[----:B-----5:R-:W-:Y:S01]  /*11590*/  MOV R0, 0x1 ;  /* 0x0000000100007802 */ /* 0x020fe20000000f00 */
[----:B------:R-:W-:Y:S01]  /*115a0*/  IMAD.MOV.U32 R4, RZ, RZ, R7 ;  /* 0x000000ffff047224 */ /* 0x000fe200078e0007 */
[----:B------:R-:W-:Y:S01]  /*115b0*/  MOV R3, 0x181f ;  /* 0x0000181f00037802 */ /* 0x000fe20000000f00 */
[----:B------:R-:W-:Y:S01]  /*115c0*/  IMAD.MOV.U32 R7, RZ, RZ, R15 ;  /* 0x000000ffff077224 */ /* 0x000fe200078e000f */
[----:B------:R-:W-:Y:S01]  /*115d0*/  MOV R2, 0x11600 ;  /* 0x0001160000027802 */ /* 0x000fe20000000f00 */
[----:B------:R2:W-:Y:S04]  /*115e0*/  STL [R1+0x64], R0 ;  /* 0x0000640001007387 */ /* 0x0005e80000100800 */
[----:B-12---:R-:W-:Y:S05]  /*115f0*/  CALL.REL.NOINC `($__internal_3_$__cuda_sm70_shflsync_idx_p) ;  /* 0x00001dd000007944 */ /* 0x006fea0003c00000 */
[----:B-----5:R-:W-:Y:S01]  /*11600*/  MOV R0, R7 ;  /* 0x0000000700007202 */ /* 0x020fe20000000f00 */
[----:B-1----:R-:W-:Y:S05]  /*11610*/  BRA `(.L_x_576) ;  /* 0xffff253000007947 */ /* 0x002fea000383ffff */
.L_x_521:
[----:B------:R1:W-:Y:S01]  /*11620*/  STL [R1+0x64], RZ ;  /* 0x000064ff01007387 */ /* 0x0003e20000100800 */
[----:B------:R-:W-:Y:S01]  /*11630*/  IMAD.MOV.U32 R7, RZ, RZ, R4 ;  /* 0x000000ffff077224 */ /* 0x000fe200078e0004 */
[----:B------:R-:W-:Y:S02]  /*11640*/  MOV R3, 0x1c1f ;  /* 0x00001c1f00037802 */ /* 0x000fe40000000f00 */
[----:B------:R-:W-:-:S02]  /*11650*/  MOV R2, 0x11670 ;  /* 0x0001167000027802 */ /* 0x000fc40000000f00 */
[----:B-1----:R-:W-:Y:S05]  /*11660*/  CALL.REL.NOINC `($__internal_3_$__cuda_sm70_shflsync_idx_p) ;  /* 0x00001d6000007944 */ /* 0x002fea0003c00000 */
[----:B-1---5:R-:W-:Y:S05]  /*11670*/  BRA `(.L_x_577) ;  /* 0xffff27c000007947 */ /* 0x022fea000383ffff */
.L_x_522:
[----:B------:R-:W-:Y:S01]  /*11680*/  MOV R0, 0x1 ;  /* 0x0000000100007802 */ /* 0x000fe20000000f00 */
[----:B------:R-:W-:Y:S01]  /*11690*/  IMAD.MOV.U32 R7, RZ, RZ, R4 ;  /* 0x000000ffff077224 */ /* 0x000fe200078e0004 */
[----:B------:R-:W-:Y:S01]  /*116a0*/  MOV R2, 0x116e0 ;  /* 0x000116e000027802 */ /* 0x000fe20000000f00 */
[----:B------:R-:W-:-:S02]  /*116b0*/  IMAD.MOV.U32 R3, RZ, RZ, 0x1c1f ;  /* 0x00001c1fff037424 */ /* 0x000fc400078e00ff */
[----:B------:R2:W-:Y:S04]  /*116c0*/  STL [R1+0x64], R0 ;  /* 0x0000640001007387 */ /* 0x0005e80000100800 */
[----:B-12---:R-:W-:Y:S05]  /*116d0*/  CALL.REL.NOINC `($__internal_3_$__cuda_sm70_shflsync_idx_p) ;  /* 0x00001cf000007944 */ /* 0x006fea0003c00000 */
[----:B-----5:R-:W-:Y:S01]  /*116e0*/  IMAD.IADD R0, R5, 0x1, R7 ;  /* 0x0000000105007824 */ /* 0x020fe200078e0207 */
[----:B------:R-:W-:-:S04]  /*116f0*/  FMNMX.FTZ R2, R10, R14, !PT ;  /* 0x0000000e0a027209 */ /* 0x000fc80007810000 */
[----:B------:R-:W-:Y:S02]  /*11700*/  IMNMX R0, R6, R0, PT ;  /* 0x0000000006007217 */ /* 0x000fe40003800200 */
[----:B------:R-:W-:Y:S02]  /*11710*/  FMNMX.FTZ R2, R15, R2, !PT ;  /* 0x000000020f027209 */ /* 0x000fe40007810000 */
[C---:B------:R-:W-:Y:S02]  /*11720*/  ISETP.GT.AND P1, PT, R0.reuse, RZ, PT ;  /* 0x000000ff0000720c */ /* 0x040fe40003f24270 */
[C---:B------:R-:W-:Y:S02]  /*11730*/  ISETP.GT.AND P0, PT, R0.reuse, 0x1, PT ;  /* 0x000000010000780c */ /* 0x040fe40003f04270 */
[----:B------:R-:W-:Y:S02]  /*11740*/  ISETP.GT.AND P2, PT, R0, 0x8, PT ;  /* 0x000000080000780c */ /* 0x000fe40003f44270 */
[----:B------:R-:W-:-:S02]  /*11750*/  FSEL R5, R68, -INF , P1 ;  /* 0xff80000044057808 */ /* 0x000fc40000800000 */
[----:B------:R-:W-:Y:S02]  /*11760*/  FSEL R6, R61, -INF , P0 ;  /* 0xff8000003d067808 */ /* 0x000fe40000000000 */
[C---:B------:R-:W-:Y:S02]  /*11770*/  ISETP.GT.AND P0, PT, R0.reuse, 0x9, PT ;  /* 0x000000090000780c */ /* 0x040fe40003f04270 */
[----:B------:R-:W-:Y:S02]  /*11780*/  FSEL R13, R53, -INF , P2 ;  /* 0xff800000350d7808 */ /* 0x000fe40001000000 */
[----:B------:R-:W-:Y:S02]  /*11790*/  FMNMX.FTZ R3, R5, R6, !PT ;  /* 0x0000000605037209 */ /* 0x000fe40007810000 */
[----:B------:R-:W-:Y:S02]  /*117a0*/  FMNMX.FTZ R7, R17, R2, !PT ;  /* 0x0000000211077209 */ /* 0x000fe40007810000 */
[----:B------:R-:W-:-:S02]  /*117b0*/  ISETP.GT.AND P1, PT, R0, 0x10, PT ;  /* 0x000000100000780c */ /* 0x000fc40003f24270 */
[----:B------:R-:W-:Y:S02]  /*117c0*/  FSEL R12, R51, -INF , P0 ;  /* 0xff800000330c7808 */ /* 0x000fe40000000000 */
[----:B------:R-:W-:Y:S02]  /*117d0*/  FMNMX.FTZ R2, R13, R3, !PT ;  /* 0x000000030d027209 */ /* 0x000fe40007810000 */
[----:B------:R-:W-:Y:S02]  /*117e0*/  FMNMX.FTZ R132, R18, R7, !PT ;  /* 0x0000000712847209 */ /* 0x000fe40007810000 */
[----:B------:R-:W-:Y:S02]  /*117f0*/  ISETP.GT.AND P0, PT, R0, 0x11, PT ;  /* 0x000000110000780c */ /* 0x000fe40003f04270 */
[----:B------:R-:W-:Y:S02]  /*11800*/  FSEL R9, R45, -INF , P1 ;  /* 0xff8000002d097808 */ /* 0x000fe40000800000 */
[----:B------:R-:W-:-:S02]  /*11810*/  FMNMX.FTZ R2, R12, R2, !PT ;  /* 0x000000020c027209 */ /* 0x000fc40007810000 */
[----:B------:R-:W-:Y:S02]  /*11820*/  FMNMX.FTZ R132, R19, R132, !PT ;  /* 0x0000008413847209 */ /* 0x000fe40007810000 */
[----:B------:R-:W-:Y:S02]  /*11830*/  ISETP.GT.AND P1, PT, R0, 0x18, PT ;  /* 0x000000180000780c */ /* 0x000fe40003f24270 */
        /* <DEDUP_REMOVED lines=35> */
[----:B------:R-:W-:Y:S01]  /*11a70*/  ISETP.GT.AND P0, PT, R0, 0x39, PT ;  /* 0x000000390000780c */ /* 0x000fe20003f04270 */
[----:B------:R-:W-:Y:S01]  /*11a80*/  IMAD.MOV.U32 R0, RZ, RZ, 0x2 ;  /* 0x00000002ff007424 */ /* 0x000fe200078e00ff */
[----:B------:R-:W-:Y:S02]  /*11a90*/  FSEL R85, R28, -INF , P1 ;  /* 0xff8000001c557808 */ /* 0x000fe40000800000 */
[----:B------:R-:W-:Y:S02]  /*11aa0*/  FMNMX.FTZ R16, R86, R16, !PT ;  /* 0x0000001056107209 */ /* 0x000fe40007810000 */
[----:B------:R-:W-:Y:S02]  /*11ab0*/  FMNMX.FTZ R132, R92, R132, !PT ;  /* 0x000000845c847209 */ /* 0x000fe40007810000 */
[----:B------:R-:W-:-:S02]  /*11ac0*/  FSEL R84, R27, -INF , P0 ;  /* 0xff8000001b547808 */ /* 0x000fc40000000000 */
[----:B------:R-:W-:Y:S01]  /*11ad0*/  FMNMX.FTZ R16, R85, R16, !PT ;  /* 0x0000001055107209 */ /* 0x000fe20007810000 */
[----:B------:R-:W-:Y:S01]  /*11ae0*/  IMAD.MOV.U32 R4, RZ, RZ, R132 ;  /* 0x000000ffff047224 */ /* 0x000fe200078e0084 */
[----:B------:R-:W-:Y:S02]  /*11af0*/  MOV R2, 0x11b20 ;  /* 0x00011b2000027802 */ /* 0x000fe40000000f00 */
[----:B------:R-:W-:Y:S02]  /*11b00*/  FMNMX.FTZ R16, R84, R16, !PT ;  /* 0x0000001054107209 */ /* 0x000fe40007810000 */
[----:B-1----:R-:W-:Y:S05]  /*11b10*/  CALL.REL.NOINC `($__internal_2_$__cuda_sm70_shflsync_bfly_p) ;  /* 0x0000183000007944 */ /* 0x002fea0003c00000 */
[----:B------:R-:W-:Y:S01]  /*11b20*/  FMNMX.FTZ R132, R132, R0, !PT ;  /* 0x0000000084847209 */ /* 0x000fe20007810000 */
[----:B------:R-:W-:Y:S01]  /*11b30*/  IMAD.MOV.U32 R0, RZ, RZ, 0x1 ;  /* 0x00000001ff007424 */ /* 0x000fe200078e00ff */
[----:B------:R-:W-:-:S03]  /*11b40*/  MOV R2, 0x11b70 ;  /* 0x00011b7000027802 */ /* 0x000fc60000000f00 */
[----:B------:R-:W-:Y:S02]  /*11b50*/  IMAD.MOV.U32 R4, RZ, RZ, R132 ;  /* 0x000000ffff047224 */ /* 0x000fe400078e0084 */
[----:B-1---5:R-:W-:Y:S05]  /*11b60*/  CALL.REL.NOINC `($__internal_2_$__cuda_sm70_shflsync_bfly_p) ;  /* 0x000017e000007944 */ /* 0x022fea0003c00000 */
[----:B------:R-:W-:Y:S01]  /*11b70*/  FMNMX.FTZ R132, R132, R0, !PT ;  /* 0x0000000084847209 */ /* 0x000fe20007810000 */
[----:B------:R-:W-:Y:S01]  /*11b80*/  IMAD.MOV.U32 R4, RZ, RZ, R16 ;  /* 0x000000ffff047224 */ /* 0x000fe200078e0010 */
[----:B------:R-:W-:Y:S01]  /*11b90*/  MOV R2, 0x11bc0 ;  /* 0x00011bc000027802 */ /* 0x000fe20000000f00 */
[----:B------:R-:W-:Y:S02]  /*11ba0*/  IMAD.MOV.U32 R0, RZ, RZ, 0x2 ;  /* 0x00000002ff007424 */ /* 0x000fe400078e00ff */
[----:B-1---5:R-:W-:Y:S05]  /*11bb0*/  CALL.REL.NOINC `($__internal_2_$__cuda_sm70_shflsync_bfly_p) ;  /* 0x0000179000007944 */ /* 0x022fea0003c00000 */
[----:B------:R-:W-:Y:S01]  /*11bc0*/  FMNMX.FTZ R16, R16, R0, !PT ;  /* 0x0000000010107209 */ /* 0x000fe20007810000 */
[----:B------:R-:W-:Y:S01]  /*11bd0*/  IMAD.MOV.U32 R0, RZ, RZ, 0x1 ;  /* 0x00000001ff007424 */ /* 0x000fe200078e00ff */
[----:B------:R-:W-:-:S03]  /*11be0*/  MOV R2, 0x11c10 ;  /* 0x00011c1000027802 */ /* 0x000fc60000000f00 */
[----:B------:R-:W-:Y:S02]  /*11bf0*/  IMAD.MOV.U32 R4, RZ, RZ, R16 ;  /* 0x000000ffff047224 */ /* 0x000fe400078e0010 */
[----:B-1---5:R-:W-:Y:S05]  /*11c00*/  CALL.REL.NOINC `($__internal_2_$__cuda_sm70_shflsync_bfly_p) ;  /* 0x0000174000007944 */ /* 0x022fea0003c00000 */
[----:B------:R-:W-:Y:S01]  /*11c10*/  MOV R3, R0 ;  /* 0x0000000000037202 */ /* 0x000fe20000000f00 */
[----:B-1---5:R-:W-:Y:S05]  /*11c20*/  BRA `(.L_x_578) ;  /* 0xffff28c000007947 */ /* 0x022fea000383ffff */
.L_x_526:
[----:B------:R-:W-:Y:S01]  /*11c30*/  MOV R3, 0x181f ;  /* 0x0000181f00037802 */ /* 0x000fe20000000f00 */
[----:B------:R1:W-:Y:S01]  /*11c40*/  STL [R1+0x64], RZ ;  /* 0x000064ff01007387 */ /* 0x0003e20000100800 */
[----:B------:R-:W-:Y:S01]  /*11c50*/  MOV R2, 0x11c80 ;  /* 0x00011c8000027802 */ /* 0x000fe20000000f00 */
[----:B------:R-:W-:Y:S02]  /*11c60*/  IMAD.MOV.U32 R7, RZ, RZ, R5 ;  /* 0x000000ffff077224 */ /* 0x000fe400078e0005 */
[----:B-1----:R-:W-:Y:S05]  /*11c70*/  CALL.REL.NOINC `($__internal_3_$__cuda_sm70_shflsync_idx_p) ;  /* 0x0000175000007944 */ /* 0x002fea0003c00000 */
[----:B-----5:R-:W-:Y:S01]  /*11c80*/  MOV R4, R7 ;  /* 0x0000000700047202 */ /* 0x020fe20000000f00 */
[----:B-1----:R-:W-:-:S05]  /*11c90*/  BRA `(.L_x_579) ;  /* 0xffff441000007947 */ /* 0x002fca000383ffff */
.L_x_527:
[----:B------:R-:W-:Y:S01]  /*11ca0*/  MOV R3, 0x181f ;  /* 0x0000181f00037802 */ /* 0x000fe20000000f00 */
[----:B------:R3:W-:Y:S01]  /*11cb0*/  STL [R1+0x64], RZ ;  /* 0x000064ff01007387 */ /* 0x0007e20000100800 */
[----:B------:R-:W-:Y:S01]  /*11cc0*/  MOV R2, 0x11cf0 ;  /* 0x00011cf000027802 */ /* 0x000fe20000000f00 */
[----:B------:R-:W-:Y:S02]  /*11cd0*/  IMAD.MOV.U32 R7, RZ, RZ, R12 ;  /* 0x000000ffff077224 */ /* 0x000fe400078e000c */
[----:B-123--:R-:W-:Y:S05]  /*11ce0*/  CALL.REL.NOINC `($__internal_3_$__cuda_sm70_shflsync_idx_p) ;  /* 0x000016e000007944 */ /* 0x00efea0003c00000 */
[----:B------:R-:W2:Y:S01]  /*11cf0*/  LDL R3, [R1+0x54] ;  /* 0x0000540001037983 */ /* 0x000ea20000100800 */
[----:B------:R-:W-:Y:S03]  /*11d00*/  IADD3 R14, P0, R7, R23, RZ ;  /* 0x00000017070e7210 */ /* 0x000fe60007f1e0ff */
[----:B------:R-:W3:Y:S02]  /*11d10*/  LDL R2, [R1+0x6c] ;  /* 0x00006c0001027983 */ /* 0x000ee40000100800 */
[----:B-----5:R-:W-:Y:S02]  /*11d20*/  IMAD.X R15, R4, 0x1, R13, P0 ;  /* 0x00000001040f7824 */ /* 0x020fe400000e060d */
[----:B------:R-:W4:Y:S04]  /*11d30*/  LDL R0, [R1+0x4c] ;  /* 0x00004c0001007983 */ /* 0x000f280000100800 */
[----:B------:R-:W4:Y:S04]  /*11d40*/  LDL R31, [R1+0x68] ;  /* 0x00006800011f7983 */ /* 0x000f280000100800 */
[----:B------:R-:W4:Y:S01]  /*11d50*/  LDL R6, [R1+0x70] ;  /* 0x0000700001067983 */ /* 0x000f220000100800 */
[----:B--2---:R-:W-:Y:S02]  /*11d60*/  ISETP.GE.AND P3, PT, R3, c[0x0][0x1d4], PT ;  /* 0x0000750003007a0c */ /* 0x004fe40003f66270 */
[----:B---3--:R-:W-:Y:S02]  /*11d70*/  ISETP.GE.AND P2, PT, R2, c[0x0][0x1d4], PT ;  /* 0x0000750002007a0c */ /* 0x008fe40003f46270 */
[----:B------:R-:W-:Y:S05]  /*11d80*/  IADD3 R2, P0, R7, R28, RZ ;  /* 0x0000001c07027210 */ /* 0x000fea0007f1e0ff */
[C---:B------:R-:W-:Y:S01]  /*11d90*/  IMAD.X R3, R4.reuse, 0x1, R20, P0 ;  /* 0x0000000104037824 */ /* 0x040fe200000e0614 */
[----:B----4-:R-:W-:Y:S03]  /*11da0*/  ISETP.GE.AND P1, PT, R31, c[0x0][0x1d4], PT ;  /* 0x000075001f007a0c */ /* 0x010fe60003f26270 */
[----:B------:R-:W-:Y:S01]  /*11db0*/  @!PT LDS RZ, [RZ] ;  /* 0x00000000fffff984 */ /* 0x000fe20000000800 */
[----:B------:R-:W-:Y:S01]  /*11dc0*/  @!PT LDS RZ, [RZ] ;  /* 0x00000000fffff984 */ /* 0x000fe20000000800 */
[----:B------:R-:W-:Y:S01]  /*11dd0*/  @!PT LDS RZ, [RZ] ;  /* 0x00000000fffff984 */ /* 0x000fe20000000800 */
[----:B------:R2:W-:Y:S04]  /*11de0*/  LDGSTS.E.BYPASS.LTC128B.128 [R0+0x100], [R14.64], !P3 ;  /* 0x001000000e007fae */ /* 0x0005e8000d901d46 */
[----:B------:R3:W-:Y:S01]  /*11df0*/  LDGSTS.E.BYPASS.LTC128B.128 [R0+0x2100], [R2.64], !P2 ;  /* 0x0210000002007fae */ /* 0x0007e2000d101d46 */
[----:B--2---:R-:W-:Y:S02]  /*11e00*/  SEL R15, RZ, 0x10, P1 ;  /* 0x00000010ff0f7807 */ /* 0x004fe40000800000 */
[C---:B---3--:R-:W-:Y:S05]  /*11e10*/  IADD3 R2, P0, R7.reuse, R29, RZ ;  /* 0x0000001d07027210 */ /* 0x048fea0007f1e0ff */
[C---:B------:R-:W-:Y:S05]  /*11e20*/  IMAD.X R3, R4.reuse, 0x1, R21, P0 ;  /* 0x0000000104037824 */ /* 0x040fea00000e0615 */
[----:B------:R2:W-:Y:S02]  /*11e30*/  LDGSTS.E.BYPASS.LTC128B.128 [R0+0x4100], [R2.64], !P1 ;  /* 0x0410000002007fae */ /* 0x0005e4000c901d46 */
[----:B--2---:R-:W-:Y:S01]  /*11e40*/  IADD3 R2, P0, R7, R30, RZ ;  /* 0x0000001e07027210 */ /* 0x004fe20007f1e0ff */
[----:B------:R-:W-:Y:S01]  /*11e50*/  IMAD.MOV.U32 R7, RZ, RZ, R5 ;  /* 0x000000ffff077224 */ /* 0x000fe200078e0005 */
[----:B------:R-:W-:Y:S03]  /*11e60*/  SEL R5, RZ, 0x10, P3 ;  /* 0x00000010ff057807 */ /* 0x000fe60001800000 */
[----:B------:R-:W-:Y:S01]  /*11e70*/  IMAD.X R3, R4, 0x1, R22, P0 ;  /* 0x0000000104037824 */ /* 0x000fe200000e0616 */
[----:B------:R-:W-:Y:S02]  /*11e80*/  ISETP.GE.AND P0, PT, R6, c[0x0][0x1d4], PT ;  /* 0x0000750006007a0c */ /* 0x000fe40003f06270 */
[----:B------:R-:W-:Y:S02]  /*11e90*/  SEL R6, RZ, 0x10, P2 ;  /* 0x00000010ff067807 */ /* 0x000fe40001000000 */
[----:B------:R-:W-:Y:S09]  /*11ea0*/  SEL R14, RZ, 0x10, P0 ;  /* 0x00000010ff0e7807 */ /* 0x000ff20000000000 */
[----:B------:R2:W-:Y:S02]  /*11eb0*/  LDGSTS.E.BYPASS.LTC128B.128 [R0+0x6100], [R2.64], !P0 ;  /* 0x0610000002007fae */ /* 0x0005e4000c101d46 */
[----:B--2---:R-:W-:Y:S01]  /*11ec0*/  IMAD.MOV.U32 R0, RZ, RZ, 0x1 ;  /* 0x00000001ff007424 */ /* 0x004fe200078e00ff */
[----:B------:R-:W-:Y:S01]  /*11ed0*/  MOV R2, 0x11f10 ;  /* 0x00011f1000027802 */ /* 0x000fe20000000f00 */
[----:B------:R-:W-:Y:S03]  /*11ee0*/  IMAD.MOV.U32 R3, RZ, RZ, 0x181f ;  /* 0x0000181fff037424 */ /* 0x000fe600078e00ff */
        /* <DEDUP_REMOVED lines=10> */
[----:B-1----:R-:W-:-:S05]  /*11f90*/  BRA `(.L_x_580) ;  /* 0xffff430000007947 */ /* 0x002fca000383ffff */
.L_x_530:
[----:B------:R-:W-:Y:S01]  /*11fa0*/  MOV R3, 0x181f ;  /* 0x0000181f00037802 */ /* 0x000fe20000000f00 */
[----:B------:R1:W-:Y:S01]  /*11fb0*/  STL [R1+0x64], RZ ;  /* 0x000064ff01007387 */ /* 0x0003e20000100800 */
[----:B------:R-:W-:Y:S01]  /*11fc0*/  MOV R2, 0x11ff0 ;  /* 0x00011ff000027802 */ /* 0x000fe20000000f00 */
[----:B------:R-:W-:Y:S02]  /*11fd0*/  IMAD.MOV.U32 R7, RZ, RZ, R5 ;  /* 0x000000ffff077224 */ /* 0x000fe400078e0005 */
[----:B-1----:R-:W-:Y:S05]  /*11fe0*/  CALL.REL.NOINC `($__internal_3_$__cuda_sm70_shflsync_idx_p) ;  /* 0x000013e000007944 */ /* 0x002fea0003c00000 */
[----:B-----5:R-:W-:Y:S01]  /*11ff0*/  MOV R4, R7 ;  /* 0x0000000700047202 */ /* 0x020fe20000000f00 */
[----:B-1----:R-:W-:-:S05]  /*12000*/  BRA `(.L_x_581) ;  /* 0xffff584000007947 */ /* 0x002fca000383ffff */
.L_x_531:
        /* <DEDUP_REMOVED lines=48> */
.L_x_532:
[----:B------:R-:W-:Y:S01]  /*12310*/  MOV R3, 0x1c1f ;  /* 0x00001c1f00037802 */ /* 0x000fe20000000f00 */
[----:B------:R1:W-:Y:S01]  /*12320*/  STL [R1+0x64], RZ ;  /* 0x000064ff01007387 */ /* 0x0003e20000100800 */
[----:B------:R-:W-:Y:S01]  /*12330*/  MOV R2, 0x12360 ;  /* 0x0001236000027802 */ /* 0x000fe20000000f00 */
[----:B------:R-:W-:Y:S02]  /*12340*/  IMAD.MOV.U32 R7, RZ, RZ, R4 ;  /* 0x000000ffff077224 */ /* 0x000fe400078e0004 */
[----:B-1----:R-:W-:Y:S05]  /*12350*/  CALL.REL.NOINC `($__internal_3_$__cuda_sm70_shflsync_idx_p) ;  /* 0x0000107000007944 */ /* 0x002fea0003c00000 */
[----:B-----5:R-:W-:Y:S01]  /*12360*/  MOV R0, R7 ;  /* 0x0000000700007202 */ /* 0x020fe20000000f00 */
[----:B-1----:R-:W-:-:S05]  /*12370*/  BRA `(.L_x_583) ;  /* 0xffff59c000007947 */ /* 0x002fca000383ffff */
.L_x_533:
[----:B------:R-:W-:Y:S01]  /*12380*/  MOV R0, 0x1 ;  /* 0x0000000100007802 */ /* 0x000fe20000000f00 */
[----:B------:R-:W-:Y:S01]  /*12390*/  IMAD.MOV.U32 R7, RZ, RZ, R4 ;  /* 0x000000ffff077224 */ /* 0x000fe200078e0004 */
[----:B------:R-:W-:Y:S01]  /*123a0*/  MOV R2, 0x123e0 ;  /* 0x000123e000027802 */ /* 0x000fe20000000f00 */
[----:B------:R-:W-:Y:S02]  /*123b0*/  IMAD.MOV.U32 R3, RZ, RZ, 0x1c1f ;  /* 0x00001c1fff037424 */ /* 0x000fe400078e00ff */
[----:B------:R2:W-:Y:S04]  /*123c0*/  STL [R1+0x64], R0 ;  /* 0x0000640001007387 */ /* 0x0005e80000100800 */
[----:B-12---:R-:W-:Y:S05]  /*123d0*/  CALL.REL.NOINC `($__internal_3_$__cuda_sm70_shflsync_idx_p) ;  /* 0x00000ff000007944 */ /* 0x006fea0003c00000 */
[----:B-----5:R-:W2:Y:S01]  /*123e0*/  LDL.LU R4, [R1+0xc] ;  /* 0x00000c0001047983 */ /* 0x020ea20000300800 */
[----:B------:R-:W-:Y:S03]  /*123f0*/  IMAD.IADD R7, R5, 0x1, R7 ;  /* 0x0000000105077824 */ /* 0x000fe600078e0207 */
[----:B------:R-:W3:Y:S02]  /*12400*/  LDL.LU R3, [R1+0x8] ;  /* 0x0000080001037983 */ /* 0x000ee40000300800 */
[C---:B------:R-:W-:Y:S02]  /*12410*/  ISETP.GT.AND P0, PT, R7.reuse, RZ, PT ;  /* 0x000000ff0700720c */ /* 0x040fe40003f04270 */
[C---:B------:R-:W-:Y:S01]  /*12420*/  ISETP.GT.AND P2, PT, R7.reuse, 0x1, PT ;  /* 0x000000010700780c */ /* 0x040fe20003f44270 */
[----:B------:R-:W4:Y:S01]  /*12430*/  LDL.LU R2, [R1+0x4] ;  /* 0x0000040001027983 */ /* 0x000f220000300800 */
[C---:B------:R-:W-:Y:S02]  /*12440*/  ISETP.GT.AND P3, PT, R7.reuse, 0x8, PT ;  /* 0x000000080700780c */ /* 0x040fe40003f64270 */
[C---:B------:R-:W-:Y:S01]  /*12450*/  ISETP.GT.AND P4, PT, R7.reuse, 0x9, PT ;  /* 0x000000090700780c */ /* 0x040fe20003f84270 */
[----:B------:R-:W4:Y:S01]  /*12460*/  LDL.LU R0, [R1] ;  /* 0x0000000001007983 */ /* 0x000f220000300800 */
[----:B------:R-:W-:Y:S04]  /*12470*/  ISETP.GT.AND P1, PT, R7, 0x10, PT ;  /* 0x000000100700780c */ /* 0x000fe80003f24270 */
[----:B------:R-:W-:Y:S02]  /*12480*/  FSEL R33, R249, -INF , P1 ;  /* 0xff800000f9217808 */ /* 0x000fe40000800000 */
[C---:B------:R-:W-:Y:S04]  /*12490*/  ISETP.GT.AND P1, PT, R7.reuse, 0x21, PT ;  /* 0x000000210700780c */ /* 0x040fe80003f24270 */
[----:B------:R-:W-:Y:S02]  /*124a0*/  FSEL R28, R180, -INF , P1 ;  /* 0xff800000b41c7808 */ /* 0x000fe40000800000 */
[C---:B------:R-:W-:Y:S04]  /*124b0*/  ISETP.GT.AND P1, PT, R7.reuse, 0x38, PT ;  /* 0x000000380700780c */ /* 0x040fe80003f24270 */
[----:B------:R-:W-:Y:S02]  /*124c0*/  FSEL R8, R188, -INF , P1 ;  /* 0xff800000bc087808 */ /* 0x000fe40000800000 */
[----:B--2---:R-:W-:Y:S02]  /*124d0*/  FSEL R5, R4, -INF , P0 ;  /* 0xff80000004057808 */ /* 0x004fe40000000000 */
[----:B------:R-:W-:Y:S02]  /*124e0*/  ISETP.GT.AND P0, PT, R7, 0x11, PT ;  /* 0x000000110700780c */ /* 0x000fe40003f04270 */
[----:B---3--:R-:W-:Y:S02]  /*124f0*/  FSEL R177, R3, -INF , P2 ;  /* 0xff80000003b17808 */ /* 0x008fe40001000000 */
[----:B------:R-:W-:Y:S02]  /*12500*/  FSEL R32, R248, -INF , P0 ;  /* 0xff800000f8207808 */ /* 0x000fe40000000000 */
[----:B------:R-:W-:Y:S02]  /*12510*/  ISETP.GT.AND P2, PT, R7, 0x20, PT ;  /* 0x000000200700780c */ /* 0x000fe40003f44270 */
[----:B----4-:R-:W-:Y:S02]  /*12520*/  FSEL R35, R2, -INF , P3 ;  /* 0xff80000002237808 */ /* 0x010fe40001800000 */
[----:B------:R-:W-:Y:S02]  /*12530*/  FMNMX.FTZ R2, R5, R134, !PT ;  /* 0x0000008605027209 */ /* 0x000fe40007810000 */
[----:B------:R-:W-:Y:S02]  /*12540*/  FSEL R34, R0, -INF , P4 ;  /* 0xff80000000227808 */ /* 0x000fe40002000000 */
[----:B------:R-:W-:Y:S02]  /*12550*/  FMNMX.FTZ R0, R6, R133, !PT ;  /* 0x0000008506007209 */ /* 0x000fe40007810000 */
[----:B------:R-:W-:Y:S02]  /*12560*/  FMNMX.FTZ R2, R177, R2, !PT ;  /* 0x00000002b1027209 */ /* 0x000fe40007810000 */
[----:B------:R-:W-:Y:S02]  /*12570*/  FMNMX.FTZ R0, R25, R0, !PT ;  /* 0x0000000019007209 */ /* 0x000fe40007810000 */
[----:B------:R-:W-:Y:S02]  /*12580*/  FMNMX.FTZ R2, R35, R2, !PT ;  /* 0x0000000223027209 */ /* 0x000fe40007810000 */
[----:B------:R-:W-:Y:S02]  /*12590*/  FMNMX.FTZ R0, R24, R0, !PT ;  /* 0x0000000018007209 */ /* 0x000fe40007810000 */
[----:B------:R-:W-:Y:S02]  /*125a0*/  FMNMX.FTZ R2, R34, R2, !PT ;  /* 0x0000000222027209 */ /* 0x000fe40007810000 */
[----:B------:R-:W-:Y:S02]  /*125b0*/  FMNMX.FTZ R0, R23, R0, !PT ;  /* 0x0000000017007209 */ /* 0x000fe40007810000 */
[----:B------:R-:W-:Y:S02]  /*125c0*/  ISETP.GT.AND P3, PT, R7, 0x18, PT ;  /* 0x000000180700780c */ /* 0x000fe40003f64270 */
[----:B------:R-:W-:Y:S02]  /*125d0*/  FMNMX.FTZ R0, R22, R0, !PT ;  /* 0x0000000016007209 */ /* 0x000fe40007810000 */
[----:B------:R-:W-:Y:S02]  /*125e0*/  FMNMX.FTZ R2, R33, R2, !PT ;  /* 0x0000000221027209 */ /* 0x000fe40007810000 */
[----:B------:R-:W-:Y:S02]  /*125f0*/  ISETP.GT.AND P4, PT, R7, 0x19, PT ;  /* 0x000000190700780c */ /* 0x000fe40003f84270 */
[----:B------:R-:W-:Y:S02]  /*12600*/  FSEL R31, R185, -INF , P3 ;  /* 0xff800000b91f7808 */ /* 0x000fe40001800000 */
[----:B------:R-:W-:Y:S02]  /*12610*/  FMNMX.FTZ R0, R21, R0, !PT ;  /* 0x0000000015007209 */ /* 0x000fe40007810000 */
[----:B------:R-:W-:Y:S02]  /*12620*/  FMNMX.FTZ R2, R32, R2, !PT ;  /* 0x0000000220027209 */ /* 0x000fe40007810000 */
[----:B------:R-:W-:Y:S02]  /*12630*/  FSEL R30, R184, -INF , P4 ;  /* 0xff800000b81e7808 */ /* 0x000fe40002000000 */
[----:B------:R-:W-:Y:S02]  /*12640*/  FMNMX.FTZ R0, R20, R0, !PT ;  /* 0x0000000014007209 */ /* 0x000fe40007810000 */
[----:B------:R-:W-:Y:S02]  /*12650*/  FMNMX.FTZ R2, R31, R2, !PT ;  /* 0x000000021f027209 */ /* 0x000fe40007810000 */
[----:B------:R-:W-:Y:S02]  /*12660*/  FSEL R29, R181, -INF , P2 ;  /* 0xff800000b51d7808 */ /* 0x000fe40001000000 */
        /* <DEDUP_REMOVED lines=9> */
[----:B------:R-:W-:Y:S02]  /*12700*/  ISETP.GT.AND P3, PT, R7, 0x30, PT ;  /* 0x000000300700780c */ /* 0x000fe40003f64270 */
[----:B------:R-:W-:Y:S02]  /*12710*/  FSEL R26, R176, -INF , P4 ;  /* 0xff800000b01a7808 */ /* 0x000fe40002000000 */
[----:B------:R-:W-:Y:S02]  /*12720*/  FMNMX.FTZ R0, R16, R0, !PT ;  /* 0x0000000010007209 */ /* 0x000fe40007810000 */
[----:B------:R-:W-:Y:S02]  /*12730*/  FMNMX.FTZ R2, R27, R2, !PT ;  /* 0x000000021b027209 */ /* 0x000fe40007810000 */
[----:B------:R-:W-:Y:S02]  /*12740*/  ISETP.GT.AND P2, PT, R7, 0x31, PT ;  /* 0x000000310700780c */ /* 0x000fe40003f44270 */
[----:B------:R-:W-:Y:S02]  /*12750*/  FMNMX.FTZ R0, R15, R0, !PT ;  /* 0x000000000f007209 */ /* 0x000fe40007810000 */
[----:B------:R-:W-:Y:S02]  /*12760*/  FSEL R10, R189, -INF , P3 ;  /* 0xff800000bd0a7808 */ /* 0x000fe40001800000 */
[----:B------:R-:W-:Y:S02]  /*12770*/  FMNMX.FTZ R176, R26, R2, !PT ;  /* 0x000000021ab07209 */ /* 0x000fe40007810000 */
[----:B------:R-:W-:Y:S01]  /*12780*/  FMNMX.FTZ R4, R14, R0, !PT ;  /* 0x000000000e047209 */ /* 0x000fe20007810000 */
[----:B------:R-:W-:Y:S01]  /*12790*/  IMAD.MOV.U32 R0, RZ, RZ, 0x2 ;  /* 0x00000002ff007424 */ /* 0x000fe200078e00ff */
[----:B------:R-:W-:Y:S02]  /*127a0*/  FSEL R9, R191, -INF , P2 ;  /* 0xff800000bf097808 */ /* 0x000fe40001000000 */
[----:B------:R-:W-:Y:S02]  /*127b0*/  FMNMX.FTZ R176, R10, R176, !PT ;  /* 0x000000b00ab07209 */ /* 0x000fe40007810000 */
[----:B------:R-:W-:Y:S02]  /*127c0*/  ISETP.GT.AND P0, PT, R7, 0x39, PT ;  /* 0x000000390700780c */ /* 0x000fe40003f04270 */
[----:B------:R-:W-:Y:S02]  /*127d0*/  FMNMX.FTZ R4, R13, R4, !PT ;  /* 0x000000040d047209 */ /* 0x000fe40007810000 */
[----:B------:R-:W-:Y:S02]  /*127e0*/  FMNMX.FTZ R176, R9, R176, !PT ;  /* 0x000000b009b07209 */ /* 0x000fe40007810000 */
[----:B------:R-:W-:Y:S02]  /*127f0*/  FMNMX.FTZ R4, R12, R4, !PT ;  /* 0x000000040c047209 */ /* 0x000fe40007810000 */
[----:B------:R-:W-:Y:S02]  /*12800*/  FSEL R7, R190, -INF , P0 ;  /* 0xff800000be077808 */ /* 0x000fe40000000000 */
[----:B------:R-:W-:Y:S02]  /*12810*/  FMNMX.FTZ R176, R8, R176, !PT ;  /* 0x000000b008b07209 */ /* 0x000fe40007810000 */
[----:B------:R-:W-:Y:S02]  /*12820*/  FMNMX.FTZ R4, R11, R4, !PT ;  /* 0x000000040b047209 */ /* 0x000fe40007810000 */
[----:B------:R-:W-:Y:S02]  /*12830*/  FMNMX.FTZ R176, R7, R176, !PT ;  /* 0x000000b007b07209 */ /* 0x000fe40007810000 */
[----:B------:R-:W-:Y:S02]  /*12840*/  MOV R2, 0x12860 ;  /* 0x0001286000027802 */ /* 0x000fe40000000f00 */
[----:B-1----:R-:W-:Y:S05]  /*12850*/  CALL.REL.NOINC `($__internal_2_$__cuda_sm70_shflsync_bfly_p) ;  /* 0x00000af000007944 */ /* 0x002fea0003c00000 */
[----:B------:R-:W-:Y:S01]  /*12860*/  FMNMX.FTZ R4, R4, R0, !PT ;  /* 0x0000000004047209 */ /* 0x000fe20007810000 */
[----:B------:R-:W-:Y:S01]  /*12870*/  IMAD.MOV.U32 R0, RZ, RZ, 0x1 ;  /* 0x00000001ff007424 */ /* 0x000fe200078e00ff */
[----:B------:R-:W-:Y:S02]  /*12880*/  MOV R2, 0x128a0 ;  /* 0x000128a000027802 */ /* 0x000fe40000000f00 */
        /* <DEDUP_REMOVED lines=8> */
[----:B------:R-:W-:Y:S02]  /*12910*/  MOV R2, 0x12930 ;  /* 0x0001293000027802 */ /* 0x000fe40000000f00 */
[----:B-1---5:R-:W-:Y:S05]  /*12920*/  CALL.REL.NOINC `($__internal_2_$__cuda_sm70_shflsync_bfly_p) ;  /* 0x00000a2000007944 */ /* 0x022fea0003c00000 */
[----:B-1---5:R-:W-:-:S05]  /*12930*/  BRA `(.L_x_584) ;  /* 0xffff5af000007947 */ /* 0x022fca000383ffff */
.L_x_536:
[----:B------:R-:W-:Y:S01]  /*12940*/  MOV R3, 0x181f ;  /* 0x0000181f00037802 */ /* 0x000fe20000000f00 */
[----:B------:R1:W-:Y:S01]  /*12950*/  STL [R1+0x64], RZ ;  /* 0x000064ff01007387 */ /* 0x0003e20000100800 */
[----:B------:R-:W-:Y:S01]  /*12960*/  MOV R2, 0x12990 ;  /* 0x0001299000027802 */ /* 0x000fe20000000f00 */
[----:B------:R-:W-:Y:S02]  /*12970*/  IMAD.MOV.U32 R7, RZ, RZ, R4 ;  /* 0x000000ffff077224 */ /* 0x000fe400078e0004 */
[----:B-1----:R-:W-:Y:S05]  /*12980*/  CALL.REL.NOINC `($__internal_3_$__cuda_sm70_shflsync_idx_p) ;  /* 0x00000a4000007944 */ /* 0x002fea0003c00000 */
[----:B------:R-:W-:Y:S01]  /*12990*/  MOV R2, R7 ;  /* 0x0000000700027202 */ /* 0x000fe20000000f00 */
[----:B-1---5:R-:W-:-:S05]  /*129a0*/  BRA `(.L_x_585) ;  /* 0xffff7d6000007947 */ /* 0x022fca000383ffff */
.L_x_539:
[----:B------:R-:W-:Y:S01]  /*129b0*/  MOV R3, 0x181f ;  /* 0x0000181f00037802 */ /* 0x000fe20000000f00 */
[----:B------:R1:W-:Y:S01]  /*129c0*/  STL [R1+0x64], RZ ;  /* 0x000064ff01007387 */ /* 0x0003e20000100800 */
[----:B------:R-:W-:Y:S01]  /*129d0*/  MOV R2, 0x12a00 ;  /* 0x00012a0000027802 */ /* 0x000fe20000000f00 */
[----:B------:R-:W-:Y:S02]  /*129e0*/  IMAD.MOV.U32 R7, RZ, RZ, R5 ;  /* 0x000000ffff077224 */ /* 0x000fe400078e0005 */
[----:B-1---5:R-:W-:Y:S05]  /*129f0*/  CALL.REL.NOINC `($__internal_3_$__cuda_sm70_shflsync_idx_p) ;  /* 0x000009d000007944 */ /* 0x022fea0003c00000 */
[----:B-----5:R-:W-:Y:S01]  /*12a00*/  MOV R4, R7 ;  /* 0x0000000700047202 */ /* 0x020fe20000000f00 */
[----:B-1----:R-:W-:-:S05]  /*12a10*/  BRA `(.L_x_586) ;  /* 0xffff958000007947 */ /* 0x002fca000383ffff */
.L_x_540:
[----:B------:R-:W-:Y:S01]  /*12a20*/  MOV R3, 0x181f ;  /* 0x0000181f00037802 */ /* 0x000fe20000000f00 */
[----:B------:R3:W-:Y:S01]  /*12a30*/  STL [R1+0x64], RZ ;  /* 0x000064ff01007387 */ /* 0x0007e20000100800 */
[----:B------:R-:W-:Y:S01]  /*12a40*/  MOV R2, 0x12a70 ;  /* 0x00012a7000027802 */ /* 0x000fe20000000f00 */
[----:B------:R-:W-:Y:S02]  /*12a50*/  IMAD.MOV.U32 R7, RZ, RZ, R8 ;  /* 0x000000ffff077224 */ /* 0x000fe400078e0008 */
[----:B-123-5:R-:W-:Y:S05]  /*12a60*/  CALL.REL.NOINC `($__internal_3_$__cuda_sm70_shflsync_idx_p) ;  /* 0x0000096000007944 */ /* 0x02efea0003c00000 */
[----:B------:R-:W2:Y:S04]  /*12a70*/  LDL R6, [R1+0x50] ;  /* 0x0000500001067983 */ /* 0x000ea80000100800 */
[----:B-----5:R-:W3:Y:S01]  /*12a80*/  LDL R0, [R1+0x4c] ;  /* 0x00004c0001007983 */ /* 0x020ee20000100800 */
[----:B--2---:R-:W-:Y:S04]  /*12a90*/  IADD3 R2, -R6, 0x10, RZ ;  /* 0x0000001006027810 */ /* 0x004fe80007ffe1ff */
[----:B------:R-:W-:Y:S04]  /*12aa0*/  LOP3.LUT R2, R2, 0xf, RZ, 0xc0, !PT ;  /* 0x0000000f02027812 */ /* 0x000fe800078ec0ff */
[----:B------:R-:W-:Y:S04]  /*12ab0*/  IADD3 R2, P1, P0, R2, R7, R25 ;  /* 0x0000000702027210 */ /* 0x000fe8000783e019 */
[----:B------:R-:W-:Y:S02]  /*12ac0*/  IADD3.X R3, RZ, R4, R9, P1, P0 ;  /* 0x00000004ff037210 */ /* 0x000fe40000fe0409 */
[----:B------:R-:W-:Y:S11]  /*12ad0*/  ISETP.NE.U32.AND P0, PT, R6, RZ, PT ;  /* 0x000000ff0600720c */ /* 0x000ff60003f05070 */
[----:B------:R-:W-:Y:S02]  /*12ae0*/  @!UPT UIADD3 URZ, URZ, URZ, URZ ;  /* 0x0000003f3f3ff290 */ /* 0x000fe4000fffe03f */
[----:B------:R-:W-:Y:S01]  /*12af0*/  @!PT LDS RZ, [RZ] ;  /* 0x00000000fffff984 */ /* 0x000fe20000000800 */
[----:B------:R-:W-:Y:S01]  /*12b00*/  @!PT LDS RZ, [RZ] ;  /* 0x00000000fffff984 */ /* 0x000fe20000000800 */
[----:B------:R-:W-:Y:S01]  /*12b10*/  @!PT LDS RZ, [RZ] ;  /* 0x00000000fffff984 */ /* 0x000fe20000000800 */
[----:B---3--:R2:W-:Y:S02]  /*12b20*/  LDGSTS.E.BYPASS.LTC128B.128.ZFILL [R0+0x10100], [R2.64], P0 ;  /* 0x1010000002007fae */ /* 0x0085e40008141d46 */
[C---:B--2---:R-:W-:Y:S05]  /*12b30*/  IADD3 R2, P0, R7.reuse, R26, RZ ;  /* 0x0000001a07027210 */ /* 0x044fea0007f1e0ff */
[C---:B------:R-:W-:Y:S01]  /*12b40*/  IMAD.X R3, R4.reuse, 0x1, R10, P0 ;  /* 0x0000000104037824 */ /* 0x040fe200000e060a */
[C---:B------:R-:W-:Y:S04]  /*12b50*/  IADD3 R30, P0, R7.reuse, R27, RZ ;  /* 0x0000001b071e7210 */ /* 0x040fe80007f1e0ff */
[----:B------:R2:W-:Y:S01]  /*12b60*/  LDGSTS.E.BYPASS.LTC128B.128 [R0+0x12100], [R2.64], !P5 ;  /* 0x1210000002007fae */ /* 0x0005e2000e901d46 */
[C---:B------:R-:W-:Y:S05]  /*12b70*/  IMAD.X R31, R4.reuse, 0x1, R11, P0 ;  /* 0x00000001041f7824 */ /* 0x040fea00000e060b */
[----:B------:R3:W-:Y:S01]  /*12b80*/  LDGSTS.E.BYPASS.LTC128B.128 [R0+0x14100], [R30.64], !P4 ;  /* 0x141000001e007fae */ /* 0x0007e2000e101d46 */
[----:B--2---:R-:W-:Y:S01]  /*12b90*/  IADD3 R2, P0, R7, R28, RZ ;  /* 0x0000001c07027210 */ /* 0x004fe20007f1e0ff */
[----:B------:R-:W-:Y:S04]  /*12ba0*/  IMAD.MOV.U32 R7, RZ, RZ, R5 ;  /* 0x000000ffff077224 */ /* 0x000fe800078e0005 */
[----:B------:R-:W-:Y:S05]  /*12bb0*/  IMAD.X R3, R4, 0x1, R12, P0 ;  /* 0x0000000104037824 */ /* 0x000fea00000e060c */
[----:B------:R3:W-:Y:S02]  /*12bc0*/  LDGSTS.E.BYPASS.LTC128B.128 [R0+0x16100], [R2.64], !P3 ;  /* 0x1610000002007fae */ /* 0x0007e4000d901d46 */
[----:B---3--:R-:W-:Y:S01]  /*12bd0*/  IMAD.MOV.U32 R0, RZ, RZ, 0x1 ;  /* 0x00000001ff007424 */ /* 0x008fe200078e00ff */
        /* <DEDUP_REMOVED lines=13> */
.L_x_541:
[----:B------:R-:W-:Y:S02]  /*12cb0*/  MOV R0, 0x2 ;  /* 0x0000000200007802 */ /* 0x000fe40000000f00 */
[----:B------:R-:W-:Y:S02]  /*12cc0*/  MOV R2, 0x12ce0 ;  /* 0x00012ce000027802 */ /* 0x000fe40000000f00 */
[----:B-----5:R-:W-:Y:S05]  /*12cd0*/  CALL.REL.NOINC `($__internal_2_$__cuda_sm70_shflsync_bfly_p) ;  /* 0x0000067000007944 */ /* 0x020fea0003c00000 */
[----:B------:R-:W-:Y:S01]  /*12ce0*/  FMNMX.FTZ R4, R4, R0, !PT ;  /* 0x0000000004047209 */ /* 0x000fe20007810000 */
[----:B------:R-:W-:Y:S01]  /*12cf0*/  IMAD.MOV.U32 R0, RZ, RZ, 0x1 ;  /* 0x00000001ff007424 */ /* 0x000fe200078e00ff */
[----:B------:R-:W-:Y:S02]  /*12d00*/  MOV R2, 0x12d20 ;  /* 0x00012d2000027802 */ /* 0x000fe40000000f00 */
[----:B-1---5:R-:W-:Y:S05]  /*12d10*/  CALL.REL.NOINC `($__internal_2_$__cuda_sm70_shflsync_bfly_p) ;  /* 0x0000063000007944 */ /* 0x022fea0003c00000 */
[----:B------:R-:W-:Y:S01]  /*12d20*/  FMNMX.FTZ R132, R4, R0, !PT ;  /* 0x0000000004847209 */ /* 0x000fe20007810000 */
[----:B-----5:R-:W-:Y:S01]  /*12d30*/  IMAD.MOV.U32 R4, RZ, RZ, R5 ;  /* 0x000000ffff047224 */ /* 0x020fe200078e0005 */
[----:B------:R-:W-:Y:S01]  /*12d40*/  MOV R2, 0x12d70 ;  /* 0x00012d7000027802 */ /* 0x000fe20000000f00 */
[----:B------:R-:W-:Y:S02]  /*12d50*/  IMAD.MOV.U32 R0, RZ, RZ, 0x2 ;  /* 0x00000002ff007424 */ /* 0x000fe400078e00ff */
[----:B-1----:R-:W-:Y:S05]  /*12d60*/  CALL.REL.NOINC `($__internal_2_$__cuda_sm70_shflsync_bfly_p) ;  /* 0x000005e000007944 */ /* 0x002fea0003c00000 */
[----:B-----5:R-:W-:Y:S01]  /*12d70*/  FMNMX.FTZ R4, R5, R0, !PT ;  /* 0x0000000005047209 */ /* 0x020fe20007810000 */
[----:B------:R-:W-:Y:S01]  /*12d80*/  IMAD.MOV.U32 R0, RZ, RZ, 0x1 ;  /* 0x00000001ff007424 */ /* 0x000fe200078e00ff */
[----:B------:R-:W-:Y:S02]  /*12d90*/  MOV R2, 0x12db0 ;  /* 0x00012db000027802 */ /* 0x000fe40000000f00 */
[----:B-1----:R-:W-:Y:S05]  /*12da0*/  CALL.REL.NOINC `($__internal_2_$__cuda_sm70_shflsync_bfly_p) ;  /* 0x000005a000007944 */ /* 0x002fea0003c00000 */
[----:B-1---5:R-:W-:-:S05]  /*12db0*/  BRA `(.L_x_588) ;  /* 0xffff974000007947 */ /* 0x022fca000383ffff */
.L_x_543:
[----:B------:R1:W5:Y:S01]  /*12dc0*/  LDL R4, [R1+0x78] ;  /* 0x0000780001047983 */ /* 0x0003620000100800 */
[----:B------:R-:W-:-:S02]  /*12dd0*/  MOV R0, 0x2 ;  /* 0x0000000200007802 */ /* 0x000fc40000000f00 */
[----:B------:R-:W-:Y:S02]  /*12de0*/  MOV R2, 0x12e00 ;  /* 0x00012e0000027802 */ /* 0x000fe40000000f00 */
[----:B-1---5:R-:W-:Y:S05]  /*12df0*/  CALL.REL.NOINC `($__internal_2_$__cuda_sm70_shflsync_bfly_p) ;  /* 0x0000055000007944 */ /* 0x022fea0003c00000 */
[----:B-----5:R-:W-:Y:S01]  /*12e00*/  MOV R5, R0 ;  /* 0x0000000000057202 */ /* 0x020fe20000000f00 */
[----:B-1----:R-:W-:Y:S05]  /*12e10*/  BRA `(.L_x_589) ;  /* 0xffffb50000007947 */ /* 0x002fea000383ffff */
.L_x_544:
[----:B------:R-:W-:Y:S01]  /*12e20*/  IMAD.MOV.U32 R4, RZ, RZ, R5 ;  /* 0x000000ffff047224 */ /* 0x000fe200078e0005 */
[----:B------:R-:W-:Y:S02]  /*12e30*/  MOV R0, 0x1 ;  /* 0x0000000100007802 */ /* 0x000fe40000000f00 */
[----:B------:R-:W-:Y:S02]  /*12e40*/  MOV R2, 0x12e60 ;  /* 0x00012e6000027802 */ /* 0x000fe40000000f00 */
[----:B------:R-:W-:Y:S05]  /*12e50*/  CALL.REL.NOINC `($__internal_2_$__cuda_sm70_shflsync_bfly_p) ;  /* 0x000004f000007944 */ /* 0x000fea0003c00000 */
[----:B------:R2:W5:Y:S02]  /*12e60*/  LDL R4, [R1+0x74] ;  /* 0x0000740001047983 */ /* 0x0005640000100800 */
[----:B-----5:R-:W-:Y:S01]  /*12e70*/  FADD.FTZ R5, R5, R0 ;  /* 0x0000000005057221 */ /* 0x020fe20000010000 */
[----:B------:R-:W-:Y:S02]  /*12e80*/  MOV R0, 0x2 ;  /* 0x0000000200007802 */ /* 0x000fe40000000f00 */
[----:B------:R-:W-:Y:S02]  /*12e90*/  MOV R2, 0x12eb0 ;  /* 0x00012eb000027802 */ /* 0x000fe40000000f00 */
[----:B-12---:R-:W-:Y:S05]  /*12ea0*/  CALL.REL.NOINC `($__internal_2_$__cuda_sm70_shflsync_bfly_p) ;  /* 0x000004a000007944 */ /* 0x006fea0003c00000 */
[----:B------:R-:W2:Y:S02]  /*12eb0*/  LDL.LU R2, [R1+0x74] ;  /* 0x0000740001027983 */ /* 0x000ea40000300800 */
[----:B--2---:R-:W-:Y:S01]  /*12ec0*/  FADD.FTZ R4, R2, R0 ;  /* 0x0000000002047221 */ /* 0x004fe20000010000 */
[----:B------:R-:W-:-:S02]  /*12ed0*/  MOV R0, 0x1 ;  /* 0x0000000100007802 */ /* 0x000fc40000000f00 */
[----:B------:R-:W-:Y:S02]  /*12ee0*/  MOV R2, 0x12f00 ;  /* 0x00012f0000027802 */ /* 0x000fe40000000f00 */
[----:B-1---5:R-:W-:Y:S05]  /*12ef0*/  CALL.REL.NOINC `($__internal_2_$__cuda_sm70_shflsync_bfly_p) ;  /* 0x0000045000007944 */ /* 0x022fea0003c00000 */
[----:B------:R-:W-:Y:S01]  /*12f00*/  MOV R3, R0 ;  /* 0x0000000000037202 */ /* 0x000fe20000000f00 */
[----:B-1---5:R-:W-:Y:S05]  /*12f10*/  BRA `(.L_x_590) ;  /* 0xffffb49000007947 */ /* 0x022fea000383ffff */
.L_x_559:
[----:B------:R2:W-:Y:S01]  /*12f20*/  STL [R1+0x64], RZ ;  /* 0x000064ff01007387 */ /* 0x0005e20000100800 */
[----:B------:R-:W-:Y:S01]  /*12f30*/  IMAD.MOV.U32 R7, RZ, RZ, R5 ;  /* 0x000000ffff077224 */ /* 0x000fe200078e0005 */
[----:B------:R-:W-:Y:S02]  /*12f40*/  MOV R3, 0x181f ;  /* 0x0000181f00037802 */ /* 0x000fe40000000f00 */
[----:B------:R-:W-:Y:S02]  /*12f50*/  MOV R2, 0x12f70 ;  /* 0x00012f7000027802 */ /* 0x000fe40000000f00 */
[----:B-12---:R-:W-:Y:S05]  /*12f60*/  CALL.REL.NOINC `($__internal_3_$__cuda_sm70_shflsync_idx_p) ;  /* 0x0000046000007944 */ /* 0x006fea0003c00000 */
[----:B-----5:R-:W-:Y:S01]  /*12f70*/  MOV R4, R7 ;  /* 0x0000000700047202 */ /* 0x020fe20000000f00 */
[----:B-1----:R-:W-:Y:S05]  /*12f80*/  BRA `(.L_x_591) ;  /* 0xffffd96000007947 */ /* 0x002fea000383ffff */
.L_x_560:
[----:B------:R4:W-:Y:S01]  /*12f90*/  STL [R1+0x64], RZ ;  /* 0x000064ff01007387 */ /* 0x0009e20000100800 */
[----:B------:R-:W-:Y:S01]  /*12fa0*/  IMAD.MOV.U32 R7, RZ, RZ, R13 ;  /* 0x000000ffff077224 */ /* 0x000fe200078e000d */
[----:B------:R-:W-:Y:S02]  /*12fb0*/  MOV R3, 0x181f ;  /* 0x0000181f00037802 */ /* 0x000fe40000000f00 */
[----:B------:R-:W-:-:S02]  /*12fc0*/  MOV R2, 0x12fe0 ;  /* 0x00012fe000027802 */ /* 0x000fc40000000f00 */
[----:B-1234-:R-:W-:Y:S05]  /*12fd0*/  CALL.REL.NOINC `($__internal_3_$__cuda_sm70_shflsync_idx_p) ;  /* 0x000003f000007944 */ /* 0x01efea0003c00000 */
[----:B-----5:R-:W-:Y:S01]  /*12fe0*/  MOV R0, R7 ;  /* 0x0000000700007202 */ /* 0x020fe20000000f00 */
[----:B-1----:R-:W-:Y:S05]  /*12ff0*/  BRA `(.L_x_592) ;  /* 0xffffd91000007947 */ /* 0x002fea000383ffff */
.L_x_563:
[----:B-1----:R-:W-:Y:S01]  /*13000*/  MOV R0, 0x1 ;  /* 0x0000000100007802 */ /* 0x002fe20000000f00 */
[----:B------:R-:W-:Y:S01]  /*13010*/  IMAD.MOV.U32 R7, RZ, RZ, R5 ;  /* 0x000000ffff077224 */ /* 0x000fe200078e0005 */
[----:B------:R-:W-:Y:S01]  /*13020*/  MOV R2, 0x13060 ;  /* 0x0001306000027802 */ /* 0x000fe20000000f00 */
[----:B------:R-:W-:-:S02]  /*13030*/  IMAD.MOV.U32 R3, RZ, RZ, 0x181f ;  /* 0x0000181fff037424 */ /* 0x000fc400078e00ff */
[----:B------:R1:W-:Y:S04]  /*13040*/  STL [R1+0x64], R0 ;  /* 0x0000640001007387 */ /* 0x0003e80000100800 */
[----:B-1-34-:R-:W-:Y:S05]  /*13050*/  CALL.REL.NOINC `($__internal_3_$__cuda_sm70_shflsync_idx_p) ;  /* 0x0000037000007944 */ /* 0x01afea0003c00000 */
        /* <DEDUP_REMOVED lines=9> */
.L_x_566:
[----:B-1----:R-:W-:Y:S01]  /*130f0*/  MOV R0, 0x2 ;  /* 0x0000000200007802 */ /* 0x002fe20000000f00 */
[----:B------:R-:W-:Y:S01]  /*13100*/  IMAD.MOV.U32 R7, RZ, RZ, R5 ;  /* 0x000000ffff077224 */ /* 0x000fe200078e0005 */
[----:B------:R-:W-:Y:S01]  /*13110*/  MOV R2, 0x13150 ;  /* 0x0001315000027802 */ /* 0x000fe20000000f00 */
[----:B------:R-:W-:Y:S02]  /*13120*/  IMAD.MOV.U32 R3, RZ, RZ, 0x181f ;  /* 0x0000181fff037424 */ /* 0x000fe400078e00ff */
[----:B------:R1:W-:Y:S04]  /*13130*/  STL [R1+0x64], R0 ;  /* 0x0000640001007387 */ /* 0x0003e80000100800 */
[----:B-1234-:R-:W-:Y:S05]  /*13140*/  CALL.REL.NOINC `($__internal_3_$__cuda_sm70_shflsync_idx_p) ;  /* 0x0000028000007944 */ /* 0x01efea0003c00000 */
[----:B-----5:R-:W-:Y:S01]  /*13150*/  MOV R4, R7 ;  /* 0x0000000700047202 */ /* 0x020fe20000000f00 */
[----:B-1----:R-:W-:Y:S05]  /*13160*/  BRA `(.L_x_594) ;  /* 0xffffdc0000007947 */ /* 0x002fea000383ffff */
.L_x_567:
[----:B-1----:R-:W-:Y:S01]  /*13170*/  MOV R0, 0x2 ;  /* 0x0000000200007802 */ /* 0x002fe20000000f00 */
[----:B------:R-:W-:Y:S01]  /*13180*/  IMAD.MOV.U32 R7, RZ, RZ, R13 ;  /* 0x000000ffff077224 */ /* 0x000fe200078e000d */
[----:B------:R-:W-:Y:S01]  /*13190*/  MOV R2, 0x131d0 ;  /* 0x000131d000027802 */ /* 0x000fe20000000f00 */
[----:B------:R-:W-:-:S02]  /*131a0*/  IMAD.MOV.U32 R3, RZ, RZ, 0x181f ;  /* 0x0000181fff037424 */ /* 0x000fc400078e00ff */
[----:B------:R1:W-:Y:S04]  /*131b0*/  STL [R1+0x64], R0 ;  /* 0x0000640001007387 */ /* 0x0003e80000100800 */
[----:B-1234-:R-:W-:Y:S05]  /*131c0*/  CALL.REL.NOINC `($__internal_3_$__cuda_sm70_shflsync_idx_p) ;  /* 0x0000020000007944 */ /* 0x01efea0003c00000 */
[----:B-----5:R-:W-:Y:S01]  /*131d0*/  MOV R0, R7 ;  /* 0x0000000700007202 */ /* 0x020fe20000000f00 */
[----:B-1----:R-:W-:Y:S05]  /*131e0*/  BRA `(.L_x_595) ;  /* 0xffffdba000007947 */ /* 0x002fea000383ffff */
.L_x_570:
[----:B---3--:R-:W-:Y:S01]  /*131f0*/  MOV R0, 0x3 ;  /* 0x0000000300007802 */ /* 0x008fe20000000f00 */
[----:B--2---:R-:W-:Y:S01]  /*13200*/  IMAD.MOV.U32 R7, RZ, RZ, R5 ;  /* 0x000000ffff077224 */ /* 0x004fe200078e0005 */
[----:B------:R-:W-:Y:S01]  /*13210*/  MOV R2, 0x13250 ;  /* 0x0001325000027802 */ /* 0x000fe20000000f00 */
[----:B------:R-:W-:Y:S02]  /*13220*/  IMAD.MOV.U32 R3, RZ, RZ, 0x181f ;  /* 0x0000181fff037424 */ /* 0x000fe400078e00ff */
        /* <DEDUP_REMOVED lines=11> */
.L_x_572:
[----:B------:R4:W-:Y:S01]  /*132e0*/  STL [R1+0x64], RZ ;  /* 0x000064ff01007387 */ /* 0x0009e20000100800 */
[----:B-12---:R-:W-:Y:S01]  /*132f0*/  IMAD.MOV.U32 R7, RZ, RZ, R81 ;  /* 0x000000ffff077224 */ /* 0x006fe200078e0051 */
[----:B------:R-:W-:-:S02]  /*13300*/  MOV R3, 0x1f ;  /* 0x0000001f00037802 */ /* 0x000fc40000000f00 */
[----:B------:R-:W-:Y:S02]  /*13310*/  MOV R2, 0x13330 ;  /* 0x0001333000027802 */ /* 0x000fe40000000f00 */
[----:B---345:R-:W-:Y:S05]  /*13320*/  CALL.REL.NOINC `($__internal_3_$__cuda_sm70_shflsync_idx_p) ;  /* 0x000000a000007944 */ /* 0x038fea0003c00000 */
[----:B-----5:R-:W-:Y:S01]  /*13330*/  MOV R0, R7 ;  /* 0x0000000700007202 */ /* 0x020fe20000000f00 */
[----:B-1----:R-:W-:Y:S05]  /*13340*/  BRA `(.L_x_597) ;  /* 0xffffdea000007947 */ /* 0x002fea000383ffff */
        .weak           $__internal_2_$__cuda_sm70_shflsync_bfly_p
        .type           $__internal_2_$__cuda_sm70_shflsync_bfly_p,@function
        .size           $__internal_2_$__cuda_sm70_shflsync_bfly_p,($__internal_3_$__cuda_sm70_shflsync_idx_p - $__internal_2_$__cuda_sm70_shflsync_bfly_p)
$__internal_2_$__cuda_sm70_shflsync_bfly_p:
[----:B------:R1:W-:Y:S01]  /*13350*/  STL [R1+0x100], R5 ;  /* 0x0001000501007387 */ /* 0x0003e20000100800 */
[----:B------:R-:W-:Y:S02]  /*13360*/  MOV R3, 0x1f ;  /* 0x0000001f00037802 */ /* 0x000fe40000000f00 */
[----:B-1----:R-:W-:-:S04]  /*13370*/  MOV R5, 0xffffffff ;  /* 0xffffffff00057802 */ /* 0x002fc80000000f00 */
[----:B------:R-:W-:Y:S04]  /*13380*/  WARPSYNC R5 ;  /* 0x0000000500007348 */ /* 0x000fe80003800000 */
[----:B------:R1:W2:Y:S04]  /*13390*/  SHFL.BFLY PT, R0, R4, R0, R3 ;  /* 0x0c00000004007389 */ /* 0x0002a800000e0003 */
[----:B-1----:R1:W5:Y:S01]  /*133a0*/  LDL.LU R5, [R1+0x100] ;  /* 0x0001000001057983 */ /* 0x0023620000300800 */
[----:B------:R-:W-:-:S04]  /*133b0*/  MOV R3, 0x0 ;  /* 0x0000000000037802 */ /* 0x000fc80000000f00 */
[----:B--2---:R-:W-:Y:S05]  /*133c0*/  RET.REL.NODEC R2 `(_ZN7cutlass13device_kernelIN5flash19enable_sm80_to_sm89INS1_16FlashAttnFwdSm80INS1_25CollectiveMainloopFwdSm80ILi8ELi1ELb1EN4cute5tupleIJNS5_1CILi128EEENS7_ILi64EEENS7_ILi256EEEEEELi256ENS_10bfloat16_tEfNS_4arch4Sm80ELb1ELb0ELb1ELb0ELb1ELb0ELb1ELb0EEENS1_21CollectiveEpilogueFwdINS6_IJS8_SA_S9_EEENS6_IJNS7_ILi1EEESI_SI_EEESC_SE_Li256ELb0ELb1ELb0ELb0EEENS1_30DynamicPersistentTileSchedulerILi256ELi256ELb0ELb1ELb0EEEEEEEEEvNT_6ParamsE) ;  /* 0xfffecc3002007950 */ /* 0x004fea0003c3ffff */
        .weak           $__internal_3_$__cuda_sm70_shflsync_idx_p
        .type           $__internal_3_$__cuda_sm70_shflsync_idx_p,@function
        .size           $__internal_3_$__cuda_sm70_shflsync_idx_p,(.L_x_1774 - $__internal_3_$__cuda_sm70_shflsync_idx_p)
$__internal_3_$__cuda_sm70_shflsync_idx_p:
[----:B------:R1:W-:Y:S04]  /*133d0*/  STL [R1+0x108], R4 ;  /* 0x0001080401007387 */ /* 0x0003e80000100800 */
[----:B------:R2:W-:Y:S01]  /*133e0*/  STL [R1+0x100], R0 ;  /* 0x0001000001007387 */ /* 0x0005e20000100800 */
[----:B-1----:R-:W-:-:S03]  /*133f0*/  MOV R4, 0xffffffff ;  /* 0xffffffff00047802 */ /* 0x002fc60000000f00 */
[----:B--2---:R-:W2:Y:S01]  /*13400*/  LDL.LU R0, [R1+0x64] ;  /* 0x0000640001007983 */ /* 0x004ea20000300800 */
[----:B------:R-:W-:Y:S04]  /*13410*/  WARPSYNC R4 ;  /* 0x0000000400007348 */ /* 0x000fe80003800000 */
[----:B--2---:R1:W2:Y:S04]  /*13420*/  SHFL.IDX PT, R7, R7, R0, R3 ;  /* 0x0000000007077389 */ /* 0x0042a800000e0003 */
[----:B-1----:R1:W5:Y:S04]  /*13430*/  LDL.LU R4, [R1+0x108] ;  /* 0x0001080001047983 */ /* 0x0023680000300800 */
[----:B------:R1:W5:Y:S01]  /*13440*/  LDL.LU R0, [R1+0x100] ;  /* 0x0001000001007983 */ /* 0x0003620000300800 */
[----:B------:R-:W-:-:S04]  /*13450*/  MOV R3, 0x0 ;  /* 0x0000000000037802 */ /* 0x000fc80000000f00 */
[----:B--2---:R-:W-:Y:S05]  /*13460*/  RET.REL.NODEC R2 `(_ZN7cutlass13device_kernelIN5flash19enable_sm80_to_sm89INS1_16FlashAttnFwdSm80INS1_25CollectiveMainloopFwdSm80ILi8ELi1ELb1EN4cute5tupleIJNS5_1CILi128EEENS7_ILi64EEENS7_ILi256EEEEEELi256ENS_10bfloat16_tEfNS_4arch4Sm80ELb1ELb0ELb1ELb0ELb1ELb0ELb1ELb0EEENS1_21CollectiveEpilogueFwdINS6_IJS8_SA_S9_EEENS6_IJNS7_ILi1EEESI_SI_EEESC_SE_Li256ELb0ELb1ELb0ELb0EEENS1_30DynamicPersistentTileSchedulerILi256ELi256ELb0ELb1ELb0EEEEEEEEEvNT_6ParamsE) ;  /* 0xfffecb9002007950 */ /* 0x004fea0003c3ffff */
.L_x_598:
        /* <DEDUP_REMOVED lines=9> */
.L_x_1774:


//--------------------- .text._ZN7cutlass13device_kernelIN5flash19enable_sm80_to_sm89INS1_16FlashAttnFwdSm80INS1_25CollectiveMainloopFwdSm80ILi8ELi1ELb1EN4cute5tupleIJNS5_1CILi128EEENS7_ILi64EEENS7_ILi256EEEEEELi256ENS_10bfloat16_tEfNS_4arch4Sm80ELb1ELb0ELb1ELb1ELb1ELb0ELb1ELb0EEENS1_21CollectiveEpilogueFwdINS6_IJS8_SA_S9_EEENS6_IJNS7_ILi1EEESI_SI_EEESC_SE_Li256ELb1ELb1ELb0ELb0EEENS1_19SingleTileSchedulerILb1ELb0ELb1ELi128EEEEEEEEEvNT_6ParamsE --------------------------
	.section	.text._ZN7cutlass13device_kernelIN5flash19enable_sm80_to_sm89INS1_16FlashAttnFwdSm80INS1_25CollectiveMainloopFwdSm80ILi8ELi1ELb1EN4cute5tupleIJNS5_1CILi128EEENS7_ILi64EEENS7_ILi256EEEEEELi256ENS_10bfloat16_tEfNS_4arch4Sm80ELb1ELb0ELb1ELb1ELb1ELb0ELb1ELb0EEENS1_21CollectiveEpilogueFwdINS6_IJS8_SA_S9_EEENS6_IJNS7_ILi1EEESI_SI_EEESC_SE_Li256ELb1ELb1ELb0ELb0EEENS1_19SingleTileSchedulerILb1ELb0ELb1ELi128EEEEEEEEEvNT_6ParamsE,"ax",@progbits
	.sectioninfo	@"SHI_REGISTERS=255"
	.align	128
.text._ZN7cutlass13device_kernelIN5flash19enable_sm80_to_sm89INS1_16FlashAttnFwdSm80INS1_25CollectiveMainloopFwdSm80ILi8ELi1ELb1EN4cute5tupleIJNS5_1CILi128EEENS7_ILi64EEENS7_ILi256EEEEEELi256ENS_10bfloat16_tEfNS_4arch4Sm80ELb1ELb0ELb1ELb1ELb1ELb0ELb1ELb0EEENS1_21CollectiveEpilogueFwdINS6_IJS8_SA_S9_EEENS6_IJNS7_ILi1EEESI_SI_EEESC_SE_Li256ELb1ELb1ELb0ELb0EEENS1_19SingleTileSchedulerILb1ELb0ELb1ELi128EEEEEEEEEvNT_6ParamsE:
        .type           _ZN7cutlass13device_kernelIN5flash19enable_sm80_to_sm89INS1_16FlashAttnFwdSm80INS1_25CollectiveMainloopFwdSm80ILi8ELi1ELb1EN4cute5tupleIJNS5_1CILi128EEENS7_ILi64EEENS7_ILi256EEEEEELi256ENS_10bfloat16_tEfNS_4arch4Sm80ELb1ELb0ELb1ELb1ELb1ELb0ELb1ELb0EEENS1_21CollectiveEpilogueFwdINS6_IJS8_SA_S9_EEENS6_IJNS7_ILi1EEESI_SI_EEESC_SE_Li256ELb1ELb1ELb0ELb0EEENS1_19SingleTileSchedulerILb1ELb0ELb1ELi128EEEEEEEEEvNT_6ParamsE,@function
        .size           _ZN7cutlass13device_kernelIN5flash19enable_sm80_to_sm89INS1_16FlashAttnFwdSm80INS1_25CollectiveMainloopFwdSm80ILi8ELi1ELb1EN4cute5tupleIJNS5_1CILi128EEENS7_ILi64EEENS7_ILi256EEEEEELi256ENS_10bfloat16_tEfNS_4arch4Sm80ELb1ELb0ELb1ELb1ELb1ELb0ELb1ELb0EEENS1_21CollectiveEpilogueFwdINS6_IJS8_SA_S9_EEENS6_IJNS7_ILi1EEESI_SI_EEESC_SE_Li256ELb1ELb1ELb0ELb0EEENS1_19SingleTileSchedulerILb1ELb0ELb1ELi128EEEEEEEEEvNT_6ParamsE,(.L_x_1777 - _ZN7cutlass13device_kernelIN5flash19enable_sm80_to_sm89INS1_16FlashAttnFwdSm80INS1_25CollectiveMainloopFwdSm80ILi8ELi1ELb1EN4cute5tupleIJNS5_1CILi128EEENS7_ILi64EEENS7_ILi256EEEEEELi256ENS_10bfloat16_tEfNS_4arch4Sm80ELb1ELb0ELb1ELb1ELb1ELb0ELb1ELb0EEENS1_21CollectiveEpilogueFwdINS6_IJS8_SA_S9_EEENS6_IJNS7_ILi1EEESI_SI_EEESC_SE_Li256ELb1ELb1ELb0ELb0EEENS1_19SingleTileSchedulerILb1ELb0ELb1ELi128EEEEEEEEEvNT_6ParamsE)
        .other          _ZN7cutlass13device_kernelIN5flash19enable_sm80_to_sm89INS1_16FlashAttnFwdSm80INS1_25CollectiveMainloopFwdSm80ILi8ELi1ELb1EN4cute5tupleIJNS5_1CILi128EEENS7_ILi64EEENS7_ILi256EEEEEELi256ENS_10bfloat16_tEfNS_4arch4Sm80ELb1ELb0ELb1ELb1ELb1ELb0ELb1ELb0EEENS1_21CollectiveEpilogueFwdINS6_IJS8_SA_S9_EEENS6_IJNS7_ILi1EEESI_SI_EEESC_SE_Li256ELb1ELb1ELb0ELb0EEENS1_19SingleTileSchedulerILb1ELb0ELb1ELi128EEEEEEEEEvNT_6ParamsE,@"STO_CUDA_ENTRY STV_DEFAULT"
_ZN7cutlass13device_kernelIN5flash19enable_sm80_to_sm89INS1_16FlashAttnFwdSm80INS1_25CollectiveMainloopFwdSm80ILi8ELi1ELb1EN4cute5tupleIJNS5_1CILi128EEENS7_ILi64EEENS7_ILi256EEEEEELi256ENS_10bfloat16_tEfNS_4arch4Sm80ELb1ELb0ELb1ELb1ELb1ELb0ELb1ELb0EEENS1_21CollectiveEpilogueFwdINS6_IJS8_SA_S9_EEENS6_IJNS7_ILi1EEESI_SI_EEESC_SE_Li256ELb1ELb1ELb0ELb0EEENS1_19SingleTileSchedulerILb1ELb0ELb1ELi128EEEEEEEEEvNT_6ParamsE:
        /* <DEDUP_REMOVED lines=21> */
.L_x_600:
        /* <DEDUP_REMOVED lines=13> */
.L_x_602:
[----:B------:R-:W-:Y:S02]  /*0220*/  ULDC UR5, c[0x0][0x54c] ;  /* 0x0001530000057ab9 */ /* 0x000fe40000000800 */
.L_x_601:
[----:B------:R-:W-:Y:S02]  /*0230*/  ULDC UR4, c[0x0][0x548] ;  /* 0x0001520000047ab9 */ /* 0x000fe40000000800 */
[----:B------:R-:W-:-:S02]  /*0240*/  USHF.L.U32 UR11, UR10, 0x7, URZ ;  /* 0x000000070a0b7899 */ /* 0x000fc4000800063f */
[----:B------:R-:W-:-:S04]  /*0250*/  UIMAD UR4, UR5, UR4, URZ ;  /* 0x00000004050472a4 */ /* 0x000fc8000f8e023f */
[----:B------:R-:W-:-:S04]  /*0260*/  UISETP.GE.AND UP0, UPT, UR11, UR4, UPT ;  /* 0x000000040b00728c */ /* 0x000fc8000bf06270 */
[----:B------:R-:W-:Y:S01]  /*0270*/  USEL UR14, UR14, 0xffffffff, !UP0 ;  /* 0xffffffff0e0e7887 */ /* 0x000fe2000c000000 */
[----:B------:R-:W-:Y:S05]  /*0280*/  BRA `(.L_x_603) ;  /* 0x000001b000007947 */ /* 0x000fea0003800000 */
.L_x_599:
        /* <DEDUP_REMOVED lines=8> */
.L_x_604:
        /* <DEDUP_REMOVED lines=13> */
.L_x_606:
[----:B------:R-:W-:Y:S02]  /*03e0*/  ULDC UR5, c[0x0][0x54c] ;  /* 0x0001530000057ab9 */ /* 0x000fe40000000800 */
.L_x_605:
[----:B------:R-:W-:Y:S02]  /*03f0*/  ULDC UR4, c[0x0][0x548] ;  /* 0x0001520000047ab9 */ /* 0x000fe40000000800 */
[----:B------:R-:W-:-:S02]  /*0400*/  USHF.L.U32 UR11, UR10, 0x7, URZ ;  /* 0x000000070a0b7899 */ /* 0x000fc4000800063f */
[----:B------:R-:W-:-:S04]  /*0410*/  UIMAD UR4, UR5, UR4, URZ ;  /* 0x00000004050472a4 */ /* 0x000fc8000f8e023f */
[----:B------:R-:W-:-:S04]  /*0420*/  UISETP.GE.AND UP0, UPT, UR11, UR4, UPT ;  /* 0x000000040b00728c */ /* 0x000fc8000bf06270 */
[----:B------:R-:W-:-:S06]  /*0430*/  USEL UR14, UR14, 0xffffffff, !UP0 ;  /* 0xffffffff0e0e7887 */ /* 0x000fcc000c000000 */
.L_x_603:
        /* <DEDUP_REMOVED lines=40> */
[----:B-1234-:R-:W-:Y:S05]  /*06c0*/  @P0 BRA `(.L_x_607) ;  /* 0x0000006000000947 */ /* 0x01efea0003800000 */
[----:B------:R-:W-:Y:S05]  /*06d0*/  @!P1 BRA `(.L_x_607) ;  /* 0x0000005000009947 */ /* 0x000fea0003800000 */
[----:B------:R-:W2:Y:S04]  /*06e0*/  LDG.E R2, [R6.64] ;  /* 0x0000001006027981 */ /* 0x000ea8000c1e1900 */
[----:B------:R-:W3:Y:S01]  /*06f0*/  LDG.E R0, [R6.64+0x4] ;  /* 0x0000041006007981 */ /* 0x000ee2000c1e1900 */
[----:B--2---:R-:W1:Y:S08]  /*0700*/  R2UR UR13, R2 ;  /* 0x00000000020d73c2 */ /* 0x004e7000000e0000 */
[----:B---3--:R-:W1:Y:S02]  /*0710*/  R2UR UR4, R0 ;  /* 0x00000000000473c2 */ /* 0x008e6400000e0000 */
[----:B-1----:R-:W-:-:S06]  /*0720*/  UIADD3 UR13, -UR13, UR4, URZ ;  /* 0x000000040d0d7290 */ /* 0x002fcc000fffe13f */
.L_x_607:
        /* <DEDUP_REMOVED lines=10> */
.L_x_608:
        /* <DEDUP_REMOVED lines=12> */
.L_x_609:
[----:B------:R-:W-:Y:S01]  /*0890*/  ULDC UR4, c[0x0][0x2c4] ;  /* 0x0000b10000047ab9 */ /* 0x000fe20000000800 */
[----:B------:R-:W-:Y:S01]  /*08a0*/  PLOP3.LUT P2, PT, PT, PT, PT, 0x80, 0x0 ;  /* 0x000000000000781c */ /* 0x000fe20003f4f070 */
[----:B------:R-:W-:Y:S01]  /*08b0*/  UISETP.NE.AND UP1, UPT, UR4, 0x1, UPT ;  /* 0x000000010400788c */ /* 0x000fe2000bf25270 */
[----:B------:R-:W-:Y:S01]  /*08c0*/  CS2R R10, SRZ ;  /* 0x00000000000a7805 */ /* 0x000fe2000001ff00 */
[----:B------:R-:W-:Y:S01]  /*08d0*/  UIADD3 UR7, -UR12, UR7, URZ ;  /* 0x000000070c077290 */ /* 0x000fe2000fffe13f */
[----:B------:R-:W-:Y:S01]  /*08e0*/  IMAD.MOV.U32 R130, RZ, RZ, RZ ;  /* 0x000000ffff827224 */ /* 0x000fe200078e00ff */
[----:B------:R-:W-:Y:S01]  /*08f0*/  ULDC.64 UR4, c[0x0][0x2c8] ;  /* 0x0000b20000047ab9 */ /* 0x000fe20000000a00 */
[----:B------:R-:W-:Y:S01]  /*0900*/  CS2R R128, SRZ ;  /* 0x0000000000807805 */ /* 0x000fe2000001ff00 */
[----:B------:R-:W-:Y:S01]  /*0910*/  UIADD3 UR6, UR7, 0x40, -UR13 ;  /* 0x0000004007067890 */ /* 0x000fe2000fffe80d */
[----:B------:R-:W-:Y:S01]  /*0920*/  CS2R R14, SRZ ;  /* 0x00000000000e7805 */ /* 0x000fe2000001ff00 */
[----:B------:R-:W-:Y:S01]  /*0930*/  IMAD.MOV.U32 R126, RZ, RZ, RZ ;  /* 0x000000ffff7e7224 */ /* 0x000fe200078e00ff */
[----:B------:R-:W-:Y:S01]  /*0940*/  CS2R R124, SRZ ;  /* 0x00000000007c7805 */ /* 0x000fe2000001ff00 */
[----:B------:R-:W-:Y:S01]  /*0950*/  MOV R122, RZ ;  /* 0x000000ff007a7202 */ /* 0x000fe20000000f00 */
[----:B------:R-:W-:Y:S01]  /*0960*/  @UP1 UIADD3 UR18, UR11, 0x7f, URZ ;  /* 0x0000007f0b121890 */ /* 0x000fe2000fffe03f */
[----:B------:R-:W-:Y:S01]  /*0970*/  CS2R R120, SRZ ;  /* 0x0000000000787805 */ /* 0x000fe2000001ff00 */
[----:B------:R-:W-:Y:S01]  /*0980*/  CS2R R12, SRZ ;  /* 0x00000000000c7805 */ /* 0x000fe2000001ff00 */
[----:B------:R-:W-:Y:S01]  /*0990*/  IMAD.MOV.U32 R118, RZ, RZ, RZ ;  /* 0x000000ffff767224 */ /* 0x000fe200078e00ff */
[----:B------:R-:W-:Y:S01]  /*09a0*/  UIMAD.WIDE.U32 UR18, UR18, UR4, URZ ;  /* 0x00000004121272a5 */ /* 0x000fe2000f8e003f */
[----:B------:R-:W-:Y:S01]  /*09b0*/  CS2R R116, SRZ ;  /* 0x0000000000747805 */ /* 0x000fe2000001ff00 */
[----:B------:R-:W-:Y:S01]  /*09c0*/  UIADD3 UR4, UR11, 0x7f, URZ ;  /* 0x0000007f0b047890 */ /* 0x000fe2000fffe03f */
[----:B------:R-:W-:Y:S01]  /*09d0*/  CS2R R16, SRZ ;  /* 0x0000000000107805 */ /* 0x000fe2000001ff00 */
[----:B------:R-:W-:Y:S01]  /*09e0*/  @UP1 USHF.R.U32.HI UR4, URZ, UR5, UR19 ;  /* 0x000000053f041299 */ /* 0x000fe20008011613 */
[----:B------:R-:W-:Y:S01]  /*09f0*/  MOV R114, RZ ;  /* 0x000000ff00727202 */ /* 0x000fe20000000f00 */
[----:B------:R-:W-:Y:S01]  /*0a00*/  UIADD3 UR5, UR7, 0x3f, URZ ;  /* 0x0000003f07057890 */ /* 0x000fe2000fffe03f */
[----:B------:R-:W-:Y:S01]  /*0a10*/  CS2R R112, SRZ ;  /* 0x0000000000707805 */ /* 0x000fe2000001ff00 */
[----:B------:R-:W-:Y:S01]  /*0a20*/  UIADD3 UR6, UR6, UR4, URZ ;  /* 0x0000000406067290 */ /* 0x000fe2000fffe03f */
[----:B------:R-:W-:Y:S01]  /*0a30*/  CS2R R18, SRZ ;  /* 0x0000000000127805 */ /* 0x000fe2000001ff00 */
[----:B------:R-:W-:Y:S01]  /*0a40*/  USHF.R.S32.HI UR18, URZ, 0x1f, UR5 ;  /* 0x0000001f3f127899 */ /* 0x000fe20008011405 */
[----:B------:R-:W-:Y:S01]  /*0a50*/  IMAD.MOV.U32 R110, RZ, RZ, RZ ;  /* 0x000000ffff6e7224 */ /* 0x000fe200078e00ff */
[----:B------:R-:W-:Y:S01]  /*0a60*/  USHF.R.S32.HI UR4, URZ, 0x1f, UR6 ;  /* 0x0000001f3f047899 */ /* 0x000fe20008011406 */
[----:B------:R-:W-:Y:S01]  /*0a70*/  CS2R R108, SRZ ;  /* 0x00000000006c7805 */ /* 0x000fe2000001ff00 */
[----:B------:R-:W-:Y:S01]  /*0a80*/  ULEA.HI UR18, UR18, UR5, URZ, 0x6 ;  /* 0x0000000512127291 */ /* 0x000fe2000f8f303f */
[----:B------:R-:W-:Y:S01]  /*0a90*/  CS2R R106, SRZ ;  /* 0x00000000006a7805 */ /* 0x000fe2000001ff00 */
[----:B------:R-:W-:Y:S01]  /*0aa0*/  ULEA.HI UR4, UR4, UR6, URZ, 0x6 ;  /* 0x0000000604047291 */ /* 0x000fe2000f8f303f */
[----:B------:R-:W-:Y:S01]  /*0ab0*/  CS2R R20, SRZ ;  /* 0x0000000000147805 */ /* 0x000fe2000001ff00 */
[----:B------:R-:W-:Y:S01]  /*0ac0*/  USHF.R.S32.HI UR18, URZ, 0x6, UR18 ;  /* 0x000000063f127899 */ /* 0x000fe20008011412 */
[----:B------:R-:W-:Y:S01]  /*0ad0*/  MOV R104, RZ ;  /* 0x000000ff00687202 */ /* 0x000fe20000000f00 */
[----:B------:R-:W-:Y:S01]  /*0ae0*/  USHF.R.S32.HI UR4, URZ, 0x6, UR4 ;  /* 0x000000063f047899 */ /* 0x000fe20008011404 */
[----:B------:R-:W-:Y:S01]  /*0af0*/  CS2R R102, SRZ ;  /* 0x0000000000667805 */ /* 0x000fe2000001ff00 */
[----:B------:R-:W-:Y:S01]  /*0b00*/  IMAD.MOV.U32 R23, RZ, RZ, RZ ;  /* 0x000000ffff177224 */ /* 0x000fe200078e00ff */
[----:B------:R-:W-:Y:S01]  /*0b10*/  MOV R100, RZ ;  /* 0x000000ff00647202 */ /* 0x000fe20000000f00 */
[----:B------:R-:W-:Y:S01]  /*0b20*/  UISETP.LT.AND UP0, UPT, UR18, UR4, UPT ;  /* 0x000000041200728c */ /* 0x000fe2000bf01270 */
[----:B------:R-:W-:Y:S01]  /*0b30*/  CS2R R98, SRZ ;  /* 0x0000000000627805 */ /* 0x000fe2000001ff00 */
[----:B------:R-:W-:Y:S01]  /*0b40*/  CS2R R24, SRZ ;  /* 0x0000000000187805 */ /* 0x000fe2000001ff00 */
[----:B------:R-:W-:Y:S01]  /*0b50*/  IMAD.MOV.U32 R96, RZ, RZ, RZ ;  /* 0x000000ffff607224 */ /* 0x000fe200078e00ff */
[----:B------:R-:W-:Y:S01]  /*0b60*/  USEL UR6, UR18, UR4, UP0 ;  /* 0x0000000412067287 */ /* 0x000fe20008000000 */
[----:B------:R-:W-:Y:S01]  /*0b70*/  CS2R R94, SRZ ;  /* 0x00000000005e7805 */ /* 0x000fe2000001ff00 */
[----:B------:R-:W-:Y:S01]  /*0b80*/  MOV R92, RZ ;  /* 0x000000ff005c7202 */ /* 0x000fe20000000f00 */
[----:B------:R-:W-:Y:S01]  /*0b90*/  CS2R R90, SRZ ;  /* 0x00000000005a7805 */ /* 0x000fe2000001ff00 */
[----:B------:R-:W-:Y:S01]  /*0ba0*/  UISETP.GE.AND UP0, UPT, UR6, 0x1, UPT ;  /* 0x000000010600788c */ /* 0x000fe2000bf06270 */
[----:B------:R-:W-:Y:S01]  /*0bb0*/  CS2R R26, SRZ ;  /* 0x00000000001a7805 */ /* 0x000fe2000001ff00 */
[----:B------:R-:W-:Y:S01]  /*0bc0*/  IMAD.MOV.U32 R88, RZ, RZ, RZ ;  /* 0x000000ffff587224 */ /* 0x000fe200078e00ff */
[----:B------:R-:W-:Y:S01]  /*0bd0*/  CS2R R86, SRZ ;  /* 0x0000000000567805 */ /* 0x000fe2000001ff00 */
[----:B------:R-:W-:Y:S01]  /*0be0*/  MOV R84, RZ ;  /* 0x000000ff00547202 */ /* 0x000fe20000000f00 */
[----:B------:R-:W-:Y:S01]  /*0bf0*/  CS2R R82, SRZ ;  /* 0x0000000000527805 */ /* 0x000fe2000001ff00 */
[----:B------:R-:W-:Y:S01]  /*0c00*/  PLOP3.LUT P0, PT, PT, PT, UP0, 0x80, 0x0 ;  /* 0x000000000000781c */ /* 0x000fe20003f0f008 */
[----:B------:R-:W-:Y:S01]  /*0c10*/  CS2R R28, SRZ ;  /* 0x00000000001c7805 */ /* 0x000fe2000001ff00 */
[----:B------:R-:W-:Y:S01]  /*0c20*/  IMAD.MOV.U32 R80, RZ, RZ, RZ ;  /* 0x000000ffff507224 */ /* 0x000fe200078e00ff */
[----:B------:R-:W-:Y:S01]  /*0c30*/  CS2R R78, SRZ ;  /* 0x00000000004e7805 */ /* 0x000fe2000001ff00 */
[----:B------:R-:W-:Y:S01]  /*0c40*/  MOV R76, RZ ;  /* 0x000000ff004c7202 */ /* 0x000fe20000000f00 */
[----:B------:R-:W-:Y:S01]  /*0c50*/  CS2R R74, SRZ ;  /* 0x00000000004a7805 */ /* 0x000fe2000001ff00 */
        /* <DEDUP_REMOVED lines=47> */
[----:B------:R-:W-:-:S03]  /*0f50*/  ULDC.64 UR4, c[0x0][0x2b0] ;  /* 0x0000ac0000047ab9 */ /* 0x000fc60000000a00 */
[----:B------:R-:W-:Y:S01]  /*0f60*/  LEA.HI R22, R102, R105, RZ, 0x3 ;  /* 0x0000006966167211 */ /* 0x000fe200078f18ff */
[----:B------:R1:W2:Y:S01]  /*0f70*/  @P0 LDG.E R0, [R2.64] ;  /* 0x0000001002000981 */ /* 0x0002a2000c1e1900 */
[----:B------:R-:W-:Y:S02]  /*0f80*/  IMAD.MOV.U32 R17, RZ, RZ, RZ ;  /* 0x000000ffff117224 */ /* 0x000fe400078e00ff */
[----:B------:R-:W-:Y:S01]  /*0f90*/  SHF.R.S32.HI R20, RZ, 0x3, R22 ;  /* 0x00000003ff147819 */ /* 0x000fe20000011416 */
[----:B-1----:R-:W-:Y:S01]  /*0fa0*/  IMAD.MOV.U32 R2, RZ, RZ, c[0x0][0x2b8] ;  /* 0x0000ae00ff027624 */ /* 0x002fe200078e00ff */
[----:B------:R-:W-:Y:S04]  /*0fb0*/  BAR.SYNC.DEFER_BLOCKING 0x0 ;  /* 0x0000000000007b1d */ /* 0x000fe80000010000 */
[----:B------:R-:W-:-:S02]  /*0fc0*/  ISETP.NE.AND P2, PT, R2, 0x1, PT ;  /* 0x000000010200780c */ /* 0x000fc40003f45270 */
[----:B--2---:R1:W2:Y:S02]  /*0fd0*/  @P0 R2UR UR21, R0 ;  /* 0x00000000001503c2 */ /* 0x0042a400000e0000 */
[----:B--2---:R-:W-:Y:S02]  /*0fe0*/  @!UP0 UMOV UR21, UR14 ;  /* 0x0000000e00158c82 */ /* 0x004fe40008000000 */
[----:B------:R-:W-:Y:S02]  /*0ff0*/  USHF.R.S32.HI UR15, URZ, 0x1f, UR21 ;  /* 0x0000001f3f0f7899 */ /* 0x000fe40008011415 */
[----:B------:R-:W-:Y:S02]  /*1000*/  UIMAD.WIDE.U32 UR18, UR21, UR4, URZ ;  /* 0x00000004151272a5 */ /* 0x000fe4000f8e003f */
[----:B------:R-:W-:-:S04]  /*1010*/  UIMAD UR15, UR15, UR4, URZ ;  /* 0x000000040f0f72a4 */ /* 0x000fc8000f8e023f */
[----:B------:R-:W-:Y:S01]  /*1020*/  UIMAD UR15, UR21, UR5, UR15 ;  /* 0x00000005150f72a4 */ /* 0x000fe2000f8e020f */
[----:B-1----:R-:W-:-:S03]  /*1030*/  LOP3.LUT R0, R22, 0xfffffff8, RZ, 0xc0, !PT ;  /* 0xfffffff816007812 */ /* 0x002fc600078ec0ff */
[----:B------:R-:W-:Y:S02]  /*1040*/  UIADD3 UR15, UR19, UR15, URZ ;  /* 0x0000000f130f7290 */ /* 0x000fe4000fffe03f */
[----:B------:R-:W-:Y:S01]  /*1050*/  USHF.R.S32.HI UR21, URZ, 0x1f, UR20 ;  /* 0x0000001f3f157899 */ /* 0x000fe20008011414 */
[----:B------:R-:W-:Y:S01]  /*1060*/  IMAD.IADD R19, R105, 0x1, -R0 ;  /* 0x0000000169137824 */ /* 0x000fe200078e0a00 */
[----:B------:R-:W-:Y:S01]  /*1070*/  ULDC.64 UR4, c[0x0][0x178] ;  /* 0x00005e0000047ab9 */ /* 0x000fe20000000a00 */
[----:B------:R-:W-:Y:S02]  /*1080*/  IMAD.U32 R0, RZ, RZ, UR6 ;  /* 0x00000006ff007e24 */ /* 0x000fe4000f8e00ff */
[----:B------:R-:W-:-:S04]  /*1090*/  IMAD R114, R19, 0x20, R20 ;  /* 0x0000002013727824 */ /* 0x000fc800078e0214 */
[----:B------:R-:W-:Y:S01]  /*10a0*/  IMAD R0, R0, 0x40, R114 ;  /* 0x0000004000007824 */ /* 0x000fe200078e0272 */
[----:B------:R-:W-:Y:S01]  /*10b0*/  UIMAD UR21, UR21, UR4, URZ ;  /* 0x00000004151572a4 */ /* 0x000fe2000f8e023f */
[----:B------:R-:W-:Y:S01]  /*10c0*/  IMAD.SHL.U32 R112, R19, 0x8, RZ ;  /* 0x0000000813707824 */ /* 0x000fe200078e00ff */
[----:B------:R-:W-:Y:S01]  /*10d0*/  UIMAD.WIDE.U32 UR22, UR20, UR4, URZ ;  /* 0x00000004141672a5 */ /* 0x000fe2000f8e003f */
[----:B------:R-:W-:Y:S01]  /*10e0*/  IADD3 R15, R20, UR11, RZ ;  /* 0x0000000b140f7c10 */ /* 0x000fe2000fffe0ff */
[----:B------:R-:W-:Y:S01]  /*10f0*/  STL [R1+0xa0], R114 ;  /* 0x0000a07201007387 */ /* 0x000fe20000100800 */
[----:B------:R-:W-:-:S04]  /*1100*/  IADD3 R0, R0, -0x40, RZ ;  /* 0xffffffc000007810 */ /* 0x000fc80007ffe0ff */
[C---:B------:R-:W-:Y:S02]  /*1110*/  ISETP.GE.AND P3, PT, R0.reuse, UR7, PT ;  /* 0x0000000700007c0c */ /* 0x040fe4000bf66270 */
        /* <DEDUP_REMOVED lines=13> */
[----:B------:R-:W-:Y:S01]  /*11f0*/  UISETP.GE.AND UP0, UPT, UR6, 0x2, UPT ;  /* 0x000000020600788c */ /* 0x000fe2000bf06270 */
[C---:B------:R-:W-:Y:S01]  /*1200*/  IADD3 R21, R112.reuse, 0x40, RZ ;  /* 0x0000004070157810 */ /* 0x040fe20007ffe0ff */
[----:B------:R-:W-:Y:S01]  /*1210*/  ULDC.64 UR4, c[0x0][0x1b8] ;  /* 0x00006e0000047ab9 */ /* 0x000fe20000000a00 */
[C---:B------:R-:W-:Y:S01]  /*1220*/  IADD3 R35, R112.reuse, 0x80, RZ ;  /* 0x0000008070237810 */ /* 0x040fe20007ffe0ff */
[----:B------:R-:W-:Y:S01]  /*1230*/  UIADD3 UR23, UR23, UR21, URZ ;  /* 0x0000001517177290 */ /* 0x000fe2000fffe03f */
[C---:B------:R-:W-:Y:S01]  /*1240*/  IADD3 R34, R112.reuse, 0xc0, RZ ;  /* 0x000000c070227810 */ /* 0x040fe20007ffe0ff */
[----:B------:R-:W-:Y:S01]  /*1250*/  USHF.R.S32.HI UR21, URZ, 0x1f, UR14 ;  /* 0x0000001f3f157899 */ /* 0x000fe2000801140e */
[----:B------:R-:W-:Y:S01]  /*1260*/  ISETP.GE.AND P6, PT, R112, c[0x0][0x198], PT ;  /* 0x0000660070007a0c */ /* 0x000fe20003fc6270 */
[----:B------:R-:W-:Y:S01]  /*1270*/  UIMAD UR20, UR8, UR4, URZ ;  /* 0x00000004081472a4 */ /* 0x000fe2000f8e023f */
[----:B------:R-:W-:Y:S01]  /*1280*/  ISETP.GE.AND P5, PT, R21, c[0x0][0x198], PT ;  /* 0x0000660015007a0c */ /* 0x000fe20003fa6270 */
[----:B------:R-:W-:Y:S01]  /*1290*/  USEL UR21, UR21, URZ, !UP2 ;  /* 0x0000003f15157287 */ /* 0x000fe2000d000000 */
[----:B------:R-:W-:Y:S01]  /*12a0*/  ISETP.GE.AND P4, PT, R35, c[0x0][0x198], PT ;  /* 0x0000660023007a0c */ /* 0x000fe20003f86270 */
[----:B------:R-:W-:Y:S01]  /*12b0*/  UIMAD UR20, UR9, UR5, UR20 ;  /* 0x00000005091472a4 */ /* 0x000fe2000f8e0214 */
[----:B------:R-:W-:Y:S01]  /*12c0*/  ISETP.GE.AND P3, PT, R34, c[0x0][0x198], PT ;  /* 0x0000660022007a0c */ /* 0x000fe20003f66270 */
[----:B------:R-:W-:Y:S01]  /*12d0*/  UIMAD.WIDE.U32 UR24, UR9, UR4, UR22 ;  /* 0x00000004091872a5 */ /* 0x000fe2000f8e0016 */
[----:B------:R-:W-:Y:S01]  /*12e0*/  LEA.HI R101, R102, R105, RZ, 0x5 ;  /* 0x0000006966657211 */ /* 0x000fe200078f28ff */
[----:B------:R-:W-:Y:S01]  /*12f0*/  USEL UR22, UR14, URZ, !UP2 ;  /* 0x0000003f0e167287 */ /* 0x000fe2000d000000 */
[----:B------:R-:W-:Y:S01]  /*1300*/  SHF.R.S32.HI R113, RZ, 0x1f, R112 ;  /* 0x0000001fff717819 */ /* 0x000fe20000011470 */
[----:B------:R-:W-:Y:S01]  /*1310*/  ULDC.64 UR4, c[0x0][0x1c0] ;  /* 0x0000700000047ab9 */ /* 0x000fe20000000a00 */
[----:B------:R-:W-:Y:S01]  /*1320*/  SHF.R.S32.HI R100, RZ, 0x5, R101 ;  /* 0x00000005ff647819 */ /* 0x000fe20000011465 */
[----:B------:R-:W-:Y:S01]  /*1330*/  UIMAD UR21, UR21, UR4, URZ ;  /* 0x00000004151572a4 */ /* 0x000fe2000f8e023f */
[----:B-1----:R-:W-:Y:S01]  /*1340*/  IADD3 R3, R114, UR11, RZ ;  /* 0x0000000b72037c10 */ /* 0x002fe2000fffe0ff */
[----:B------:R-:W-:-:S02]  /*1350*/  UIADD3 UR25, UR25, UR20, URZ ;  /* 0x0000001419197290 */ /* 0x000fc4000fffe03f */
[----:B------:R-:W-:Y:S02]  /*1360*/  UIMAD UR5, UR22, UR5, UR21 ;  /* 0x00000005160572a4 */ /* 0x000fe4000f8e0215 */
[----:B------:R-:W-:Y:S01]  /*1370*/  @P1 IMAD.HI.U32 R0, R3, c[0x0][0x2c8], RZ ;  /* 0x0000b20003001a27 */ /* 0x000fe200078e00ff */
[----:B------:R-:W-:Y:S02]  /*1380*/  UIMAD.WIDE.U32 UR22, UR22, UR4, UR24 ;  /* 0x00000004161672a5 */ /* 0x000fe4000f8e0018 */
[----:B------:R-:W-:Y:S01]  /*1390*/  ULDC UR21, c[0x0][0x2c4] ;  /* 0x0000b10000157ab9 */ /* 0x000fe20000000800 */
[----:B------:R-:W-:Y:S01]  /*13a0*/  IMAD.MOV.U32 R2, RZ, RZ, R3 ;  /* 0x000000ffff027224 */ /* 0x000fe200078e0003 */
[----:B------:R-:W-:Y:S01]  /*13b0*/  @P0 SHF.R.U32.HI R2, RZ, c[0x0][0x2cc], R0 ;  /* 0x0000b300ff020a19 */ /* 0x000fe20000011600 */
[----:B------:R-:W-:Y:S01]  /*13c0*/  UIADD3 UR5, UR23, UR5, URZ ;  /* 0x0000000517057290 */ /* 0x000fe2000fffe03f */
[----:B------:R-:W-:Y:S01]  /*13d0*/  IMAD.U32 R5, RZ, RZ, UR23 ;  /* 0x00000017ff057e24 */ /* 0x000fe2000f8e00ff */
[----:B------:R-:W-:Y:S01]  /*13e0*/  UIMAD UR21, UR13, UR21, URZ ;  /* 0x000000150d1572a4 */ /* 0x000fe2000f8e023f */
[--C-:B------:R-:W-:Y:S01]  /*13f0*/  SHF.R.S32.HI R0, RZ, 0x1f, R2.reuse ;  /* 0x0000001fff007819 */ /* 0x100fe20000011402 */
[----:B------:R-:W-:Y:S01]  /*1400*/  IMAD.MOV R6, RZ, RZ, -R2 ;  /* 0x000000ffff067224 */ /* 0x000fe200078e0a02 */
[----:B------:R-:W-:Y:S01]  /*1410*/  ULEA UR24, UR6, 0xffffffc0, 0x6 ;  /* 0xffffffc006187891 */ /* 0x000fe2000f8e303f */
[----:B------:R-:W-:-:S02]  /*1420*/  IMAD.U32 R4, RZ, RZ, UR22 ;  /* 0x00000016ff047e24 */ /* 0x000fc4000f8e00ff */
[----:B------:R-:W-:Y:S01]  /*1430*/  IMAD R0, R0, c[0x0][0x1b0], RZ ;  /* 0x00006c0000007a24 */ /* 0x000fe200078e02ff */
[----:B------:R-:W-:Y:S01]  /*1440*/  UIADD3 UR24, UR7, -UR24, URZ ;  /* 0x8000001807187290 */ /* 0x000fe2000fffe03f */
[----:B------:R-:W-:Y:S02]  /*1450*/  IMAD R6, R6, c[0x0][0x2c4], R3 ;  /* 0x0000b10006067a24 */ /* 0x000fe400078e0203 */
[----:B------:R-:W-:Y:S01]  /*1460*/  IMAD.U32 R5, RZ, RZ, UR5 ;  /* 0x00000005ff057e24 */ /* 0x000fe2000f8e00ff */
[----:B------:R-:W-:Y:S01]  /*1470*/  ULDC.64 UR4, c[0x0][0x1e8] ;  /* 0x00007a0000047ab9 */ /* 0x000fe20000000a00 */
[C---:B------:R-:W-:Y:S01]  /*1480*/  IMAD R7, R2.reuse, c[0x0][0x1b4], R0 ;  /* 0x00006d0002077a24 */ /* 0x040fe200078e0200 */
[----:B------:R-:W-:Y:S01]  /*1490*/  SHF.R.S32.HI R0, RZ, 0x1f, R6 ;  /* 0x0000001fff007819 */ /* 0x000fe20000011406 */
[----:B------:R-:W-:Y:S01]  /*14a0*/  IMAD.WIDE.U32 R2, R2, c[0x0][0x1b0], R4 ;  /* 0x00006c0002027a25 */ /* 0x000fe200078e0004 */
[----:B------:R-:W-:Y:S02]  /*14b0*/  UIMAD UR20, UR8, UR4, URZ ;  /* 0x00000004081472a4 */ /* 0x000fe4000f8e023f */
[----:B------:R-:W-:Y:S01]  /*14c0*/  UIMAD.WIDE.U32 UR22, UR9, UR4, URZ ;  /* 0x00000004091672a5 */ /* 0x000fe2000f8e003f */
[C---:B------:R-:W-:Y:S01]  /*14d0*/  IMAD.SHL.U32 R5, R20.reuse, 0x40, RZ ;  /* 0x0000004014057824 */ /* 0x040fe200078e00ff */
[----:B------:R-:W-:Y:S01]  /*14e0*/  UIMAD UR20, UR9, UR5, UR20 ;  /* 0x00000005091472a4 */ /* 0x000fe2000f8e0214 */
[----:B------:R-:W-:Y:S01]  /*14f0*/  IMAD.IADD R3, R3, 0x1, R7 ;  /* 0x0000000103037824 */ /* 0x000fe200078e0207 */
[----:B------:R-:W-:Y:S01]  /*1500*/  IADD3 R20, -R20, UR24, RZ ;  /* 0x0000001814147c10 */ /* 0x000fe2000fffe1ff */
[----:B------:R-:W-:Y:S01]  /*1510*/  IMAD R4, R0, c[0x0][0x1a8], RZ ;  /* 0x00006a0000047a24 */ /* 0x000fe200078e02ff */
[----:B------:R-:W-:Y:S01]  /*1520*/  LOP3.LUT R0, R5, 0x1c0, RZ, 0xc0, !PT ;  /* 0x000001c005007812 */ /* 0x000fe200078ec0ff */
[----:B------:R-:W-:Y:S01]  /*1530*/  IMAD.WIDE.U32 R2, R6, c[0x0][0x1a8], R2 ;  /* 0x00006a0006027a25 */ /* 0x000fe200078e0002 */
[----:B------:R-:W-:-:S02]  /*1540*/  UIADD3 UR20, UR23, UR20, URZ ;  /* 0x0000001417147290 */ /* 0x000fc4000fffe03f */
[----:B------:R-:W-:Y:S01]  /*1550*/  SHF.R.U32.HI R5, RZ, 0x3, R0 ;  /* 0x00000003ff057819 */ /* 0x000fe20000011600 */
[----:B------:R-:W-:Y:S01]  /*1560*/  IMAD R7, R6, c[0x0][0x1ac], R4 ;  /* 0x00006b0006077a24 */ /* 0x000fe200078e0204 */
[----:B------:R-:W-:Y:S01]  /*1570*/  LOP3.LUT R4, R0, 0x38, R112, 0xf8, !PT ;  /* 0x0000003800047812 */ /* 0x000fe200078ef870 */
[----:B------:R-:W-:Y:S01]  /*1580*/  ULDC.64 UR4, c[0x0][0x210] ;  /* 0x0000840000047ab9 */ /* 0x000fe20000000a00 */
[----:B------:R-:W-:Y:S01]  /*1590*/  LEA R14, P0, R2, c[0x0][0x160], 0x1 ;  /* 0x00005800020e7a11 */ /* 0x000fe200078008ff */
[----:B------:R-:W-:Y:S01]  /*15a0*/  IMAD.IADD R0, R3, 0x1, R7 ;  /* 0x0000000103007824 */ /* 0x000fe200078e0207 */
[----:B------:R-:W-:Y:S01]  /*15b0*/  LOP3.LUT R6, R4, R5, RZ, 0x3c, !PT ;  /* 0x0000000504067212 */ /* 0x000fe200078e3cff */
[----:B------:R-:W-:Y:S01]  /*15c0*/  UIMAD UR8, UR8, UR4, URZ ;  /* 0x00000004080872a4 */ /* 0x000fe2000f8e023f */
[----:B------:R-:W-:Y:S01]  /*15d0*/  LEA.HI R3, R102, R105, RZ, 0x6 ;  /* 0x0000006966037211 */ /* 0x000fe200078f30ff */
[----:B------:R-:W-:Y:S01]  /*15e0*/  SHFL.IDX PT, R4, R14, RZ, 0x181f ;  /* 0x00181fff0e047589 */ /* 0x000fe200000e0000 */
[----:B------:R-:W-:Y:S01]  /*15f0*/  LEA.HI.X R13, R2, c[0x0][0x164], R0, 0x1, P0 ;  /* 0x00005900020d7a11 */ /* 0x000fe200000f0c00 */
[----:B------:R-:W-:Y:S01]  /*1600*/  UIMAD.WIDE.U32 UR26, UR9, UR4, URZ ;  /* 0x00000004091a72a5 */ /* 0x000fe2000f8e003f */
[----:B------:R-:W-:Y:S01]  /*1610*/  ISETP.GE.AND P0, PT, R15, UR21, PT ;  /* 0x000000150f007c0c */ /* 0x000fe2000bf06270 */
[----:B------:R-:W-:Y:S01]  /*1620*/  IMAD.SHL.U32 R0, R3, 0x8, RZ ;  /* 0x0000000803007824 */ /* 0x000fe200078e00ff */
[----:B------:R-:W-:Y:S01]  /*1630*/  SHF.R.S32.HI R3, RZ, 0x1f, R21 ;  /* 0x0000001fff037819 */ /* 0x000fe20000011415 */
[----:B------:R-:W1:Y:S01]  /*1640*/  SHFL.IDX PT, R5, R13, RZ, 0x181f ;  /* 0x00181fff0d057589 */ /* 0x000e6200000e0000 */
[----:B------:R-:W-:Y:S01]  /*1650*/  SHF.R.S32.HI R2, RZ, 0x1f, R35 ;  /* 0x0000001fff027819 */ /* 0x000fe20000011423 */
[----:B------:R-:W-:Y:S01]  /*1660*/  UIMAD UR8, UR9, UR5, UR8 ;  /* 0x00000005090872a4 */ /* 0x000fe2000f8e0208 */
[----:B------:R-:W-:-:S02]  /*1670*/  LOP3.LUT R6, R6, 0xfffffe00, R0, 0xf8, !PT ;  /* 0xfffffe0006067812 */ /* 0x000fc400078ef800 */
[----:B------:R-:W-:Y:S01]  /*1680*/  SHF.R.S32.HI R0, RZ, 0x1f, R34 ;  /* 0x0000001fff007819 */ /* 0x000fe20000011422 */
[----:B------:R-:W-:Y:S01]  /*1690*/  UIADD3 UR8, UR27, UR8, URZ ;  /* 0x000000081b087290 */ /* 0x000fe2000fffe03f */
[----:B------:R-:W-:Y:S01]  /*16a0*/  LEA.HI R3, R3, R21, RZ, 0x3 ;  /* 0x0000001503037211 */ /* 0x000fe200078f18ff */
[----:B------:R-:W-:Y:S01]  /*16b0*/  IMAD.SHL.U32 R103, R6, 0x2, RZ ;  /* 0x0000000206677824 */ /* 0x000fe200078e00ff */
[----:B------:R-:W-:Y:S02]  /*16c0*/  LEA.HI R2, R2, R35, RZ, 0x3 ;  /* 0x0000002302027211 */ /* 0x000fe400078f18ff */
[----:B------:R-:W-:Y:S02]  /*16d0*/  LEA.HI R0, R0, R34, RZ, 0x3 ;  /* 0x0000002200007211 */ /* 0x000fe400078f18ff */
[----:B------:R-:W-:Y:S02]  /*16e0*/  LOP3.LUT R110, R3, 0xfffffff8, RZ, 0xc0, !PT ;  /* 0xfffffff8036e7812 */ /* 0x000fe400078ec0ff */
[----:B------:R-:W-:Y:S01]  /*16f0*/  LOP3.LUT R108, R2, 0xfffffff8, RZ, 0xc0, !PT ;  /* 0xfffffff8026c7812 */ /* 0x000fe200078ec0ff */
[----:B------:R-:W-:Y:S01]  /*1700*/  SHFL.IDX PT, R3, R13, 0x1, 0x181f ;  /* 0x00381f000d037f89 */ /* 0x000fe200000e0000 */
[----:B------:R-:W-:-:S02]  /*1710*/  LOP3.LUT R106, R0, 0xfffffff8, RZ, 0xc0, !PT ;  /* 0xfffffff8006a7812 */ /* 0x000fc400078ec0ff */
[----:B------:R-:W-:Y:S01]  /*1720*/  IADD3 R0, R15, 0x20, RZ ;  /* 0x000000200f007810 */ /* 0x000fe20007ffe0ff */
[----:B------:R-:W3:Y:S01]  /*1730*/  SHFL.IDX PT, R2, R14, 0x1, 0x181f ;  /* 0x00381f000e027f89 */ /* 0x000ee200000e0000 */
[----:B------:R-:W-:Y:S02]  /*1740*/  SHF.R.S32.HI R111, RZ, 0x1f, R110 ;  /* 0x0000001fff6f7819 */ /* 0x000fe4000001146e */
[----:B------:R-:W-:Y:S01]  /*1750*/  SHF.R.S32.HI R109, RZ, 0x1f, R108 ;  /* 0x0000001fff6d7819 */ /* 0x000fe2000001146c */
[----:B-1----:R-:W-:Y:S01]  /*1760*/  @!P0 IMAD.WIDE R10, R112, 0x2, R4 ;  /* 0x00000002700a8825 */ /* 0x002fe200078e0204 */
[----:B------:R-:W-:-:S03]  /*1770*/  SHF.R.S32.HI R107, RZ, 0x1f, R106 ;  /* 0x0000001fff6b7819 */ /* 0x000fc6000001146a */
[--C-:B------:R-:W-:Y:S01]  /*1780*/  @!P0 IMAD.WIDE R8, R110, 0x2, R4.reuse ;  /* 0x000000026e088825 */ /* 0x100fe200078e0204 */
[----:B------:R1:W-:Y:S03]  /*1790*/  @!P0 LDGSTS.E.BYPASS.LTC128B.128 [R103+0x100], [R10.64], !P6 ;  /* 0x001000000a678fae */ /* 0x0003e6000f101d50 */
[--C-:B------:R-:W-:Y:S01]  /*17a0*/  @!P0 IMAD.WIDE R6, R108, 0x2, R4.reuse ;  /* 0x000000026c068825 */ /* 0x100fe200078e0204 */
[----:B------:R3:W-:Y:S03]  /*17b0*/  @!P0 LDGSTS.E.BYPASS.LTC128B.128 [R103+0x4100], [R8.64], !P5 ;  /* 0x0410000008678fae */ /* 0x0007e6000e901d50 */
[----:B------:R-:W-:Y:S01]  /*17c0*/  @!P0 IMAD.WIDE R4, R106, 0x2, R4 ;  /* 0x000000026a048825 */ /* 0x000fe200078e0204 */
[----:B------:R4:W-:Y:S04]  /*17d0*/  @!P0 LDGSTS.E.BYPASS.LTC128B.128 [R103+0x8100], [R6.64], !P4 ;  /* 0x0810000006678fae */ /* 0x0009e8000e101d50 */
[----:B------:R5:W-:Y:S01]  /*17e0*/  @!P0 LDGSTS.E.BYPASS.LTC128B.128 [R103+0xc100], [R4.64], !P3 ;  /* 0x0c10000004678fae */ /* 0x000be2000d901d50 */
[----:B------:R-:W-:Y:S01]  /*17f0*/  ISETP.GE.AND P0, PT, R0, UR21, PT ;  /* 0x0000001500007c0c */ /* 0x000fe2000bf06270 */
[----:B------:R-:W-:-:S04]  /*1800*/  IMAD.MOV R0, RZ, RZ, -R12 ;  /* 0x000000ffff007224 */ /* 0x000fc800078e0a0c */
[----:B------:R-:W-:Y:S01]  /*1810*/  IMAD R18, R0, c[0x0][0x2b8], R16 ;  /* 0x0000ae0000127a24 */ /* 0x000fe200078e0210 */
[----:B------:R-:W-:-:S04]  /*1820*/  IADD3 R0, R15, 0x40, RZ ;  /* 0x000000400f007810 */ /* 0x000fc80007ffe0ff */
[----:B------:R-:W-:-:S03]  /*1830*/  SHF.R.S32.HI R12, RZ, 0x1f, R18 ;  /* 0x0000001fff0c7819 */ /* 0x000fc60000011412 */
[----:B---3--:R-:W-:-:S04]  /*1840*/  @!P0 IMAD.WIDE R8, R110, 0x2, R2 ;  /* 0x000000026e088825 */ /* 0x008fc800078e0202 */
[--C-:B----4-:R-:W-:Y:S01]  /*1850*/  @!P0 IMAD.WIDE R6, R112, 0x2, R2.reuse ;  /* 0x0000000270068825 */ /* 0x110fe200078e0202 */
[----:B-----5:R-:W-:Y:S04]  /*1860*/  SHFL.IDX PT, R4, R14, 0x2, 0x181f ;  /* 0x00581f000e047f89 */ /* 0x020fe800000e0000 */
[----:B------:R-:W1:Y:S04]  /*1870*/  SHFL.IDX PT, R5, R13, 0x2, 0x181f ;  /* 0x00581f000d057f89 */ /* 0x000e6800000e0000 */
[----:B------:R3:W-:Y:S04]  /*1880*/  @!P0 LDGSTS.E.BYPASS.LTC128B.128 [R103+0x1100], [R6.64], !P6 ;  /* 0x0110000006678fae */ /* 0x0007e8000f101d50 */
[----:B------:R4:W-:Y:S01]  /*1890*/  @!P0 LDGSTS.E.BYPASS.LTC128B.128 [R103+0x5100], [R8.64], !P5 ;  /* 0x0510000008678fae */ /* 0x0009e2000e901d50 */
[----:B---3--:R-:W-:-:S04]  /*18a0*/  @!P0 IMAD.WIDE R6, R108, 0x2, R2 ;  /* 0x000000026c068825 */ /* 0x008fc800078e0202 */
[----:B------:R-:W-:Y:S01]  /*18b0*/  @!P0 IMAD.WIDE R2, R106, 0x2, R2 ;  /* 0x000000026a028825 */ /* 0x000fe200078e0202 */
[----:B------:R3:W-:Y:S04]  /*18c0*/  @!P0 LDGSTS.E.BYPASS.LTC128B.128 [R103+0x9100], [R6.64], !P4 ;  /* 0x0910000006678fae */ /* 0x0007e8000e101d50 */
[----:B------:R5:W-:Y:S01]  /*18d0*/  @!P0 LDGSTS.E.BYPASS.LTC128B.128 [R103+0xd100], [R2.64], !P3 ;  /* 0x0d10000002678fae */ /* 0x000be2000d901d50 */
[----:B------:R-:W-:Y:S01]  /*18e0*/  ISETP.GE.AND P0, PT, R0, UR21, PT ;  /* 0x0000001500007c0c */ /* 0x000fe2000bf06270 */
[----:B------:R-:W-:-:S04]  /*18f0*/  IMAD R0, R12, c[0x0][0x1e0], RZ ;  /* 0x000078000c007a24 */ /* 0x000fc800078e02ff */
[----:B------:R-:W-:-:S08]  /*1900*/  IMAD R0, R18, c[0x0][0x1e4], R0 ;  /* 0x0000790012007a24 */ /* 0x000fd000078e0200 */
[----:B-1----:R-:W-:-:S04]  /*1910*/  @!P0 IMAD.WIDE R10, R112, 0x2, R4 ;  /* 0x00000002700a8825 */ /* 0x002fc800078e0204 */
[--C-:B----4-:R-:W-:Y:S01]  /*1920*/  @!P0 IMAD.WIDE R8, R110, 0x2, R4.reuse ;  /* 0x000000026e088825 */ /* 0x110fe200078e0204 */
[----:B------:R2:W-:Y:S03]  /*1930*/  @!P0 LDGSTS.E.BYPASS.LTC128B.128 [R103+0x2100], [R10.64], !P6 ;  /* 0x021000000a678fae */ /* 0x0005e6000f101d50 */
[----:B---3--:R-:W-:Y:S01]  /*1940*/  @!P0 IMAD.WIDE R6, R108, 0x2, R4 ;  /* 0x000000026c068825 */ /* 0x008fe200078e0204 */
[----:B------:R1:W-:Y:S03]  /*1950*/  @!P0 LDGSTS.E.BYPASS.LTC128B.128 [R103+0x6100], [R8.64], !P5 ;  /* 0x0610000008678fae */ /* 0x0003e6000e901d50 */
[----:B-----5:R-:W-:Y:S01]  /*1960*/  IMAD.WIDE.U32 R2, R18, c[0x0][0x1e0], RZ ;  /* 0x0000780012027a25 */ /* 0x020fe200078e00ff */
[----:B------:R3:W-:Y:S03]  /*1970*/  @!P0 LDGSTS.E.BYPASS.LTC128B.128 [R103+0xa100], [R6.64], !P4 ;  /* 0x0a10000006678fae */ /* 0x0007e6000e101d50 */
[----:B------:R-:W-:-:S02]  /*1980*/  IMAD.IADD R3, R3, 0x1, R0 ;  /* 0x0000000103037824 */ /* 0x000fc400078e0200 */
[----:B------:R-:W-:-:S05]  /*1990*/  @!P0 IMAD.WIDE R4, R106, 0x2, R4 ;  /* 0x000000026a048825 */ /* 0x000fca00078e0204 */
[----:B------:R4:W-:Y:S04]  /*19a0*/  @!P0 LDGSTS.E.BYPASS.LTC128B.128 [R103+0xe100], [R4.64], !P3 ;  /* 0x0e10000004678fae */ /* 0x0009e8000d901d50 */
[----:B---3--:R-:W-:Y:S04]  /*19b0*/  SHFL.IDX PT, R6, R14, 0x3, 0x181f ;  /* 0x00781f000e067f89 */ /* 0x008fe800000e0000 */
[----:B------:R3:W5:Y:S01]  /*19c0*/  SHFL.IDX PT, R7, R13, 0x3, 0x181f ;  /* 0x00781f000d077f89 */ /* 0x00076200000e0000 */
[----:B----4-:R-:W-:Y:S01]  /*19d0*/  IADD3 R5, R15, 0x60, RZ ;  /* 0x000000600f057810 */ /* 0x010fe20007ffe0ff */
[----:B------:R-:W-:-:S03]  /*19e0*/  IMAD R4, R12, c[0x0][0x208], RZ ;  /* 0x000082000c047a24 */ /* 0x000fc600078e02ff */
[----:B------:R-:W-:Y:S01]  /*19f0*/  ISETP.GE.AND P1, PT, R5, UR21, PT ;  /* 0x0000001505007c0c */ /* 0x000fe2000bf26270 */
[C---:B------:R-:W-:Y:S01]  /*1a00*/  IMAD R4, R18.reuse, c[0x0][0x20c], R4 ;  /* 0x0000830012047a24 */ /* 0x040fe200078e0204 */
[----:B--2---:R-:W-:Y:S01]  /*1a10*/  SHF.R.S32.HI R11, RZ, 0x1f, R17 ;  /* 0x0000001fff0b7819 */ /* 0x004fe20000011411 */
[----:B-1----:R-:W-:Y:S01]  /*1a20*/  IMAD.WIDE.U32 R8, R17, c[0x0][0x1f0], R2 ;  /* 0x00007c0011087a25 */ /* 0x002fe200078e0002 */
[----:B------:R-:W-:Y:S03]  /*1a30*/  STL [R1+0x58], R17 ;  /* 0x0000581101007387 */ /* 0x000fe60000100800 */
[----:B------:R-:W-:Y:S01]  /*1a40*/  IMAD R0, R11, c[0x0][0x1f0], RZ ;  /* 0x00007c000b007a24 */ /* 0x000fe200078e02ff */
[----:B------:R-:W-:Y:S01]  /*1a50*/  STL [R1+0x98], R112 ;  /* 0x0000987001007387 */ /* 0x000fe20000100800 */
[----:B------:R-:W-:-:S03]  /*1a60*/  IMAD.WIDE.U32 R2, R18, c[0x0][0x208], RZ ;  /* 0x0000820012027a25 */ /* 0x000fc600078e00ff */
[----:B------:R-:W-:Y:S01]  /*1a70*/  STL [R1+0x54], R103 ;  /* 0x0000546701007387 */ /* 0x000fe20000100800 */
[----:B------:R-:W-:Y:S01]  /*1a80*/  IMAD R10, R17, c[0x0][0x1f4], R0 ;  /* 0x00007d00110a7a24 */ /* 0x000fe200078e0200 */
[----:B------:R-:W-:Y:S01]  /*1a90*/  IADD3 R0, P0, R8, UR22, RZ ;  /* 0x0000001608007c10 */ /* 0x000fe2000ff1e0ff */
[----:B------:R-:W-:Y:S01]  /*1aa0*/  IMAD.IADD R5, R3, 0x1, R4 ;  /* 0x0000000103057824 */ /* 0x000fe200078e0204 */
[----:B------:R-:W-:Y:S01]  /*1ab0*/  STL [R1+0xd0], R110 ;  /* 0x0000d06e01007387 */ /* 0x000fe20000100800 */
[----:B------:R-:W-:Y:S01]  /*1ac0*/  IMAD.MOV.U32 R4, RZ, RZ, R2 ;  /* 0x000000ffff047224 */ /* 0x000fe200078e0002 */
[----:B------:R-:W-:Y:S02]  /*1ad0*/  IADD3.X R8, R9, UR20, R10, P0, !PT ;  /* 0x0000001409087c10 */ /* 0x000fe400087fe40a */
[C---:B---3--:R-:W-:Y:S01]  /*1ae0*/  LEA R13, P0, R0.reuse, c[0x0][0x1c8], 0x1 ;  /* 0x00007200000d7a11 */ /* 0x048fe200078008ff */
[----:B------:R-:W-:Y:S01]  /*1af0*/  IMAD.WIDE.U32 R4, R17, c[0x0][0x218], R4 ;  /* 0x0000860011047a25 */ /* 0x000fe200078e0004 */
[----:B------:R-:W-:Y:S02]  /*1b00*/  STL [R1+0xd4], R108 ;  /* 0x0000d46c01007387 */ /* 0x000fe40000100800 */
[----:B------:R-:W-:Y:S01]  /*1b10*/  LEA.HI.X R12, R0, c[0x0][0x1cc], R8, 0x1, P0 ;  /* 0x00007300000c7a11 */ /* 0x000fe200000f0c08 */
[----:B------:R-:W-:Y:S01]  /*1b20*/  IMAD R0, R11, c[0x0][0x218], RZ ;  /* 0x000086000b007a24 */ /* 0x000fe200078e02ff */
[----:B------:R-:W-:Y:S01]  /*1b30*/  SHFL.IDX PT, R2, R13, RZ, 0x181f ;  /* 0x00181fff0d027589 */ /* 0x000fe200000e0000 */
[----:B-----5:R-:W-:-:S03]  /*1b40*/  @!P1 IMAD.WIDE R10, R112, 0x2, R6 ;  /* 0x00000002700a9825 */ /* 0x020fc600078e0206 */
[----:B------:R-:W1:Y:S01]  /*1b50*/  SHFL.IDX PT, R3, R12, RZ, 0x181f ;  /* 0x00181fff0c037589 */ /* 0x000e6200000e0000 */
[----:B------:R-:W-:-:S03]  /*1b60*/  @!P1 IMAD.WIDE R8, R110, 0x2, R6 ;  /* 0x000000026e089825 */ /* 0x000fc600078e0206 */
[----:B------:R2:W-:Y:S01]  /*1b70*/  @!P1 LDGSTS.E.BYPASS.LTC128B.128 [R103+0x3100], [R10.64], !P6 ;  /* 0x031000000a679fae */ /* 0x0005e2000f101d50 */
[----:B------:R-:W-:Y:S01]  /*1b80*/  IMAD R0, R17, c[0x0][0x21c], R0 ;  /* 0x0000870011007a24 */ /* 0x000fe200078e0200 */
[----:B------:R-:W-:Y:S02]  /*1b90*/  ISETP.GE.AND P6, PT, R112, c[0x0][0x1d4], PT ;  /* 0x0000750070007a0c */ /* 0x000fe40003fc6270 */
[----:B------:R3:W-:Y:S04]  /*1ba0*/  @!P1 LDGSTS.E.BYPASS.LTC128B.128 [R103+0x7100], [R8.64], !P5 ;  /* 0x0710000008679fae */ /* 0x0007e8000e901d50 */
[----:B------:R-:W-:Y:S04]  /*1bb0*/  STL [R1+0x64], R106 ;  /* 0x0000646a01007387 */ /* 0x000fe80000100800 */
[----:B------:R-:W-:Y:S01]  /*1bc0*/  STL [R1+0x5c], R18 ;  /* 0x00005c1201007387 */ /* 0x000fe20000100800 */
[----:B--2---:R-:W-:-:S02]  /*1bd0*/  IADD3 R10, P0, R4, UR26, RZ ;  /* 0x0000001a040a7c10 */ /* 0x004fc4000ff1e0ff */
[----:B------:R-:W-:Y:S02]  /*1be0*/  LEA.HI R11, R102, R105, RZ, 0x4 ;  /* 0x00000069660b7211 */ /* 0x000fe400078f20ff */
[----:B------:R-:W-:Y:S01]  /*1bf0*/  IADD3.X R4, R5, UR8, R0, P0, !PT ;  /* 0x0000000805047c10 */ /* 0x000fe200087fe400 */
[--C-:B---3--:R-:W-:Y:S01]  /*1c00*/  @!P1 IMAD.WIDE R8, R108, 0x2, R6.reuse ;  /* 0x000000026c089825 */ /* 0x108fe200078e0206 */
[----:B------:R-:W-:Y:S02]  /*1c10*/  LEA R0, P5, R10, c[0x0][0x1f8], 0x1 ;  /* 0x00007e000a007a11 */ /* 0x000fe400078a08ff */
[----:B------:R-:W-:Y:S01]  /*1c20*/  ISETP.GE.AND P0, PT, R20, 0x1, PT ;  /* 0x000000011400780c */ /* 0x000fe20003f06270 */
[----:B------:R-:W-:Y:S01]  /*1c30*/  @!P1 IMAD.WIDE R6, R106, 0x2, R6 ;  /* 0x000000026a069825 */ /* 0x000fe200078e0206 */
[----:B------:R-:W-:Y:S01]  /*1c40*/  LEA.HI.X R10, R10, c[0x0][0x1fc], R4, 0x1, P5 ;  /* 0x00007f000a0a7a11 */ /* 0x000fe200028f0c04 */
[----:B------:R-:W2:Y:S01]  /*1c50*/  SHFL.IDX PT, R14, R0, RZ, 0x181f ;  /* 0x00181fff000e7589 */ /* 0x000ea200000e0000 */
[----:B------:R-:W-:-:S03]  /*1c60*/  ISETP.GE.AND P5, PT, R21, c[0x0][0x1d4], PT ;  /* 0x0000750015007a0c */ /* 0x000fc60003fa6270 */
[----:B------:R3:W-:Y:S01]  /*1c70*/  @!P1 LDGSTS.E.BYPASS.LTC128B.128 [R103+0xb100], [R8.64], !P4 ;  /* 0x0b10000008679fae */ /* 0x0007e2000e101d50 */
[----:B------:R-:W-:-:S03]  /*1c80*/  ISETP.GE.AND P4, PT, R35, c[0x0][0x1d4], PT ;  /* 0x0000750023007a0c */ /* 0x000fc60003f86270 */
[----:B------:R-:W4:Y:S02]  /*1c90*/  SHFL.IDX PT, R17, R10, RZ, 0x181f ;  /* 0x00181fff0a117589 */ /* 0x000f2400000e0000 */
[----:B-1----:R-:W-:Y:S02]  /*1ca0*/  @P0 IMAD.WIDE R4, R108, 0x2, R2 ;  /* 0x000000026c040825 */ /* 0x002fe400078e0202 */
[----:B------:R-:W1:Y:S04]  /*1cb0*/  SHFL.IDX PT, R15, R0, 0x1, 0x181f ;  /* 0x00381f00000f7f89 */ /* 0x000e6800000e0000 */
[----:B------:R5:W-:Y:S01]  /*1cc0*/  @!P1 LDGSTS.E.BYPASS.LTC128B.128 [R103+0xf100], [R6.64], !P3 ;  /* 0x0f10000006679fae */ /* 0x000be2000d901d50 */
[----:B------:R-:W-:Y:S02]  /*1cd0*/  ISETP.GE.AND P3, PT, R34, c[0x0][0x1d4], PT ;  /* 0x0000750022007a0c */ /* 0x000fe40003f66270 */
[----:B------:R-:W-:Y:S01]  /*1ce0*/  ISETP.GT.AND P1, PT, R20, 0x20, PT ;  /* 0x000000201400780c */ /* 0x000fe20003f24270 */
[----:B------:R1:W1:Y:S01]  /*1cf0*/  SHFL.IDX PT, R16, R10, 0x1, 0x181f ;  /* 0x00381f000a107f89 */ /* 0x00026200000e0000 */
[----:B------:R-:W-:-:S03]  /*1d00*/  SEL R104, RZ, 0x10, P3 ;  /* 0x00000010ff687807 */ /* 0x000fc60001800000 */
[----:B------:R-:W0:Y:S01]  /*1d10*/  LDGDEPBAR ;  /* 0x00000000000079af */ /* 0x000e220000000000 */
[----:B---3--:R-:W-:-:S05]  /*1d20*/  @P0 IMAD.WIDE R8, R112, 0x2, R2 ;  /* 0x0000000270080825 */ /* 0x008fca00078e0202 */
[----:B------:R3:W-:Y:S01]  /*1d30*/  @P0 LDGSTS.E.BYPASS.LTC128B.128 [R103+0x10100], [R8.64], !P6 ;  /* 0x1010000008670fae */ /* 0x0007e2000f101d50 */
[----:B-----5:R-:W-:Y:S01]  /*1d40*/  @P0 IMAD.WIDE R6, R110, 0x2, R2 ;  /* 0x000000026e060825 */ /* 0x020fe200078e0202 */
[----:B-1----:R-:W-:-:S04]  /*1d50*/  LOP3.LUT R10, R11, 0xfffffff0, RZ, 0xc0, !PT ;  /* 0xfffffff00b0a7812 */ /* 0x002fc800078ec0ff */
[----:B------:R1:W-:Y:S01]  /*1d60*/  @P0 LDGSTS.E.BYPASS.LTC128B.128 [R103+0x12100], [R6.64], !P5 ;  /* 0x1210000006670fae */ /* 0x0003e2000e901d50 */
[----:B------:R-:W-:-:S03]  /*1d70*/  IMAD.IADD R10, R105, 0x1, -R10 ;  /* 0x00000001690a7824 */ /* 0x000fc600078e0a0a */
[----:B------:R5:W-:Y:S02]  /*1d80*/  @P0 LDGSTS.E.BYPASS.LTC128B.128 [R103+0x14100], [R4.64], !P4 ;  /* 0x1410000004670fae */ /* 0x000be4000e101d50 */
[----:B------:R-:W-:-:S04]  /*1d90*/  SHF.R.S32.HI R18, RZ, 0x1f, R10 ;  /* 0x0000001fff127819 */ /* 0x000fc8000001140a */
[----:B------:R-:W-:Y:S01]  /*1da0*/  LEA.HI R18, R18, R10, RZ, 0x3 ;  /* 0x0000000a12127211 */ /* 0x000fe200078f18ff */
[----:B---3--:R-:W-:Y:S01]  /*1db0*/  IMAD.WIDE R8, R112, 0x2, RZ ;  /* 0x0000000270087825 */ /* 0x008fe200078e02ff */
[----:B-1----:R-:W-:-:S03]  /*1dc0*/  SHF.R.S32.HI R6, RZ, 0x4, R11 ;  /* 0x00000004ff067819 */ /* 0x002fc6000001140b */
[----:B------:R-:W-:Y:S02]  /*1dd0*/  IMAD.SHL.U32 R7, R19, 0x40, RZ ;  /* 0x0000004013077824 */ /* 0x000fe400078e00ff */
[----:B-----5:R-:W-:Y:S01]  /*1de0*/  @P0 IMAD.WIDE R4, R106, 0x2, R2 ;  /* 0x000000026a040825 */ /* 0x020fe200078e0202 */
[----:B------:R-:W-:Y:S01]  /*1df0*/  LEA.HI R0, R11, R6, RZ, 0x1 ;  /* 0x000000060b007211 */ /* 0x000fe200078f08ff */
[----:B------:R1:W-:Y:S01]  /*1e00*/  SHFL.IDX PT, R2, R13, 0x1, 0x181f ;  /* 0x00381f000d027f89 */ /* 0x0003e200000e0000 */
[----:B------:R-:W-:Y:S02]  /*1e10*/  LOP3.LUT R11, R18, 0xfffffff8, RZ, 0xc0, !PT ;  /* 0xfffffff8120b7812 */ /* 0x000fe400078ec0ff */
[----:B------:R-:W-:Y:S01]  /*1e20*/  LOP3.LUT R0, R0, 0xfffffffe, RZ, 0xc0, !PT ;  /* 0xfffffffe00007812 */ /* 0x000fe200078ec0ff */
[----:B------:R-:W3:Y:S02]  /*1e30*/  SHFL.IDX PT, R3, R12, 0x1, 0x181f ;  /* 0x00381f000c037f89 */ /* 0x000ee400000e0000 */
[----:B------:R-:W-:-:S02]  /*1e40*/  IMAD.IADD R11, R10, 0x1, -R11 ;  /* 0x000000010a0b7824 */ /* 0x000fc400078e0a0b */
[----:B------:R5:W-:Y:S01]  /*1e50*/  @P0 LDGSTS.E.BYPASS.LTC128B.128 [R103+0x16100], [R4.64], !P3 ;  /* 0x1610000004670fae */ /* 0x000be2000d901d50 */
[----:B--2---:R-:W-:-:S05]  /*1e60*/  IADD3 R32, P0, R14, R8, RZ ;  /* 0x000000080e207210 */ /* 0x004fca0007f1e0ff */
[----:B----4-:R-:W-:Y:S01]  /*1e70*/  IMAD.X R33, R17, 0x1, R9, P0 ;  /* 0x0000000111217824 */ /* 0x010fe200000e0609 */
[----:B------:R-:W-:-:S05]  /*1e80*/  IADD3 R30, P0, R8, R15, RZ ;  /* 0x0000000f081e7210 */ /* 0x000fca0007f1e0ff */
[----:B------:R-:W-:Y:S02]  /*1e90*/  IMAD.X R31, R9, 0x1, R16, P0 ;  /* 0x00000001091f7824 */ /* 0x000fe400000e0610 */
[----:B-1----:R-:W-:Y:S01]  /*1ea0*/  IMAD.IADD R13, R6, 0x1, -R0 ;  /* 0x00000001060d7824 */ /* 0x002fe200078e0a00 */
[----:B------:R-:W-:Y:S01]  /*1eb0*/  LOP3.LUT R0, R7, 0x1c0, RZ, 0xc0, !PT ;  /* 0x000001c007007812 */ /* 0x000fe200078ec0ff */
[----:B---3--:R-:W-:-:S03]  /*1ec0*/  @P1 IMAD.WIDE R8, R112, 0x2, R2 ;  /* 0x0000000270081825 */ /* 0x008fc600078e0202 */
[----:B------:R-:W-:Y:S02]  /*1ed0*/  LOP3.LUT R12, R0, 0x8, R22, 0xf8, !PT ;  /* 0x00000008000c7812 */ /* 0x000fe400078ef816 */
[----:B------:R-:W-:Y:S01]  /*1ee0*/  SHF.R.U32.HI R0, RZ, 0x3, R0 ;  /* 0x00000003ff007819 */ /* 0x000fe20000011600 */
[----:B------:R-:W-:Y:S01]  /*1ef0*/  @P1 IMAD.WIDE R6, R110, 0x2, R2 ;  /* 0x000000026e061825 */ /* 0x000fe200078e0202 */
[----:B------:R1:W-:Y:S02]  /*1f00*/  @P1 LDGSTS.E.BYPASS.LTC128B.128 [R103+0x11100], [R8.64], !P6 ;  /* 0x1110000008671fae */ /* 0x0003e4000f101d50 */
[----:B------:R-:W-:Y:S01]  /*1f10*/  LOP3.LUT R0, R12, R0, RZ, 0x3c, !PT ;  /* 0x000000000c007212 */ /* 0x000fe200078e3cff */
[----:B-----5:R-:W-:Y:S01]  /*1f20*/  IMAD.WIDE R4, R110, 0x2, RZ ;  /* 0x000000026e047825 */ /* 0x020fe200078e02ff */
[----:B------:R2:W-:Y:S03]  /*1f30*/  @P1 LDGSTS.E.BYPASS.LTC128B.128 [R103+0x13100], [R6.64], !P5 ;  /* 0x1310000006671fae */ /* 0x0005e6000e901d50 */
[----:B------:R-:W-:Y:S01]  /*1f40*/  IMAD R0, R13, 0x200, R0 ;  /* 0x000002000d007824 */ /* 0x000fe200078e0200 */
[----:B------:R-:W-:-:S03]  /*1f50*/  IADD3 R28, P0, R14, R4, RZ ;  /* 0x000000040e1c7210 */ /* 0x000fc60007f1e0ff */
[----:B------:R-:W-:Y:S02]  /*1f60*/  IMAD.SHL.U32 R134, R0, 0x2, RZ ;  /* 0x0000000200867824 */ /* 0x000fe400078e00ff */
[----:B------:R-:W-:Y:S01]  /*1f70*/  IMAD.X R29, R17, 0x1, R5, P0 ;  /* 0x00000001111d7824 */ /* 0x000fe200000e0605 */
[----:B------:R-:W-:Y:S02]  /*1f80*/  IADD3 R26, P0, R4, R15, RZ ;  /* 0x0000000f041a7210 */ /* 0x000fe40007f1e0ff */
[C---:B------:R-:W-:Y:S02]  /*1f90*/  IADD3 R0, R134.reuse, 0x10100, RZ ;  /* 0x0001010086007810 */ /* 0x040fe40007ffe0ff */
[----:B------:R-:W-:Y:S01]  /*1fa0*/  IADD3 R115, R134, 0x10120, RZ ;  /* 0x0001012086737810 */ /* 0x000fe20007ffe0ff */
[----:B------:R-:W-:Y:S02]  /*1fb0*/  IMAD.X R27, R5, 0x1, R16, P0 ;  /* 0x00000001051b7824 */ /* 0x000fe400000e0610 */
[----:B------:R-:W-:-:S04]  /*1fc0*/  @P1 IMAD.WIDE R4, R106, 0x2, R2 ;  /* 0x000000026a041825 */ /* 0x000fc800078e0202 */
[----:B-1----:R-:W-:-:S04]  /*1fd0*/  @P1 IMAD.WIDE R8, R108, 0x2, R2 ;  /* 0x000000026c081825 */ /* 0x002fc800078e0202 */
[----:B------:R-:W-:Y:S01]  /*1fe0*/  IMAD.WIDE R2, R108, 0x2, RZ ;  /* 0x000000026c027825 */ /* 0x000fe200078e02ff */
[----:B------:R1:W-:Y:S03]  /*1ff0*/  @P1 LDGSTS.E.BYPASS.LTC128B.128 [R103+0x15100], [R8.64], !P4 ;  /* 0x1510000008671fae */ /* 0x0003e6000e101d50 */
[----:B--2---:R-:W-:Y:S01]  /*2000*/  IMAD.SHL.U32 R6, R11, 0x40, RZ ;  /* 0x000000400b067824 */ /* 0x004fe200078e00ff */
[----:B------:R2:W-:Y:S01]  /*2010*/  @P1 LDGSTS.E.BYPASS.LTC128B.128 [R103+0x17100], [R4.64], !P3 ;  /* 0x1710000004671fae */ /* 0x0005e2000d901d50 */
[----:B------:R-:W-:Y:S01]  /*2020*/  IMAD.SHL.U32 R7, R13, 0x8, RZ ;  /* 0x000000080d077824 */ /* 0x000fe200078e00ff */
[----:B------:R-:W-:Y:S02]  /*2030*/  IADD3 R24, P1, R14, R2, RZ ;  /* 0x000000020e187210 */ /* 0x000fe40007f3e0ff */
[----:B------:R-:W0:Y:S01]  /*2040*/  LDGDEPBAR ;  /* 0x00000000000079af */ /* 0x000e220000000000 */
[----:B------:R-:W-:-:S02]  /*2050*/  LOP3.LUT R6, R6, 0x1c0, RZ, 0xc0, !PT ;  /* 0x000001c006067812 */ /* 0x000fc400078ec0ff */
[----:B------:R-:W-:Y:S01]  /*2060*/  IADD3 R22, P0, R2, R15, RZ ;  /* 0x0000000f02167210 */ /* 0x000fe20007f1e0ff */
[----:B------:R-:W-:Y:S01]  /*2070*/  IMAD.X R25, R17, 0x1, R3, P1 ;  /* 0x0000000111197824 */ /* 0x000fe200008e0603 */
[----:B------:R-:W-:Y:S01]  /*2080*/  LOP3.LUT R7, R6, 0x8, R7, 0xf8, !PT ;  /* 0x0000000806077812 */ /* 0x000fe200078ef807 */
[----:B------:R-:W-:Y:S01]  /*2090*/  IMAD.SHL.U32 R2, R18, 0x40, RZ ;  /* 0x0000004012027824 */ /* 0x000fe200078e00ff */
[----:B------:R-:W-:Y:S01]  /*20a0*/  SHF.R.U32.HI R6, RZ, 0x3, R6 ;  /* 0x00000003ff067819 */ /* 0x000fe20000011606 */
[----:B------:R-:W-:Y:S01]  /*20b0*/  IMAD.X R23, R3, 0x1, R16, P0 ;  /* 0x0000000103177824 */ /* 0x000fe200000e0610 */
[----:B------:R-:W-:Y:S02]  /*20c0*/  LOP3.LUT P1, RZ, R19, 0x2, RZ, 0xc0, !PT ;  /* 0x0000000213ff7812 */ /* 0x000fe4000782c0ff */
[----:B------:R-:W-:Y:S02]  /*20d0*/  LOP3.LUT R6, R7, R6, RZ, 0x3c, !PT ;  /* 0x0000000607067212 */ /* 0x000fe400078e3cff */
[----:B------:R-:W-:-:S09]  /*20e0*/  IADD3 R3, R103, 0x2100, RZ ;  /* 0x0000210067037810 */ /* 0x000fd20007ffe0ff */
[----:B------:R-:W-:Y:S01]  /*20f0*/  @P1 IADD3 R115, R0, -0x20, RZ ;  /* 0xffffffe000731810 */ /* 0x000fe20007ffe0ff */
[----:B--2---:R-:W-:Y:S01]  /*2100*/  IMAD.WIDE R4, R106, 0x2, RZ ;  /* 0x000000026a047825 */ /* 0x004fe200078e02ff */
[----:B------:R-:W-:-:S04]  /*2110*/  DEPBAR.LE SB0, 0x1 ;  /* 0x000080400000791a */ /* 0x000fc80000000000 */
[----:B------:R-:W-:Y:S01]  /*2120*/  BAR.SYNC.DEFER_BLOCKING 0x0 ;  /* 0x0000000000007b1d */ /* 0x000fe20000010000 */
[----:B------:R-:W-:Y:S02]  /*2130*/  IADD3 R12, P0, R14, R4, RZ ;  /* 0x000000040e0c7210 */ /* 0x000fe40007f1e0ff */
[----:B------:R-:W-:Y:S02]  /*2140*/  LOP3.LUT P1, RZ, R11, 0x2, RZ, 0xc0, !PT ;  /* 0x000000020bff7812 */ /* 0x000fe4000782c0ff */
[----:B------:R-:W-:Y:S01]  /*2150*/  IADD3 R7, R115, 0x2000, RZ ;  /* 0x0000200073077810 */ /* 0x000fe20007ffe0ff */
[----:B------:R-:W-:Y:S01]  /*2160*/  IMAD.X R13, R17, 0x1, R5, P0 ;  /* 0x00000001110d7824 */ /* 0x000fe200000e0605 */
[----:B-1----:R-:W-:Y:S01]  /*2170*/  IADD3 R8, P0, R4, R15, RZ ;  /* 0x0000000f04087210 */ /* 0x002fe20007f1e0ff */
[----:B------:R-:W-:Y:S01]  /*2180*/  STL [R1], R115 ;  /* 0x0000007301007387 */ /* 0x000fe20000100800 */
[----:B------:R-:W-:Y:S01]  /*2190*/  LOP3.LUT R4, R6, 0xfffffe00, R2, 0xf8, !PT ;  /* 0xfffffe0006047812 */ /* 0x000fe200078ef802 */
[----:B------:R-:W-:Y:S01]  /*21a0*/  IMAD.MOV.U32 R2, RZ, RZ, 0x20 ;  /* 0x00000020ff027424 */ /* 0x000fe200078e00ff */
[----:B------:R-:W-:Y:S01]  /*21b0*/  IADD3 R6, R103, 0x100, RZ ;  /* 0x0000010067067810 */ /* 0x000fe20007ffe0ff */
[----:B------:R-:W-:Y:S01]  /*21c0*/  IMAD.X R9, R5, 0x1, R16, P0 ;  /* 0x0000000105097824 */ /* 0x000fe200000e0610 */
[----:B------:R-:W-:Y:S01]  /*21d0*/  LOP3.LUT P0, RZ, R11, 0x4, RZ, 0xc0, !PT ;  /* 0x000000040bff7812 */ /* 0x000fe2000780c0ff */
[----:B------:R-:W-:Y:S01]  /*21e0*/  IMAD.MOV.U32 R5, RZ, RZ, 0x10 ;  /* 0x00000010ff057424 */ /* 0x000fe200078e00ff */
[----:B------:R-:W-:Y:S01]  /*21f0*/  STL [R1+0xe4], R113 ;  /* 0x0000e47101007387 */ /* 0x000fe20000100800 */
[----:B------:R-:W-:Y:S01]  /*2200*/  IMAD R232, R100, 0x400, R4 ;  /* 0x0000040064e87824 */ /* 0x000fe200078e0204 */
[----:B------:R-:W-:-:S02]  /*2210*/  SEL R0, R2, 0xffffffe0, !P0 ;  /* 0xffffffe002007807 */ /* 0x000fc40004000000 */
[----:B------:R-:W-:Y:S01]  /*2220*/  SEL R5, R5, 0xfffffff0, !P1 ;  /* 0xfffffff005057807 */ /* 0x000fe20004800000 */
[----:B------:R-:W-:Y:S01]  /*2230*/  STL [R1+0xb4], R104 ;  /* 0x0000b46801007387 */ /* 0x000fe20000100800 */
[C---:B------:R-:W-:Y:S01]  /*2240*/  LEA R240, R232.reuse, 0x100, 0x1 ;  /* 0x00000100e8f07811 */ /* 0x040fe200078e08ff */
[----:B------:R-:W-:Y:S01]  /*2250*/  IMAD.SHL.U32 R232, R232, 0x2, RZ ;  /* 0x00000002e8e87824 */ /* 0x000fe200078e00ff */
[----:B------:R-:W-:Y:S01]  /*2260*/  ISETP.GE.AND P1, PT, R112, c[0x0][0x1d4], PT ;  /* 0x0000750070007a0c */ /* 0x000fe20003f26270 */
[----:B------:R-:W-:Y:S02]  /*2270*/  STL [R1+0xdc], R111 ;  /* 0x0000dc6f01007387 */ /* 0x000fe40000100800 */
[--C-:B------:R-:W-:Y:S01]  /*2280*/  IMAD R236, R5, 0x2, R240.reuse ;  /* 0x0000000205ec7824 */ /* 0x100fe200078e02f0 */
[----:B------:R-:W-:Y:S01]  /*2290*/  ISETP.LT.OR P0, PT, R20, 0x1, P1 ;  /* 0x000000011400780c */ /* 0x000fe20000f01670 */
[C---:B------:R-:W-:Y:S01]  /*22a0*/  IMAD R240, R0.reuse, 0x2, R240 ;  /* 0x0000000200f07824 */ /* 0x040fe200078e02f0 */
[----:B------:R-:W-:Y:S01]  /*22b0*/  LDSM.16.M88.4 R168, [R232+0x100] ;  /* 0x00010000e8a8783b */ /* 0x000fe20000000200 */
[----:B------:R-:W-:Y:S01]  /*22c0*/  IMAD R244, R0, 0x2, R236 ;  /* 0x0000000200f47824 */ /* 0x000fe200078e02ec */
[----:B------:R-:W-:-:S02]  /*22d0*/  ISETP.GE.AND P1, PT, R21, c[0x0][0x1d4], PT ;  /* 0x0000750015007a0c */ /* 0x000fc40003f26270 */
        /* <DEDUP_REMOVED lines=16> */
[----:B------:R-:W-:Y:S04]  /*23e0*/  STL [R1+0xe0], R109 ;  /* 0x0000e06d01007387 */ /* 0x000fe80000100800 */
[----:B------:R-:W-:Y:S04]  /*23f0*/  STL [R1+0xb0], R107 ;  /* 0x0000b06b01007387 */ /* 0x000fe80000100800 */
[----:B------:R1:W-:Y:S04]  /*2400*/  STL [R1+0x60], R6 ;  /* 0x0000600601007387 */ /* 0x0003e80000100800 */
[----:B------:R2:W-:Y:S01]  /*2410*/  STL [R1+0xc8], R3 ;  /* 0x0000c80301007387 */ /* 0x0005e20000100800 */
[----:B------:R-:W-:-:S04]  /*2420*/  DEPBAR.LE SB0, 0x0 ;  /* 0x000080000000791a */ /* 0x000fc80000000000 */
[----:B------:R-:W-:Y:S01]  /*2430*/  BAR.SYNC.DEFER_BLOCKING 0x0 ;  /* 0x0000000000007b1d */ /* 0x000fe20000010000 */
[C---:B-1----:R-:W-:Y:S02]  /*2440*/  IADD3 R6, R103.reuse, 0x4100, RZ ;  /* 0x0000410067067810 */ /* 0x042fe40007ffe0ff */
[----:B--2---:R-:W-:-:S03]  /*2450*/  IADD3 R3, R103, 0x6100, RZ ;  /* 0x0000610067037810 */ /* 0x004fc60007ffe0ff */
[----:B------:R1:W-:Y:S04]  /*2460*/  STL [R1+0xc4], R6 ;  /* 0x0000c40601007387 */ /* 0x0003e80000100800 */
[----:B------:R2:W-:Y:S04]  /*2470*/  STL [R1+0xc0], R3 ;  /* 0x0000c00301007387 */ /* 0x0005e80000100800 */
[----:B------:R-:W-:Y:S04]  /*2480*/  LDSM.16.M88.4 R36, [R134+0x10100] ;  /* 0x010100008624783b */ /* 0x000fe80000000200 */
[----:B------:R-:W3:Y:S04]  /*2490*/  LDSM.16.M88.4 R40, [R134+0x10900] ;  /* 0x010900008628783b */ /* 0x000ee80000000200 */
[----:B------:R-:W-:Y:S04]  /*24a0*/  LDSM.16.M88.4 R48, [R134+0x11100] ;  /* 0x011100008630783b */ /* 0x000fe80000000200 */
[----:B------:R-:W4:Y:S04]  /*24b0*/  LDSM.16.M88.4 R56, [R134+0x11900] ;  /* 0x011900008638783b */ /* 0x000f280000000200 */
[----:B------:R-:W-:Y:S01]  /*24c0*/  LDSM.16.M88.4 R44, [R115] ;  /* 0x00000000732c783b */ /* 0x000fe20000000200 */
[----:B-1----:R-:W-:-:S03]  /*24d0*/  IADD3 R6, R115, 0x1000, RZ ;  /* 0x0000100073067810 */ /* 0x002fc60007ffe0ff */
[----:B------:R-:W1:Y:S01]  /*24e0*/  LDSM.16.M88.4 R52, [R115+0x800] ;  /* 0x000800007334783b */ /* 0x000e620000000200 */
[----:B--2---:R-:W-:-:S03]  /*24f0*/  IADD3 R3, R115, 0x1800, RZ ;  /* 0x0000180073037810 */ /* 0x004fc60007ffe0ff */
[----:B------:R-:W2:Y:S04]  /*2500*/  LDSM.16.M88.4 R72, [R115+0x1000] ;  /* 0x001000007348783b */ /* 0x000ea80000000200 */
[----:B------:R-:W5:Y:S04]  /*2510*/  LDSM.16.M88.4 R80, [R115+0x1800] ;  /* 0x001800007350783b */ /* 0x000f680000000200 */
[----:B------:R-:W-:Y:S01]  /*2520*/  @!PT LDS RZ, [RZ] ;  /* 0x00000000fffff984 */ /* 0x000fe20000000800 */
[----:B------:R-:W-:Y:S01]  /*2530*/  @!PT LDS RZ, [RZ] ;  /* 0x00000000fffff984 */ /* 0x000fe20000000800 */
[----:B------:R-:W-:Y:S01]  /*2540*/  @!PT LDS RZ, [RZ] ;  /* 0x00000000fffff984 */ /* 0x000fe20000000800 */
[----:B------:R1:W-:Y:S01]  /*2550*/  LDGSTS.E.BYPASS.LTC128B.128 [R103+0x100], [R32.64], !P0 ;  /* 0x0010000020677fae */ /* 0x0003e2000c101d50 */
[----:B------:R-:W-:Y:S02]  /*2560*/  ISETP.LT.OR P0, PT, R20, 0x1, P1 ;  /* 0x000000011400780c */ /* 0x000fe40000f01670 */
[----:B------:R-:W-:-:S11]  /*2570*/  ISETP.GE.AND P1, PT, R35, c[0x0][0x1d4], PT ;  /* 0x0000750023007a0c */ /* 0x000fd60003f26270 */
[----:B------:R4:W-:Y:S01]  /*2580*/  LDGSTS.E.BYPASS.LTC128B.128 [R103+0x2100], [R28.64], !P0 ;  /* 0x021000001c677fae */ /* 0x0009e2000c101d50 */
[----:B------:R-:W-:Y:S02]  /*2590*/  ISETP.LT.OR P0, PT, R20, 0x1, P1 ;  /* 0x000000011400780c */ /* 0x000fe40000f01670 */
[----:B------:R-:W-:-:S11]  /*25a0*/  ISETP.GE.AND P1, PT, R34, c[0x0][0x1d4], PT ;  /* 0x0000750022007a0c */ /* 0x000fd60003f26270 */
[----:B------:R1:W-:Y:S01]  /*25b0*/  LDGSTS.E.BYPASS.LTC128B.128 [R103+0x4100], [R24.64], !P0 ;  /* 0x0410000018677fae */ /* 0x0003e2000c101d50 */
[C---:B------:R-:W-:Y:S02]  /*25c0*/  ISETP.LT.OR P0, PT, R20.reuse, 0x1, P1 ;  /* 0x000000011400780c */ /* 0x040fe40000f01670 */
[----:B------:R-:W-:-:S11]  /*25d0*/  ISETP.LT.OR P1, PT, R20, 0x21, P1 ;  /* 0x000000211400780c */ /* 0x000fd60000f21670 */
[----:B------:R3:W-:Y:S01]  /*25e0*/  LDGSTS.E.BYPASS.LTC128B.128 [R103+0x6100], [R12.64], !P0 ;  /* 0x061000000c677fae */ /* 0x0007e2000c101d50 */
[----:B------:R-:W-:-:S04]  /*25f0*/  ISETP.GE.AND P0, PT, R112, c[0x0][0x1d4], PT ;  /* 0x0000750070007a0c */ /* 0x000fc80003f06270 */
[----:B------:R-:W-:-:S13]  /*2600*/  ISETP.LT.OR P0, PT, R20, 0x21, P0 ;  /* 0x000000211400780c */ /* 0x000fda0000701670 */
[----:B------:R4:W-:Y:S01]  /*2610*/  LDGSTS.E.BYPASS.LTC128B.128 [R103+0x1100], [R30.64], !P0 ;  /* 0x011000001e677fae */ /* 0x0009e2000c101d50 */
[----:B------:R-:W-:-:S04]  /*2620*/  ISETP.GE.AND P0, PT, R21, c[0x0][0x1d4], PT ;  /* 0x0000750015007a0c */ /* 0x000fc80003f06270 */
[----:B------:R-:W-:Y:S01]  /*2630*/  ISETP.LT.OR P0, PT, R20, 0x21, P0 ;  /* 0x000000211400780c */ /* 0x000fe20000701670 */
[C---:B---3--:R-:W-:Y:S11]  /*2640*/  HMMA.16816.F32.BF16 R12, R168.reuse, R40, RZ ;  /* 0x00000028a80c723c */ /* 0x048ff600000418ff */
[----:B------:R-:W-:Y:S01]  /*2650*/  @!UPT UIADD3 URZ, URZ, URZ, URZ ;  /* 0x0000003f3f3ff290 */ /* 0x000fe2000fffe03f */
[----:B------:R3:W-:Y:S01]  /*2660*/  LDGSTS.E.BYPASS.LTC128B.128 [R103+0x3100], [R26.64], !P0 ;  /* 0x031000001a677fae */ /* 0x0007e2000c101d50 */
[----:B------:R-:W-:Y:S02]  /*2670*/  LOP3.LUT P0, RZ, R19, 0x4, RZ, 0xc0, !PT ;  /* 0x0000000413ff7812 */ /* 0x000fe4000780c0ff */
[----:B------:R-:W-:Y:S02]  /*2680*/  HMMA.16816.F32.BF16 R16, R168, R38, RZ ;  /* 0x00000026a810723c */ /* 0x000fe400000418ff */
[----:B------:R-:W-:Y:S02]  /*2690*/  SEL R2, R2, 0xffffffe0, !P0 ;  /* 0xffffffe002027807 */ /* 0x000fe40004000000 */
[----:B------:R-:W-:-:S03]  /*26a0*/  ISETP.GE.AND P0, PT, R35, c[0x0][0x1d4], PT ;  /* 0x0000750023007a0c */ /* 0x000fc60003f06270 */
[----:B------:R-:W-:Y:S01]  /*26b0*/  IMAD R252, R2, 0x2, R134 ;  /* 0x0000000202fc7824 */ /* 0x000fe200078e0286 */
[----:B------:R-:W-:Y:S01]  /*26c0*/  ISETP.LT.OR P0, PT, R20, 0x21, P0 ;  /* 0x000000211400780c */ /* 0x000fe20000701670 */
[----:B----4-:R-:W-:Y:S01]  /*26d0*/  HMMA.16816.F32.BF16 R28, R168, R56, RZ ;  /* 0x00000038a81c723c */ /* 0x010fe200000418ff */
[----:B------:R-:W-:-:S07]  /*26e0*/  IMAD R249, R2, 0x2, R115 ;  /* 0x0000000202f97824 */ /* 0x000fce00078e0273 */
[----:B-1----:R-:W-:Y:S04]  /*26f0*/  HMMA.16816.F32.BF16 R60, R172, R52, R12 ;  /* 0x00000034ac3c723c */ /* 0x002fe8000004180c */
[----:B------:R1:W-:Y:S01]  /*2700*/  LDGSTS.E.BYPASS.LTC128B.128 [R103+0x5100], [R22.64], !P0 ;  /* 0x0510000016677fae */ /* 0x0003e2000c101d50 */
[----:B------:R-:W-:-:S03]  /*2710*/  PLOP3.LUT P0, PT, PT, PT, UP0, 0x40, 0x0 ;  /* 0x000000000000781c */ /* 0x000fc60003f0e808 */
[----:B---3--:R-:W-:Y:S01]  /*2720*/  HMMA.16816.F32.BF16 R24, R168, R36, RZ ;  /* 0x00000024a818723c */ /* 0x008fe200000418ff */
[----:B------:R3:W-:Y:S01]  /*2730*/  LDGSTS.E.BYPASS.LTC128B.128 [R103+0x7100], [R8.64], !P1 ;  /* 0x0710000008677fae */ /* 0x0007e2000c901d50 */
[----:B------:R-:W-:-:S03]  /*2740*/  ISETP.GT.AND P1, PT, R114, 0x3f, PT ;  /* 0x0000003f7200780c */ /* 0x000fc60003f24270 */
[----:B------:R-:W4:Y:S03]  /*2750*/  LDSM.16.M88.4 R36, [R252+0x10100] ;  /* 0x01010000fc24783b */ /* 0x000f260000000200 */
[----:B------:R-:W-:Y:S01]  /*2760*/  HMMA.16816.F32.BF16 R12, R168, R42, RZ ;  /* 0x0000002aa80c723c */ /* 0x000fe200000418ff */
[----:B------:R-:W1:Y:S04]  /*2770*/  LDSM.16.M88.4 R40, [R252+0x10900] ;  /* 0x01090000fc28783b */ /* 0x000e680000000200 */
[----:B------:R-:W-:Y:S03]  /*2780*/  LDSM.16.M88.4 R76, [R252+0x11900] ;  /* 0x01190000fc4c783b */ /* 0x000fe60000000200 */
[C---:B------:R-:W-:Y:S01]  /*2790*/  HMMA.16816.F32.BF16 R64, R172.reuse, R46, R16 ;  /* 0x0000002eac40723c */ /* 0x040fe20000041810 */
[----:B------:R-:W-:Y:S04]  /*27a0*/  LDSM.16.M88.4 R84, [R249+0x1800] ;  /* 0x00180000f954783b */ /* 0x000fe80000000200 */
[----:B------:R-:W-:Y:S03]  /*27b0*/  LDSM.16.M88.4 R96, [R115+0x7800] ;  /* 0x007800007360783b */ /* 0x000fe60000000200 */
[----:B------:R-:W-:Y:S01]  /*27c0*/  HMMA.16816.F32.BF16 R68, R172, R44, R24 ;  /* 0x0000002cac44723c */ /* 0x000fe20000041818 */
[----:B------:R-:W1:Y:S04]  /*27d0*/  LDSM.16.M88.4 R44, [R252+0x11100] ;  /* 0x01110000fc2c783b */ /* 0x000e680000000200 */
[----:B------:R-:W-:Y:S03]  /*27e0*/  LDSM.16.M88.4 R92, [R252+0x17900] ;  /* 0x01790000fc5c783b */ /* 0x000fe60000000200 */
[C---:B------:R-:W-:Y:S01]  /*27f0*/  HMMA.16816.F32.BF16 R16, R168.reuse, R48, RZ ;  /* 0x00000030a810723c */ /* 0x040fe200000418ff */
[----:B------:R-:W-:Y:S04]  /*2800*/  LDSM.16.M88.4 R88, [R252+0x17100] ;  /* 0x01710000fc58783b */ /* 0x000fe80000000200 */
[----:B------:R-:W0:Y:S03]  /*2810*/  LDGDEPBAR ;  /* 0x00000000000079af */ /* 0x000e260000000000 */
[C---:B------:R-:W-:Y:S01]  /*2820*/  HMMA.16816.F32.BF16 R24, R168.reuse, R50, RZ ;  /* 0x00000032a818723c */ /* 0x040fe200000418ff */
[----:B------:R-:W-:Y:S07]  /*2830*/  LDSM.16.M88.4 R48, [R249+0x800] ;  /* 0x00080000f930783b */ /* 0x000fee0000000200 */
[----:B------:R-:W-:Y:S01]  /*2840*/  HMMA.16816.F32.BF16 R32, R168, R58, RZ ;  /* 0x0000003aa820723c */ /* 0x000fe200000418ff */
[----:B------:R-:W-:Y:S07]  /*2850*/  LDSM.16.M88.4 R56, [R249+0x1000] ;  /* 0x00100000f938783b */ /* 0x000fee0000000200 */
[C---:B---3--:R-:W-:Y:S01]  /*2860*/  HMMA.16816.F32.BF16 R8, R172.reuse, R54, R12 ;  /* 0x00000036ac08723c */ /* 0x048fe2000004180c */
[----:B------:R-:W3:Y:S04]  /*2870*/  LDSM.16.M88.4 R12, [R249] ;  /* 0x00000000f90c783b */ /* 0x000ee80000000200 */
[----:B------:R-:W-:Y:S03]  /*2880*/  LDSM.16.M88.4 R52, [R134+0x13100] ;  /* 0x013100008634783b */ /* 0x000fe60000000200 */
[C---:B--2---:R-:W-:Y:S08]  /*2890*/  HMMA.16816.F32.BF16 R16, R172.reuse, R72, R16 ;  /* 0x00000048ac10723c */ /* 0x044ff00000041810 */
[C---:B-1----:R-:W-:Y:S01]  /*28a0*/  HMMA.16816.F32.BF16 R20, R172.reuse, R74, R24 ;  /* 0x0000004aac14723c */ /* 0x042fe20000041818 */
[----:B------:R-:W-:Y:S07]  /*28b0*/  LDSM.16.M88.4 R72, [R134+0x13900] ;  /* 0x013900008648783b */ /* 0x000fee0000000200 */
[C---:B-----5:R-:W-:Y:S08]  /*28c0*/  HMMA.16816.F32.BF16 R24, R172.reuse, R80, R28 ;  /* 0x00000050ac18723c */ /* 0x060ff0000004181c */
[----:B------:R-:W-:Y:S01]  /*28d0*/  HMMA.16816.F32.BF16 R28, R172, R82, R32 ;  /* 0x00000052ac1c723c */ /* 0x000fe20000041820 */
[----:B------:R-:W-:Y:S07]  /*28e0*/  LDSM.16.M88.4 R80, [R249+0x5800] ;  /* 0x00580000f950783b */ /* 0x000fee0000000200 */
[C---:B----4-:R-:W-:Y:S01]  /*28f0*/  HMMA.16816.F32.BF16 R32, R192.reuse, R36, R68 ;  /* 0x00000024c020723c */ /* 0x050fe20000041844 */
[----:B------:R-:W-:Y:S07]  /*2900*/  LDSM.16.M88.4 R68, [R115+0x3800] ;  /* 0x003800007344783b */ /* 0x000fee0000000200 */
[C---:B------:R-:W-:Y:S01]  /*2910*/  HMMA.16816.F32.BF16 R36, R192.reuse, R38, R64 ;  /* 0x00000026c024723c */ /* 0x040fe20000041840 */
[----:B------:R-:W-:Y:S07]  /*2920*/  LDSM.16.M88.4 R64, [R115+0x3000] ;  /* 0x003000007340783b */ /* 0x000fee0000000200 */
[C---:B------:R-:W-:Y:S08]  /*2930*/  HMMA.16816.F32.BF16 R60, R192.reuse, R40, R60 ;  /* 0x00000028c03c723c */ /* 0x040ff0000004183c */
[C---:B------:R-:W-:Y:S01]  /*2940*/  HMMA.16816.F32.BF16 R8, R192.reuse, R42, R8 ;  /* 0x0000002ac008723c */ /* 0x040fe20000041808 */
[----:B------:R-:W1:Y:S07]  /*2950*/  LDSM.16.M88.4 R40, [R134+0x12100] ;  /* 0x012100008628783b */ /* 0x000e6e0000000200 */
[C---:B------:R-:W-:Y:S08]  /*2960*/  HMMA.16816.F32.BF16 R16, R192.reuse, R44, R16 ;  /* 0x0000002cc010723c */ /* 0x040ff00000041810 */
[C---:B------:R-:W-:Y:S01]  /*2970*/  HMMA.16816.F32.BF16 R20, R192.reuse, R46, R20 ;  /* 0x0000002ec014723c */ /* 0x040fe20000041814 */
[----:B------:R-:W2:Y:S07]  /*2980*/  LDSM.16.M88.4 R44, [R134+0x12900] ;  /* 0x01290000862c783b */ /* 0x000eae0000000200 */
[C---:B------:R-:W-:Y:S08]  /*2990*/  HMMA.16816.F32.BF16 R24, R192.reuse, R76, R24 ;  /* 0x0000004cc018723c */ /* 0x040ff00000041818 */
[----:B------:R-:W-:Y:S01]  /*29a0*/  HMMA.16816.F32.BF16 R28, R192, R78, R28 ;  /* 0x0000004ec01c723c */ /* 0x000fe2000004181c */
[----:B------:R-:W-:Y:S07]  /*29b0*/  LDSM.16.M88.4 R76, [R252+0x13900] ;  /* 0x01390000fc4c783b */ /* 0x000fee0000000200 */
[C---:B---3--:R-:W-:Y:S08]  /*29c0*/  HMMA.16816.F32.BF16 R32, R196.reuse, R12, R32 ;  /* 0x0000000cc420723c */ /* 0x048ff00000041820 */
[C---:B------:R-:W-:Y:S01]  /*29d0*/  HMMA.16816.F32.BF16 R36, R196.reuse, R14, R36 ;  /* 0x0000000ec424723c */ /* 0x040fe20000041824 */
[----:B------:R-:W3:Y:S07]  /*29e0*/  LDSM.16.M88.4 R12, [R115+0x2000] ;  /* 0x00200000730c783b */ /* 0x000eee0000000200 */
[C---:B------:R-:W-:Y:S08]  /*29f0*/  HMMA.16816.F32.BF16 R60, R196.reuse, R48, R60 ;  /* 0x00000030c43c723c */ /* 0x040ff0000004183c */
[C---:B------:R-:W-:Y:S01]  /*2a00*/  HMMA.16816.F32.BF16 R8, R196.reuse, R50, R8 ;  /* 0x00000032c408723c */ /* 0x040fe20000041808 */
[----:B------:R-:W4:Y:S07]  /*2a10*/  LDSM.16.M88.4 R48, [R115+0x2800] ;  /* 0x002800007330783b */ /* 0x000f2e0000000200 */
[C---:B------:R-:W-:Y:S08]  /*2a20*/  HMMA.16816.F32.BF16 R16, R196.reuse, R56, R16 ;  /* 0x00000038c410723c */ /* 0x040ff00000041810 */
[C---:B------:R-:W-:Y:S01]  /*2a30*/  HMMA.16816.F32.BF16 R20, R196.reuse, R58, R20 ;  /* 0x0000003ac414723c */ /* 0x040fe20000041814 */
[----:B------:R-:W-:Y:S07]  /*2a40*/  LDSM.16.M88.4 R56, [R252+0x13100] ;  /* 0x01310000fc38783b */ /* 0x000fee0000000200 */
[C---:B------:R-:W-:Y:S08]  /*2a50*/  HMMA.16816.F32.BF16 R24, R196.reuse, R84, R24 ;  /* 0x00000054c418723c */ /* 0x040ff00000041818 */
[----:B------:R-:W-:Y:S01]  /*2a60*/  HMMA.16816.F32.BF16 R28, R196, R86, R28 ;  /* 0x00000056c41c723c */ /* 0x000fe2000004181c */
[----:B------:R-:W-:Y:S07]  /*2a70*/  LDSM.16.M88.4 R84, [R115+0x5800] ;  /* 0x005800007354783b */ /* 0x000fee0000000200 */
[C---:B-1----:R-:W-:Y:S08]  /*2a80*/  HMMA.16816.F32.BF16 R32, R200.reuse, R40, R32 ;  /* 0x00000028c820723c */ /* 0x042ff00000041820 */
[C---:B------:R-:W-:Y:S01]  /*2a90*/  HMMA.16816.F32.BF16 R36, R200.reuse, R42, R36 ;  /* 0x0000002ac824723c */ /* 0x040fe20000041824 */
[----:B------:R-:W1:Y:S07]  /*2aa0*/  LDSM.16.M88.4 R40, [R252+0x12100] ;  /* 0x01210000fc28783b */ /* 0x000e6e0000000200 */
[C---:B--2---:R-:W-:Y:S08]  /*2ab0*/  HMMA.16816.F32.BF16 R60, R200.reuse, R44, R60 ;  /* 0x0000002cc83c723c */ /* 0x044ff0000004183c */
[C---:B------:R-:W-:Y:S01]  /*2ac0*/  HMMA.16816.F32.BF16 R8, R200.reuse, R46, R8 ;  /* 0x0000002ec808723c */ /* 0x040fe20000041808 */
[----:B------:R-:W2:Y:S07]  /*2ad0*/  LDSM.16.M88.4 R44, [R252+0x12900] ;  /* 0x01290000fc2c783b */ /* 0x000eae0000000200 */
[C---:B------:R-:W-:Y:S08]  /*2ae0*/  HMMA.16816.F32.BF16 R16, R200.reuse, R52, R16 ;  /* 0x00000034c810723c */ /* 0x040ff00000041810 */
[C---:B------:R-:W-:Y:S01]  /*2af0*/  HMMA.16816.F32.BF16 R20, R200.reuse, R54, R20 ;  /* 0x00000036c814723c */ /* 0x040fe20000041814 */
[----:B------:R-:W-:Y:S07]  /*2b00*/  LDSM.16.M88.4 R52, [R249+0x2800] ;  /* 0x00280000f934783b */ /* 0x000fee0000000200 */
[C---:B------:R-:W-:Y:S08]  /*2b10*/  HMMA.16816.F32.BF16 R24, R200.reuse, R72, R24 ;  /* 0x00000048c818723c */ /* 0x040ff00000041818 */
[----:B------:R-:W-:Y:S01]  /*2b20*/  HMMA.16816.F32.BF16 R28, R200, R74, R28 ;  /* 0x0000004ac81c723c */ /* 0x000fe2000004181c */
[----:B------:R-:W-:Y:S07]  /*2b30*/  LDSM.16.M88.4 R72, [R249+0x3800] ;  /* 0x00380000f948783b */ /* 0x000fee0000000200 */
[C---:B---3--:R-:W-:Y:S08]  /*2b40*/  HMMA.16816.F32.BF16 R32, R204.reuse, R12, R32 ;  /* 0x0000000ccc20723c */ /* 0x048ff00000041820 */
        /* <DEDUP_REMOVED lines=11> */
[C---:B-1----:R-:W-:Y:S08]  /*2c00*/  HMMA.16816.F32.BF16 R32, R208.reuse, R40, R32 ;  /* 0x00000028d020723c */ /* 0x042ff00000041820 */
[C---:B------:R-:W-:Y:S01]  /*2c10*/  HMMA.16816.F32.BF16 R36, R208.reuse, R42, R36 ;  /* 0x0000002ad024723c */ /* 0x040fe20000041824 */
[----:B------:R-:W-:Y:S07]  /*2c20*/  LDSM.16.M88.4 R40, [R115+0x4000] ;  /* 0x004000007328783b */ /* 0x000fee0000000200 */
[C---:B--2---:R-:W-:Y:S08]  /*2c30*/  HMMA.16816.F32.BF16 R60, R208.reuse, R44, R60 ;  /* 0x0000002cd03c723c */ /* 0x044ff0000004183c */
        /* <DEDUP_REMOVED lines=9> */
[C---:B------:R-:W-:Y:S08]  /*2cd0*/  HMMA.16816.F32.BF16 R36, R212.reuse, R14, R36 ;  /* 0x0000000ed424723c */ /* 0x040ff00000041824 */
[C---:B------:R-:W-:Y:S08]  /*2ce0*/  HMMA.16816.F32.BF16 R12, R212.reuse, R54, R8 ;  /* 0x00000036d40c723c */ /* 0x040ff00000041808 */
[C---:B----4-:R-:W-:Y:S08]  /*2cf0*/  HMMA.16816.F32.BF16 R8, R212.reuse, R64, R16 ;  /* 0x00000040d408723c */ /* 0x050ff00000041810 */
[C---:B------:R-:W-:Y:S01]  /*2d00*/  HMMA.16816.F32.BF16 R20, R212.reuse, R66, R20 ;  /* 0x00000042d414723c */ /* 0x040fe20000041814 */
[----:B------:R-:W-:Y:S07]  /*2d10*/  LDSM.16.M88.4 R64, [R115+0x5000] ;  /* 0x005000007340783b */ /* 0x000fee0000000200 */
[C---:B------:R-:W-:Y:S08]  /*2d20*/  HMMA.16816.F32.BF16 R24, R212.reuse, R72, R24 ;  /* 0x00000048d418723c */ /* 0x040ff00000041818 */
[----:B------:R-:W-:Y:S01]  /*2d30*/  HMMA.16816.F32.BF16 R28, R212, R74, R28 ;  /* 0x0000004ad41c723c */ /* 0x000fe2000004181c */
[----:B------:R-:W-:Y:S07]  /*2d40*/  LDSM.16.M88.4 R72, [R134+0x17900] ;  /* 0x017900008648783b */ /* 0x000fee0000000200 */
[----:B-1----:R-:W-:Y:S08]  /*2d50*/  HMMA.16816.F32.BF16 R32, R216, R44, R32 ;  /* 0x0000002cd820723c */ /* 0x002ff00000041820 */
[----:B------:R-:W-:Y:S01]  /*2d60*/  HMMA.16816.F32.BF16 R60, R212, R52, R60 ;  /* 0x00000034d43c723c */ /* 0x000fe2000004183c */
[----:B------:R-:W1:Y:S07]  /*2d70*/  LDSM.16.M88.4 R52, [R115+0x4800] ;  /* 0x004800007334783b */ /* 0x000e6e0000000200 */
[C---:B------:R-:W-:Y:S01]  /*2d80*/  HMMA.16816.F32.BF16 R36, R216.reuse, R46, R36 ;  /* 0x0000002ed824723c */ /* 0x040fe20000041824 */
[----:B------:R-:W3:Y:S07]  /*2d90*/  LDSM.16.M88.4 R44, [R252+0x14100] ;  /* 0x01410000fc2c783b */ /* 0x000eee0000000200 */
[C---:B------:R-:W-:Y:S08]  /*2da0*/  HMMA.16816.F32.BF16 R16, R216.reuse, R50, R12 ;  /* 0x00000032d810723c */ /* 0x040ff0000004180c */
[C---:B--2---:R-:W-:Y:S08]  /*2db0*/  HMMA.16816.F32.BF16 R12, R216.reuse, R56, R8 ;  /* 0x00000038d80c723c */ /* 0x044ff00000041808 */
[C---:B------:R-:W-:Y:S01]  /*2dc0*/  HMMA.16816.F32.BF16 R8, R216.reuse, R58, R20 ;  /* 0x0000003ad808723c */ /* 0x040fe20000041814 */
[----:B------:R-:W-:Y:S07]  /*2dd0*/  LDSM.16.M88.4 R56, [R252+0x15100] ;  /* 0x01510000fc38783b */ /* 0x000fee0000000200 */
[C---:B------:R-:W-:Y:S08]  /*2de0*/  HMMA.16816.F32.BF16 R24, R216.reuse, R68, R24 ;  /* 0x00000044d818723c */ /* 0x040ff00000041818 */
[----:B------:R-:W-:Y:S01]  /*2df0*/  HMMA.16816.F32.BF16 R28, R216, R70, R28 ;  /* 0x00000046d81c723c */ /* 0x000fe2000004181c */
[----:B------:R-:W-:Y:S07]  /*2e00*/  LDSM.16.M88.4 R68, [R134+0x17100] ;  /* 0x017100008644783b */ /* 0x000fee0000000200 */
[----:B------:R-:W-:Y:S08]  /*2e10*/  HMMA.16816.F32.BF16 R32, R220, R40, R32 ;  /* 0x00000028dc20723c */ /* 0x000ff00000041820 */
[----:B------:R-:W-:Y:S01]  /*2e20*/  HMMA.16816.F32.BF16 R60, R216, R48, R60 ;  /* 0x00000030d83c723c */ /* 0x000fe2000004183c */
[----:B------:R-:W2:Y:S07]  /*2e30*/  LDSM.16.M88.4 R48, [R252+0x14900] ;  /* 0x01490000fc30783b */ /* 0x000eae0000000200 */
[C---:B------:R-:W-:Y:S01]  /*2e40*/  HMMA.16816.F32.BF16 R36, R220.reuse, R42, R36 ;  /* 0x0000002adc24723c */ /* 0x040fe20000041824 */
[----:B------:R-:W4:Y:S07]  /*2e50*/  LDSM.16.M88.4 R40, [R249+0x4000] ;  /* 0x00400000f928783b */ /* 0x000f2e0000000200 */
[C---:B-1----:R-:W-:Y:S08]  /*2e60*/  HMMA.16816.F32.BF16 R20, R220.reuse, R54, R16 ;  /* 0x00000036dc14723c */ /* 0x042ff00000041810 */
[C---:B------:R-:W-:Y:S08]  /*2e70*/  HMMA.16816.F32.BF16 R16, R220.reuse, R64, R12 ;  /* 0x00000040dc10723c */ /* 0x040ff0000004180c */
[C---:B------:R-:W-:Y:S01]  /*2e80*/  HMMA.16816.F32.BF16 R12, R220.reuse, R66, R8 ;  /* 0x00000042dc0c723c */ /* 0x040fe20000041808 */
[----:B------:R-:W-:Y:S07]  /*2e90*/  LDSM.16.M88.4 R64, [R249+0x5000] ;  /* 0x00500000f940783b */ /* 0x000fee0000000200 */
[C---:B------:R-:W-:Y:S08]  /*2ea0*/  HMMA.16816.F32.BF16 R8, R220.reuse, R84, R24 ;  /* 0x00000054dc08723c */ /* 0x040ff00000041818 */
[----:B------:R-:W-:Y:S01]  /*2eb0*/  HMMA.16816.F32.BF16 R28, R220, R86, R28 ;  /* 0x00000056dc1c723c */ /* 0x000fe2000004181c */
[----:B------:R-:W-:Y:S07]  /*2ec0*/  LDSM.16.M88.4 R84, [R252+0x16900] ;  /* 0x01690000fc54783b */ /* 0x000fee0000000200 */
[----:B---3--:R-:W-:Y:S08]  /*2ed0*/  HMMA.16816.F32.BF16 R32, R224, R44, R32 ;  /* 0x0000002ce020723c */ /* 0x008ff00000041820 */
[----:B------:R-:W-:Y:S01]  /*2ee0*/  HMMA.16816.F32.BF16 R60, R220, R52, R60 ;  /* 0x00000034dc3c723c */ /* 0x000fe2000004183c */
[----:B------:R-:W1:Y:S07]  /*2ef0*/  LDSM.16.M88.4 R52, [R249+0x4800] ;  /* 0x00480000f934783b */ /* 0x000e6e0000000200 */
[C---:B------:R-:W-:Y:S01]  /*2f00*/  HMMA.16816.F32.BF16 R36, R224.reuse, R46, R36 ;  /* 0x0000002ee024723c */ /* 0x040fe20000041824 */
[----:B------:R-:W3:Y:S07]  /*2f10*/  LDSM.16.M88.4 R44, [R134+0x16100] ;  /* 0x01610000862c783b */ /* 0x000eee0000000200 */
[C---:B--2---:R-:W-:Y:S08]  /*2f20*/  HMMA.16816.F32.BF16 R24, R224.reuse, R50, R20 ;  /* 0x00000032e018723c */ /* 0x044ff00000041814 */
[C---:B------:R-:W-:Y:S08]  /*2f30*/  HMMA.16816.F32.BF16 R20, R224.reuse, R56, R16 ;  /* 0x00000038e014723c */ /* 0x040ff00000041810 */
[C---:B------:R-:W-:Y:S01]  /*2f40*/  HMMA.16816.F32.BF16 R16, R224.reuse, R58, R12 ;  /* 0x0000003ae010723c */ /* 0x040fe2000004180c */
[----:B------:R-:W-:Y:S07]  /*2f50*/  LDSM.16.M88.4 R56, [R115+0x6800] ;  /* 0x006800007338783b */ /* 0x000fee0000000200 */
[C---:B------:R-:W-:Y:S08]  /*2f60*/  HMMA.16816.F32.BF16 R12, R224.reuse, R76, R8 ;  /* 0x0000004ce00c723c */ /* 0x040ff00000041808 */
[----:B------:R-:W-:Y:S01]  /*2f70*/  HMMA.16816.F32.BF16 R8, R224, R78, R28 ;  /* 0x0000004ee008723c */ /* 0x000fe2000004181c */
[----:B------:R-:W-:Y:S07]  /*2f80*/  LDSM.16.M88.4 R76, [R249+0x6800] ;  /* 0x00680000f94c783b */ /* 0x000fee0000000200 */
[----:B----4-:R-:W-:Y:S08]  /*2f90*/  HMMA.16816.F32.BF16 R32, R228, R40, R32 ;  /* 0x00000028e420723c */ /* 0x010ff00000041820 */
        /* <DEDUP_REMOVED lines=10> */
[----:B------:R-:W1:Y:S07]  /*3040*/  LDSM.16.M88.4 R80, [R252+0x16100] ;  /* 0x01610000fc50783b */ /* 0x000e6e0000000200 */
[----:B---3--:R-:W-:Y:S08]  /*3050*/  HMMA.16816.F32.BF16 R8, R232, R44, R32 ;  /* 0x0000002ce808723c */ /* 0x008ff00000041820 */
[----:B------:R-:W-:Y:S08]  /*3060*/  HMMA.16816.F32.BF16 R60, R228, R52, R60 ;  /* 0x00000034e43c723c */ /* 0x000ff0000004183c */
[C---:B--2---:R-:W-:Y:S08]  /*3070*/  HMMA.16816.F32.BF16 R32, R232.reuse, R50, R28 ;  /* 0x00000032e820723c */ /* 0x044ff0000004181c */
[C---:B------:R-:W-:Y:S08]  /*3080*/  HMMA.16816.F32.BF16 R28, R232.reuse, R68, R24 ;  /* 0x00000044e81c723c */ /* 0x040ff00000041818 */
[C---:B------:R-:W-:Y:S01]  /*3090*/  HMMA.16816.F32.BF16 R24, R232.reuse, R70, R20 ;  /* 0x00000046e818723c */ /* 0x040fe20000041814 */
[----:B------:R-:W2:Y:S07]  /*30a0*/  LDSM.16.M88.4 R68, [R249+0x6000] ;  /* 0x00600000f944783b */ /* 0x000eae0000000200 */
[C---:B------:R-:W-:Y:S08]  /*30b0*/  HMMA.16816.F32.BF16 R20, R232.reuse, R72, R16 ;  /* 0x00000048e814723c */ /* 0x040ff00000041810 */
[C---:B------:R-:W-:Y:S08]  /*30c0*/  HMMA.16816.F32.BF16 R36, R232.reuse, R46, R36 ;  /* 0x0000002ee824723c */ /* 0x040ff00000041824 */
[----:B------:R-:W-:Y:S01]  /*30d0*/  HMMA.16816.F32.BF16 R16, R232, R74, R12 ;  /* 0x0000004ae810723c */ /* 0x000fe2000004180c */
[----:B------:R-:W3:Y:S07]  /*30e0*/  LDSM.16.M88.4 R72, [R249+0x7000] ;  /* 0x00700000f948783b */ /* 0x000eee0000000200 */
[----:B----4-:R-:W-:Y:S08]  /*30f0*/  HMMA.16816.F32.BF16 R12, R236, R40, R8 ;  /* 0x00000028ec0c723c */ /* 0x010ff00000041808 */
[----:B------:R-:W-:Y:S08]  /*3100*/  HMMA.16816.F32.BF16 R60, R232, R48, R60 ;  /* 0x00000030e83c723c */ /* 0x000ff0000004183c */
[----:B------:R-:W-:Y:S08]  /*3110*/  HMMA.16816.F32.BF16 R8, R236, R42, R36 ;  /* 0x0000002aec08723c */ /* 0x000ff00000041824 */
[----:B-1----:R-:W-:Y:S08]  /*3120*/  HMMA.16816.F32.BF16 R36, R240, R80, R12 ;  /* 0x00000050f024723c */ /* 0x002ff0000004180c */
[C---:B------:R-:W-:Y:S08]  /*3130*/  HMMA.16816.F32.BF16 R60, R236.reuse, R56, R60 ;  /* 0x00000038ec3c723c */ /* 0x040ff0000004183c */
[----:B------:R-:W-:Y:S08]  /*3140*/  HMMA.16816.F32.BF16 R52, R236, R64, R28 ;  /* 0x00000040ec34723c */ /* 0x000ff0000004181c */
[----:B--2---:R-:W-:Y:S08]  /*3150*/  HMMA.16816.F32.BF16 R36, R244, R68, R36 ;  /* 0x00000044f424723c */ /* 0x004ff00000041824 */
[----:B------:R-:W-:Y:S08]  /*3160*/  HMMA.16816.F32.BF16 R44, R236, R96, R20 ;  /* 0x00000060ec2c723c */ /* 0x000ff00000041814 */
[----:B------:R-:W-:Y:S08]  /*3170*/  HMMA.16816.F32.BF16 R28, R240, R84, R60 ;  /* 0x00000054f01c723c */ /* 0x000ff0000004183c */
[----:B------:R-:W-:Y:S01]  /*3180*/  FMUL.FTZ R2, R36, c[0x0][0x320] ;  /* 0x0000c80024027a20 */ /* 0x000fe20000410000 */
[----:B------:R-:W-:Y:S08]  /*3190*/  HMMA.16816.F32.BF16 R56, R236, R58, R32 ;  /* 0x0000003aec38723c */ /* 0x000ff00000041820 */
[----:B------:R-:W-:Y:S08]  /*31a0*/  HMMA.16816.F32.BF16 R12, R240, R92, R44 ;  /* 0x0000005cf00c723c */ /* 0x000ff0000004182c */
[----:B------:R-:W-:Y:S01]  /*31b0*/  HMMA.16816.F32.BF16 R44, R244, R76, R28 ;  /* 0x0000004cf42c723c */ /* 0x000fe2000004181c */
[----:B------:R1:W2:Y:S07]  /*31c0*/  MUFU.TANH R29, R2 ;  /* 0x00000002001d7308 */ /* 0x0002ae0000002400 */
[----:B------:R-:W-:Y:S01]  /*31d0*/  HMMA.16816.F32.BF16 R48, R236, R66, R24 ;  /* 0x00000042ec30723c */ /* 0x000fe20000041818 */
[----:B------:R-:W4:Y:S01]  /*31e0*/  LDSM.16.M88.4 R64, [R249+0x7800] ;  /* 0x00780000f940783b */ /* 0x000f220000000200 */
[----:B------:R-:W-:-:S06]  /*31f0*/  DEPBAR.LE SB0, 0x0 ;  /* 0x000080000000791a */ /* 0x000fcc0000000000 */
[----:B------:R-:W-:Y:S01]  /*3200*/  HMMA.16816.F32.BF16 R40, R236, R98, R16 ;  /* 0x00000062ec28723c */ /* 0x000fe20000041810 */
[----:B-1----:R-:W-:-:S04]  /*3210*/  FMUL.FTZ R2, R37, c[0x0][0x320] ;  /* 0x0000c80025027a20 */ /* 0x002fc80000410000 */
[----:B------:R1:W1:Y:S03]  /*3220*/  MUFU.TANH R28, R2 ;  /* 0x00000002001c7308 */ /* 0x0002660000002400 */
[C---:B------:R-:W-:Y:S08]  /*3230*/  HMMA.16816.F32.BF16 R32, R240.reuse, R82, R8 ;  /* 0x00000052f020723c */ /* 0x040ff00000041808 */
[----:B------:R-:W-:Y:S01]  /*3240*/  HMMA.16816.F32.BF16 R20, R240, R88, R52 ;  /* 0x00000058f014723c */ /* 0x000fe20000041834 */
[----:B-1----:R-:W-:-:S07]  /*3250*/  IADD3 R2, R115, 0x800, RZ ;  /* 0x0000080073027810 */ /* 0x002fce0007ffe0ff */
[C---:B------:R-:W-:Y:S01]  /*3260*/  HMMA.16816.F32.BF16 R24, R240.reuse, R86, R56 ;  /* 0x00000056f018723c */ /* 0x040fe20000041838 */
[----:B------:R1:W-:Y:S04]  /*3270*/  STL [R1+0x3c], R2 ;  /* 0x00003c0201007387 */ /* 0x0003e80000100800 */
[----:B------:R5:W-:Y:S03]  /*3280*/  STL [R1+0x38], R6 ;  /* 0x0000380601007387 */ /* 0x000be60000100800 */
[C---:B------:R-:W-:Y:S01]  /*3290*/  HMMA.16816.F32.BF16 R16, R240.reuse, R90, R48 ;  /* 0x0000005af010723c */ /* 0x040fe20000041830 */
[----:B------:R2:W-:Y:S04]  /*32a0*/  STL [R1+0x34], R3 ;  /* 0x0000340301007387 */ /* 0x0005e80000100800 */
[----:B------:R-:W-:Y:S03]  /*32b0*/  STL [R1+0x30], R7 ;  /* 0x0000300701007387 */ /* 0x000fe60000100800 */
[----:B------:R-:W-:Y:S08]  /*32c0*/  HMMA.16816.F32.BF16 R8, R240, R94, R40 ;  /* 0x0000005ef008723c */ /* 0x000ff00000041828 */
[----:B------:R-:W-:Y:S01]  /*32d0*/  HMMA.16816.F32.BF16 R68, R244, R70, R32 ;  /* 0x00000046f444723c */ /* 0x000fe20000041820 */
[----:B-1----:R-:W-:Y:S01]  /*32e0*/  FMUL.FTZ R2, R38, c[0x0][0x320] ;  /* 0x0000c80026027a20 */ /* 0x002fe20000410000 */
[----:B-----5:R-:W-:-:S03]  /*32f0*/  IADD3 R6, R115, 0x2800, RZ ;  /* 0x0000280073067810 */ /* 0x020fc60007ffe0ff */
[----:B------:R1:W1:Y:S03]  /*3300*/  MUFU.TANH R30, R2 ;  /* 0x00000002001e7308 */ /* 0x0002660000002400 */
[C---:B---3--:R-:W-:Y:S01]  /*3310*/  HMMA.16816.F32.BF16 R32, R244.reuse, R72, R20 ;  /* 0x00000048f420723c */ /* 0x048fe20000041814 */
[C---:B--2---:R-:W-:Y:S01]  /*3320*/  IADD3 R3, R115.reuse, 0x3000, RZ ;  /* 0x0000300073037810 */ /* 0x044fe20007ffe0ff */
[----:B------:R2:W-:Y:S04]  /*3330*/  STL [R1+0x2c], R6 ;  /* 0x00002c0601007387 */ /* 0x0005e80000100800 */
[----:B------:R3:W-:Y:S02]  /*3340*/  STL [R1+0x28], R3 ;  /* 0x0000280301007387 */ /* 0x0007e40000100800 */
[----:B----4-:R-:W-:Y:S01]  /*3350*/  HMMA.16816.F32.BF16 R40, R244, R64, R12 ;  /* 0x00000040f428723c */ /* 0x010fe2000004180c */
[----:B-1----:R-:W-:-:S07]  /*3360*/  IADD3 R2, R115, 0x4800, RZ ;  /* 0x0000480073027810 */ /* 0x002fce0007ffe0ff */
[C---:B------:R-:W-:Y:S08]  /*3370*/  HMMA.16816.F32.BF16 R76, R244.reuse, R78, R24 ;  /* 0x0000004ef44c723c */ /* 0x040ff00000041818 */
[----:B------:R-:W-:Y:S01]  /*3380*/  HMMA.16816.F32.BF16 R72, R244, R74, R16 ;  /* 0x0000004af448723c */ /* 0x000fe20000041810 */
[C---:B--2---:R-:W-:Y:S02]  /*3390*/  IADD3 R6, R115.reuse, 0x3800, RZ ;  /* 0x0000380073067810 */ /* 0x044fe40007ffe0ff */
[----:B---3--:R-:W-:-:S03]  /*33a0*/  IADD3 R3, R115, 0x4000, RZ ;  /* 0x0000400073037810 */ /* 0x008fc60007ffe0ff */
[----:B------:R1:W-:Y:S02]  /*33b0*/  STL [R1+0x24], R6 ;  /* 0x0000240601007387 */ /* 0x0003e40000100800 */
[----:B------:R-:W-:Y:S02]  /*33c0*/  HMMA.16816.F32.BF16 R64, R244, R66, R8 ;  /* 0x00000042f440723c */ /* 0x000fe40000041808 */
[----:B------:R2:W-:Y:S04]  /*33d0*/  STL [R1+0x20], R3 ;  /* 0x0000200301007387 */ /* 0x0005e80000100800 */
[----:B------:R3:W-:Y:S01]  /*33e0*/  STL [R1+0x1c], R2 ;  /* 0x00001c0201007387 */ /* 0x0007e20000100800 */
[C---:B-1----:R-:W-:Y:S02]  /*33f0*/  IADD3 R6, R115.reuse, 0x5000, RZ ;  /* 0x0000500073067810 */ /* 0x042fe40007ffe0ff */
[----:B--2---:R-:W-:-:S03]  /*3400*/  IADD3 R3, R115, 0x5800, RZ ;  /* 0x0000580073037810 */ /* 0x004fc60007ffe0ff */
[----:B------:R1:W-:Y:S01]  /*3410*/  STL [R1+0x18], R6 ;  /* 0x0000180601007387 */ /* 0x0003e20000100800 */
[----:B---3--:R-:W-:-:S03]  /*3420*/  IADD3 R2, R115, 0x6000, RZ ;  /* 0x0000600073027810 */ /* 0x008fc60007ffe0ff */
[----:B------:R2:W-:Y:S04]  /*3430*/  STL [R1+0x14], R3 ;  /* 0x0000140301007387 */ /* 0x0005e80000100800 */
[----:B------:R3:W-:Y:S01]  /*3440*/  STL [R1+0x10], R2 ;  /* 0x0000100201007387 */ /* 0x0007e20000100800 */
[C---:B-1----:R-:W-:Y:S02]  /*3450*/  IADD3 R6, R115.reuse, 0x6800, RZ ;  /* 0x0000680073067810 */ /* 0x042fe40007ffe0ff */
[----:B--2---:R-:W-:-:S03]  /*3460*/  IADD3 R3, R115, 0x7000, RZ ;  /* 0x0000700073037810 */ /* 0x004fc60007ffe0ff */
[----:B------:R1:W-:Y:S01]  /*3470*/  STL [R1+0xc], R6 ;  /* 0x00000c0601007387 */ /* 0x0003e20000100800 */
[----:B---3--:R-:W-:-:S05]  /*3480*/  IADD3 R2, R115, 0x7800, RZ ;  /* 0x0000780073027810 */ /* 0x008fca0007ffe0ff */
[----:B------:R1:W-:Y:S04]  /*3490*/  STL [R1+0x4], R2 ;  /* 0x0000040201007387 */ /* 0x0003e80000100800 */
[----:B------:R1:W-:Y:S04]  /*34a0*/  STL [R1+0x8], R3 ;  /* 0x0000080301007387 */ /* 0x0003e80000100800 */
[----:B------:R-:W-:Y:S06]  /*34b0*/  BAR.SYNC.DEFER_BLOCKING 0x0 ;  /* 0x0000000000007b1d */ /* 0x000fec0000010000 */
[----:B------:R-:W-:Y:S05]  /*34c0*/  @P0 BRA `(.L_x_611) ;  /* 0x0000052000000947 */ /* 0x000fea0003800000 */
[----:B------:R-:W-:Y:S01]  /*34d0*/  ULEA UR4, UR6, UR12, 0x6 ;  /* 0x0000000c06047291 */ /* 0x000fe2000f8e303f */
[----:B------:R-:W-:Y:S01]  /*34e0*/  IMAD.MOV.U32 R9, RZ, RZ, RZ ;  /* 0x000000ffff097224 */ /* 0x000fe200078e00ff */
[----:B------:R-:W-:-:S04]  /*34f0*/  P2R R11, PR, RZ, 0x8 ;  /* 0x00000008ff0b7803 */ /* 0x000fc80000000000 */
[----:B-1----:R-:W-:-:S05]  /*3500*/  IMAD.U32 R3, RZ, RZ, UR4 ;  /* 0x00000004ff037e24 */ /* 0x002fca000f8e00ff */
        /* <DEDUP_REMOVED lines=16> */
[----:B------:R-:W-:Y:S01]  /*3610*/  SEL R25, RZ, 0x10, P4 ;  /* 0x00000010ff197807 */ /* 0x000fe20002000000 */
[----:B------:R-:W-:Y:S01]  /*3620*/  IMAD.SHL.U32 R22, R106, 0x2, RZ ;  /* 0x000000026a167824 */ /* 0x000fe200078e00ff */
[----:B------:R-:W-:Y:S01]  /*3630*/  SHF.R.S32.HI R2, RZ, 0x1f, R10 ;  /* 0x0000001fff027819 */ /* 0x000fe2000001140a */
[----:B------:R3:W-:Y:S01]  /*3640*/  STL [R1+0x5c], R10 ;  /* 0x00005c0a01007387 */ /* 0x0007e20000100800 */
[----:B------:R-:W-:-:S02]  /*3650*/  LOP3.LUT R8, R8, 0xf, RZ, 0xc0, !PT ;  /* 0x0000000f08087812 */ /* 0x000fc400078ec0ff */
[----:B------:R-:W-:Y:S02]  /*3660*/  SHF.L.U64.HI R21, R110, 0x1, R111 ;  /* 0x000000016e157819 */ /* 0x000fe4000001026f */
[----:B------:R-:W-:Y:S02]  /*3670*/  SHF.L.U64.HI R23, R108, 0x1, R109 ;  /* 0x000000016c177819 */ /* 0x000fe4000001026d */
[----:B------:R-:W-:Y:S01]  /*3680*/  SHF.L.U64.HI R24, R106, 0x1, R107 ;  /* 0x000000016a187819 */ /* 0x000fe2000001026b */
[----:B-1----:R-:W-:Y:S02]  /*3690*/  IMAD R6, R2, c[0x0][0x1e0], RZ ;  /* 0x0000780002067a24 */ /* 0x002fe400078e02ff */
[----:B------:R-:W-:-:S04]  /*36a0*/  IMAD.WIDE.U32 R2, R10, c[0x0][0x1e0], RZ ;  /* 0x000078000a027a25 */ /* 0x000fc800078e00ff */
[----:B------:R-:W-:-:S04]  /*36b0*/  IMAD R6, R10, c[0x0][0x1e4], R6 ;  /* 0x000079000a067a24 */ /* 0x000fc800078e0206 */
[----:B------:R-:W-:Y:S01]  /*36c0*/  IMAD.IADD R3, R3, 0x1, R6 ;  /* 0x0000000103037824 */ /* 0x000fe200078e0206 */
[----:B---3--:R-:W-:-:S04]  /*36d0*/  IADD3 R10, -R26, 0x10, RZ ;  /* 0x000000101a0a7810 */ /* 0x008fc80007ffe1ff */
[----:B------:R-:W-:Y:S02]  /*36e0*/  LOP3.LUT R10, R10, 0xf, RZ, 0xc0, !PT ;  /* 0x0000000f0a0a7812 */ /* 0x000fe400078ec0ff */
[----:B--2---:R-:W-:Y:S01]  /*36f0*/  SHF.R.S32.HI R6, RZ, 0x1f, R9 ;  /* 0x0000001fff067819 */ /* 0x004fe20000011409 */
[----:B------:R-:W-:Y:S01]  /*3700*/  IMAD.WIDE.U32 R2, R9, c[0x0][0x1f0], R2 ;  /* 0x00007c0009027a25 */ /* 0x000fe200078e0002 */
[----:B------:R1:W-:Y:S03]  /*3710*/  STL [R1+0x58], R9 ;  /* 0x0000580901007387 */ /* 0x0003e60000100800 */
[----:B------:R-:W-:Y:S01]  /*3720*/  IMAD R6, R6, c[0x0][0x1f0], RZ ;  /* 0x00007c0006067a24 */ /* 0x000fe200078e02ff */
[----:B------:R-:W-:-:S03]  /*3730*/  IADD3 R2, P0, R2, UR22, RZ ;  /* 0x0000001602027c10 */ /* 0x000fc6000ff1e0ff */
[----:B------:R-:W-:-:S05]  /*3740*/  IMAD R6, R9, c[0x0][0x1f4], R6 ;  /* 0x00007d0009067a24 */ /* 0x000fca00078e0206 */
[----:B------:R-:W-:Y:S02]  /*3750*/  IADD3.X R3, R3, UR20, R6, P0, !PT ;  /* 0x0000001403037c10 */ /* 0x000fe400087fe406 */
[----:B------:R-:W-:-:S04]  /*3760*/  LEA R7, P0, R2, c[0x0][0x1c8], 0x1 ;  /* 0x0000720002077a11 */ /* 0x000fc800078008ff */
[----:B------:R-:W-:Y:S02]  /*3770*/  LEA.HI.X R6, R2, c[0x0][0x1cc], R3, 0x1, P0 ;  /* 0x0000730002067a11 */ /* 0x000fe400000f0c03 */
[----:B------:R-:W2:Y:S04]  /*3780*/  SHFL.IDX PT, R2, R7, 0x1, 0x181f ;  /* 0x00381f0007027f89 */ /* 0x000ea800000e0000 */
[----:B------:R-:W3:Y:S01]  /*3790*/  SHFL.IDX PT, R3, R6, 0x1, 0x181f ;  /* 0x00381f0006037f89 */ /* 0x000ee200000e0000 */
[----:B-1----:R-:W-:Y:S02]  /*37a0*/  SHF.L.U64.HI R9, R112, 0x1, R113 ;  /* 0x0000000170097819 */ /* 0x002fe40000010271 */
[----:B--2---:R-:W-:Y:S01]  /*37b0*/  IADD3 R18, P3, P0, R8, R2, R31 ;  /* 0x0000000208127210 */ /* 0x004fe2000787e01f */
[----:B------:R-:W-:-:S03]  /*37c0*/  IMAD.SHL.U32 R8, R110, 0x2, RZ ;  /* 0x000000026e087824 */ /* 0x000fc600078e00ff */
[-C--:B---3--:R-:W-:Y:S02]  /*37d0*/  IADD3.X R19, RZ, R3.reuse, R9, P3, P0 ;  /* 0x00000003ff137210 */ /* 0x088fe40001fe0409 */
[----:B------:R-:W-:Y:S02]  /*37e0*/  IADD3 R16, P3, P0, R10, R2, R8 ;  /* 0x000000020a107210 */ /* 0x000fe4000787e008 */
[----:B------:R-:W-:Y:S02]  /*37f0*/  IADD3 R10, -R25, 0x10, RZ ;  /* 0x00000010190a7810 */ /* 0x000fe40007ffe1ff */
[----:B------:R-:W-:Y:S02]  /*3800*/  IADD3.X R17, RZ, R3, R21, P3, P0 ;  /* 0x00000003ff117210 */ /* 0x000fe40001fe0415 */
[----:B------:R-:W-:-:S04]  /*3810*/  LOP3.LUT R10, R10, 0xf, RZ, 0xc0, !PT ;  /* 0x0000000f0a0a7812 */ /* 0x000fc800078ec0ff */
[----:B------:R-:W-:Y:S02]  /*3820*/  IADD3 R14, P3, P0, R10, R2, R20 ;  /* 0x000000020a0e7210 */ /* 0x000fe4000787e014 */
[----:B------:R-:W-:Y:S02]  /*3830*/  IADD3 R10, -R104, 0x10, RZ ;  /* 0x00000010680a7810 */ /* 0x000fe40007ffe1ff */
[----:B------:R-:W-:Y:S02]  /*3840*/  IADD3.X R15, RZ, R3, R23, P3, P0 ;  /* 0x00000003ff0f7210 */ /* 0x000fe40001fe0417 */
[----:B------:R-:W-:-:S04]  /*3850*/  LOP3.LUT R10, R10, 0xf, RZ, 0xc0, !PT ;  /* 0x0000000f0a0a7812 */ /* 0x000fc800078ec0ff */
[----:B------:R-:W-:Y:S02]  /*3860*/  IADD3 R12, P3, P0, R10, R2, R22 ;  /* 0x000000020a0c7210 */ /* 0x000fe4000787e016 */
[----:B------:R-:W1:Y:S02]  /*3870*/  SHFL.IDX PT, R2, R7, RZ, 0x181f ;  /* 0x00181fff07027589 */ /* 0x000e6400000e0000 */
[----:B------:R-:W-:Y:S02]  /*3880*/  IADD3.X R13, RZ, R3, R24, P3, P0 ;  /* 0x00000003ff0d7210 */ /* 0x000fe40001fe0418 */
[----:B------:R-:W2:Y:S01]  /*3890*/  SHFL.IDX PT, R3, R6, RZ, 0x181f ;  /* 0x00181fff06037589 */ /* 0x000ea200000e0000 */
[----:B------:R-:W-:Y:S02]  /*38a0*/  ISETP.NE.AND P3, PT, R11, RZ, PT ;  /* 0x000000ff0b00720c */ /* 0x000fe40003f65270 */
        /* <DEDUP_REMOVED lines=20> */
.L_x_611:
[----:B-1----:R-:W-:Y:S01]  /*39f0*/  FMUL.FTZ R2, R68, c[0x0][0x320] ;  /* 0x0000c80044027a20 */ /* 0x002fe20000410000 */
[----:B------:R-:W-:Y:S01]  /*3a00*/  LOP3.LUT R3, R101, 0xffffffe0, RZ, 0xc0, !PT ;  /* 0xffffffe065037812 */ /* 0x000fe200078ec0ff */
[----:B------:R-:W-:Y:S01]  /*3a10*/  UMOV UR4, 0xffffffc0 ;  /* 0xffffffc000047882 */ /* 0x000fe20000000000 */
[----:B------:R-:W-:Y:S01]  /*3a20*/  LEA.HI R6, R102, R105, RZ, 0x2 ;  /* 0x0000006966067211 */ /* 0x000fe200078f10ff */
[----:B------:R1:W2:Y:S01]  /*3a30*/  MUFU.TANH R14, R2 ;  /* 0x00000002000e7308 */ /* 0x0002a20000002400 */
[----:B------:R-:W-:Y:S01]  /*3a40*/  SHF.R.S32.HI R7, RZ, 0x1f, R100 ;  /* 0x0000001fff077819 */ /* 0x000fe20000011464 */
[----:B------:R-:W-:Y:S01]  /*3a50*/  UIMAD UR4, UR6, UR4, 0x41 ;  /* 0x00000041060474a4 */ /* 0x000fe2000f8e0204 */
[----:B------:R-:W-:Y:S01]  /*3a60*/  LOP3.LUT R6, R6, 0xfffffffc, RZ, 0xc0, !PT ;  /* 0xfffffffc06067812 */ /* 0x000fe200078ec0ff */
[----:B------:R-:W-:Y:S01]  /*3a70*/  IMAD.SHL.U32 R135, R4, 0x2, RZ ;  /* 0x0000000204877824 */ /* 0x000fe200078e00ff */
[----:B------:R-:W-:Y:S01]  /*3a80*/  LEA.HI R7, R7, R100, RZ, 0x3 ;  /* 0x0000006407077211 */ /* 0x000fe200078f18ff */
[----:B------:R-:W-:Y:S01]  /*3a90*/  @UP1 USHF.L.U32 UR10, UR10, 0x7, URZ ;  /* 0x000000070a0a1899 */ /* 0x000fe2000800063f */
[----:B------:R-:W-:Y:S01]  /*3aa0*/  PLOP3.LUT P0, PT, PT, PT, UP1, 0x80, 0x0 ;  /* 0x000000000000781c */ /* 0x000fe20003f0f018 */
[----:B------:R-:W-:Y:S01]  /*3ab0*/  IMAD R248, R5, 0x2, R135 ;  /* 0x0000000205f87824 */ /* 0x000fe200078e0287 */
[----:B------:R-:W-:Y:S01]  /*3ac0*/  LOP3.LUT R7, R7, 0xffffff8, RZ, 0xc0, !PT ;  /* 0x0ffffff807077812 */ /* 0x000fe200078ec0ff */
[----:B------:R-:W0:Y:S01]  /*3ad0*/  LDGDEPBAR ;  /* 0x00000000000079af */ /* 0x000e220000000000 */
[C---:B------:R-:W-:Y:S01]  /*3ae0*/  LEA R251, R0.reuse, R135, 0x1 ;  /* 0x0000008700fb7211 */ /* 0x040fe200078e08ff */
[----:B------:R-:W-:-:S02]  /*3af0*/  IMAD R250, R0, 0x2, R248 ;  /* 0x0000000200fa7824 */ /* 0x000fc400078e02f8 */
[----:B------:R-:W-:Y:S02]  /*3b00*/  IMAD.IADD R10, R100, 0x1, -R7 ;  /* 0x00000001640a7824 */ /* 0x000fe400078e0a07 */
[----:B-1----:R-:W-:Y:S01]  /*3b10*/  FMUL.FTZ R2, R69, c[0x0][0x320] ;  /* 0x0000c80045027a20 */ /* 0x002fe20000410000 */
[----:B------:R-:W-:Y:S03]  /*3b20*/  LDSM.16.MT88.4 R48, [R251+0x100] ;  /* 0x00010000fb30783b */ /* 0x000fe60000004200 */
[----:B------:R1:W3:Y:S01]  /*3b30*/  MUFU.TANH R13, R2 ;  /* 0x00000002000d7308 */ /* 0x0002e20000002400 */
[----:B------:R-:W-:Y:S01]  /*3b40*/  LDSM.16.MT88.4 R56, [R250+0x100] ;  /* 0x00010000fa38783b */ /* 0x000fe20000004200 */
[----:B-1----:R-:W-:-:S06]  /*3b50*/  FMUL.FTZ R2, R44, c[0x0][0x320] ;  /* 0x0000c8002c027a20 */ /* 0x002fcc0000410000 */
[----:B------:R1:W4:Y:S02]  /*3b60*/  MUFU.TANH R21, R2 ;  /* 0x0000000200157308 */ /* 0x0003240000002400 */
[----:B-1----:R-:W-:Y:S02]  /*3b70*/  IMAD.IADD R2, R105, 0x1, -R3 ;  /* 0x0000000169027824 */ /* 0x002fe400078e0a03 */
[----:B------:R-:W-:-:S03]  /*3b80*/  FMUL.FTZ R3, R45, c[0x0][0x320] ;  /* 0x0000c8002d037a20 */ /* 0x000fc60000410000 */
[----:B------:R-:W-:Y:S01]  /*3b90*/  SHF.R.S32.HI R8, RZ, 0x1f, R2 ;  /* 0x0000001fff087819 */ /* 0x000fe20000011402 */
[----:B------:R1:W5:Y:S02]  /*3ba0*/  MUFU.TANH R22, R3 ;  /* 0x0000000300167308 */ /* 0x0003640000002400 */
[----:B-1----:R-:W-:Y:S01]  /*3bb0*/  IMAD.IADD R3, R105, 0x1, -R6 ;  /* 0x0000000169037824 */ /* 0x002fe200078e0a06 */
[----:B------:R-:W-:Y:S01]  /*3bc0*/  LEA.HI R6, R8, R2, RZ, 0x2 ;  /* 0x0000000208067211 */ /* 0x000fe200078f10ff */
[----:B------:R-:W-:-:S03]  /*3bd0*/  FMUL.FTZ R8, R76, c[0x0][0x320] ;  /* 0x0000c8004c087a20 */ /* 0x000fc60000410000 */
[----:B------:R-:W-:Y:S01]  /*3be0*/  LEA.HI R9, R3, R3, RZ, 0x1 ;  /* 0x0000000303097211 */ /* 0x000fe200078f08ff */
[----:B------:R1:W1:Y:S01]  /*3bf0*/  MUFU.TANH R23, R8 ;  /* 0x0000000800177308 */ /* 0x0002620000002400 */
[C---:B------:R-:W-:Y:S02]  /*3c00*/  LEA.HI.SX32 R7, R6.reuse, UR11, 0x1e ;  /* 0x0000000b06077c11 */ /* 0x040fe4000f8ff2ff */
[----:B------:R-:W-:Y:S02]  /*3c10*/  LOP3.LUT R9, R9, 0x1ffffffe, RZ, 0xc0, !PT ;  /* 0x1ffffffe09097812 */ /* 0x000fe400078ec0ff */
[----:B------:R-:W-:Y:S02]  /*3c20*/  LOP3.LUT R6, R6, 0x7ffffffc, RZ, 0xc0, !PT ;  /* 0x7ffffffc06067812 */ /* 0x000fe400078ec0ff */
[----:B------:R-:W-:-:S03]  /*3c30*/  IADD3 R3, R3, -R9, RZ ;  /* 0x8000000903037210 */ /* 0x000fc60007ffe0ff */
[----:B------:R-:W-:Y:S02]  /*3c40*/  IMAD.IADD R6, R2, 0x1, -R6 ;  /* 0x0000000102067824 */ /* 0x000fe400078e0a06 */
[----:B------:R-:W-:-:S03]  /*3c50*/  FMUL.FTZ R2, R64, c[0x0][0x320] ;  /* 0x0000c80040027a20 */ /* 0x000fc60000410000 */
[----:B------:R-:W-:Y:S01]  /*3c60*/  SHF.L.U32 R11, R6, 0x1, RZ ;  /* 0x00000001060b7819 */ /* 0x000fe200000006ff */
[----:B-1----:R-:W-:Y:S01]  /*3c70*/  IMAD R8, R10, 0x10, R7 ;  /* 0x000000100a087824 */ /* 0x002fe200078e0207 */
[----:B------:R1:W-:Y:S01]  /*3c80*/  MUFU.TANH R17, R2 ;  /* 0x0000000200117308 */ /* 0x0003e20000002400 */
[----:B------:R-:W-:Y:S02]  /*3c90*/  FMUL.FTZ R7, R77, c[0x0][0x320] ;  /* 0x0000c8004d077a20 */ /* 0x000fe40000410000 */
[----:B------:R-:W-:Y:S02]  /*3ca0*/  IMAD R133, R3, 0x8, R8 ;  /* 0x0000000803857824 */ /* 0x000fe400078e0208 */
[----:B------:R-:W-:Y:S02]  /*3cb0*/  FMUL.FTZ R3, R32, c[0x0][0x320] ;  /* 0x0000c80020037a20 */ /* 0x000fe40000410000 */
[----:B------:R-:W-:Y:S01]  /*3cc0*/  @P0 IMAD.HI.U32 R8, R133, c[0x0][0x2c8], RZ ;  /* 0x0000b20085080a27 */ /* 0x000fe200078e00ff */
[----:B------:R-:W-:Y:S01]  /*3cd0*/  PLOP3.LUT P0, PT, PT, PT, UP1, 0x80, 0x0 ;  /* 0x000000000000781c */ /* 0x000fe20003f0f018 */
[----:B------:R2:W-:Y:S01]  /*3ce0*/  MUFU.TANH R12, R3 ;  /* 0x00000003000c7308 */ /* 0x0005e20000002400 */
[----:B------:R-:W-:Y:S04]  /*3cf0*/  STL [R1+0xbc], R133 ;  /* 0x0000bc8501007387 */ /* 0x000fe80000100800 */
[----:B------:R-:W-:Y:S01]  /*3d00*/  STL [R1+0xcc], R11 ;  /* 0x0000cc0b01007387 */ /* 0x000fe20000100800 */
[----:B-1----:R-:W-:-:S02]  /*3d10*/  FMUL.FTZ R2, R65, c[0x0][0x320] ;  /* 0x0000c80041027a20 */ /* 0x002fc40000410000 */
[----:B------:R1:W1:Y:S01]  /*3d20*/  MUFU.TANH R25, R7 ;  /* 0x0000000700197308 */ /* 0x0002620000002400 */
[----:B--2---:R-:W-:-:S07]  /*3d30*/  FMUL.FTZ R3, R72, c[0x0][0x320] ;  /* 0x0000c80048037a20 */ /* 0x004fce0000410000 */
[----:B------:R-:W-:Y:S01]  /*3d40*/  MUFU.TANH R16, R2 ;  /* 0x0000000200107308 */ /* 0x000fe20000002400 */
[----:B-1----:R-:W-:-:S07]  /*3d50*/  FMUL.FTZ R7, R73, c[0x0][0x320] ;  /* 0x0000c80049077a20 */ /* 0x002fce0000410000 */
[----:B------:R1:W-:Y:S08]  /*3d60*/  MUFU.TANH R24, R3 ;  /* 0x0000000300187308 */ /* 0x0003f00000002400 */
[----:B------:R2:W-:Y:S01]  /*3d70*/  MUFU.TANH R20, R7 ;  /* 0x0000000700147308 */ /* 0x0005e20000002400 */
[----:B-1----:R-:W-:Y:S01]  /*3d80*/  IMAD.MOV.U32 R3, RZ, RZ, R133 ;  /* 0x000000ffff037224 */ /* 0x002fe200078e0085 */
[----:B------:R-:W-:-:S05]  /*3d90*/  @P0 SHF.R.U32.HI R3, RZ, c[0x0][0x2cc], R8 ;  /* 0x0000b300ff030a19 */ /* 0x000fca0000011608 */
[----:B------:R-:W1:Y:S01]  /*3da0*/  SHFL.IDX PT, R8, R3, RZ, 0x1c1f ;  /* 0x001c1fff03087589 */ /* 0x000e6200000e0000 */
[----:B--2---:R-:W-:-:S04]  /*3db0*/  FMUL.FTZ R7, R40, c[0x0][0x320] ;  /* 0x0000c80028077a20 */ /* 0x004fc80000410000 */
[----:B------:R2:W-:Y:S02]  /*3dc0*/  MUFU.TANH R19, R7 ;  /* 0x0000000700137308 */ /* 0x0005e40000002400 */
[----:B--2---:R-:W-:-:S06]  /*3dd0*/  FMUL.FTZ R7, R41, c[0x0][0x320] ;  /* 0x0000c80029077a20 */ /* 0x004fcc0000410000 */
[----:B------:R2:W-:Y:S02]  /*3de0*/  MUFU.TANH R18, R7 ;  /* 0x0000000700127308 */ /* 0x0005e40000002400 */
[----:B--2---:R-:W-:Y:S01]  /*3df0*/  IMAD.U32 R7, RZ, RZ, UR4 ;  /* 0x00000004ff077e24 */ /* 0x004fe2000f8e00ff */
[----:B------:R-:W-:-:S04]  /*3e00*/  ULDC.64 UR4, c[0x0][0x2c8] ;  /* 0x0000b20000047ab9 */ /* 0x000fc80000000a00 */
[C---:B------:R-:W-:Y:S02]  /*3e10*/  IADD3 R6, -R11.reuse, UR7, R7 ;  /* 0x000000070b067c10 */ /* 0x040fe4000fffe107 */
[----:B------:R-:W-:Y:S01]  /*3e20*/  IADD3 R7, -R11, UR24, RZ ;  /* 0x000000180b077c10 */ /* 0x000fe2000fffe1ff */
[----:B------:R-:W-:Y:S01]  /*3e30*/  UIMAD.WIDE.U32 UR24, UR10, UR4, URZ ;  /* 0x000000040a1872a5 */ /* 0x000fe2000f8e003f */
[----:B------:R-:W-:Y:S01]  /*3e40*/  IADD3 R6, R6, -UR13, RZ ;  /* 0x8000000d06067c10 */ /* 0x000fe2000fffe0ff */
[----:B------:R-:W-:-:S04]  /*3e50*/  UIADD3 UR10, UR6, -0x2, URZ ;  /* 0xfffffffe060a7890 */ /* 0x000fc8000fffe03f */
[----:B-1----:R-:W-:Y:S01]  /*3e60*/  IMAD.IADD R2, R6, 0x1, R8 ;  /* 0x0000000106027824 */ /* 0x002fe200078e0208 */
[----:B------:R-:W-:Y:S01]  /*3e70*/  @UP1 UMOV UR21, UR25 ;  /* 0x0000001900151c82 */ /* 0x000fe20008000000 */
[----:B------:R-:W-:Y:S01]  /*3e80*/  FMUL.FTZ R8, R33, c[0x0][0x320] ;  /* 0x0000c80021087a20 */ /* 0x000fe20000410000 */
[----:B------:R-:W-:Y:S02]  /*3e90*/  @UP1 USHF.R.U32.HI UR11, URZ, UR5, UR21 ;  /* 0x000000053f0b1299 */ /* 0x000fe40008011615 */
[----:B------:R-:W-:Y:S01]  /*3ea0*/  IMNMX R2, R7, R2, PT ;  /* 0x0000000207027217 */ /* 0x000fe20003800200 */
[----:B------:R1:W2:Y:S01]  /*3eb0*/  MUFU.TANH R9, R8 ;  /* 0x0000000800097308 */ /* 0x0002a20000002400 */
[----:B------:R-:W-:Y:S02]  /*3ec0*/  UIADD3 UR11, UR11, UR7, -UR13 ;  /* 0x000000070b0b7290 */ /* 0x000fe4000fffe80d */
[----:B------:R-:W-:Y:S02]  /*3ed0*/  ISETP.GT.AND P0, PT, R2, RZ, PT ;  /* 0x000000ff0200720c */ /* 0x000fe40003f04270 */
[----:B------:R-:W-:-:S02]  /*3ee0*/  USHF.R.S32.HI UR4, URZ, 0x1f, UR11 ;  /* 0x0000001f3f047899 */ /* 0x000fc4000801140b */
[----:B------:R-:W-:Y:S02]  /*3ef0*/  FSEL R11, R29, -INF , P0 ;  /* 0xff8000001d0b7808 */ /* 0x000fe40000000000 */
[----:B------:R-:W-:Y:S01]  /*3f00*/  ISETP.GT.AND P0, PT, R2, 0x1, PT ;  /* 0x000000010200780c */ /* 0x000fe20003f04270 */
[----:B------:R-:W-:-:S03]  /*3f10*/  ULEA.HI UR4, UR4, UR11, URZ, 0x6 ;  /* 0x0000000b04047291 */ /* 0x000fc6000f8f303f */
[----:B------:R-:W-:Y:S01]  /*3f20*/  FSEL R10, R28, -INF , P0 ;  /* 0xff8000001c0a7808 */ /* 0x000fe20000000000 */
[----:B------:R-:W-:Y:S01]  /*3f30*/  USHF.R.S32.HI UR4, URZ, 0x6, UR4 ;  /* 0x000000063f047899 */ /* 0x000fe20008011404 */
[----:B------:R-:W-:Y:S01]  /*3f40*/  ISETP.GT.AND P0, PT, R2, 0x8, PT ;  /* 0x000000080200780c */ /* 0x000fe20003f04270 */
[----:B-1----:R-:W-:Y:S02]  /*3f50*/  FMUL.FTZ R8, R79, c[0x0][0x320] ;  /* 0x0000c8004f087a20 */ /* 0x002fe40000410000 */
[----:B------:R-:W-:Y:S01]  /*3f60*/  UISETP.LT.AND UP0, UPT, URZ, UR4, UPT ;  /* 0x000000043f00728c */ /* 0x000fe2000bf01270 */
[----:B------:R-:W-:Y:S01]  /*3f70*/  FSEL R14, R14, -INF , P0 ;  /* 0xff8000000e0e7808 */ /* 0x000fe20000000000 */
[----:B------:R1:W-:Y:S01]  /*3f80*/  MUFU.TANH R27, R8 ;  /* 0x00000008001b7308 */ /* 0x0003e20000002400 */
[----:B------:R-:W-:Y:S01]  /*3f90*/  ISETP.GT.AND P0, PT, R2, 0x9, PT ;  /* 0x000000090200780c */ /* 0x000fe20003f04270 */
[----:B------:R-:W-:-:S03]  /*3fa0*/  USEL UR4, URZ, UR4, !UP0 ;  /* 0x000000043f047287 */ /* 0x000fc6000c000000 */
[----:B---3--:R-:W-:Y:S01]  /*3fb0*/  FSEL R13, R13, -INF , P0 ;  /* 0xff8000000d0d7808 */ /* 0x008fe20000000000 */
[----:B------:R-:W-:Y:S01]  /*3fc0*/  UISETP.GE.AND UP0, UPT, UR10, UR4, UPT ;  /* 0x000000040a00728c */ /* 0x000fe2000bf06270 */
[----:B------:R-:W-:-:S04]  /*3fd0*/  ISETP.GT.AND P0, PT, R2, 0x10, PT ;  /* 0x000000100200780c */ /* 0x000fc80003f04270 */
[----:B----4-:R-:W-:Y:S02]  /*3fe0*/  FSEL R21, R21, -INF , P0 ;  /* 0xff80000015157808 */ /* 0x010fe40000000000 */
[----:B------:R-:W-:Y:S01]  /*3ff0*/  ISETP.GT.AND P0, PT, R2, 0x11, PT ;  /* 0x000000110200780c */ /* 0x000fe20003f04270 */
[----:B-1----:R-:W-:-:S03]  /*4000*/  FMUL.FTZ R8, R71, c[0x0][0x320] ;  /* 0x0000c80047087a20 */ /* 0x002fc60000410000 */
[----:B-----5:R-:W-:Y:S02]  /*4010*/  FSEL R22, R22, -INF , P0 ;  /* 0xff80000016167808 */ /* 0x020fe40000000000 */
[C---:B------:R-:W-:Y:S01]  /*4020*/  ISETP.GT.AND P0, PT, R2.reuse, 0x18, PT ;  /* 0x000000180200780c */ /* 0x040fe20003f04270 */
[----:B------:R1:W-:Y:S03]  /*4030*/  MUFU.TANH R15, R8 ;  /* 0x00000008000f7308 */ /* 0x0003e60000002400 */
[----:B------:R-:W-:Y:S02]  /*4040*/  FSEL R23, R23, -INF , P0 ;  /* 0xff80000017177808 */ /* 0x000fe40000000000 */
[----:B------:R-:W-:-:S04]  /*4050*/  ISETP.GT.AND P0, PT, R2, 0x19, PT ;  /* 0x000000190200780c */ /* 0x000fc80003f04270 */
[----:B------:R-:W-:Y:S02]  /*4060*/  FSEL R28, R25, -INF , P0 ;  /* 0xff800000191c7808 */ /* 0x000fe40000000000 */
[----:B------:R-:W-:-:S04]  /*4070*/  ISETP.GT.AND P0, PT, R2, 0x20, PT ;  /* 0x000000200200780c */ /* 0x000fc80003f04270 */
[----:B------:R-:W-:Y:S01]  /*4080*/  FSEL R106, R12, -INF , P0 ;  /* 0xff8000000c6a7808 */ /* 0x000fe20000000000 */
[----:B-1----:R-:W-:Y:S01]  /*4090*/  FMUL.FTZ R8, R34, c[0x0][0x320] ;  /* 0x0000c80022087a20 */ /* 0x002fe20000410000 */
[----:B------:R-:W-:-:S03]  /*40a0*/  ISETP.GT.AND P0, PT, R2, 0x21, PT ;  /* 0x000000210200780c */ /* 0x000fc60003f04270 */
[----:B------:R1:W-:Y:S01]  /*40b0*/  MUFU.TANH R98, R8 ;  /* 0x0000000800627308 */ /* 0x0003e20000002400 */
[----:B--2---:R-:W-:Y:S02]  /*40c0*/  FSEL R105, R9, -INF , P0 ;  /* 0xff80000009697808 */ /* 0x004fe40000000000 */
[----:B------:R-:W-:-:S04]  /*40d0*/  ISETP.GT.AND P0, PT, R2, 0x28, PT ;  /* 0x000000280200780c */ /* 0x000fc80003f04270 */
[----:B------:R-:W-:Y:S02]  /*40e0*/  FSEL R104, R24, -INF , P0 ;  /* 0xff80000018687808 */ /* 0x000fe40000000000 */
[----:B------:R-:W-:-:S04]  /*40f0*/  ISETP.GT.AND P0, PT, R2, 0x29, PT ;  /* 0x000000290200780c */ /* 0x000fc80003f04270 */
[----:B------:R-:W-:Y:S01]  /*4100*/  FSEL R103, R20, -INF , P0 ;  /* 0xff80000014677808 */ /* 0x000fe20000000000 */
[----:B------:R-:W-:Y:S01]  /*4110*/  FMUL.FTZ R20, R43, c[0x0][0x320] ;  /* 0x0000c8002b147a20 */ /* 0x000fe20000410000 */
[C---:B------:R-:W-:Y:S01]  /*4120*/  ISETP.GT.AND P0, PT, R2.reuse, 0x30, PT ;  /* 0x000000300200780c */ /* 0x040fe20003f04270 */
[----:B-1----:R-:W-:Y:S02]  /*4130*/  FMUL.FTZ R8, R35, c[0x0][0x320] ;  /* 0x0000c80023087a20 */ /* 0x002fe40000410000 */
[----:B------:R-:W-:Y:S01]  /*4140*/  MUFU.TANH R24, R20 ;  /* 0x0000001400187308 */ /* 0x000fe20000002400 */
[----:B------:R-:W-:Y:S01]  /*4150*/  FSEL R102, R19, -INF , P0 ;  /* 0xff80000013667808 */ /* 0x000fe20000000000 */
[----:B------:R-:W-:Y:S01]  /*4160*/  LDSM.16.MT88.4 R32, [R251+0x900] ;  /* 0x00090000fb20783b */ /* 0x000fe20000004200 */
[----:B------:R-:W-:-:S04]  /*4170*/  ISETP.GT.AND P0, PT, R2, 0x31, PT ;  /* 0x000000310200780c */ /* 0x000fc80003f04270 */
[----:B------:R-:W-:Y:S01]  /*4180*/  FSEL R101, R18, -INF , P0 ;  /* 0xff80000012657808 */ /* 0x000fe20000000000 */
[----:B------:R1:W-:Y:S01]  /*4190*/  MUFU.TANH R97, R8 ;  /* 0x0000000800617308 */ /* 0x0003e20000002400 */
[----:B------:R-:W-:-:S04]  /*41a0*/  ISETP.GT.AND P0, PT, R2, 0x38, PT ;  /* 0x000000380200780c */ /* 0x000fc80003f04270 */
[----:B------:R-:W-:Y:S02]  /*41b0*/  FSEL R100, R17, -INF , P0 ;  /* 0xff80000011647808 */ /* 0x000fe40000000000 */
[----:B------:R-:W-:-:S04]  /*41c0*/  ISETP.GT.AND P0, PT, R2, 0x39, PT ;  /* 0x000000390200780c */ /* 0x000fc80003f04270 */
[----:B------:R-:W-:Y:S01]  /*41d0*/  FSEL R99, R16, -INF , P0 ;  /* 0xff80000010637808 */ /* 0x000fe20000000000 */
[----:B-1----:R-:W-:Y:S02]  /*41e0*/  FMUL.FTZ R8, R39, c[0x0][0x320] ;  /* 0x0000c80027087a20 */ /* 0x002fe40000410000 */
[----:B------:R-:W-:Y:S02]  /*41f0*/  LDSM.16.MT88.4 R36, [R248+0x900] ;  /* 0x00090000f824783b */ /* 0x000fe40000004200 */
[----:B------:R1:W2:Y:S02]  /*4200*/  MUFU.TANH R12, R8 ;  /* 0x00000008000c7308 */ /* 0x0002a40000002400 */
[----:B-1----:R1:W3:Y:S02]  /*4210*/  SHFL.IDX PT, R8, R3, 0x1, 0x1c1f ;  /* 0x003c1f0003087f89 */ /* 0x0022e400000e0000 */
[----:B-1----:R-:W-:Y:S02]  /*4220*/  FMUL.FTZ R3, R74, c[0x0][0x320] ;  /* 0x0000c8004a037a20 */ /* 0x002fe40000410000 */
[----:B---3--:R-:W-:-:S02]  /*4230*/  IMAD.IADD R6, R6, 0x1, R8 ;  /* 0x0000000106067824 */ /* 0x008fc400078e0208 */
[----:B------:R1:W-:Y:S03]  /*4240*/  MUFU.TANH R96, R3 ;  /* 0x0000000300607308 */ /* 0x0003e60000002400 */
[----:B------:R-:W-:Y:S01]  /*4250*/  IMNMX R2, R7, R6, PT ;  /* 0x0000000607027217 */ /* 0x000fe20003800200 */
[----:B------:R-:W-:-:S03]  /*4260*/  FMUL.FTZ R6, R78, c[0x0][0x320] ;  /* 0x0000c8004e067a20 */ /* 0x000fc60000410000 */
[----:B------:R-:W-:Y:S01]  /*4270*/  ISETP.GT.AND P0, PT, R2, RZ, PT ;  /* 0x000000ff0200720c */ /* 0x000fe20003f04270 */
[----:B------:R3:W-:Y:S03]  /*4280*/  MUFU.TANH R17, R6 ;  /* 0x0000000600117308 */ /* 0x0007e60000002400 */
[----:B------:R-:W-:Y:S02]  /*4290*/  FSEL R9, R30, -INF , P0 ;  /* 0xff8000001e097808 */ /* 0x000fe40000000000 */
[----:B------:R-:W-:Y:S01]  /*42a0*/  ISETP.GT.AND P0, PT, R2, 0x1, PT ;  /* 0x000000010200780c */ /* 0x000fe20003f04270 */
[----:B-1----:R-:W-:-:S03]  /*42b0*/  FMUL.FTZ R3, R46, c[0x0][0x320] ;  /* 0x0000c8002e037a20 */ /* 0x002fc60000410000 */
[----:B--2---:R-:W-:Y:S02]  /*42c0*/  FSEL R8, R12, -INF , P0 ;  /* 0xff8000000c087808 */ /* 0x004fe40000000000 */
[----:B------:R-:W-:Y:S01]  /*42d0*/  ISETP.GT.AND P0, PT, R2, 0x8, PT ;  /* 0x000000080200780c */ /* 0x000fe20003f04270 */
[----:B------:R1:W-:Y:S01]  /*42e0*/  MUFU.TANH R19, R3 ;  /* 0x0000000300137308 */ /* 0x0003e20000002400 */
[----:B---3--:R-:W-:Y:S02]  /*42f0*/  FMUL.FTZ R6, R75, c[0x0][0x320] ;  /* 0x0000c8004b067a20 */ /* 0x008fe40000410000 */
[----:B------:R-:W-:Y:S05]  /*4300*/  LDSM.16.MT88.4 R72, [R248+0x2100] ;  /* 0x00210000f848783b */ /* 0x000fea0000004200 */
[----:B------:R2:W-:Y:S01]  /*4310*/  MUFU.TANH R26, R6 ;  /* 0x00000006001a7308 */ /* 0x0005e20000002400 */
[----:B-1----:R-:W-:-:S02]  /*4320*/  FMUL.FTZ R3, R70, c[0x0][0x320] ;  /* 0x0000c80046037a20 */ /* 0x002fc40000410000 */
[----:B------:R-:W-:Y:S05]  /*4330*/  LDSM.16.MT88.4 R68, [R250+0x900] ;  /* 0x00090000fa44783b */ /* 0x000fea0000004200 */
[----:B------:R1:W3:Y:S01]  /*4340*/  MUFU.TANH R7, R3 ;  /* 0x0000000300077308 */ /* 0x0002e20000002400 */
[----:B--2---:R-:W-:Y:S01]  /*4350*/  FMNMX.FTZ R6, R9, R8, !PT ;  /* 0x0000000809067209 */ /* 0x004fe20007810000 */
[----:B-1----:R-:W-:Y:S01]  /*4360*/  FMUL.FTZ R3, R47, c[0x0][0x320] ;  /* 0x0000c8002f037a20 */ /* 0x002fe20000410000 */
[----:B---3--:R-:W-:Y:S02]  /*4370*/  FSEL R7, R7, -INF , P0 ;  /* 0xff80000007077808 */ /* 0x008fe40000000000 */
[----:B------:R-:W-:-:S03]  /*4380*/  ISETP.GT.AND P0, PT, R2, 0x9, PT ;  /* 0x000000090200780c */ /* 0x000fc60003f04270 */
[----:B------:R1:W2:Y:S01]  /*4390*/  MUFU.TANH R18, R3 ;  /* 0x0000000300127308 */ /* 0x0002a20000002400 */
[----:B------:R-:W-:Y:S02]  /*43a0*/  FMNMX.FTZ R6, R7, R6, !PT ;  /* 0x0000000607067209 */ /* 0x000fe40007810000 */
[----:B------:R-:W-:Y:S01]  /*43b0*/  FSEL R12, R15, -INF , P0 ;  /* 0xff8000000f0c7808 */ /* 0x000fe20000000000 */
[----:B------:R-:W-:Y:S01]  /*43c0*/  FMUL.FTZ R15, R42, c[0x0][0x320] ;  /* 0x0000c8002a0f7a20 */ /* 0x000fe20000410000 */
[----:B------:R-:W-:Y:S01]  /*43d0*/  ISETP.GT.AND P0, PT, R2, 0x10, PT ;  /* 0x000000100200780c */ /* 0x000fe20003f04270 */
[----:B------:R-:W-:Y:S01]  /*43e0*/  LDSM.16.MT88.4 R40, [R135+0x900] ;  /* 0x000900008728783b */ /* 0x000fe20000004200 */
[----:B------:R-:W-:Y:S01]  /*43f0*/  FMNMX.FTZ R6, R12, R6, !PT ;  /* 0x000000060c067209 */ /* 0x000fe20007810000 */
[----:B------:R3:W4:Y:S01]  /*4400*/  MUFU.TANH R25, R15 ;  /* 0x0000000f00197308 */ /* 0x0007220000002400 */
[----:B------:R-:W-:Y:S02]  /*4410*/  FSEL R19, R19, -INF , P0 ;  /* 0xff80000013137808 */ /* 0x000fe40000000000 */
[----:B------:R-:W-:-:S02]  /*4420*/  ISETP.GT.AND P0, PT, R2, 0x11, PT ;  /* 0x000000110200780c */ /* 0x000fc40003f04270 */
[----:B-1----:R-:W-:Y:S02]  /*4430*/  FMNMX.FTZ R3, R11, R10, !PT ;  /* 0x0000000a0b037209 */ /* 0x002fe40007810000 */
[----:B--2---:R-:W-:Y:S02]  /*4440*/  FSEL R18, R18, -INF , P0 ;  /* 0xff80000012127808 */ /* 0x004fe40000000000 */
[----:B------:R-:W-:Y:S02]  /*4450*/  FMNMX.FTZ R3, R14, R3, !PT ;  /* 0x000000030e037209 */ /* 0x000fe40007810000 */
[----:B------:R-:W-:Y:S02]  /*4460*/  ISETP.GT.AND P0, PT, R2, 0x18, PT ;  /* 0x000000180200780c */ /* 0x000fe40003f04270 */
[----:B------:R-:W-:Y:S01]  /*4470*/  FMNMX.FTZ R3, R13, R3, !PT ;  /* 0x000000030d037209 */ /* 0x000fe20007810000 */
[----:B---3--:R-:W-:Y:S01]  /*4480*/  FMUL.FTZ R15, R66, c[0x0][0x320] ;  /* 0x0000c800420f7a20 */ /* 0x008fe20000410000 */
[----:B------:R-:W-:-:S02]  /*4490*/  FSEL R17, R17, -INF , P0 ;  /* 0xff80000011117808 */ /* 0x000fc40000000000 */
[----:B------:R-:W-:Y:S01]  /*44a0*/  FMNMX.FTZ R3, R21, R3, !PT ;  /* 0x0000000315037209 */ /* 0x000fe20007810000 */
[----:B------:R-:W1:Y:S01]  /*44b0*/  MUFU.TANH R20, R15 ;  /* 0x0000000f00147308 */ /* 0x000e620000002400 */
[----:B------:R-:W-:Y:S02]  /*44c0*/  ISETP.GT.AND P0, PT, R2, 0x19, PT ;  /* 0x000000190200780c */ /* 0x000fe40003f04270 */
[----:B------:R-:W-:Y:S02]  /*44d0*/  FMNMX.FTZ R3, R22, R3, !PT ;  /* 0x0000000316037209 */ /* 0x000fe40007810000 */
[----:B------:R-:W-:Y:S02]  /*44e0*/  FSEL R16, R27, -INF , P0 ;  /* 0xff8000001b107808 */ /* 0x000fe40000000000 */
[----:B------:R-:W-:Y:S02]  /*44f0*/  FMNMX.FTZ R3, R23, R3, !PT ;  /* 0x0000000317037209 */ /* 0x000fe40007810000 */
[----:B------:R-:W-:-:S02]  /*4500*/  ISETP.GT.AND P0, PT, R2, 0x20, PT ;  /* 0x000000200200780c */ /* 0x000fc40003f04270 */
[----:B------:R-:W-:Y:S02]  /*4510*/  FMNMX.FTZ R3, R28, R3, !PT ;  /* 0x000000031c037209 */ /* 0x000fe40007810000 */
[----:B------:R-:W-:Y:S02]  /*4520*/  FSEL R98, R98, -INF , P0 ;  /* 0xff80000062627808 */ /* 0x000fe40000000000 */
[----:B------:R-:W-:Y:S02]  /*4530*/  FMNMX.FTZ R3, R106, R3, !PT ;  /* 0x000000036a037209 */ /* 0x000fe40007810000 */
[----:B------:R-:W-:Y:S02]  /*4540*/  ISETP.GT.AND P0, PT, R2, 0x21, PT ;  /* 0x000000210200780c */ /* 0x000fe40003f04270 */
[----:B------:R-:W-:Y:S02]  /*4550*/  FMNMX.FTZ R132, R105, R3, !PT ;  /* 0x0000000369847209 */ /* 0x000fe40007810000 */
[----:B------:R-:W-:Y:S01]  /*4560*/  FMNMX.FTZ R3, R19, R6, !PT ;  /* 0x0000000613037209 */ /* 0x000fe20007810000 */
[----:B------:R-:W-:Y:S01]  /*4570*/  FMUL.FTZ R6, R67, c[0x0][0x320] ;  /* 0x0000c80043067a20 */ /* 0x000fe20000410000 */
[----:B------:R-:W-:Y:S01]  /*4580*/  FSEL R97, R97, -INF , P0 ;  /* 0xff80000061617808 */ /* 0x000fe20000000000 */
[----:B------:R-:W-:Y:S01]  /*4590*/  LDSM.16.MT88.4 R64, [R135+0x2100] ;  /* 0x002100008740783b */ /* 0x000fe20000004200 */
[----:B------:R-:W-:Y:S01]  /*45a0*/  FMNMX.FTZ R3, R18, R3, !PT ;  /* 0x0000000312037209 */ /* 0x000fe20007810000 */
[----:B------:R-:W2:Y:S01]  /*45b0*/  MUFU.TANH R15, R6 ;  /* 0x00000006000f7308 */ /* 0x000ea20000002400 */
[----:B------:R-:W-:-:S02]  /*45c0*/  ISETP.GT.AND P0, PT, R2, 0x28, PT ;  /* 0x000000280200780c */ /* 0x000fc40003f04270 */
[----:B------:R-:W-:Y:S02]  /*45d0*/  FMNMX.FTZ R3, R17, R3, !PT ;  /* 0x0000000311037209 */ /* 0x000fe40007810000 */
[----:B------:R-:W-:Y:S02]  /*45e0*/  FSEL R96, R96, -INF , P0 ;  /* 0xff80000060607808 */ /* 0x000fe40000000000 */
[----:B------:R-:W-:Y:S02]  /*45f0*/  FMNMX.FTZ R3, R16, R3, !PT ;  /* 0x0000000310037209 */ /* 0x000fe40007810000 */
[----:B------:R-:W-:Y:S02]  /*4600*/  ISETP.GT.AND P0, PT, R2, 0x29, PT ;  /* 0x000000290200780c */ /* 0x000fe40003f04270 */
[----:B------:R-:W-:Y:S02]  /*4610*/  FMNMX.FTZ R3, R98, R3, !PT ;  /* 0x0000000362037209 */ /* 0x000fe40007810000 */
[----:B------:R-:W-:-:S02]  /*4620*/  FMNMX.FTZ R132, R104, R132, !PT ;  /* 0x0000008468847209 */ /* 0x000fc40007810000 */
[----:B------:R-:W-:Y:S02]  /*4630*/  FSEL R95, R26, -INF , P0 ;  /* 0xff8000001a5f7808 */ /* 0x000fe40000000000 */
[----:B------:R-:W-:Y:S02]  /*4640*/  ISETP.GT.AND P0, PT, R2, 0x30, PT ;  /* 0x000000300200780c */ /* 0x000fe40003f04270 */
[----:B------:R-:W-:Y:S02]  /*4650*/  FMNMX.FTZ R3, R97, R3, !PT ;  /* 0x0000000361037209 */ /* 0x000fe40007810000 */
[----:B------:R-:W-:Y:S02]  /*4660*/  FMNMX.FTZ R132, R103, R132, !PT ;  /* 0x0000008467847209 */ /* 0x000fe40007810000 */
[----:B----4-:R-:W-:Y:S02]  /*4670*/  FSEL R94, R25, -INF , P0 ;  /* 0xff800000195e7808 */ /* 0x010fe40000000000 */
[----:B------:R-:W-:-:S02]  /*4680*/  FMNMX.FTZ R3, R96, R3, !PT ;  /* 0x0000000360037209 */ /* 0x000fc40007810000 */
[----:B------:R-:W-:Y:S02]  /*4690*/  ISETP.GT.AND P0, PT, R2, 0x31, PT ;  /* 0x000000310200780c */ /* 0x000fe40003f04270 */
[----:B------:R-:W-:Y:S02]  /*46a0*/  FMNMX.FTZ R132, R102, R132, !PT ;  /* 0x0000008466847209 */ /* 0x000fe40007810000 */
[----:B------:R-:W-:Y:S02]  /*46b0*/  FMNMX.FTZ R3, R95, R3, !PT ;  /* 0x000000035f037209 */ /* 0x000fe40007810000 */
[----:B------:R-:W-:Y:S02]  /*46c0*/  FSEL R93, R24, -INF , P0 ;  /* 0xff800000185d7808 */ /* 0x000fe40000000000 */
[----:B------:R-:W-:Y:S01]  /*46d0*/  ISETP.GT.AND P0, PT, R2, 0x38, PT ;  /* 0x000000380200780c */ /* 0x000fe20003f04270 */
[----:B------:R-:W-:Y:S01]  /*46e0*/  LDSM.16.MT88.4 R24, [R135+0x100] ;  /* 0x000100008718783b */ /* 0x000fe20000004200 */
[----:B------:R-:W-:-:S02]  /*46f0*/  FMNMX.FTZ R132, R101, R132, !PT ;  /* 0x0000008465847209 */ /* 0x000fc40007810000 */
[----:B------:R-:W-:Y:S02]  /*4700*/  FMNMX.FTZ R3, R94, R3, !PT ;  /* 0x000000035e037209 */ /* 0x000fe40007810000 */
[----:B-1----:R-:W-:Y:S02]  /*4710*/  FSEL R92, R20, -INF , P0 ;  /* 0xff800000145c7808 */ /* 0x002fe40000000000 */
[----:B------:R-:W-:Y:S02]  /*4720*/  FMNMX.FTZ R132, R100, R132, !PT ;  /* 0x0000008464847209 */ /* 0x000fe40007810000 */
[----:B------:R-:W-:Y:S02]  /*4730*/  ISETP.GT.AND P0, PT, R2, 0x39, PT ;  /* 0x000000390200780c */ /* 0x000fe40003f04270 */
[----:B------:R-:W-:Y:S02]  /*4740*/  FMNMX.FTZ R2, R93, R3, !PT ;  /* 0x000000035d027209 */ /* 0x000fe40007810000 */
[----:B------:R-:W-:-:S02]  /*4750*/  FMNMX.FTZ R132, R99, R132, !PT ;  /* 0x0000008463847209 */ /* 0x000fc40007810000 */
[----:B--2---:R-:W-:Y:S02]  /*4760*/  FSEL R91, R15, -INF , P0 ;  /* 0xff8000000f5b7808 */ /* 0x004fe40000000000 */
[----:B------:R-:W-:Y:S01]  /*4770*/  FMNMX.FTZ R2, R92, R2, !PT ;  /* 0x000000025c027209 */ /* 0x000fe20007810000 */
[----:B------:R-:W1:Y:S03]  /*4780*/  SHFL.BFLY PT, R6, R132, 0x2, 0x1f ;  /* 0x0c401f0084067f89 */ /* 0x000e6600000e0000 */
        /* <DEDUP_REMOVED lines=8> */
[----:B------:R-:W-:Y:S01]  /*4810*/  FMUL.FTZ R6, R132, c[0x0][0x2d0] ;  /* 0x0000b40084067a20 */ /* 0x000fe20000410000 */
[----:B--2---:R-:W-:-:S04]  /*4820*/  FMNMX.FTZ R3, R3, R2, !PT ;  /* 0x0000000203037209 */ /* 0x004fc80007810000 */
[----:B------:R-:W-:Y:S02]  /*4830*/  FSEL R6, R6, RZ, P0 ;  /* 0x000000ff06067208 */ /* 0x000fe40000000000 */
[C---:B------:R-:W-:Y:S01]  /*4840*/  FSETP.NEU.FTZ.AND P0, PT, R3.reuse, -INF , PT ;  /* 0xff8000000300780b */ /* 0x040fe20003f1d000 */
[----:B------:R-:W-:Y:S02]  /*4850*/  FMUL.FTZ R2, R3, c[0x0][0x2d0] ;  /* 0x0000b40003027a20 */ /* 0x000fe40000410000 */
[--C-:B------:R-:W-:Y:S02]  /*4860*/  FFMA.FTZ R11, R11, c[0x0][0x2d0], -R6.reuse ;  /* 0x0000b4000b0b7a23 */ /* 0x100fe40000010806 */
[--C-:B------:R-:W-:Y:S01]  /*4870*/  FFMA.FTZ R10, R10, c[0x0][0x2d0], -R6.reuse ;  /* 0x0000b4000a0a7a23 */ /* 0x100fe20000010806 */
[----:B------:R-:W-:Y:S01]  /*4880*/  FSEL R2, R2, RZ, P0 ;  /* 0x000000ff02027208 */ /* 0x000fe20000000000 */
[----:B------:R-:W-:Y:S01]  /*4890*/  MUFU.EX2 R79, R11 ;  /* 0x0000000b004f7308 */ /* 0x000fe20000000800 */
[--C-:B------:R-:W-:Y:S01]  /*48a0*/  FFMA.FTZ R14, R14, c[0x0][0x2d0], -R6.reuse ;  /* 0x0000b4000e0e7a23 */ /* 0x100fe20000010806 */
[----:B------:R-:W-:Y:S01]  /*48b0*/  PLOP3.LUT P0, PT, PT, PT, UP0, 0x40, 0x0 ;  /* 0x000000000000781c */ /* 0x000fe20003f0e808 */
[----:B------:R-:W-:-:S02]  /*48c0*/  FFMA.FTZ R13, R13, c[0x0][0x2d0], -R6 ;  /* 0x0000b4000d0d7a23 */ /* 0x000fc40000010806 */
[--C-:B------:R-:W-:Y:S02]  /*48d0*/  FFMA.FTZ R9, R9, c[0x0][0x2d0], -R2.reuse ;  /* 0x0000b40009097a23 */ /* 0x100fe40000010802 */
[--C-:B------:R-:W-:Y:S01]  /*48e0*/  FFMA.FTZ R4, R8, c[0x0][0x2d0], -R2.reuse ;  /* 0x0000b40008047a23 */ /* 0x100fe20000010802 */
[----:B------:R-:W1:Y:S01]  /*48f0*/  MUFU.EX2 R78, R10 ;  /* 0x0000000a004e7308 */ /* 0x000e620000000800 */
[----:B------:R-:W-:Y:S02]  /*4900*/  FFMA.FTZ R7, R7, c[0x0][0x2d0], -R2 ;  /* 0x0000b40007077a23 */ /* 0x000fe40000010802 */
[----:B------:R-:W-:-:S05]  /*4910*/  FFMA.FTZ R0, R28, c[0x0][0x2d0], -R6 ;  /* 0x0000b4001c007a23 */ /* 0x000fca0000010806 */
[----:B------:R2:W-:Y:S08]  /*4920*/  MUFU.EX2 R77, R9 ;  /* 0x00000009004d7308 */ /* 0x0005f00000000800 */
[----:B------:R3:W-:Y:S01]  /*4930*/  MUFU.EX2 R76, R4 ;  /* 0x00000004004c7308 */ /* 0x0007e20000000800 */
[----:B--2---:R-:W2:Y:S07]  /*4940*/  LDSM.16.MT88.4 R8, [R248+0x100] ;  /* 0x00010000f808783b */ /* 0x004eae0000004200 */
[----:B------:R-:W-:Y:S01]  /*4950*/  MUFU.EX2 R82, R14 ;  /* 0x0000000e00527308 */ /* 0x000fe20000000800 */
[----:B---3--:R-:W-:-:S07]  /*4960*/  FFMA.FTZ R4, R12, c[0x0][0x2d0], -R2 ;  /* 0x0000b4000c047a23 */ /* 0x008fce0000010802 */
[----:B------:R-:W3:Y:S01]  /*4970*/  MUFU.EX2 R85, R13 ;  /* 0x0000000d00557308 */ /* 0x000ee20000000800 */
[----:B-1----:R-:W-:-:S07]  /*4980*/  F2FP.BF16.PACK_AB R12, R78, R79 ;  /* 0x0000004f4e0c723e */ /* 0x002fce00000010ff */
[----:B------:R-:W-:Y:S08]  /*4990*/  MUFU.EX2 R80, R7 ;  /* 0x0000000700507308 */ /* 0x000ff00000000800 */
[----:B------:R1:W4:Y:S01]  /*49a0*/  MUFU.EX2 R84, R4 ;  /* 0x0000000400547308 */ /* 0x0003220000000800 */
[----:B---3--:R-:W-:Y:S02]  /*49b0*/  F2FP.BF16.PACK_AB R14, R85, R82 ;  /* 0x00000052550e723e */ /* 0x008fe400000010ff */
[----:B------:R-:W-:-:S05]  /*49c0*/  F2FP.BF16.PACK_AB R13, R76, R77 ;  /* 0x0000004d4c0d723e */ /* 0x000fca00000010ff */
[----:B------:R3:W-:Y:S01]  /*49d0*/  MUFU.EX2 R89, R0 ;  /* 0x0000000000597308 */ /* 0x0007e20000000800 */
[----:B-1----:R-:W-:Y:S01]  /*49e0*/  FFMA.FTZ R4, R21, c[0x0][0x2d0], -R6 ;  /* 0x0000b40015047a23 */ /* 0x002fe20000010806 */
[----:B----4-:R-:W-:-:S06]  /*49f0*/  F2FP.BF16.PACK_AB R15, R84, R80 ;  /* 0x00000050540f723e */ /* 0x010fcc00000010ff */
[----:B------:R1:W-:Y:S01]  /*4a00*/  MUFU.EX2 R83, R4 ;  /* 0x0000000400537308 */ /* 0x0003e20000000800 */
[----:B---3--:R-:W-:Y:S01]  /*4a10*/  FFMA.FTZ R0, R19, c[0x0][0x2d0], -R2 ;  /* 0x0000b40013007a23 */ /* 0x008fe20000010802 */
[C---:B--2---:R-:W-:Y:S06]  /*4a20*/  HMMA.16816.F32.BF16 R44, R12.reuse, R8, RZ ;  /* 0x000000080c2c723c */ /* 0x044fec00000418ff */
[----:B------:R2:W-:Y:S02]  /*4a30*/  MUFU.EX2 R7, R0 ;  /* 0x0000000000077308 */ /* 0x0005e40000000800 */
[----:B------:R-:W-:Y:S01]  /*4a40*/  HMMA.16816.F32.BF16 R60, R12, R24, RZ ;  /* 0x000000180c3c723c */ /* 0x000fe200000418ff */
[----:B-1----:R-:W-:-:S05]  /*4a50*/  FFMA.FTZ R4, R22, c[0x0][0x2d0], -R6 ;  /* 0x0000b40016047a23 */ /* 0x002fca0000010806 */
[----:B------:R1:W3:Y:S02]  /*4a60*/  MUFU.EX2 R88, R4 ;  /* 0x0000000400587308 */ /* 0x0002e40000000800 */
[----:B------:R-:W-:Y:S01]  /*4a70*/  HMMA.16816.F32.BF16 R52, R12, R26, RZ ;  /* 0x0000001a0c34723c */ /* 0x000fe200000418ff */
[----:B--2---:R-:W-:-:S05]  /*4a80*/  FFMA.FTZ R0, R18, c[0x0][0x2d0], -R2 ;  /* 0x0000b40012007a23 */ /* 0x004fca0000010802 */
[----:B------:R2:W4:Y:S02]  /*4a90*/  MUFU.EX2 R81, R0 ;  /* 0x0000000000517308 */ /* 0x0005240000000800 */
[----:B------:R-:W-:Y:S01]  /*4aa0*/  HMMA.16816.F32.BF16 R24, R12, R48, RZ ;  /* 0x000000300c18723c */ /* 0x000fe200000418ff */
[----:B-1----:R-:W-:-:S07]  /*4ab0*/  FFMA.FTZ R4, R23, c[0x0][0x2d0], -R6 ;  /* 0x0000b40017047a23 */ /* 0x002fce0000010806 */
[----:B------:R-:W-:Y:S01]  /*4ac0*/  HMMA.16816.F32.BF16 R28, R12, R10, RZ ;  /* 0x0000000a0c1c723c */ /* 0x000fe200000418ff */
[----:B---3--:R-:W-:Y:S01]  /*4ad0*/  F2FP.BF16.PACK_AB R8, R88, R83 ;  /* 0x000000535808723e */ /* 0x008fe200000010ff */
[----:B------:R-:W1:Y:S01]  /*4ae0*/  MUFU.EX2 R90, R4 ;  /* 0x00000004005a7308 */ /* 0x000e620000000800 */
[----:B--2---:R-:W-:-:S05]  /*4af0*/  FFMA.FTZ R0, R17, c[0x0][0x2d0], -R2 ;  /* 0x0000b40011007a23 */ /* 0x004fca0000010802 */
[----:B------:R-:W-:Y:S01]  /*4b00*/  HMMA.16816.F32.BF16 R20, R12, R50, RZ ;  /* 0x000000320c14723c */ /* 0x000fe200000418ff */
[----:B----4-:R-:W-:Y:S01]  /*4b10*/  F2FP.BF16.PACK_AB R9, R81, R7 ;  /* 0x000000075109723e */ /* 0x010fe200000010ff */
[----:B------:R-:W-:Y:S01]  /*4b20*/  LDSM.16.MT88.4 R48, [R250+0x2100] ;  /* 0x00210000fa30783b */ /* 0x000fe20000004200 */
[----:B------:R2:W-:Y:S01]  /*4b30*/  MUFU.EX2 R87, R0 ;  /* 0x0000000000577308 */ /* 0x0005e20000000800 */
[----:B-1----:R-:W-:Y:S01]  /*4b40*/  F2FP.BF16.PACK_AB R10, R89, R90 ;  /* 0x0000005a590a723e */ /* 0x002fe200000010ff */
[----:B--2---:R-:W-:-:S03]  /*4b50*/  FFMA.FTZ R0, R16, c[0x0][0x2d0], -R2 ;  /* 0x0000b40010007a23 */ /* 0x004fc60000010802 */
[----:B------:R-:W-:Y:S03]  /*4b60*/  HMMA.16816.F32.BF16 R16, R12, R56, RZ ;  /* 0x000000380c10723c */ /* 0x000fe600000418ff */
[----:B------:R-:W1:Y:S02]  /*4b70*/  MUFU.EX2 R86, R0 ;  /* 0x0000000000567308 */ /* 0x000e640000000800 */
[----:B-1----:R-:W-:-:S07]  /*4b80*/  F2FP.BF16.PACK_AB R11, R86, R87 ;  /* 0x00000057560b723e */ /* 0x002fce00000010ff */
[C---:B------:R-:W-:Y:S01]  /*4b90*/  HMMA.16816.F32.BF16 R108, R8.reuse, R36, R44 ;  /* 0x00000024086c723c */ /* 0x040fe2000004182c */
[----:B------:R-:W1:Y:S07]  /*4ba0*/  LDSM.16.MT88.4 R44, [R135+0x2900] ;  /* 0x00290000872c783b */ /* 0x000e6e0000004200 */
[C---:B------:R-:W-:Y:S08]  /*4bb0*/  HMMA.16816.F32.BF16 R24, R8.reuse, R32, R24 ;  /* 0x000000200818723c */ /* 0x040ff00000041818 */
[C---:B------:R-:W-:Y:S01]  /*4bc0*/  HMMA.16816.F32.BF16 R148, R8.reuse, R38, R28 ;  /* 0x000000260894723c */ /* 0x040fe2000004181c */
[----:B------:R-:W2:Y:S07]  /*4bd0*/  LDSM.16.MT88.4 R36, [R248+0x2900] ;  /* 0x00290000f824783b */ /* 0x000eae0000004200 */
[----:B------:R-:W-:Y:S01]  /*4be0*/  HMMA.16816.F32.BF16 R140, R8, R34, R20 ;  /* 0x00000022088c723c */ /* 0x000fe20000041814 */
[----:B------:R-:W-:Y:S01]  /*4bf0*/  IMAD.MOV.U32 R129, RZ, RZ, R110 ;  /* 0x000000ffff817224 */ /* 0x000fe200078e006e */
[----:B------:R-:W-:Y:S01]  /*4c00*/  MOV R128, R111 ;  /* 0x0000006f00807202 */ /* 0x000fe20000000f00 */
[----:B------:R-:W-:-:S02]  /*4c10*/  IMAD.MOV.U32 R131, RZ, RZ, R108 ;  /* 0x000000ffff837224 */ /* 0x000fc400078e006c */
[----:B------:R-:W-:-:S03]  /*4c20*/  IMAD.MOV.U32 R130, RZ, RZ, R109 ;  /* 0x000000ffff827224 */ /* 0x000fc600078e006d */
[C---:B------:R-:W-:Y:S01]  /*4c30*/  HMMA.16816.F32.BF16 R32, R12.reuse, R58, RZ ;  /* 0x0000003a0c20723c */ /* 0x040fe200000418ff */
[----:B------:R-:W-:Y:S01]  /*4c40*/  IMAD.MOV.U32 R112, RZ, RZ, R25 ;  /* 0x000000ffff707224 */ /* 0x000fe200078e0019 */
[----:B------:R-:W-:Y:S01]  /*4c50*/  LDSM.16.MT88.4 R56, [R251+0x2900] ;  /* 0x00290000fb38783b */ /* 0x000fe20000004200 */
[----:B------:R-:W-:Y:S02]  /*4c60*/  IMAD.MOV.U32 R111, RZ, RZ, R26 ;  /* 0x000000ffff6f7224 */ /* 0x000fe400078e001a */
[----:B------:R-:W-:Y:S02]  /*4c70*/  IMAD.MOV.U32 R110, RZ, RZ, R24 ;  /* 0x000000ffff6e7224 */ /* 0x000fe400078e0018 */
[----:B------:R-:W-:Y:S01]  /*4c80*/  IMAD.MOV.U32 R107, RZ, RZ, R27 ;  /* 0x000000ffff6b7224 */ /* 0x000fe200078e001b */
[----:B------:R-:W-:Y:S08]  /*4c90*/  HMMA.16816.F32.BF16 R28, R12, R64, RZ ;  /* 0x000000400c1c723c */ /* 0x000ff000000418ff */
[C---:B------:R-:W-:Y:S01]  /*4ca0*/  HMMA.16816.F32.BF16 R164, R8.reuse, R40, R60 ;  /* 0x0000002808a4723c */ /* 0x040fe2000004183c */
[----:B------:R-:W-:Y:S07]  /*4cb0*/  LDSM.16.MT88.4 R60, [R135+0x4100] ;  /* 0x00410000873c783b */ /* 0x000fee0000004200 */
[----:B------:R-:W-:Y:S01]  /*4cc0*/  HMMA.16816.F32.BF16 R156, R8, R42, R52 ;  /* 0x0000002a089c723c */ /* 0x000fe20000041834 */
[----:B------:R-:W3:Y:S07]  /*4cd0*/  LDSM.16.MT88.4 R40, [R251+0x2100] ;  /* 0x00210000fb28783b */ /* 0x000eee0000004200 */
[C---:B------:R-:W-:Y:S01]  /*4ce0*/  HMMA.16816.F32.BF16 R24, R12.reuse, R66, RZ ;  /* 0x000000420c18723c */ /* 0x040fe200000418ff */
[----:B------:R-:W-:Y:S07]  /*4cf0*/  LDSM.16.MT88.4 R64, [R135+0x4900] ;  /* 0x004900008740783b */ /* 0x000fee0000004200 */
[----:B------:R-:W-:Y:S08]  /*4d00*/  HMMA.16816.F32.BF16 R20, R12, R72, RZ ;  /* 0x000000480c14723c */ /* 0x000ff000000418ff */
[C---:B------:R-:W-:Y:S08]  /*4d10*/  HMMA.16816.F32.BF16 R52, R8.reuse, R70, R32 ;  /* 0x000000460834723c */ /* 0x040ff00000041820 */
[C---:B-1----:R-:W-:Y:S08]  /*4d20*/  HMMA.16816.F32.BF16 R28, R8.reuse, R44, R28 ;  /* 0x0000002c081c723c */ /* 0x042ff0000004181c */
[C---:B------:R-:W-:Y:S08]  /*4d30*/  HMMA.16816.F32.BF16 R16, R8.reuse, R68, R16 ;  /* 0x000000440810723c */ /* 0x040ff00000041810 */
[----:B------:R-:W-:Y:S01]  /*4d40*/  HMMA.16816.F32.BF16 R24, R8, R46, R24 ;  /* 0x0000002e0818723c */ /* 0x000fe20000041818 */
[----:B------:R-:W-:Y:S01]  /*4d50*/  IMAD.MOV.U32 R109, RZ, RZ, R52 ;  /* 0x000000ffff6d7224 */ /* 0x000fe200078e0034 */
[----:B------:R-:W-:Y:S01]  /*4d60*/  MOV R108, R53 ;  /* 0x00000035006c7202 */ /* 0x000fe20000000f00 */
[----:B------:R-:W-:Y:S01]  /*4d70*/  IMAD.MOV.U32 R5, RZ, RZ, R54 ;  /* 0x000000ffff057224 */ /* 0x000fe200078e0036 */
[----:B------:R-:W-:Y:S01]  /*4d80*/  LDSM.16.MT88.4 R44, [R251+0x4100] ;  /* 0x00410000fb2c783b */ /* 0x000fe20000004200 */
[----:B------:R-:W-:-:S03]  /*4d90*/  IMAD.MOV.U32 R0, RZ, RZ, R55 ;  /* 0x000000ffff007224 */ /* 0x000fc600078e0037 */
[----:B--2---:R-:W-:Y:S01]  /*4da0*/  HMMA.16816.F32.BF16 R20, R8, R36, R20 ;  /* 0x000000240814723c */ /* 0x004fe20000041814 */
[----:B------:R-:W-:Y:S01]  /*4db0*/  IMAD.MOV.U32 R116, RZ, RZ, R28 ;  /* 0x000000ffff747224 */ /* 0x000fe200078e001c */
[----:B------:R-:W-:Y:S01]  /*4dc0*/  MOV R114, R30 ;  /* 0x0000001e00727202 */ /* 0x000fe20000000f00 */
[----:B------:R-:W-:Y:S01]  /*4dd0*/  IMAD.MOV.U32 R115, RZ, RZ, R29 ;  /* 0x000000ffff737224 */ /* 0x000fe200078e001d */
[----:B------:R-:W1:Y:S01]  /*4de0*/  LDSM.16.MT88.4 R52, [R250+0x2900] ;  /* 0x00290000fa34783b */ /* 0x000e620000004200 */
[----:B------:R-:W-:-:S03]  /*4df0*/  IMAD.MOV.U32 R113, RZ, RZ, R31 ;  /* 0x000000ffff717224 */ /* 0x000fc600078e001f */
[C---:B---3--:R-:W-:Y:S01]  /*4e00*/  HMMA.16816.F32.BF16 R32, R12.reuse, R40, RZ ;  /* 0x000000280c20723c */ /* 0x048fe200000418ff */
[----:B------:R-:W-:Y:S01]  /*4e10*/  MOV R178, R16 ;  /* 0x0000001000b27202 */ /* 0x000fe20000000f00 */
[----:B------:R-:W-:Y:S02]  /*4e20*/  IMAD.MOV.U32 R177, RZ, RZ, R17 ;  /* 0x000000ffffb17224 */ /* 0x000fe400078e0011 */
[----:B------:R-:W-:Y:S02]  /*4e30*/  IMAD.MOV.U32 R176, RZ, RZ, R18 ;  /* 0x000000ffffb07224 */ /* 0x000fe400078e0012 */
[----:B------:R-:W-:Y:S02]  /*4e40*/  IMAD.MOV.U32 R4, RZ, RZ, R19 ;  /* 0x000000ffff047224 */ /* 0x000fe400078e0013 */
[----:B------:R-:W-:Y:S01]  /*4e50*/  HMMA.16816.F32.BF16 R28, R12, R42, RZ ;  /* 0x0000002a0c1c723c */ /* 0x000fe200000418ff */
[----:B------:R-:W2:Y:S01]  /*4e60*/  LDSM.16.MT88.4 R40, [R248+0x4100] ;  /* 0x00410000f828783b */ /* 0x000ea20000004200 */
[----:B------:R-:W-:Y:S01]  /*4e70*/  IMAD.MOV.U32 R120, RZ, RZ, R24 ;  /* 0x000000ffff787224 */ /* 0x000fe200078e0018 */
[----:B------:R-:W-:Y:S01]  /*4e80*/  MOV R117, R27 ;  /* 0x0000001b00757202 */ /* 0x000fe20000000f00 */
[----:B------:R-:W-:-:S02]  /*4e90*/  IMAD.MOV.U32 R119, RZ, RZ, R25 ;  /* 0x000000ffff777224 */ /* 0x000fc400078e0019 */
[----:B------:R-:W-:Y:S02]  /*4ea0*/  IMAD.MOV.U32 R118, RZ, RZ, R26 ;  /* 0x000000ffff767224 */ /* 0x000fe400078e001a */
[----:B------:R-:W-:Y:S01]  /*4eb0*/  HMMA.16816.F32.BF16 R16, R12, R74, RZ ;  /* 0x0000004a0c10723c */ /* 0x000fe200000418ff */
[----:B------:R-:W-:Y:S01]  /*4ec0*/  IMAD.MOV.U32 R73, RZ, RZ, R20 ;  /* 0x000000ffff497224 */ /* 0x000fe200078e0014 */
[----:B------:R-:W-:Y:S01]  /*4ed0*/  MOV R36, R23 ;  /* 0x0000001700247202 */ /* 0x000fe20000000f00 */
[----:B------:R-:W-:Y:S02]  /*4ee0*/  IMAD.MOV.U32 R72, RZ, RZ, R21 ;  /* 0x000000ffff487224 */ /* 0x000fe400078e0015 */
[----:B------:R-:W-:-:S03]  /*4ef0*/  IMAD.MOV.U32 R37, RZ, RZ, R22 ;  /* 0x000000ffff257224 */ /* 0x000fc600078e0016 */
[C---:B------:R-:W-:Y:S07]  /*4f00*/  HMMA.16816.F32.BF16 R24, R12.reuse, R48, RZ ;  /* 0x000000300c18723c */ /* 0x040fee00000418ff */
[----:B------:R-:W-:Y:S01]  /*4f10*/  IMAD.MOV.U32 R49, RZ, RZ, R111 ;  /* 0x000000ffff317224 */ /* 0x000fe200078e006f */
[----:B------:R-:W-:Y:S01]  /*4f20*/  HMMA.16816.F32.BF16 R20, R12, R50, RZ ;  /* 0x000000320c14723c */ /* 0x000fe200000418ff */
[----:B------:R-:W-:-:S06]  /*4f30*/  IMAD.MOV.U32 R48, RZ, RZ, R112 ;  /* 0x000000ffff307224 */ /* 0x000fcc00078e0070 */
[----:B------:R-:W-:Y:S01]  /*4f40*/  IMAD.MOV.U32 R51, RZ, RZ, R110 ;  /* 0x000000ffff337224 */ /* 0x000fe200078e006e */
[C---:B------:R-:W-:Y:S01]  /*4f50*/  HMMA.16816.F32.BF16 R180, R8.reuse, R56, R32 ;  /* 0x0000003808b4723c */ /* 0x040fe20000041820 */
[----:B------:R-:W3:Y:S06]  /*4f60*/  LDSM.16.MT88.4 R32, [R248+0x4900] ;  /* 0x00490000f820783b */ /* 0x000eec0000004200 */
[----:B------:R-:W-:Y:S01]  /*4f70*/  IMAD.MOV.U32 R56, RZ, RZ, R73 ;  /* 0x000000ffff387224 */ /* 0x000fe200078e0049 */
[----:B------:R-:W-:Y:S01]  /*4f80*/  HMMA.16816.F32.BF16 R188, R8, R38, R16 ;  /* 0x0000002608bc723c */ /* 0x000fe20000041810 */
[----:B------:R-:W-:-:S07]  /*4f90*/  IMAD.MOV.U32 R57, RZ, RZ, R72 ;  /* 0x000000ffff397224 */ /* 0x000fce00078e0048 */
[----:B------:R-:W-:Y:S07]  /*4fa0*/  HMMA.16816.F32.BF16 R16, R12, R60, RZ ;  /* 0x0000003c0c10723c */ /* 0x000fee00000418ff */
[----:B------:R-:W-:Y:S01]  /*4fb0*/  IMAD.MOV.U32 R60, RZ, RZ, R116 ;  /* 0x000000ffff3c7224 */ /* 0x000fe200078e0074 */
[----:B------:R-:W-:Y:S01]  /*4fc0*/  HMMA.16816.F32.BF16 R68, R8, R58, R28 ;  /* 0x0000003a0844723c */ /* 0x000fe2000004181c */
[----:B------:R-:W-:-:S06]  /*4fd0*/  IMAD.MOV.U32 R61, RZ, RZ, R115 ;  /* 0x000000ffff3d7224 */ /* 0x000fcc00078e0073 */
[----:B------:R-:W-:Y:S01]  /*4fe0*/  IMAD.MOV.U32 R58, RZ, RZ, R37 ;  /* 0x000000ffff3a7224 */ /* 0x000fe200078e0025 */
[----:B------:R-:W-:Y:S01]  /*4ff0*/  MOV R59, R36 ;  /* 0x00000024003b7202 */ /* 0x000fe20000000f00 */
[C---:B-1----:R-:W-:Y:S01]  /*5000*/  HMMA.16816.F32.BF16 R72, R8.reuse, R52, R24 ;  /* 0x000000340848723c */ /* 0x042fe20000041818 */
[----:B------:R-:W1:Y:S06]  /*5010*/  LDSM.16.MT88.4 R36, [R251+0x4900] ;  /* 0x00490000fb24783b */ /* 0x000e6c0000004200 */
[----:B------:R-:W-:Y:S01]  /*5020*/  IMAD.MOV.U32 R52, RZ, RZ, R120 ;  /* 0x000000ffff347224 */ /* 0x000fe200078e0078 */
[----:B------:R-:W-:Y:S01]  /*5030*/  HMMA.16816.F32.BF16 R152, R8, R54, R20 ;  /* 0x000000360898723c */ /* 0x000fe20000041814 */
[----:B------:R-:W-:-:S06]  /*5040*/  IMAD.MOV.U32 R53, RZ, RZ, R119 ;  /* 0x000000ffff357224 */ /* 0x000fcc00078e0077 */
[----:B------:R-:W-:Y:S01]  /*5050*/  IMAD.MOV.U32 R54, RZ, RZ, R118 ;  /* 0x000000ffff367224 */ /* 0x000fe200078e0076 */
[----:B--2---:R-:W-:Y:S01]  /*5060*/  HMMA.16816.F32.BF16 R24, R12, R40, RZ ;  /* 0x000000280c18723c */ /* 0x004fe200000418ff */
[----:B------:R-:W-:-:S07]  /*5070*/  MOV R55, R117 ;  /* 0x0000007500377202 */ /* 0x000fce0000000f00 */
[----:B------:R-:W-:Y:S01]  /*5080*/  HMMA.16816.F32.BF16 R20, R12, R42, RZ ;  /* 0x0000002a0c14723c */ /* 0x000fe200000418ff */
[----:B------:R-:W2:Y:S07]  /*5090*/  LDSM.16.MT88.4 R40, [R250+0x4100] ;  /* 0x00410000fa28783b */ /* 0x000eae0000004200 */
[----:B------:R-:W-:Y:S08]  /*50a0*/  HMMA.16816.F32.BF16 R160, R8, R64, R16 ;  /* 0x0000004008a0723c */ /* 0x000ff00000041810 */
[----:B------:R-:W-:Y:S07]  /*50b0*/  HMMA.16816.F32.BF16 R16, R12, R44, RZ ;  /* 0x0000002c0c10723c */ /* 0x000fee00000418ff */
[----:B------:R-:W-:Y:S01]  /*50c0*/  MOV R44, R109 ;  /* 0x0000006d002c7202 */ /* 0x000fe20000000f00 */
[----:B---3--:R-:W-:Y:S01]  /*50d0*/  HMMA.16816.F32.BF16 R144, R8, R32, R24 ;  /* 0x000000200890723c */ /* 0x008fe20000041818 */
[----:B------:R-:W3:Y:S01]  /*50e0*/  LDSM.16.MT88.4 R24, [R250+0x4900] ;  /* 0x00490000fa18783b */ /* 0x000ee20000004200 */
[----:B------:R-:W-:-:S05]  /*50f0*/  IMAD.MOV.U32 R45, RZ, RZ, R108 ;  /* 0x000000ffff2d7224 */ /* 0x000fca00078e006c */
[--C-:B------:R-:W-:Y:S01]  /*5100*/  FFMA.FTZ R33, R94, c[0x0][0x2d0], -R2.reuse ;  /* 0x0000b4005e217a23 */ /* 0x100fe20000010802 */
[----:B------:R-:W-:Y:S01]  /*5110*/  HMMA.16816.F32.BF16 R28, R12, R62, RZ ;  /* 0x0000003e0c1c723c */ /* 0x000fe200000418ff */
[----:B------:R-:W-:-:S06]  /*5120*/  FFMA.FTZ R32, R93, c[0x0][0x2d0], -R2 ;  /* 0x0000b4005d207a23 */ /* 0x000fcc0000010802 */
[----:B------:R-:W-:Y:S01]  /*5130*/  IMAD.MOV.U32 R62, RZ, RZ, R114 ;  /* 0x000000ffff3e7224 */ /* 0x000fe200078e0072 */
[----:B-1----:R-:W-:Y:S01]  /*5140*/  HMMA.16816.F32.BF16 R136, R8, R36, R16 ;  /* 0x000000240888723c */ /* 0x002fe20000041810 */
[----:B------:R-:W-:-:S06]  /*5150*/  MOV R63, R113 ;  /* 0x00000071003f7202 */ /* 0x000fcc0000000f00 */
[--C-:B------:R-:W-:Y:S01]  /*5160*/  FFMA.FTZ R36, R102, c[0x0][0x2d0], -R6.reuse ;  /* 0x0000b40066247a23 */ /* 0x100fe20000010806 */
[----:B--2---:R-:W-:Y:S01]  /*5170*/  HMMA.16816.F32.BF16 R16, R12, R40, RZ ;  /* 0x000000280c10723c */ /* 0x004fe200000418ff */
[----:B------:R-:W-:Y:S01]  /*5180*/  FFMA.FTZ R37, R101, c[0x0][0x2d0], -R6 ;  /* 0x0000b40065257a23 */ /* 0x000fe20000010806 */
[----:B------:R-:W-:Y:S01]  /*5190*/  MOV R101, R130 ;  /* 0x0000008200657202 */ /* 0x000fe20000000f00 */
[----:B------:R-:W-:-:S05]  /*51a0*/  IMAD.MOV.U32 R102, RZ, RZ, R129 ;  /* 0x000000ffff667224 */ /* 0x000fca00078e0081 */
[C---:B------:R-:W-:Y:S07]  /*51b0*/  HMMA.16816.F32.BF16 R120, R8.reuse, R34, R20 ;  /* 0x000000220878723c */ /* 0x040fee0000041814 */
[--C-:B------:R-:W-:Y:S01]  /*51c0*/  FFMA.FTZ R35, R92, c[0x0][0x2d0], -R2.reuse ;  /* 0x0000b4005c237a23 */ /* 0x100fe20000010802 */
[----:B------:R-:W-:Y:S01]  /*51d0*/  HMMA.16816.F32.BF16 R124, R8, R66, R28 ;  /* 0x00000042087c723c */ /* 0x000fe2000004181c */
[----:B------:R-:W1:Y:S01]  /*51e0*/  LDSM.16.MT88.4 R28, [R135+0x6100] ;  /* 0x00610000871c783b */ /* 0x000e620000004200 */
[----:B------:R-:W-:-:S06]  /*51f0*/  FFMA.FTZ R34, R91, c[0x0][0x2d0], -R2 ;  /* 0x0000b4005b227a23 */ /* 0x000fcc0000010802 */
[----:B------:R-:W-:Y:S07]  /*5200*/  HMMA.16816.F32.BF16 R20, R12, R46, RZ ;  /* 0x0000002e0c14723c */ /* 0x000fee00000418ff */
[----:B------:R-:W-:Y:S01]  /*5210*/  IMAD.MOV.U32 R46, RZ, RZ, R5 ;  /* 0x000000ffff2e7224 */ /* 0x000fe200078e0005 */
[----:B---3--:R-:W-:Y:S01]  /*5220*/  HMMA.16816.F32.BF16 R116, R8, R24, R16 ;  /* 0x000000180874723c */ /* 0x008fe20000041810 */
[----:B------:R-:W-:Y:S02]  /*5230*/  IMAD.MOV.U32 R47, RZ, RZ, R0 ;  /* 0x000000ffff2f7224 */ /* 0x000fe400078e0000 */
[----:B------:R-:W-:-:S02]  /*5240*/  FADD.FTZ R0, R79, R78 ;  /* 0x0000004e4f007221 */ /* 0x000fc40000010000 */
[----:B------:R-:W-:Y:S01]  /*5250*/  FADD.FTZ R5, R77, R76 ;  /* 0x0000004c4d057221 */ /* 0x000fe20000010000 */
[----:B------:R-:W-:Y:S01]  /*5260*/  MOV R76, R178 ;  /* 0x000000b2004c7202 */ /* 0x000fe20000000f00 */
[----:B------:R-:W-:Y:S01]  /*5270*/  IMAD.MOV.U32 R77, RZ, RZ, R177 ;  /* 0x000000ffff4d7224 */ /* 0x000fe200078e00b1 */
[----:B------:R-:W-:Y:S01]  /*5280*/  HMMA.16816.F32.BF16 R16, R12, R42, RZ ;  /* 0x0000002a0c10723c */ /* 0x000fe200000418ff */
[----:B------:R-:W-:Y:S02]  /*5290*/  IMAD.MOV.U32 R78, RZ, RZ, R176 ;  /* 0x000000ffff4e7224 */ /* 0x000fe400078e00b0 */
[----:B------:R-:W-:Y:S02]  /*52a0*/  FADD.FTZ R0, R82, R0 ;  /* 0x0000000052007221 */ /* 0x000fe40000010000 */
[----:B------:R-:W-:Y:S02]  /*52b0*/  IMAD.MOV.U32 R79, RZ, RZ, R4 ;  /* 0x000000ffff4f7224 */ /* 0x000fe400078e0004 */
[----:B------:R-:W-:Y:S01]  /*52c0*/  FADD.FTZ R5, R80, R5 ;  /* 0x0000000550057221 */ /* 0x000fe20000010000 */
[----:B------:R-:W-:Y:S01]  /*52d0*/  HMMA.16816.F32.BF16 R108, R8, R38, R20 ;  /* 0x00000026086c723c */ /* 0x000fe20000041814 */
[----:B------:R-:W2:Y:S01]  /*52e0*/  LDSM.16.MT88.4 R20, [R135+0x6900] ;  /* 0x006900008714783b */ /* 0x000ea20000004200 */
[----:B------:R-:W-:-:S02]  /*52f0*/  FADD.FTZ R4, R85, R0 ;  /* 0x0000000055047221 */ /* 0x000fc40000010000 */
[----:B------:R-:W-:Y:S02]  /*5300*/  FADD.FTZ R0, R84, R5 ;  /* 0x0000000554007221 */ /* 0x000fe40000010000 */
[----:B------:R-:W-:Y:S02]  /*5310*/  FADD.FTZ R4, R83, R4 ;  /* 0x0000000453047221 */ /* 0x000fe40000010000 */
[----:B------:R-:W-:Y:S02]  /*5320*/  FADD.FTZ R0, R7, R0 ;  /* 0x0000000007007221 */ /* 0x000fe40000010000 */
[--C-:B------:R-:W-:Y:S02]  /*5330*/  FFMA.FTZ R24, R106, c[0x0][0x2d0], -R6.reuse ;  /* 0x0000b4006a187a23 */ /* 0x100fe40000010806 */
[--C-:B------:R-:W-:Y:S02]  /*5340*/  FFMA.FTZ R38, R100, c[0x0][0x2d0], -R6.reuse ;  /* 0x0000b40064267a23 */ /* 0x100fe40000010806 */
[----:B------:R-:W-:-:S02]  /*5350*/  FFMA.FTZ R39, R99, c[0x0][0x2d0], -R6 ;  /* 0x0000b40063277a23 */ /* 0x000fc40000010806 */
[----:B------:R-:W-:Y:S01]  /*5360*/  HMMA.16816.F32.BF16 R112, R8, R26, R16 ;  /* 0x0000001a0870723c */ /* 0x000fe20000041810 */
[----:B------:R-:W-:Y:S02]  /*5370*/  FADD.FTZ R25, R88, R4 ;  /* 0x0000000458197221 */ /* 0x000fe40000010000 */
[----:B------:R-:W-:Y:S02]  /*5380*/  IMAD.MOV.U32 R106, RZ, RZ, R49 ;  /* 0x000000ffff6a7224 */ /* 0x000fe400078e0031 */
[----:B------:R-:W-:Y:S02]  /*5390*/  IMAD.MOV.U32 R100, RZ, RZ, R131 ;  /* 0x000000ffff647224 */ /* 0x000fe400078e0083 */
[----:B------:R-:W-:Y:S01]  /*53a0*/  FFMA.FTZ R26, R105, c[0x0][0x2d0], -R6 ;  /* 0x0000b400691a7a23 */ /* 0x000fe20000010806 */
[----:B-1----:R-:W-:Y:S01]  /*53b0*/  HMMA.16816.F32.BF16 R16, R12, R28, RZ ;  /* 0x0000001c0c10723c */ /* 0x002fe200000418ff */
[----:B------:R-:W-:Y:S02]  /*53c0*/  FADD.FTZ R27, R81, R0 ;  /* 0x00000000511b7221 */ /* 0x000fe40000010000 */
[----:B------:R-:W-:Y:S01]  /*53d0*/  MUFU.EX2 R0, R26 ;  /* 0x0000001a00007308 */ /* 0x000fe20000000800 */
[----:B------:R-:W-:-:S03]  /*53e0*/  IMAD.MOV.U32 R105, RZ, RZ, R48 ;  /* 0x000000ffff697224 */ /* 0x000fc600078e0030 */
[--C-:B------:R-:W-:Y:S01]  /*53f0*/  FFMA.FTZ R28, R104, c[0x0][0x2d0], -R6.reuse ;  /* 0x0000b400681c7a23 */ /* 0x100fe20000010806 */
[----:B------:R-:W-:Y:S01]  /*5400*/  MOV R104, R51 ;  /* 0x0000003300687202 */ /* 0x000fe20000000f00 */
[----:B------:R-:W-:Y:S02]  /*5410*/  FFMA.FTZ R29, R103, c[0x0][0x2d0], -R6 ;  /* 0x0000b400671d7a23 */ /* 0x000fe40000010806 */
[----:B------:R-:W-:Y:S11]  /*5420*/  IMAD.MOV.U32 R103, RZ, RZ, R128 ;  /* 0x000000ffff677224 */ /* 0x000ff600078e0080 */
[----:B------:R-:W-:Y:S02]  /*5430*/  @!UPT UIADD3 URZ, URZ, URZ, URZ ;  /* 0x0000003f3f3ff290 */ /* 0x000fe4000fffe03f */
[----:B--2---:R-:W-:Y:S08]  /*5440*/  HMMA.16816.F32.BF16 R184, R8, R20, R16 ;  /* 0x0000001408b8723c */ /* 0x004ff00000041810 */
[----:B------:R-:W-:Y:S07]  /*5450*/  HMMA.16816.F32.BF16 R16, R12, R30, RZ ;  /* 0x0000001e0c10723c */ /* 0x000fee00000418ff */
[----:B------:R-:W-:-:S02]  /*5460*/  FFMA.FTZ R31, R96, c[0x0][0x2d0], -R2 ;  /* 0x0000b400601f7a23 */ /* 0x000fc40000010802 */
[--C-:B------:R-:W-:Y:S11]  /*5470*/  FFMA.FTZ R30, R95, c[0x0][0x2d0], -R2.reuse ;  /* 0x0000b4005f1e7a23 */ /* 0x100ff60000010802 */
[----:B------:R-:W-:Y:S04]  /*5480*/  @!UPT UIADD3 URZ, URZ, URZ, URZ ;  /* 0x0000003f3f3ff290 */ /* 0x000fe8000fffe03f */
[----:B------:R-:W-:Y:S01]  /*5490*/  HMMA.16816.F32.BF16 R176, R8, R22, R16 ;  /* 0x0000001608b0723c */ /* 0x000fe20000041810 */
[----:B------:R-:W1:Y:S04]  /*54a0*/  LDSM.16.MT88.4 R20, [R248+0x6100] ;  /* 0x00610000f814783b */ /* 0x000e680000004200 */
[----:B------:R-:W2:Y:S03]  /*54b0*/  LDSM.16.MT88.4 R16, [R248+0x6900] ;  /* 0x00690000f810783b */ /* 0x000ea60000004200 */
[C---:B-1----:R-:W-:Y:S08]  /*54c0*/  HMMA.16816.F32.BF16 R4, R12.reuse, R20, RZ ;  /* 0x000000140c04723c */ /* 0x042ff000000418ff */
[----:B------:R-:W-:Y:S11]  /*54d0*/  HMMA.16816.F32.BF16 R20, R12, R22, RZ ;  /* 0x000000160c14723c */ /* 0x000ff600000418ff */
[----:B------:R-:W-:Y:S05]  /*54e0*/  @!UPT UIADD3 URZ, URZ, URZ, URZ ;  /* 0x0000003f3f3ff290 */ /* 0x000fea000fffe03f */
[C---:B--2---:R-:W-:Y:S01]  /*54f0*/  HMMA.16816.F32.BF16 R80, R8.reuse, R16, R4 ;  /* 0x000000100850723c */ /* 0x044fe20000041804 */
[----:B------:R1:W2:Y:S06]  /*5500*/  MUFU.EX2 R4, R24 ;  /* 0x0000001800047308 */ /* 0x0002ac0000000800 */
[----:B------:R-:W-:Y:S01]  /*5510*/  FADD.FTZ R5, R90, R25 ;  /* 0x000000195a057221 */ /* 0x000fe20000010000 */
[----:B------:R-:W-:Y:S01]  /*5520*/  HMMA.16816.F32.BF16 R64, R8, R18, R20 ;  /* 0x000000120840723c */ /* 0x000fe20000041814 */
[----:B------:R-:W-:Y:S01]  /*5530*/  FADD.FTZ R17, R87, R27 ;  /* 0x0000001b57117221 */ /* 0x000fe20000010000 */
[----:B------:R-:W3:Y:S01]  /*5540*/  MUFU.EX2 R16, R28 ;  /* 0x0000001c00107308 */ /* 0x000ee20000000800 */
[--C-:B------:R-:W-:Y:S01]  /*5550*/  FFMA.FTZ R6, R98, c[0x0][0x2d0], -R2.reuse ;  /* 0x0000b40062067a23 */ /* 0x100fe20000010802 */
[----:B------:R-:W-:Y:S03]  /*5560*/  LDSM.16.MT88.4 R20, [R251+0x6900] ;  /* 0x00690000fb14783b */ /* 0x000fe60000004200 */
[----:B------:R-:W-:Y:S01]  /*5570*/  FADD.FTZ R18, R89, R5 ;  /* 0x0000000559127221 */ /* 0x000fe20000010000 */
[----:B-1----:R-:W1:Y:S01]  /*5580*/  LDSM.16.MT88.4 R24, [R251+0x6100] ;  /* 0x00610000fb18783b */ /* 0x002e620000004200 */
[----:B------:R-:W-:Y:S01]  /*5590*/  FFMA.FTZ R5, R97, c[0x0][0x2d0], -R2 ;  /* 0x0000b40061057a23 */ /* 0x000fe20000010802 */
[----:B------:R-:W4:Y:S01]  /*55a0*/  MUFU.EX2 R6, R6 ;  /* 0x0000000600067308 */ /* 0x000f220000000800 */
[----:B------:R-:W-:-:S02]  /*55b0*/  FADD.FTZ R19, R86, R17 ;  /* 0x0000001156137221 */ /* 0x000fc40000010000 */
[----:B--2---:R-:W-:Y:S01]  /*55c0*/  FADD.FTZ R17, R4, R18 ;  /* 0x0000001204117221 */ /* 0x004fe20000010000 */
[----:B------:R-:W-:-:S03]  /*55d0*/  F2FP.BF16.PACK_AB R4, R0, R4 ;  /* 0x000000040004723e */ /* 0x000fc600000010ff */
[----:B------:R-:W-:Y:S01]  /*55e0*/  FADD.FTZ R2, R0, R17 ;  /* 0x0000001100027221 */ /* 0x000fe20000010000 */
[----:B------:R-:W2:Y:S03]  /*55f0*/  MUFU.EX2 R5, R5 ;  /* 0x0000000500057308 */ /* 0x000ea60000000800 */
[----:B---3--:R-:W-:-:S05]  /*5600*/  FADD.FTZ R2, R16, R2 ;  /* 0x0000000210027221 */ /* 0x008fca0000010000 */
[----:B------:R2:W3:Y:S01]  /*5610*/  MUFU.EX2 R7, R29 ;  /* 0x0000001d00077308 */ /* 0x0004e20000000800 */
[----:B----4-:R-:W-:-:S04]  /*5620*/  FADD.FTZ R0, R6, R19 ;  /* 0x0000001306007221 */ /* 0x010fc80000010000 */
[C---:B--2---:R-:W-:Y:S01]  /*5630*/  FADD.FTZ R29, R5.reuse, R0 ;  /* 0x00000000051d7221 */ /* 0x044fe20000010000 */
[----:B------:R-:W-:Y:S01]  /*5640*/  F2FP.BF16.PACK_AB R5, R5, R6 ;  /* 0x000000060505723e */ /* 0x000fe200000010ff */
[C---:B---3--:R-:W-:Y:S01]  /*5650*/  FADD.FTZ R28, R7.reuse, R2 ;  /* 0x00000002071c7221 */ /* 0x048fe20000010000 */
[----:B------:R-:W-:Y:S01]  /*5660*/  F2FP.BF16.PACK_AB R6, R7, R16 ;  /* 0x000000100706723e */ /* 0x000fe200000010ff */
[----:B------:R-:W2:Y:S01]  /*5670*/  MUFU.EX2 R2, R31 ;  /* 0x0000001f00027308 */ /* 0x000ea20000000800 */
[C---:B-1----:R-:W-:Y:S07]  /*5680*/  HMMA.16816.F32.BF16 R16, R12.reuse, R24, RZ ;  /* 0x000000180c10723c */ /* 0x042fee00000418ff */
[----:B------:R-:W1:Y:S01]  /*5690*/  MUFU.EX2 R0, R30 ;  /* 0x0000001e00007308 */ /* 0x000e620000000800 */
[----:B------:R-:W-:Y:S01]  /*56a0*/  HMMA.16816.F32.BF16 R24, R12, R26, RZ ;  /* 0x0000001a0c18723c */ /* 0x000fe200000418ff */
[----:B--2---:R-:W-:Y:S11]  /*56b0*/  FADD.FTZ R7, R2, R29 ;  /* 0x0000001d02077221 */ /* 0x004ff60000010000 */
[----:B------:R-:W-:Y:S04]  /*56c0*/  @!UPT UIADD3 URZ, URZ, URZ, URZ ;  /* 0x0000003f3f3ff290 */ /* 0x000fe8000fffe03f */
[C---:B------:R-:W-:Y:S01]  /*56d0*/  HMMA.16816.F32.BF16 R48, R8.reuse, R20, R16 ;  /* 0x000000140830723c */ /* 0x040fe20000041810 */
[----:B------:R-:W2:Y:S07]  /*56e0*/  MUFU.EX2 R17, R36 ;  /* 0x0000002400117308 */ /* 0x000eae0000000800 */
[----:B------:R-:W-:Y:S01]  /*56f0*/  HMMA.16816.F32.BF16 R40, R8, R22, R24 ;  /* 0x000000160828723c */ /* 0x000fe20000041818 */
[----:B------:R-:W3:Y:S06]  /*5700*/  MUFU.EX2 R16, R37 ;  /* 0x0000002500107308 */ /* 0x000eec0000000800 */
[C---:B-1----:R-:W-:Y:S01]  /*5710*/  FADD.FTZ R23, R0.reuse, R7 ;  /* 0x0000000700177221 */ /* 0x042fe20000010000 */
[----:B------:R-:W-:Y:S01]  /*5720*/  F2FP.BF16.PACK_AB R7, R0, R2 ;  /* 0x000000020007723e */ /* 0x000fe200000010ff */
[----:B------:R-:W1:Y:S01]  /*5730*/  MUFU.EX2 R19, R33 ;  /* 0x0000002100137308 */ /* 0x000e620000000800 */
[----:B--2---:R-:W-:-:S07]  /*5740*/  FADD.FTZ R22, R17, R28 ;  /* 0x0000001c11167221 */ /* 0x004fce0000010000 */
[----:B------:R-:W2:Y:S01]  /*5750*/  MUFU.EX2 R21, R38 ;  /* 0x0000002600157308 */ /* 0x000ea20000000800 */
[C---:B---3--:R-:W-:Y:S01]  /*5760*/  FADD.FTZ R2, R16.reuse, R22 ;  /* 0x0000001610027221 */ /* 0x048fe20000010000 */
[----:B------:R-:W-:-:S06]  /*5770*/  F2FP.BF16.PACK_AB R128, R16, R17 ;  /* 0x000000111080723e */ /* 0x000fcc00000010ff */
[----:B------:R-:W3:Y:S01]  /*5780*/  MUFU.EX2 R18, R32 ;  /* 0x0000002000127308 */ /* 0x000ee20000000800 */
[----:B-1----:R-:W-:-:S07]  /*5790*/  FADD.FTZ R0, R19, R23 ;  /* 0x0000001713007221 */ /* 0x002fce0000010000 */
[----:B------:R-:W1:Y:S01]  /*57a0*/  MUFU.EX2 R20, R39 ;  /* 0x0000002700147308 */ /* 0x000e620000000800 */
[----:B--2---:R-:W-:Y:S02]  /*57b0*/  FADD.FTZ R2, R21, R2 ;  /* 0x0000000215027221 */ /* 0x004fe40000010000 */
[C---:B---3--:R-:W-:Y:S01]  /*57c0*/  FADD.FTZ R16, R18.reuse, R0 ;  /* 0x0000000012107221 */ /* 0x048fe20000010000 */
[----:B------:R-:W-:Y:S01]  /*57d0*/  F2FP.BF16.PACK_AB R129, R18, R19 ;  /* 0x000000131281723e */ /* 0x000fe200000010ff */
[C---:B-1----:R-:W-:Y:S01]  /*57e0*/  FADD.FTZ R0, R20.reuse, R2 ;  /* 0x0000000214007221 */ /* 0x042fe20000010000 */
[----:B------:R-:W-:Y:S02]  /*57f0*/  F2FP.BF16.PACK_AB R130, R20, R21 ;  /* 0x000000151482723e */ /* 0x000fe400000010ff */
[----:B------:R-:W1:Y:S01]  /*5800*/  MUFU.EX2 R2, R35 ;  /* 0x0000002300027308 */ /* 0x000e620000000800 */
[----:B------:R-:W2:Y:S04]  /*5810*/  LDSM.16.MT88.4 R20, [R250+0x6100] ;  /* 0x00610000fa14783b */ /* 0x000ea80000004200 */
[----:B------:R3:W-:Y:S01]  /*5820*/  STL [R1+0xa4], R0 ;  /* 0x0000a40001007387 */ /* 0x0007e20000100800 */
[----:B-1----:R-:W-:-:S02]  /*5830*/  FADD.FTZ R16, R2, R16 ;  /* 0x0000001002107221 */ /* 0x002fc40000010000 */
[----:B---3--:R-:W1:Y:S01]  /*5840*/  MUFU.EX2 R0, R34 ;  /* 0x0000002200007308 */ /* 0x008e620000000800 */
[----:B--2---:R-:W-:Y:S01]  /*5850*/  HMMA.16816.F32.BF16 R24, R12, R20, RZ ;  /* 0x000000140c18723c */ /* 0x004fe200000418ff */
[C---:B-1----:R-:W-:Y:S01]  /*5860*/  FADD.FTZ R16, R0.reuse, R16 ;  /* 0x0000001000107221 */ /* 0x042fe20000010000 */
[----:B------:R-:W-:-:S06]  /*5870*/  F2FP.BF16.PACK_AB R131, R0, R2 ;  /* 0x000000020083723e */ /* 0x000fcc00000010ff */
[----:B------:R-:W-:Y:S01]  /*5880*/  HMMA.16816.F32.BF16 R12, R12, R22, RZ ;  /* 0x000000160c0c723c */ /* 0x000fe200000418ff */
[----:B------:R-:W-:Y:S04]  /*5890*/  STL [R1+0x9c], R16 ;  /* 0x00009c1001007387 */ /* 0x000fe80000100800 */
[----:B------:R-:W1:Y:S11]  /*58a0*/  LDSM.16.MT88.4 R16, [R250+0x6900] ;  /* 0x00690000fa10783b */ /* 0x000e760000004200 */
[C---:B-1----:R-:W-:Y:S08]  /*58b0*/  HMMA.16816.F32.BF16 R24, R8.reuse, R16, R24 ;  /* 0x000000100818723c */ /* 0x042ff00000041818 */
[----:B------:R-:W-:Y:S01]  /*58c0*/  HMMA.16816.F32.BF16 R12, R8, R18, R12 ;  /* 0x00000012080c723c */ /* 0x000fe2000004180c */
        /* <DEDUP_REMOVED lines=25> */
[----:B------:R-:W2:Y:S03]  /*5a60*/  LDSM.16.MT88.4 R152, [R248+0x1900] ;  /* 0x00190000f898783b */ /* 0x000ea60000004200 */
[C---:B-1----:R-:W-:Y:S01]  /*5a70*/  HMMA.16816.F32.BF16 R84, R4.reuse, R8, R160 ;  /* 0x000000080454723c */ /* 0x042fe200000418a0 */
[----:B------:R-:W1:Y:S07]  /*5a80*/  LDSM.16.MT88.4 R160, [R135+0x1900] ;  /* 0x0019000087a0783b */ /* 0x000e6e0000004200 */
[----:B------:R-:W-:Y:S01]  /*5a90*/  HMMA.16816.F32.BF16 R88, R4, R10, R124 ;  /* 0x0000000a0458723c */ /* 0x000fe2000004187c */
[----:B------:R-:W3:Y:S07]  /*5aa0*/  LDSM.16.MT88.4 R8, [R248+0x5100] ;  /* 0x00510000f808783b */ /* 0x000eee0000004200 */
[C---:B--2---:R-:W-:Y:S08]  /*5ab0*/  HMMA.16816.F32.BF16 R156, R128.reuse, R152, R156 ;  /* 0x00000098809c723c */ /* 0x044ff0000004189c */
[C---:B------:R-:W-:Y:S08]  /*5ac0*/  HMMA.16816.F32.BF16 R152, R128.reuse, R154, R20 ;  /* 0x0000009a8098723c */ /* 0x040ff00000041814 */
[----:B-1----:R-:W-:Y:S08]  /*5ad0*/  HMMA.16816.F32.BF16 R164, R128, R160, R164 ;  /* 0x000000a080a4723c */ /* 0x002ff000000418a4 */
[C---:B---3--:R-:W-:Y:S01]  /*5ae0*/  HMMA.16816.F32.BF16 R92, R4.reuse, R8, R144 ;  /* 0x00000008045c723c */ /* 0x048fe20000041890 */
[----:B------:R-:W1:Y:S07]  /*5af0*/  LDSM.16.MT88.4 R144, [R251+0x1900] ;  /* 0x00190000fb90783b */ /* 0x000e6e0000004200 */
[----:B------:R-:W-:Y:S01]  /*5b00*/  HMMA.16816.F32.BF16 R96, R4, R10, R120 ;  /* 0x0000000a0460723c */ /* 0x000fe20000041878 */
[----:B------:R-:W2:Y:S07]  /*5b10*/  LDSM.16.MT88.4 R8, [R251+0x5100] ;  /* 0x00510000fb08783b */ /* 0x000eae0000004200 */
[C---:B------:R-:W-:Y:S08]  /*5b20*/  HMMA.16816.F32.BF16 R160, R128.reuse, R162, R16 ;  /* 0x000000a280a0723c */ /* 0x040ff00000041810 */
[----:B-1----:R-:W-:Y:S08]  /*5b30*/  HMMA.16816.F32.BF16 R148, R128, R144, R148 ;  /* 0x000000908094723c */ /* 0x002ff00000041894 */
[C---:B--2---:R-:W-:Y:S01]  /*5b40*/  HMMA.16816.F32.BF16 R100, R4.reuse, R8, R136 ;  /* 0x000000080464723c */ /* 0x044fe20000041888 */
[----:B------:R-:W1:Y:S07]  /*5b50*/  LDSM.16.MT88.4 R136, [R250+0x1900] ;  /* 0x00190000fa88783b */ /* 0x000e6e0000004200 */
[----:B------:R-:W-:Y:S01]  /*5b60*/  HMMA.16816.F32.BF16 R104, R4, R10, R108 ;  /* 0x0000000a0468723c */ /* 0x000fe2000004186c */
[----:B------:R-:W2:Y:S07]  /*5b70*/  LDSM.16.MT88.4 R8, [R250+0x5100] ;  /* 0x00510000fa08783b */ /* 0x000eae0000004200 */
[C---:B------:R-:W-:Y:S08]  /*5b80*/  HMMA.16816.F32.BF16 R144, R128.reuse, R146, R28 ;  /* 0x000000928090723c */ /* 0x040ff0000004181c */
[----:B-1----:R-:W-:Y:S08]  /*5b90*/  HMMA.16816.F32.BF16 R140, R128, R136, R140 ;  /* 0x00000088808c723c */ /* 0x002ff0000004188c */
[C---:B--2---:R-:W-:Y:S08]  /*5ba0*/  HMMA.16816.F32.BF16 R108, R4.reuse, R8, R116 ;  /* 0x00000008046c723c */ /* 0x044ff00000041874 */
[----:B------:R-:W-:Y:S01]  /*5bb0*/  HMMA.16816.F32.BF16 R112, R4, R10, R112 ;  /* 0x0000000a0470723c */ /* 0x000fe20000041870 */
[----:B------:R-:W1:Y:S07]  /*5bc0*/  LDSM.16.MT88.4 R8, [R135+0x7100] ;  /* 0x007100008708783b */ /* 0x000e6e0000004200 */
[----:B------:R-:W-:Y:S08]  /*5bd0*/  HMMA.16816.F32.BF16 R136, R128, R138, R32 ;  /* 0x0000008a8088723c */ /* 0x000ff00000041820 */
[C---:B-1----:R-:W-:Y:S08]  /*5be0*/  HMMA.16816.F32.BF16 R184, R4.reuse, R8, R184 ;  /* 0x0000000804b8723c */ /* 0x042ff000000418b8 */
[C---:B------:R-:W-:Y:S01]  /*5bf0*/  HMMA.16816.F32.BF16 R176, R4.reuse, R10, R176 ;  /* 0x0000000a04b0723c */ /* 0x040fe200000418b0 */
[----:B------:R-:W1:Y:S07]  /*5c00*/  LDSM.16.MT88.4 R8, [R248+0x7100] ;  /* 0x00710000f808783b */ /* 0x000e6e0000004200 */
[C---:B-1----:R-:W-:Y:S01]  /*5c10*/  HMMA.16816.F32.BF16 R120, R4.reuse, R8, R80 ;  /* 0x000000080478723c */ /* 0x042fe20000041850 */
[----:B------:R-:W-:Y:S07]  /*5c20*/  LDSM.16.MT88.4 R80, [R248+0x5900] ;  /* 0x00590000f850783b */ /* 0x000fee0000004200 */
[C---:B------:R-:W-:Y:S01]  /*5c30*/  HMMA.16816.F32.BF16 R116, R4.reuse, R10, R64 ;  /* 0x0000000a0474723c */ /* 0x040fe20000041840 */
[----:B------:R-:W1:Y:S04]  /*5c40*/  LDSM.16.MT88.4 R8, [R251+0x7100] ;  /* 0x00710000fb08783b */ /* 0x000e680000004200 */
[----:B------:R-:W-:Y:S03]  /*5c50*/  LDSM.16.MT88.4 R64, [R250+0x3900] ;  /* 0x00390000fa40783b */ /* 0x000fe60000004200 */
[C---:B-1----:R-:W-:Y:S01]  /*5c60*/  HMMA.16816.F32.BF16 R124, R4.reuse, R10, R40 ;  /* 0x0000000a047c723c */ /* 0x042fe20000041828 */
[----:B------:R-:W1:Y:S07]  /*5c70*/  LDSM.16.MT88.4 R40, [R135+0x3900] ;  /* 0x003900008728783b */ /* 0x000e6e0000004200 */
[----:B------:R-:W-:Y:S01]  /*5c80*/  HMMA.16816.F32.BF16 R180, R4, R8, R48 ;  /* 0x0000000804b4723c */ /* 0x000fe20000041830 */
[----:B------:R-:W2:Y:S04]  /*5c90*/  LDSM.16.MT88.4 R48, [R248+0x3900] ;  /* 0x00390000f830783b */ /* 0x000ea80000004200 */
[----:B------:R-:W3:Y:S03]  /*5ca0*/  LDSM.16.MT88.4 R8, [R250+0x7100] ;  /* 0x00710000fa08783b */ /* 0x000ee60000004200 */
[C---:B-1----:R-:W-:Y:S08]  /*5cb0*/  HMMA.16816.F32.BF16 R36, R128.reuse, R40, R36 ;  /* 0x000000288024723c */ /* 0x042ff00000041824 */
[C---:B------:R-:W-:Y:S08]  /*5cc0*/  HMMA.16816.F32.BF16 R40, R128.reuse, R42, R44 ;  /* 0x0000002a8028723c */ /* 0x040ff0000004182c */
[C---:B--2---:R-:W-:Y:S08]  /*5cd0*/  HMMA.16816.F32.BF16 R44, R128.reuse, R48, R52 ;  /* 0x00000030802c723c */ /* 0x044ff00000041834 */
[----:B------:R-:W-:Y:S01]  /*5ce0*/  HMMA.16816.F32.BF16 R48, R128, R50, R56 ;  /* 0x000000328030723c */ /* 0x000fe20000041838 */
[----:B------:R-:W1:Y:S07]  /*5cf0*/  LDSM.16.MT88.4 R56, [R251+0x3900] ;  /* 0x00390000fb38783b */ /* 0x000e6e0000004200 */
[C---:B---3--:R-:W-:Y:S08]  /*5d00*/  HMMA.16816.F32.BF16 R24, R4.reuse, R8, R24 ;  /* 0x000000080418723c */ /* 0x048ff00000041818 */
[----:B------:R-:W-:Y:S01]  /*5d10*/  HMMA.16816.F32.BF16 R12, R4, R10, R12 ;  /* 0x0000000a040c723c */ /* 0x000fe2000004180c */
[----:B------:R-:W-:Y:S07]  /*5d20*/  LDSM.16.MT88.4 R4, [R250+0x7900] ;  /* 0x00790000fa04783b */ /* 0x000fee0000004200 */
[C---:B-1----:R-:W-:Y:S08]  /*5d30*/  HMMA.16816.F32.BF16 R52, R128.reuse, R56, R60 ;  /* 0x000000388034723c */ /* 0x042ff0000004183c */
[C---:B------:R-:W-:Y:S01]  /*5d40*/  HMMA.16816.F32.BF16 R60, R128.reuse, R64, R72 ;  /* 0x00000040803c723c */ /* 0x040fe20000041848 */
[----:B------:R-:W1:Y:S07]  /*5d50*/  LDSM.16.MT88.4 R72, [R135+0x5900] ;  /* 0x005900008748783b */ /* 0x000e6e0000004200 */
[C---:B------:R-:W-:Y:S08]  /*5d60*/  HMMA.16816.F32.BF16 R64, R128.reuse, R66, R76 ;  /* 0x000000428040723c */ /* 0x040ff0000004184c */
[C---:B------:R-:W-:Y:S08]  /*5d70*/  HMMA.16816.F32.BF16 R76, R128.reuse, R80, R92 ;  /* 0x00000050804c723c */ /* 0x040ff0000004185c */
[C---:B------:R-:W-:Y:S01]  /*5d80*/  HMMA.16816.F32.BF16 R80, R128.reuse, R82, R96 ;  /* 0x000000528050723c */ /* 0x040fe20000041860 */
[----:B------:R-:W2:Y:S07]  /*5d90*/  LDSM.16.MT88.4 R96, [R250+0x5900] ;  /* 0x00590000fa60783b */ /* 0x000eae0000004200 */
[C---:B------:R-:W-:Y:S08]  /*5da0*/  HMMA.16816.F32.BF16 R56, R128.reuse, R58, R68 ;  /* 0x0000003a8038723c */ /* 0x040ff00000041844 */
        /* <DEDUP_REMOVED lines=9> */
[C---:B--2---:R-:W-:Y:S01]  /*5e40*/  HMMA.16816.F32.BF16 R108, R128.reuse, R112, R120 ;  /* 0x00000070806c723c */ /* 0x044fe20000041878 */
[----:B------:R-:W2:Y:S07]  /*5e50*/  LDSM.16.MT88.4 R120, [R251+0x7900] ;  /* 0x00790000fb78783b */ /* 0x000eae0000004200 */
[C---:B------:R-:W-:Y:S08]  /*5e60*/  HMMA.16816.F32.BF16 R112, R128.reuse, R114, R116 ;  /* 0x000000728070723c */ /* 0x040ff00000041874 */
[C---:B-1----:R-:W-:Y:S08]  /*5e70*/  HMMA.16816.F32.BF16 R100, R128.reuse, R104, R184 ;  /* 0x000000688064723c */ /* 0x042ff000000418b8 */
[C---:B------:R-:W-:Y:S08]  /*5e80*/  HMMA.16816.F32.BF16 R104, R128.reuse, R106, R176 ;  /* 0x0000006a8068723c */ /* 0x040ff000000418b0 */
[C---:B--2---:R-:W-:Y:S08]  /*5e90*/  HMMA.16816.F32.BF16 R116, R128.reuse, R120, R180 ;  /* 0x000000788074723c */ /* 0x044ff000000418b4 */
[C---:B------:R-:W-:Y:S08]  /*5ea0*/  HMMA.16816.F32.BF16 R120, R128.reuse, R122, R124 ;  /* 0x0000007a8078723c */ /* 0x040ff0000004187c */
[C---:B------:R-:W-:Y:S08]  /*5eb0*/  HMMA.16816.F32.BF16 R124, R128.reuse, R4, R24 ;  /* 0x00000004807c723c */ /* 0x040ff00000041818 */
[----:B------:R-:W-:Y:S01]  /*5ec0*/  HMMA.16816.F32.BF16 R128, R128, R6, R12 ;  /* 0x000000068080723c */ /* 0x000fe2000004180c */
[----:B------:R-:W-:Y:S07]  /*5ed0*/  @P0 BRA `(.L_x_612) ;  /* 0x0000447000000947 */ /* 0x000fee0003800000 */
[----:B------:R-:W2:Y:S04]  /*5ee0*/  LDL R8, [R1+0xe4] ;  /* 0x0000e40001087983 */ /* 0x000ea80000100800 */
[----:B------:R-:W2:Y:S04]  /*5ef0*/  LDL R9, [R1+0x98] ;  /* 0x0000980001097983 */ /* 0x000ea80000100800 */
[----:B------:R-:W3:Y:S04]  /*5f00*/  LDL R188, [R1+0xdc] ;  /* 0x0000dc0001bc7983 */ /* 0x000ee80000100800 */
[----:B------:R-:W3:Y:S04]  /*5f10*/  LDL R189, [R1+0xd0] ;  /* 0x0000d00001bd7983 */ /* 0x000ee80000100800 */
[----:B------:R-:W4:Y:S04]  /*5f20*/  LDL R190, [R1+0xe0] ;  /* 0x0000e00001be7983 */ /* 0x000f280000100800 */
[----:B------:R-:W4:Y:S01]  /*5f30*/  LDL R191, [R1+0xd4] ;  /* 0x0000d40001bf7983 */ /* 0x000f220000100800 */
[----:B------:R-:W-:Y:S01]  /*5f40*/  PLOP3.LUT P0, PT, PT, PT, UP1, 0x80, 0x0 ;  /* 0x000000000000781c */ /* 0x000fe20003f0f018 */
[----:B------:R-:W-:Y:S01]  /*5f50*/  IMAD.MOV.U32 R2, RZ, RZ, R132 ;  /* 0x000000ffff027224 */ /* 0x000fe200078e0084 */
[----:B------:R-:W-:-:S11]  /*5f60*/  UMOV UR5, 0x1 ;  /* 0x0000000100057882 */ /* 0x000fd60000000000 */
[----:B------:R-:W-:Y:S01]  /*5f70*/  @P0 IMAD.HI.U32 R0, R133, c[0x0][0x2c8], RZ ;  /* 0x0000b20085000a27 */ /* 0x000fe200078e00ff */
[----:B------:R-:W-:-:S03]  /*5f80*/  PLOP3.LUT P0, PT, PT, PT, UP1, 0x80, 0x0 ;  /* 0x000000000000781c */ /* 0x000fc60003f0f018 */
[----:B------:R-:W-:-:S10]  /*5f90*/  IMAD.MOV.U32 R133, RZ, RZ, R3 ;  /* 0x000000ffff857224 */ /* 0x000fd400078e0003 */
[----:B------:R-:W-:-:S05]  /*5fa0*/  @P0 SHF.R.U32.HI R4, RZ, c[0x0][0x2cc], R0 ;  /* 0x0000b300ff040a19 */ /* 0x000fca0000011600 */
[----:B------:R3:W-:Y:S01]  /*5fb0*/  @P0 STL [R1+0xb8], R4 ;  /* 0x0000b80401000387 */ /* 0x0007e20000100800 */
[C---:B--2---:R-:W-:Y:S01]  /*5fc0*/  SHF.L.U64.HI R3, R9.reuse, 0x1, R8 ;  /* 0x0000000109037819 */ /* 0x044fe20000010208 */
[----:B------:R-:W-:-:S04]  /*5fd0*/  IMAD.SHL.U32 R0, R9, 0x2, RZ ;  /* 0x0000000209007824 */ /* 0x000fc800078e00ff */
[----:B------:R1:W-:Y:S01]  /*5fe0*/  STL [R1+0x94], R3 ;  /* 0x0000940301007387 */ /* 0x0003e20000100800 */
[----:B---3--:R-:W-:-:S03]  /*5ff0*/  SHF.L.U64.HI R4, R189, 0x1, R188 ;  /* 0x00000001bd047819 */ /* 0x008fc600000102bc */
[----:B------:R2:W-:Y:S04]  /*6000*/  STL [R1+0xd8], R0 ;  /* 0x0000d80001007387 */ /* 0x0005e80000100800 */
[----:B------:R4:W-:Y:S01]  /*6010*/  STL [R1+0x90], R4 ;  /* 0x0000900401007387 */ /* 0x0009e20000100800 */
[----:B-1----:R-:W-:Y:S01]  /*6020*/  IMAD.SHL.U32 R3, R189, 0x2, RZ ;  /* 0x00000002bd037824 */ /* 0x002fe200078e00ff */
[----:B--2---:R-:W-:-:S04]  /*6030*/  SEL R0, RZ, 0x10, P5 ;  /* 0x00000010ff007807 */ /* 0x004fc80002800000 */
[----:B------:R1:W-:Y:S01]  /*6040*/  STL [R1+0x8c], R3 ;  /* 0x00008c0301007387 */ /* 0x0003e20000100800 */
[----:B----4-:R-:W-:-:S03]  /*6050*/  SHF.L.U64.HI R4, R191, 0x1, R190 ;  /* 0x00000001bf047819 */ /* 0x010fc600000102be */
[----:B------:R2:W-:Y:S04]  /*6060*/  STL [R1+0xac], R0 ;  /* 0x0000ac0001007387 */ /* 0x0005e80000100800 */
[----:B------:R3:W-:Y:S01]  /*6070*/  STL [R1+0x88], R4 ;  /* 0x0000880401007387 */ /* 0x0007e20000100800 */
[----:B-1----:R-:W-:Y:S01]  /*6080*/  IMAD.SHL.U32 R3, R191, 0x2, RZ ;  /* 0x00000002bf037824 */ /* 0x002fe200078e00ff */
[----:B--2---:R-:W-:-:S04]  /*6090*/  SEL R0, RZ, 0x10, P4 ;  /* 0x00000010ff007807 */ /* 0x004fc80002000000 */
[----:B------:R3:W-:Y:S04]  /*60a0*/  STL [R1+0x84], R3 ;  /* 0x0000840301007387 */ /* 0x0007e80000100800 */
[----:B------:R3:W-:Y:S02]  /*60b0*/  STL [R1+0xa8], R0 ;  /* 0x0000a80001007387 */ /* 0x0007e40000100800 */
.L_x_615:
[----:B------:R-:W2:Y:S01]  /*60c0*/  LDL R5, [R1] ;  /* 0x0000000001057983 */ /* 0x000ea20000100800 */
[----:B------:R-:W-:Y:S04]  /*60d0*/  DEPBAR.LE SB0, 0x0 ;  /* 0x000080000000791a */ /* 0x000fe80000000000 */
[----:B---3--:R-:W3:Y:S04]  /*60e0*/  LDL R4, [R1+0x3c] ;  /* 0x00003c0001047983 */ /* 0x008ee80000100800 */
[----:B------:R-:W-:Y:S01]  /*60f0*/  BAR.SYNC.DEFER_BLOCKING 0x0 ;  /* 0x0000000000007b1d */ /* 0x000fe20000010000 */
[----:B------:R-:W-:Y:S05]  /*6100*/  ISETP.LE.AND P0, PT, RZ, UR10, PT ;  /* 0x0000000aff007c0c */ /* 0x000fea000bf03270 */
[----:B------:R-:W4:Y:S04]  /*6110*/  LDL R3, [R1+0x38] ;  /* 0x0000380001037983 */ /* 0x000f280000100800 */
[----:B------:R-:W4:Y:S04]  /*6120*/  LDL R0, [R1+0x34] ;  /* 0x0000340001007983 */ /* 0x000f280000100800 */
[----:B------:R1:W5:Y:S04]  /*6130*/  LDL R132, [R1+0x40] ;  /* 0x0000400001847983 */ /* 0x0003680000100800 */
[----:B------:R1:W1:Y:S04]  /*6140*/  LDSM.16.M88.4 R8, [R134+0x10100] ;  /* 0x010100008608783b */ /* 0x0002680000000200 */
[----:B------:R1:W1:Y:S04]  /*6150*/  LDSM.16.M88.4 R16, [R134+0x10900] ;  /* 0x010900008610783b */ /* 0x0002680000000200 */
[----:B------:R1:W1:Y:S04]  /*6160*/  LDSM.16.M88.4 R24, [R134+0x11100] ;  /* 0x011100008618783b */ /* 0x0002680000000200 */
[----:B------:R1:W1:Y:S04]  /*6170*/  LDSM.16.M88.4 R32, [R134+0x11900] ;  /* 0x011900008620783b */ /* 0x0002680000000200 */
[----:B--2---:R2:W1:Y:S04]  /*6180*/  LDSM.16.M88.4 R176, [R5] ;  /* 0x0000000005b0783b */ /* 0x0044680000000200 */
[----:B---3--:R2:W3:Y:S04]  /*6190*/  LDSM.16.M88.4 R180, [R4] ;  /* 0x0000000004b4783b */ /* 0x0084e80000000200 */
[----:B----4-:R2:W4:Y:S04]  /*61a0*/  LDSM.16.M88.4 R184, [R3] ;  /* 0x0000000003b8783b */ /* 0x0105280000000200 */
[----:B------:R2:W1:Y:S01]  /*61b0*/  LDSM.16.M88.4 R188, [R0] ;  /* 0x0000000000bc783b */ /* 0x0004620000000200 */
[----:B------:R-:W-:-:S05]  /*61c0*/  @!P0 BRA `(.L_x_613) ;  /* 0x000004b000008947 */ /* 0x000fca0003800000 */
[----:B--2---:R-:W2:Y:S01]  /*61d0*/  LDL R3, [R1+0x5c] ;  /* 0x00005c0001037983 */ /* 0x004ea20000100800 */
[----:B-----5:R-:W-:Y:S03]  /*61e0*/  LOP3.LUT R132, R132, 0xffffffdf, RZ, 0xc0, !PT ;  /* 0xffffffdf84847812 */ /* 0x020fe600078ec0ff */
[----:B----4-:R-:W4:Y:S01]  /*61f0*/  LDL R6, [R1+0x58] ;  /* 0x0000580001067983 */ /* 0x010f220000100800 */
[----:B------:R-:W-:Y:S03]  /*6200*/  @P1 LOP3.LUT R132, R132, 0x20, RZ, 0xfc, !PT ;  /* 0x0000002084841812 */ /* 0x000fe600078efcff */
[----:B---3--:R-:W3:Y:S04]  /*6210*/  LDL R13, [R1+0x60] ;  /* 0x00006000010d7983 */ /* 0x008ee80000100800 */
[----:B------:R-:W-:Y:S04]  /*6220*/  STL [R1+0x40], R132 ;  /* 0x0000408401007387 */ /* 0x000fe80000100800 */
[----:B------:R-:W3:Y:S04]  /*6230*/  LDL R29, [R1+0xd8] ;  /* 0x0000d800011d7983 */ /* 0x000ee80000100800 */
        /* <DEDUP_REMOVED lines=8> */
[----:B------:R-:W3:Y:S01]  /*62c0*/  LDL R30, [R1+0xc0] ;  /* 0x0000c000011e7983 */ /* 0x000ee20000100800 */
[----:B--2---:R-:W-:Y:S01]  /*62d0*/  SHF.R.S32.HI R0, RZ, 0x1f, R3 ;  /* 0x0000001fff007819 */ /* 0x004fe20000011403 */
[C---:B------:R-:W-:Y:S04]  /*62e0*/  IMAD.WIDE.U32 R4, R3.reuse, c[0x0][0x208], RZ ;  /* 0x0000820003047a25 */ /* 0x040fe800078e00ff */
[----:B------:R-:W-:Y:S04]  /*62f0*/  IMAD R0, R0, c[0x0][0x208], RZ ;  /* 0x0000820000007a24 */ /* 0x000fe800078e02ff */
[----:B------:R-:W-:Y:S04]  /*6300*/  IMAD R0, R3, c[0x0][0x20c], R0 ;  /* 0x0000830003007a24 */ /* 0x000fe800078e0200 */
[----:B------:R-:W-:Y:S01]  /*6310*/  IMAD.IADD R5, R5, 0x1, R0 ;  /* 0x0000000105057824 */ /* 0x000fe200078e0200 */
[----:B----4-:R-:W-:Y:S03]  /*6320*/  SHF.R.S32.HI R0, RZ, 0x1f, R6 ;  /* 0x0000001fff007819 */ /* 0x010fe60000011406 */
        /* <DEDUP_REMOVED lines=8> */
[----:B------:R2:W-:Y:S04]  /*63b0*/  SHFL.IDX PT, R0, R12, 0x1, 0x181f ;  /* 0x00381f000c007f89 */ /* 0x0005e800000e0000 */
[----:B------:R-:W4:Y:S04]  /*63c0*/  SHFL.IDX PT, R5, R3, RZ, 0x181f ;  /* 0x00181fff03057589 */ /* 0x000f2800000e0000 */
[----:B------:R-:W1:Y:S01]  /*63d0*/  SHFL.IDX PT, R3, R3, 0x1, 0x181f ;  /* 0x00381f0003037f89 */ /* 0x000e6200000e0000 */
[C---:B---3--:R-:W-:Y:S03]  /*63e0*/  IADD3 R6, P0, R4.reuse, R29, RZ ;  /* 0x0000001d04067210 */ /* 0x048fe60007f1e0ff */
[----:B--2---:R-:W2:Y:S02]  /*63f0*/  LDL R12, [R1+0xb0] ;  /* 0x0000b000010c7983 */ /* 0x004ea40000100800 */
[C---:B----4-:R-:W-:Y:S05]  /*6400*/  IMAD.X R7, R5.reuse, 0x1, R28, P0 ;  /* 0x0000000105077824 */ /* 0x050fea00000e061c */
[----:B------:R3:W-:Y:S02]  /*6410*/  LDGSTS.E.BYPASS.LTC128B.128 [R13], [R6.64], !P6 ;  /* 0x00000000060d7fae */ /* 0x0007e4000f101d50 */
[C---:B---3--:R-:W-:Y:S05]  /*6420*/  IADD3 R6, P0, R4.reuse, R23, RZ ;  /* 0x0000001704067210 */ /* 0x048fea0007f1e0ff */
[C---:B------:R-:W-:Y:S05]  /*6430*/  IMAD.X R7, R5.reuse, 0x1, R22, P0 ;  /* 0x0000000105077824 */ /* 0x040fea00000e0616 */
[----:B------:R3:W-:Y:S02]  /*6440*/  LDGSTS.E.BYPASS.LTC128B.128 [R21], [R6.64], !P5 ;  /* 0x0000000006157fae */ /* 0x0007e4000e901d50 */
[C---:B---3--:R-:W-:Y:S02]  /*6450*/  IADD3 R6, P0, R4.reuse, R20, RZ ;  /* 0x0000001404067210 */ /* 0x048fe40007f1e0ff */
[----:B------:R-:W3:Y:S03]  /*6460*/  LDL R21, [R1+0xac] ;  /* 0x0000ac0001157983 */ /* 0x000ee60000100800 */
[----:B------:R-:W-:Y:S05]  /*6470*/  IMAD.X R7, R5, 0x1, R15, P0 ;  /* 0x0000000105077824 */ /* 0x000fea00000e060f */
[----:B------:R4:W-:Y:S04]  /*6480*/  LDGSTS.E.BYPASS.LTC128B.128 [R14], [R6.64], !P4 ;  /* 0x00000000060e7fae */ /* 0x0009e8000e101d50 */
[----:B----4-:R-:W4:Y:S01]  /*6490*/  LDL R14, [R1+0xa8] ;  /* 0x0000a800010e7983 */ /* 0x010f220000100800 */
[C---:B------:R-:W-:Y:S05]  /*64a0*/  IMAD.SHL.U32 R6, R31.reuse, 0x2, RZ ;  /* 0x000000021f067824 */ /* 0x040fea00078e00ff */
[----:B------:R-:W-:Y:S02]  /*64b0*/  IADD3 R4, P0, R4, R6, RZ ;  /* 0x0000000604047210 */ /* 0x000fe40007f1e0ff */
[----:B--2---:R-:W-:Y:S02]  /*64c0*/  SHF.L.U64.HI R7, R31, 0x1, R12 ;  /* 0x000000011f077819 */ /* 0x004fe4000001020c */
[----:B------:R-:W2:Y:S03]  /*64d0*/  LDL R12, [R1+0xb4] ;  /* 0x0000b400010c7983 */ /* 0x000ea60000100800 */
[----:B------:R-:W-:Y:S05]  /*64e0*/  IMAD.X R5, R5, 0x1, R7, P0 ;  /* 0x0000000105057824 */ /* 0x000fea00000e0607 */
[----:B------:R1:W-:Y:S02]  /*64f0*/  LDGSTS.E.BYPASS.LTC128B.128 [R30], [R4.64], !P3 ;  /* 0x00000000041e7fae */ /* 0x0003e4000d901d50 */
[----:B-1----:R-:W-:Y:S05]  /*6500*/  IADD3 R4, P0, R0, R29, RZ ;  /* 0x0000001d00047210 */ /* 0x002fea0007f1e0ff */
[----:B------:R-:W-:Y:S05]  /*6510*/  IMAD.X R5, R3, 0x1, R28, P0 ;  /* 0x0000000103057824 */ /* 0x000fea00000e061c */
[----:B------:R3:W-:Y:S02]  /*6520*/  LDGSTS.E.BYPASS.LTC128B.128 [R13+0x1000], [R4.64], !P6 ;  /* 0x01000000040d7fae */ /* 0x0007e4000f101d50 */
[C---:B---3--:R-:W-:Y:S04]  /*6530*/  IADD3 R4, -R21.reuse, 0x10, RZ ;  /* 0x0000001015047810 */ /* 0x048fe80007ffe1ff */
[----:B------:R-:W-:Y:S04]  /*6540*/  LOP3.LUT R4, R4, 0xf, RZ, 0xc0, !PT ;  /* 0x0000000f04047812 */ /* 0x000fe800078ec0ff */
[-C--:B------:R-:W-:Y:S04]  /*6550*/  IADD3 R4, P1, P0, R4, R0.reuse, R23 ;  /* 0x0000000004047210 */ /* 0x080fe8000783e017 */
[-C--:B------:R-:W-:Y:S02]  /*6560*/  IADD3.X R5, RZ, R3.reuse, R22, P1, P0 ;  /* 0x00000003ff057210 */ /* 0x080fe40000fe0416 */
[----:B------:R-:W-:Y:S11]  /*6570*/  ISETP.NE.U32.AND P0, PT, R21, RZ, PT ;  /* 0x000000ff1500720c */ /* 0x000ff60003f05070 */
[----:B------:R-:W-:Y:S02]  /*6580*/  @!UPT UIADD3 URZ, URZ, URZ, URZ ;  /* 0x0000003f3f3ff290 */ /* 0x000fe4000fffe03f */
[----:B------:R4:W-:Y:S02]  /*6590*/  LDGSTS.E.BYPASS.LTC128B.128.ZFILL [R13+0x3000], [R4.64], P0 ;  /* 0x03000000040d7fae */ /* 0x0009e40008141d50 */
[----:B----4-:R-:W-:Y:S04]  /*65a0*/  IADD3 R4, -R14, 0x10, RZ ;  /* 0x000000100e047810 */ /* 0x010fe80007ffe1ff */
[----:B------:R-:W-:Y:S04]  /*65b0*/  LOP3.LUT R4, R4, 0xf, RZ, 0xc0, !PT ;  /* 0x0000000f04047812 */ /* 0x000fe800078ec0ff */
[-C--:B------:R-:W-:Y:S04]  /*65c0*/  IADD3 R4, P1, P0, R4, R0.reuse, R20 ;  /* 0x0000000004047210 */ /* 0x080fe8000783e014 */
[-C--:B------:R-:W-:Y:S02]  /*65d0*/  IADD3.X R5, RZ, R3.reuse, R15, P1, P0 ;  /* 0x00000003ff057210 */ /* 0x080fe40000fe040f */
[----:B------:R-:W-:Y:S11]  /*65e0*/  ISETP.NE.U32.AND P0, PT, R14, RZ, PT ;  /* 0x000000ff0e00720c */ /* 0x000ff60003f05070 */
[----:B------:R-:W-:Y:S02]  /*65f0*/  @!UPT UIADD3 URZ, URZ, URZ, URZ ;  /* 0x0000003f3f3ff290 */ /* 0x000fe4000fffe03f */
[----:B------:R2:W-:Y:S02]  /*6600*/  LDGSTS.E.BYPASS.LTC128B.128.ZFILL [R13+0x5000], [R4.64], P0 ;  /* 0x05000000040d7fae */ /* 0x0005e40008141d50 */
[----:B--2---:R-:W-:Y:S04]  /*6610*/  IADD3 R4, -R12, 0x10, RZ ;  /* 0x000000100c047810 */ /* 0x004fe80007ffe1ff */
[----:B------:R-:W-:Y:S04]  /*6620*/  LOP3.LUT R4, R4, 0xf, RZ, 0xc0, !PT ;  /* 0x0000000f04047812 */ /* 0x000fe800078ec0ff */
[----:B------:R-:W-:Y:S04]  /*6630*/  IADD3 R4, P1, P0, R4, R0, R6 ;  /* 0x0000000004047210 */ /* 0x000fe8000783e006 */
[----:B------:R-:W-:Y:S02]  /*6640*/  IADD3.X R5, RZ, R3, R7, P1, P0 ;  /* 0x00000003ff057210 */ /* 0x000fe40000fe0407 */
[----:B------:R-:W-:Y:S02]  /*6650*/  ISETP.NE.U32.AND P0, PT, R12, RZ, PT ;  /* 0x000000ff0c00720c */ /* 0x000fe40003f05070 */
[----:B------:R-:W-:Y:S11]  /*6660*/  LOP3.LUT P1, RZ, R132, 0x20, RZ, 0xc0, !PT ;  /* 0x0000002084ff7812 */ /* 0x000ff6000782c0ff */
[----:B------:R1:W-:Y:S02]  /*6670*/  LDGSTS.E.BYPASS.LTC128B.128.ZFILL [R13+0x7000], [R4.64], P0 ;  /* 0x07000000040d7fae */ /* 0x0003e40008141d50 */
.L_x_613:
[C---:B-12---:R-:W-:Y:S01]  /*6680*/  HMMA.16816.F32.BF16 R4, R168.reuse, R8, RZ ;  /* 0x00000008a804723c */ /* 0x046fe200000418ff */
[----:B------:R-:W2:Y:S01]  /*6690*/  LDL R3, [R1+0x28] ;  /* 0x0000280001037983 */ /* 0x000ea20000100800 */
[----:B------:R-:W-:Y:S03]  /*66a0*/  UISETP.GE.AND UP0, UPT, UR10, 0x1, UPT ;  /* 0x000000010a00788c */ /* 0x000fe6000bf06270 */
[----:B------:R-:W0:Y:S03]  /*66b0*/  LDGDEPBAR ;  /* 0x00000000000079af */ /* 0x000e260000000000 */
[C---:B------:R-:W-:Y:S01]  /*66c0*/  HMMA.16816.F32.BF16 R8, R168.reuse, R10, RZ ;  /* 0x0000000aa808723c */ /* 0x040fe200000418ff */
[----:B------:R-:W-:Y:S04]  /*66d0*/  PLOP3.LUT P0, PT, PT, PT, UP0, 0x40, 0x0 ;  /* 0x000000000000781c */ /* 0x000fe80003f0e808 */
[----:B----4-:R-:W4:Y:S03]  /*66e0*/  LDL R0, [R1+0x24] ;  /* 0x0000240001007983 */ /* 0x010f260000100800 */
[C---:B------:R-:W-:Y:S08]  /*66f0*/  HMMA.16816.F32.BF16 R12, R168.reuse, R16, RZ ;  /* 0x00000010a80c723c */ /* 0x040ff000000418ff */
        /* <DEDUP_REMOVED lines=8> */
[C---:B---3--:R-:W-:Y:S08]  /*6780*/  HMMA.16816.F32.BF16 R12, R172.reuse, R180, R12 ;  /* 0x000000b4ac0c723c */ /* 0x048ff0000004180c */
[C---:B------:R-:W-:Y:S01]  /*6790*/  HMMA.16816.F32.BF16 R16, R172.reuse, R182, R16 ;  /* 0x000000b6ac10723c */ /* 0x040fe20000041810 */
[----:B------:R-:W3:Y:S07]  /*67a0*/  LDSM.16.M88.4 R180, [R252+0x10900] ;  /* 0x01090000fcb4783b */ /* 0x000eee0000000200 */
[C---:B------:R-:W-:Y:S08]  /*67b0*/  HMMA.16816.F32.BF16 R20, R172.reuse, R184, R20 ;  /* 0x000000b8ac14723c */ /* 0x040ff00000041814 */
[C---:B------:R-:W-:Y:S01]  /*67c0*/  HMMA.16816.F32.BF16 R24, R172.reuse, R186, R24 ;  /* 0x000000baac18723c */ /* 0x040fe20000041818 */
[----:B------:R-:W-:Y:S07]  /*67d0*/  LDSM.16.M88.4 R184, [R252+0x11900] ;  /* 0x01190000fcb8783b */ /* 0x000fee0000000200 */
[C---:B------:R-:W-:Y:S01]  /*67e0*/  HMMA.16816.F32.BF16 R28, R172.reuse, R188, R28 ;  /* 0x000000bcac1c723c */ /* 0x040fe2000004181c */
[----:B------:R-:W4:Y:S04]  /*67f0*/  LDL R188, [R1+0x30] ;  /* 0x0000300001bc7983 */ /* 0x000f280000100800 */
[----:B------:R-:W4:Y:S03]  /*6800*/  LDL R189, [R1+0x2c] ;  /* 0x00002c0001bd7983 */ /* 0x000f260000100800 */
        /* <DEDUP_REMOVED lines=12> */
[----:B------:R-:W1:Y:S07]  /*68d0*/  LDSM.16.M88.4 R184, [R249+0x1000] ;  /* 0x00100000f9b8783b */ /* 0x000e6e0000000200 */
[C---:B---3--:R-:W-:Y:S08]  /*68e0*/  HMMA.16816.F32.BF16 R4, R196.reuse, R180, R4 ;  /* 0x000000b4c404723c */ /* 0x048ff00000041804 */
[C---:B------:R-:W-:Y:S01]  /*68f0*/  HMMA.16816.F32.BF16 R8, R196.reuse, R182, R8 ;  /* 0x000000b6c408723c */ /* 0x040fe20000041808 */
[----:B------:R-:W3:Y:S07]  /*6900*/  LDSM.16.M88.4 R180, [R249+0x1800] ;  /* 0x00180000f9b4783b */ /* 0x000eee0000000200 */
[C---:B-1----:R-:W-:Y:S08]  /*6910*/  HMMA.16816.F32.BF16 R12, R196.reuse, R176, R12 ;  /* 0x000000b0c40c723c */ /* 0x042ff0000004180c */
[C---:B------:R-:W-:Y:S01]  /*6920*/  HMMA.16816.F32.BF16 R16, R196.reuse, R178, R16 ;  /* 0x000000b2c410723c */ /* 0x040fe20000041810 */
[----:B------:R-:W1:Y:S07]  /*6930*/  LDSM.16.M88.4 R176, [R134+0x12100] ;  /* 0x0121000086b0783b */ /* 0x000e6e0000000200 */
[C---:B------:R-:W-:Y:S08]  /*6940*/  HMMA.16816.F32.BF16 R20, R196.reuse, R184, R20 ;  /* 0x000000b8c414723c */ /* 0x040ff00000041814 */
[C---:B------:R-:W-:Y:S01]  /*6950*/  HMMA.16816.F32.BF16 R24, R196.reuse, R186, R24 ;  /* 0x000000bac418723c */ /* 0x040fe20000041818 */
[----:B------:R-:W2:Y:S07]  /*6960*/  LDSM.16.M88.4 R184, [R134+0x12900] ;  /* 0x0129000086b8783b */ /* 0x000eae0000000200 */
[C---:B---3--:R-:W-:Y:S08]  /*6970*/  HMMA.16816.F32.BF16 R28, R196.reuse, R180, R28 ;  /* 0x000000b4c41c723c */ /* 0x048ff0000004181c */
[----:B------:R-:W-:Y:S01]  /*6980*/  HMMA.16816.F32.BF16 R32, R196, R182, R32 ;  /* 0x000000b6c420723c */ /* 0x000fe20000041820 */
[----:B------:R-:W3:Y:S07]  /*6990*/  LDSM.16.M88.4 R180, [R134+0x13100] ;  /* 0x0131000086b4783b */ /* 0x000eee0000000200 */
[C---:B-1----:R-:W-:Y:S08]  /*69a0*/  HMMA.16816.F32.BF16 R4, R200.reuse, R176, R4 ;  /* 0x000000b0c804723c */ /* 0x042ff00000041804 */
[C---:B------:R-:W-:Y:S01]  /*69b0*/  HMMA.16816.F32.BF16 R8, R200.reuse, R178, R8 ;  /* 0x000000b2c808723c */ /* 0x040fe20000041808 */
[----:B------:R-:W1:Y:S07]  /*69c0*/  LDSM.16.M88.4 R176, [R134+0x13900] ;  /* 0x0139000086b0783b */ /* 0x000e6e0000000200 */
[C---:B--2---:R-:W-:Y:S08]  /*69d0*/  HMMA.16816.F32.BF16 R12, R200.reuse, R184, R12 ;  /* 0x000000b8c80c723c */ /* 0x044ff0000004180c */
[C---:B------:R-:W-:Y:S08]  /*69e0*/  HMMA.16816.F32.BF16 R16, R200.reuse, R186, R16 ;  /* 0x000000bac810723c */ /* 0x040ff00000041810 */
[C---:B---3--:R-:W-:Y:S08]  /*69f0*/  HMMA.16816.F32.BF16 R20, R200.reuse, R180, R20 ;  /* 0x000000b4c814723c */ /* 0x048ff00000041814 */
[C---:B------:R-:W-:Y:S08]  /*6a00*/  HMMA.16816.F32.BF16 R24, R200.reuse, R182, R24 ;  /* 0x000000b6c818723c */ /* 0x040ff00000041818 */
[C---:B-1----:R-:W-:Y:S08]  /*6a10*/  HMMA.16816.F32.BF16 R28, R200.reuse, R176, R28 ;  /* 0x000000b0c81c723c */ /* 0x042ff0000004181c */
[----:B------:R-:W-:Y:S01]  /*6a20*/  HMMA.16816.F32.BF16 R32, R200, R178, R32 ;  /* 0x000000b2c820723c */ /* 0x000fe20000041820 */
[----:B------:R1:W-:Y:S08]  /*6a30*/  LDSM.16.M88.4 R176, [R3] ;  /* 0x0000000003b0783b */ /* 0x0003f00000000200 */
[----:B-1----:R-:W2:Y:S04]  /*6a40*/  LDL R3, [R1+0x18] ;  /* 0x0000180001037983 */ /* 0x002ea80000100800 */
[----:B----4-:R1:W3:Y:S08]  /*6a50*/  LDSM.16.M88.4 R184, [R188] ;  /* 0x00000000bcb8783b */ /* 0x0102f00000000200 */
[----:B------:R4:W3:Y:S08]  /*6a60*/  LDSM.16.M88.4 R180, [R189] ;  /* 0x00000000bdb4783b */ /* 0x0008f00000000200 */
[----:B-1----:R-:W2:Y:S04]  /*6a70*/  LDL R188, [R1+0x1c] ;  /* 0x00001c0001bc7983 */ /* 0x002ea80000100800 */
[----:B----4-:R-:W4:Y:S01]  /*6a80*/  LDL R189, [R1+0x20] ;  /* 0x0000200001bd7983 */ /* 0x010f220000100800 */
[C---:B---3--:R-:W-:Y:S08]  /*6a90*/  HMMA.16816.F32.BF16 R4, R204.reuse, R184, R4 ;  /* 0x000000b8cc04723c */ /* 0x048ff00000041804 */
[C---:B------:R-:W-:Y:S01]  /*6aa0*/  HMMA.16816.F32.BF16 R8, R204.reuse, R186, R8 ;  /* 0x000000bacc08723c */ /* 0x040fe20000041808 */
[----:B------:R1:W3:Y:S07]  /*6ab0*/  LDSM.16.M88.4 R184, [R0] ;  /* 0x0000000000b8783b */ /* 0x0002ee0000000200 */
[C---:B------:R-:W-:Y:S08]  /*6ac0*/  HMMA.16816.F32.BF16 R12, R204.reuse, R180, R12 ;  /* 0x000000b4cc0c723c */ /* 0x040ff0000004180c */
[C---:B------:R-:W-:Y:S01]  /*6ad0*/  HMMA.16816.F32.BF16 R16, R204.reuse, R182, R16 ;  /* 0x000000b6cc10723c */ /* 0x040fe20000041810 */
[----:B------:R-:W3:Y:S07]  /*6ae0*/  LDSM.16.M88.4 R180, [R252+0x12100] ;  /* 0x01210000fcb4783b */ /* 0x000eee0000000200 */
[C---:B------:R-:W-:Y:S01]  /*6af0*/  HMMA.16816.F32.BF16 R20, R204.reuse, R176, R20 ;  /* 0x000000b0cc14723c */ /* 0x040fe20000041814 */
[----:B-1----:R-:W4:Y:S07]  /*6b00*/  LDL R0, [R1+0x14] ;  /* 0x0000140001007983 */ /* 0x002f2e0000100800 */
[C---:B------:R-:W-:Y:S01]  /*6b10*/  HMMA.16816.F32.BF16 R24, R204.reuse, R178, R24 ;  /* 0x000000b2cc18723c */ /* 0x040fe20000041818 */
[----:B------:R-:W1:Y:S07]  /*6b20*/  LDSM.16.M88.4 R176, [R252+0x12900] ;  /* 0x01290000fcb0783b */ /* 0x000e6e0000000200 */
[C---:B---3--:R-:W-:Y:S08]  /*6b30*/  HMMA.16816.F32.BF16 R28, R204.reuse, R184, R28 ;  /* 0x000000b8cc1c723c */ /* 0x048ff0000004181c */
[----:B------:R-:W-:Y:S01]  /*6b40*/  HMMA.16816.F32.BF16 R32, R204, R186, R32 ;  /* 0x000000bacc20723c */ /* 0x000fe20000041820 */
[----:B------:R-:W3:Y:S07]  /*6b50*/  LDSM.16.M88.4 R184, [R252+0x13100] ;  /* 0x01310000fcb8783b */ /* 0x000eee0000000200 */
[C---:B------:R-:W-:Y:S08]  /*6b60*/  HMMA.16816.F32.BF16 R4, R208.reuse, R180, R4 ;  /* 0x000000b4d004723c */ /* 0x040ff00000041804 */
[C---:B------:R-:W-:Y:S01]  /*6b70*/  HMMA.16816.F32.BF16 R8, R208.reuse, R182, R8 ;  /* 0x000000b6d008723c */ /* 0x040fe20000041808 */
[----:B------:R-:W3:Y:S07]  /*6b80*/  LDSM.16.M88.4 R180, [R252+0x13900] ;  /* 0x01390000fcb4783b */ /* 0x000eee0000000200 */
[C---:B-1----:R-:W-:Y:S08]  /*6b90*/  HMMA.16816.F32.BF16 R12, R208.reuse, R176, R12 ;  /* 0x000000b0d00c723c */ /* 0x042ff0000004180c */
[C---:B------:R-:W-:Y:S01]  /*6ba0*/  HMMA.16816.F32.BF16 R16, R208.reuse, R178, R16 ;  /* 0x000000b2d010723c */ /* 0x040fe20000041810 */
[----:B------:R-:W1:Y:S07]  /*6bb0*/  LDSM.16.M88.4 R176, [R249+0x2000] ;  /* 0x00200000f9b0783b */ /* 0x000e6e0000000200 */
[C---:B---3--:R-:W-:Y:S08]  /*6bc0*/  HMMA.16816.F32.BF16 R20, R208.reuse, R184, R20 ;  /* 0x000000b8d014723c */ /* 0x048ff00000041814 */
[C---:B------:R-:W-:Y:S01]  /*6bd0*/  HMMA.16816.F32.BF16 R24, R208.reuse, R186, R24 ;  /* 0x000000bad018723c */ /* 0x040fe20000041818 */
[----:B------:R-:W3:Y:S07]  /*6be0*/  LDSM.16.M88.4 R184, [R249+0x2800] ;  /* 0x00280000f9b8783b */ /* 0x000eee0000000200 */
[C---:B------:R-:W-:Y:S08]  /*6bf0*/  HMMA.16816.F32.BF16 R28, R208.reuse, R180, R28 ;  /* 0x000000b4d01c723c */ /* 0x040ff0000004181c */
[----:B------:R-:W-:Y:S01]  /*6c00*/  HMMA.16816.F32.BF16 R32, R208, R182, R32 ;  /* 0x000000b6d020723c */ /* 0x000fe20000041820 */
        /* <DEDUP_REMOVED lines=8> */
[C---:B------:R-:W-:Y:S01]  /*6c90*/  HMMA.16816.F32.BF16 R24, R212.reuse, R182, R24 ;  /* 0x000000b6d418723c */ /* 0x040fe20000041818 */
[----:B------:R-:W3:Y:S07]  /*6ca0*/  LDSM.16.M88.4 R180, [R134+0x14900] ;  /* 0x0149000086b4783b */ /* 0x000eee0000000200 */
[C---:B-1----:R-:W-:Y:S08]  /*6cb0*/  HMMA.16816.F32.BF16 R28, R212.reuse, R176, R28 ;  /* 0x000000b0d41c723c */ /* 0x042ff0000004181c */
[----:B------:R-:W-:Y:S01]  /*6cc0*/  HMMA.16816.F32.BF16 R32, R212, R178, R32 ;  /* 0x000000b2d420723c */ /* 0x000fe20000041820 */
[----:B------:R-:W1:Y:S07]  /*6cd0*/  LDSM.16.M88.4 R176, [R134+0x15100] ;  /* 0x0151000086b0783b */ /* 0x000e6e0000000200 */
[C---:B---3--:R-:W-:Y:S08]  /*6ce0*/  HMMA.16816.F32.BF16 R4, R216.reuse, R184, R4 ;  /* 0x000000b8d804723c */ /* 0x048ff00000041804 */
[C---:B------:R-:W-:Y:S01]  /*6cf0*/  HMMA.16816.F32.BF16 R8, R216.reuse, R186, R8 ;  /* 0x000000bad808723c */ /* 0x040fe20000041808 */
[----:B------:R-:W3:Y:S07]  /*6d00*/  LDSM.16.M88.4 R184, [R134+0x15900] ;  /* 0x0159000086b8783b */ /* 0x000eee0000000200 */
[C---:B------:R-:W-:Y:S08]  /*6d10*/  HMMA.16816.F32.BF16 R12, R216.reuse, R180, R12 ;  /* 0x000000b4d80c723c */ /* 0x040ff0000004180c */
[C---:B------:R-:W-:Y:S08]  /*6d20*/  HMMA.16816.F32.BF16 R16, R216.reuse, R182, R16 ;  /* 0x000000b6d810723c */ /* 0x040ff00000041810 */
[C---:B-1----:R-:W-:Y:S08]  /*6d30*/  HMMA.16816.F32.BF16 R20, R216.reuse, R176, R20 ;  /* 0x000000b0d814723c */ /* 0x042ff00000041814 */
[C---:B------:R-:W-:Y:S08]  /*6d40*/  HMMA.16816.F32.BF16 R24, R216.reuse, R178, R24 ;  /* 0x000000b2d818723c */ /* 0x040ff00000041818 */
[C---:B---3--:R-:W-:Y:S08]  /*6d50*/  HMMA.16816.F32.BF16 R28, R216.reuse, R184, R28 ;  /* 0x000000b8d81c723c */ /* 0x048ff0000004181c */
[----:B------:R-:W-:Y:S01]  /*6d60*/  HMMA.16816.F32.BF16 R32, R216, R186, R32 ;  /* 0x000000bad820723c */ /* 0x000fe20000041820 */
[----:B--2---:R1:W-:Y:S08]  /*6d70*/  LDSM.16.M88.4 R184, [R3] ;  /* 0x0000000003b8783b */ /* 0x0043f00000000200 */
[----:B-1----:R-:W2:Y:S04]  /*6d80*/  LDL R3, [R1+0x8] ;  /* 0x0000080001037983 */ /* 0x002ea80000100800 */
[----:B------:R1:W-:Y:S08]  /*6d90*/  LDSM.16.M88.4 R176, [R188] ;  /* 0x00000000bcb0783b */ /* 0x0003f00000000200 */
[----:B----4-:R3:W4:Y:S08]  /*6da0*/  LDSM.16.M88.4 R180, [R189] ;  /* 0x00000000bdb4783b */ /* 0x0107300000000200 */
[----:B-1----:R-:W2:Y:S04]  /*6db0*/  LDL R188, [R1+0xc] ;  /* 0x00000c0001bc7983 */ /* 0x002ea80000100800 */
[----:B---3--:R-:W3:Y:S01]  /*6dc0*/  LDL R189, [R1+0x10] ;  /* 0x0000100001bd7983 */ /* 0x008ee20000100800 */
[C---:B----4-:R-:W-:Y:S08]  /*6dd0*/  HMMA.16816.F32.BF16 R4, R220.reuse, R180, R4 ;  /* 0x000000b4dc04723c */ /* 0x050ff00000041804 */
[C---:B------:R-:W-:Y:S01]  /*6de0*/  HMMA.16816.F32.BF16 R8, R220.reuse, R182, R8 ;  /* 0x000000b6dc08723c */ /* 0x040fe20000041808 */
[----:B------:R1:W4:Y:S07]  /*6df0*/  LDSM.16.M88.4 R180, [R0] ;  /* 0x0000000000b4783b */ /* 0x00032e0000000200 */
[C---:B------:R-:W-:Y:S08]  /*6e00*/  HMMA.16816.F32.BF16 R12, R220.reuse, R176, R12 ;  /* 0x000000b0dc0c723c */ /* 0x040ff0000004180c */
[C---:B------:R-:W-:Y:S01]  /*6e10*/  HMMA.16816.F32.BF16 R16, R220.reuse, R178, R16 ;  /* 0x000000b2dc10723c */ /* 0x040fe20000041810 */
[----:B------:R-:W4:Y:S07]  /*6e20*/  LDSM.16.M88.4 R176, [R252+0x14100] ;  /* 0x01410000fcb0783b */ /* 0x000f2e0000000200 */
[C---:B------:R-:W-:Y:S01]  /*6e30*/  HMMA.16816.F32.BF16 R20, R220.reuse, R184, R20 ;  /* 0x000000b8dc14723c */ /* 0x040fe20000041814 */
[----:B-1----:R-:W3:Y:S07]  /*6e40*/  LDL R0, [R1+0x4] ;  /* 0x0000040001007983 */ /* 0x002eee0000100800 */
[C---:B------:R-:W-:Y:S01]  /*6e50*/  HMMA.16816.F32.BF16 R24, R220.reuse, R186, R24 ;  /* 0x000000badc18723c */ /* 0x040fe20000041818 */
[----:B------:R-:W1:Y:S07]  /*6e60*/  LDSM.16.M88.4 R184, [R252+0x14900] ;  /* 0x01490000fcb8783b */ /* 0x000e6e0000000200 */
[C---:B----4-:R-:W-:Y:S08]  /*6e70*/  HMMA.16816.F32.BF16 R28, R220.reuse, R180, R28 ;  /* 0x000000b4dc1c723c */ /* 0x050ff0000004181c */
[----:B------:R-:W-:Y:S01]  /*6e80*/  HMMA.16816.F32.BF16 R32, R220, R182, R32 ;  /* 0x000000b6dc20723c */ /* 0x000fe20000041820 */
[----:B------:R-:W4:Y:S07]  /*6e90*/  LDSM.16.M88.4 R180, [R252+0x15100] ;  /* 0x01510000fcb4783b */ /* 0x000f2e0000000200 */
[C---:B------:R-:W-:Y:S08]  /*6ea0*/  HMMA.16816.F32.BF16 R4, R224.reuse, R176, R4 ;  /* 0x000000b0e004723c */ /* 0x040ff00000041804 */
[C---:B------:R-:W-:Y:S01]  /*6eb0*/  HMMA.16816.F32.BF16 R8, R224.reuse, R178, R8 ;  /* 0x000000b2e008723c */ /* 0x040fe20000041808 */
[----:B------:R-:W4:Y:S07]  /*6ec0*/  LDSM.16.M88.4 R176, [R252+0x15900] ;  /* 0x01590000fcb0783b */ /* 0x000f2e0000000200 */
[C---:B-1----:R-:W-:Y:S08]  /*6ed0*/  HMMA.16816.F32.BF16 R12, R224.reuse, R184, R12 ;  /* 0x000000b8e00c723c */ /* 0x042ff0000004180c */
[C---:B------:R-:W-:Y:S01]  /*6ee0*/  HMMA.16816.F32.BF16 R16, R224.reuse, R186, R16 ;  /* 0x000000bae010723c */ /* 0x040fe20000041810 */
[----:B------:R-:W1:Y:S07]  /*6ef0*/  LDSM.16.M88.4 R184, [R249+0x4000] ;  /* 0x00400000f9b8783b */ /* 0x000e6e0000000200 */
[C---:B----4-:R-:W-:Y:S08]  /*6f00*/  HMMA.16816.F32.BF16 R20, R224.reuse, R180, R20 ;  /* 0x000000b4e014723c */ /* 0x050ff00000041814 */
[C---:B------:R-:W-:Y:S01]  /*6f10*/  HMMA.16816.F32.BF16 R24, R224.reuse, R182, R24 ;  /* 0x000000b6e018723c */ /* 0x040fe20000041818 */
[----:B------:R-:W4:Y:S07]  /*6f20*/  LDSM.16.M88.4 R180, [R249+0x4800] ;  /* 0x00480000f9b4783b */ /* 0x000f2e0000000200 */
[C---:B------:R-:W-:Y:S08]  /*6f30*/  HMMA.16816.F32.BF16 R28, R224.reuse, R176, R28 ;  /* 0x000000b0e01c723c */ /* 0x040ff0000004181c */
[----:B------:R-:W-:Y:S01]  /*6f40*/  HMMA.16816.F32.BF16 R32, R224, R178, R32 ;  /* 0x000000b2e020723c */ /* 0x000fe20000041820 */
        /* <DEDUP_REMOVED lines=8> */
[C---:B------:R-:W-:Y:S01]  /*6fd0*/  HMMA.16816.F32.BF16 R24, R228.reuse, R178, R24 ;  /* 0x000000b2e418723c */ /* 0x040fe20000041818 */
[----:B------:R-:W4:Y:S07]  /*6fe0*/  LDSM.16.M88.4 R176, [R134+0x16900] ;  /* 0x0169000086b0783b */ /* 0x000f2e0000000200 */
[C---:B-1----:R-:W-:Y:S08]  /*6ff0*/  HMMA.16816.F32.BF16 R28, R228.reuse, R184, R28 ;  /* 0x000000b8e41c723c */ /* 0x042ff0000004181c */
[----:B------:R-:W-:Y:S01]  /*7000*/  HMMA.16816.F32.BF16 R32, R228, R186, R32 ;  /* 0x000000bae420723c */ /* 0x000fe20000041820 */
[----:B------:R-:W1:Y:S07]  /*7010*/  LDSM.16.M88.4 R184, [R134+0x17100] ;  /* 0x0171000086b8783b */ /* 0x000e6e0000000200 */
[C---:B----4-:R-:W-:Y:S08]  /*7020*/  HMMA.16816.F32.BF16 R4, R232.reuse, R180, R4 ;  /* 0x000000b4e804723c */ /* 0x050ff00000041804 */
[C---:B------:R-:W-:Y:S01]  /*7030*/  HMMA.16816.F32.BF16 R8, R232.reuse, R182, R8 ;  /* 0x000000b6e808723c */ /* 0x040fe20000041808 */
[----:B------:R-:W4:Y:S07]  /*7040*/  LDSM.16.M88.4 R180, [R134+0x17900] ;  /* 0x0179000086b4783b */ /* 0x000f2e0000000200 */
[C---:B------:R-:W-:Y:S08]  /*7050*/  HMMA.16816.F32.BF16 R12, R232.reuse, R176, R12 ;  /* 0x000000b0e80c723c */ /* 0x040ff0000004180c */
[C---:B------:R-:W-:Y:S08]  /*7060*/  HMMA.16816.F32.BF16 R16, R232.reuse, R178, R16 ;  /* 0x000000b2e810723c */ /* 0x040ff00000041810 */
[C---:B-1----:R-:W-:Y:S08]  /*7070*/  HMMA.16816.F32.BF16 R20, R232.reuse, R184, R20 ;  /* 0x000000b8e814723c */ /* 0x042ff00000041814 */
[C---:B------:R-:W-:Y:S08]  /*7080*/  HMMA.16816.F32.BF16 R24, R232.reuse, R186, R24 ;  /* 0x000000bae818723c */ /* 0x040ff00000041818 */
[C---:B----4-:R-:W-:Y:S08]  /*7090*/  HMMA.16816.F32.BF16 R28, R232.reuse, R180, R28 ;  /* 0x000000b4e81c723c */ /* 0x050ff0000004181c */
[----:B------:R-:W-:Y:S01]  /*70a0*/  HMMA.16816.F32.BF16 R32, R232, R182, R32 ;  /* 0x000000b6e820723c */ /* 0x000fe20000041820 */
[----:B--2---:R-:W-:Y:S08]  /*70b0*/  LDSM.16.M88.4 R180, [R3] ;  /* 0x0000000003b4783b */ /* 0x004ff00000000200 */
[----:B------:R-:W-:Y:S08]  /*70c0*/  LDSM.16.M88.4 R184, [R188] ;  /* 0x00000000bcb8783b */ /* 0x000ff00000000200 */
[----:B---3--:R-:W1:Y:S02]  /*70d0*/  LDSM.16.M88.4 R176, [R189] ;  /* 0x00000000bdb0783b */ /* 0x008e640000000200 */
[C---:B-1----:R-:W-:Y:S08]  /*70e0*/  HMMA.16816.F32.BF16 R4, R236.reuse, R176, R4 ;  /* 0x000000b0ec04723c */ /* 0x042ff00000041804 */
[C---:B------:R-:W-:Y:S01]  /*70f0*/  HMMA.16816.F32.BF16 R8, R236.reuse, R178, R8 ;  /* 0x000000b2ec08723c */ /* 0x040fe20000041808 */
[----:B------:R-:W1:Y:S07]  /*7100*/  LDSM.16.M88.4 R176, [R0] ;  /* 0x0000000000b0783b */ /* 0x000e6e0000000200 */
[C---:B------:R-:W-:Y:S08]  /*7110*/  HMMA.16816.F32.BF16 R12, R236.reuse, R184, R12 ;  /* 0x000000b8ec0c723c */ /* 0x040ff0000004180c */
[C---:B------:R-:W-:Y:S01]  /*7120*/  HMMA.16816.F32.BF16 R16, R236.reuse, R186, R16 ;  /* 0x000000baec10723c */ /* 0x040fe20000041810 */
[----:B------:R-:W2:Y:S07]  /*7130*/  LDSM.16.M88.4 R184, [R252+0x16100] ;  /* 0x01610000fcb8783b */ /* 0x000eae0000000200 */
[C---:B------:R-:W-:Y:S08]  /*7140*/  HMMA.16816.F32.BF16 R20, R236.reuse, R180, R20 ;  /* 0x000000b4ec14723c */ /* 0x040ff00000041814 */
[C---:B------:R-:W-:Y:S01]  /*7150*/  HMMA.16816.F32.BF16 R24, R236.reuse, R182, R24 ;  /* 0x000000b6ec18723c */ /* 0x040fe20000041818 */
[----:B------:R-:W3:Y:S07]  /*7160*/  LDSM.16.M88.4 R180, [R252+0x16900] ;  /* 0x01690000fcb4783b */ /* 0x000eee0000000200 */
[C---:B-1----:R-:W-:Y:S08]  /*7170*/  HMMA.16816.F32.BF16 R28, R236.reuse, R176, R28 ;  /* 0x000000b0ec1c723c */ /* 0x042ff0000004181c */
[----:B------:R-:W-:Y:S01]  /*7180*/  HMMA.16816.F32.BF16 R32, R236, R178, R32 ;  /* 0x000000b2ec20723c */ /* 0x000fe20000041820 */
[----:B------:R-:W1:Y:S07]  /*7190*/  LDSM.16.M88.4 R176, [R252+0x17100] ;  /* 0x01710000fcb0783b */ /* 0x000e6e0000000200 */
[C---:B--2---:R-:W-:Y:S08]  /*71a0*/  HMMA.16816.F32.BF16 R4, R240.reuse, R184, R4 ;  /* 0x000000b8f004723c */ /* 0x044ff00000041804 */
[C---:B------:R-:W-:Y:S01]  /*71b0*/  HMMA.16816.F32.BF16 R8, R240.reuse, R186, R8 ;  /* 0x000000baf008723c */ /* 0x040fe20000041808 */
[----:B------:R-:W2:Y:S07]  /*71c0*/  LDSM.16.M88.4 R184, [R252+0x17900] ;  /* 0x01790000fcb8783b */ /* 0x000eae0000000200 */
[C---:B---3--:R-:W-:Y:S08]  /*71d0*/  HMMA.16816.F32.BF16 R12, R240.reuse, R180, R12 ;  /* 0x000000b4f00c723c */ /* 0x048ff0000004180c */
[C---:B------:R-:W-:Y:S01]  /*71e0*/  HMMA.16816.F32.BF16 R16, R240.reuse, R182, R16 ;  /* 0x000000b6f010723c */ /* 0x040fe20000041810 */
[----:B------:R-:W3:Y:S07]  /*71f0*/  LDSM.16.M88.4 R180, [R249+0x6000] ;  /* 0x00600000f9b4783b */ /* 0x000eee0000000200 */
[C---:B-1----:R-:W-:Y:S08]  /*7200*/  HMMA.16816.F32.BF16 R20, R240.reuse, R176, R20 ;  /* 0x000000b0f014723c */ /* 0x042ff00000041814 */
[C---:B------:R-:W-:Y:S01]  /*7210*/  HMMA.16816.F32.BF16 R24, R240.reuse, R178, R24 ;  /* 0x000000b2f018723c */ /* 0x040fe20000041818 */
[----:B------:R-:W1:Y:S07]  /*7220*/  LDSM.16.M88.4 R176, [R249+0x6800] ;  /* 0x00680000f9b0783b */ /* 0x000e6e0000000200 */
[C---:B--2---:R-:W-:Y:S08]  /*7230*/  HMMA.16816.F32.BF16 R28, R240.reuse, R184, R28 ;  /* 0x000000b8f01c723c */ /* 0x044ff0000004181c */
[----:B------:R-:W-:Y:S08]  /*7240*/  HMMA.16816.F32.BF16 R32, R240, R186, R32 ;  /* 0x000000baf020723c */ /* 0x000ff00000041820 */
[C---:B---3--:R-:W-:Y:S08]  /*7250*/  HMMA.16816.F32.BF16 R4, R244.reuse, R180, R4 ;  /* 0x000000b4f404723c */ /* 0x048ff00000041804 */
        /* <DEDUP_REMOVED lines=20> */
[----:B------:R-:W-:Y:S03]  /*73a0*/  FMUL.FTZ R19, R19, c[0x0][0x320] ;  /* 0x0000c80013137a20 */ /* 0x000fe60000410000 */
[----:B------:R3:W-:Y:S01]  /*73b0*/  MUFU.TANH R190, R5 ;  /* 0x0000000500be7308 */ /* 0x0007e20000002400 */
[----:B--2---:R2:W-:Y:S09]  /*73c0*/  STL [R1+0x4c], R0 ;  /* 0x00004c0001007387 */ /* 0x0045f20000100800 */
[----:B------:R-:W-:Y:S10]  /*73d0*/  MUFU.TANH R189, R8 ;  /* 0x0000000800bd7308 */ /* 0x000ff40000002400 */
[----:B------:R-:W-:Y:S01]  /*73e0*/  MUFU.TANH R185, R9 ;  /* 0x0000000900b97308 */ /* 0x000fe20000002400 */
[----:B---3--:R-:W3:Y:S09]  /*73f0*/  LDSM.16.M88.4 R4, [R249+0x7000] ;  /* 0x00700000f904783b */ /* 0x008ef20000000200 */
[----:B-1----:R-:W1:Y:S10]  /*7400*/  MUFU.TANH R3, R10 ;  /* 0x0000000a00037308 */ /* 0x002e740000002400 */
[----:B--2---:R2:W4:Y:S10]  /*7410*/  MUFU.TANH R0, R11 ;  /* 0x0000000b00007308 */ /* 0x0045340000002400 */
[----:B------:R4:W4:Y:S01]  /*7420*/  MUFU.TANH R187, R15 ;  /* 0x0000000f00bb7308 */ /* 0x0009220000002400 */
[----:B-1----:R-:W-:Y:S09]  /*7430*/  STL [R1+0x48], R3 ;  /* 0x0000480301007387 */ /* 0x002ff20000100800 */
[----:B------:R-:W1:Y:S01]  /*7440*/  MUFU.TANH R179, R12 ;  /* 0x0000000c00b37308 */ /* 0x000e620000002400 */
[----:B--2---:R-:W2:Y:S01]  /*7450*/  LDSM.16.M88.4 R8, [R249+0x7800] ;  /* 0x00780000f908783b */ /* 0x004ea20000000200 */
[----:B------:R-:W-:Y:S04]  /*7460*/  DEPBAR.LE SB0, 0x0 ;  /* 0x000080000000791a */ /* 0x000fe80000000000 */
[C---:B---3--:R-:W-:Y:S04]  /*7470*/  HMMA.16816.F32.BF16 R20, R244.reuse, R4, R20 ;  /* 0x00000004f414723c */ /* 0x048fe80000041814 */
[----:B------:R3:W1:Y:S01]  /*7480*/  MUFU.TANH R178, R13 ;  /* 0x0000000d00b27308 */ /* 0x0006620000002400 */
[----:B----4-:R4:W-:Y:S01]  /*7490*/  STL [R1+0x44], R0 ;  /* 0x0000440001007387 */ /* 0x0109e20000100800 */
[----:B-----5:R-:W-:Y:S08]  /*74a0*/  MOV R15, R132 ;  /* 0x00000084000f7202 */ /* 0x020ff00000000f00 */
[----:B------:R1:W1:Y:S01]  /*74b0*/  MUFU.TANH R188, R14 ;  /* 0x0000000e00bc7308 */ /* 0x0002620000002400 */
[----:B------:R-:W-:Y:S01]  /*74c0*/  BAR.SYNC.DEFER_BLOCKING 0x0 ;  /* 0x0000000000007b1d */ /* 0x000fe20000010000 */
[C---:B------:R-:W-:Y:S08]  /*74d0*/  HMMA.16816.F32.BF16 R24, R244.reuse, R6, R24 ;  /* 0x00000006f418723c */ /* 0x040ff00000041818 */
[----:B------:R-:W4:Y:S01]  /*74e0*/  MUFU.TANH R184, R18 ;  /* 0x0000001200b87308 */ /* 0x000f220000002400 */
[----:B------:R-:W-:Y:S03]  /*74f0*/  FMUL.FTZ R21, R21, c[0x0][0x320] ;  /* 0x0000c80015157a20 */ /* 0x000fe60000410000 */
[----:B------:R-:W-:Y:S02]  /*7500*/  FMUL.FTZ R22, R22, c[0x0][0x320] ;  /* 0x0000c80016167a20 */ /* 0x000fe40000410000 */
[----:B------:R-:W-:Y:S04]  /*7510*/  FMUL.FTZ R23, R23, c[0x0][0x320] ;  /* 0x0000c80017177a20 */ /* 0x000fe80000410000 */
[----:B------:R-:W4:Y:S01]  /*7520*/  MUFU.TANH R132, R21 ;  /* 0x0000001500847308 */ /* 0x000f220000002400 */
[----:B---3--:R-:W-:Y:S02]  /*7530*/  FMUL.FTZ R13, R17, c[0x0][0x320] ;  /* 0x0000c800110d7a20 */ /* 0x008fe40000410000 */
[----:B------:R-:W-:Y:S01]  /*7540*/  FMUL.FTZ R12, R20, c[0x0][0x320] ;  /* 0x0000c800140c7a20 */ /* 0x000fe20000410000 */
[C---:B--2---:R-:W-:Y:S03]  /*7550*/  HMMA.16816.F32.BF16 R28, R244.reuse, R8, R28 ;  /* 0x00000008f41c723c */ /* 0x044fe6000004181c */
[----:B-1----:R-:W-:Y:S02]  /*7560*/  FMUL.FTZ R14, R16, c[0x0][0x320] ;  /* 0x0000c800100e7a20 */ /* 0x002fe40000410000 */
[----:B------:R-:W-:Y:S01]  /*7570*/  FMUL.FTZ R24, R24, c[0x0][0x320] ;  /* 0x0000c80018187a20 */ /* 0x000fe20000410000 */
[----:B------:R1:W2:Y:S01]  /*7580*/  MUFU.TANH R177, R22 ;  /* 0x0000001600b17308 */ /* 0x0002a20000002400 */
[----:B------:R-:W-:Y:S01]  /*7590*/  FMUL.FTZ R9, R25, c[0x0][0x320] ;  /* 0x0000c80019097a20 */ /* 0x000fe20000410000 */
[----:B------:R-:W-:Y:S04]  /*75a0*/  HMMA.16816.F32.BF16 R32, R244, R10, R32 ;  /* 0x0000000af420723c */ /* 0x000fe80000041820 */
[----:B------:R-:W-:Y:S02]  /*75b0*/  FMUL.FTZ R25, R26, c[0x0][0x320] ;  /* 0x0000c8001a197a20 */ /* 0x000fe40000410000 */
[----:B------:R-:W-:Y:S02]  /*75c0*/  FMUL.FTZ R27, R27, c[0x0][0x320] ;  /* 0x0000c8001b1b7a20 */ /* 0x000fe40000410000 */
[----:B------:R3:W2:Y:S08]  /*75d0*/  MUFU.TANH R176, R23 ;  /* 0x0000001700b07308 */ /* 0x0006b00000002400 */
[----:B------:R-:W-:Y:S02]  /*75e0*/  FMUL.FTZ R30, R30, c[0x0][0x320] ;  /* 0x0000c8001e1e7a20 */ /* 0x000fe40000410000 */
[----:B------:R-:W2:Y:S01]  /*75f0*/  MUFU.TANH R14, R14 ;  /* 0x0000000e000e7308 */ /* 0x000ea20000002400 */
[----:B------:R-:W-:Y:S02]  /*7600*/  FMUL.FTZ R31, R31, c[0x0][0x320] ;  /* 0x0000c8001f1f7a20 */ /* 0x000fe40000410000 */
[----:B-1----:R-:W-:Y:S03]  /*7610*/  FMUL.FTZ R22, R29, c[0x0][0x320] ;  /* 0x0000c8001d167a20 */ /* 0x002fe60000410000 */
[----:B------:R-:W-:Y:S02]  /*7620*/  FMUL.FTZ R21, R32, c[0x0][0x320] ;  /* 0x0000c80020157a20 */ /* 0x000fe40000410000 */
[----:B------:R-:W-:Y:S02]  /*7630*/  FMUL.FTZ R20, R33, c[0x0][0x320] ;  /* 0x0000c80021147a20 */ /* 0x000fe40000410000 */
[----:B------:R-:W1:Y:S01]  /*7640*/  MUFU.TANH R13, R13 ;  /* 0x0000000d000d7308 */ /* 0x000e620000002400 */
[----:B------:R-:W-:Y:S02]  /*7650*/  FMUL.FTZ R35, R35, c[0x0][0x320] ;  /* 0x0000c80023237a20 */ /* 0x000fe40000410000 */
[----:B------:R-:W-:Y:S02]  /*7660*/  FMUL.FTZ R34, R34, c[0x0][0x320] ;  /* 0x0000c80022227a20 */ /* 0x000fe40000410000 */
[----:B---3--:R-:W-:Y:S05]  /*7670*/  FMUL.FTZ R23, R28, c[0x0][0x320] ;  /* 0x0000c8001c177a20 */ /* 0x008fea0000410000 */
[----:B------:R3:W1:Y:S10]  /*7680*/  MUFU.TANH R183, R19 ;  /* 0x0000001300b77308 */ /* 0x0006740000002400 */
[----:B------:R-:W1:Y:S10]  /*7690*/  MUFU.TANH R12, R12 ;  /* 0x0000000c000c7308 */ /* 0x000e740000002400 */
[----:B------:R-:W1:Y:S10]  /*76a0*/  MUFU.TANH R24, R24 ;  /* 0x0000001800187308 */ /* 0x000e740000002400 */
[----:B------:R-:W1:Y:S10]  /*76b0*/  MUFU.TANH R9, R9 ;  /* 0x0000000900097308 */ /* 0x000e740000002400 */
[----:B------:R-:W1:Y:S10]  /*76c0*/  MUFU.TANH R25, R25 ;  /* 0x0000001900197308 */ /* 0x000e740000002400 */
[----:B------:R3:W1:Y:S10]  /*76d0*/  MUFU.TANH R186, R27 ;  /* 0x0000001b00ba7308 */ /* 0x0006740000002400 */
[----:B------:R-:W1:Y:S10]  /*76e0*/  MUFU.TANH R23, R23 ;  /* 0x0000001700177308 */ /* 0x000e740000002400 */
[----:B------:R-:W1:Y:S10]  /*76f0*/  MUFU.TANH R22, R22 ;  /* 0x0000001600167308 */ /* 0x000e740000002400 */
[----:B------:R3:W1:Y:S10]  /*7700*/  MUFU.TANH R182, R30 ;  /* 0x0000001e00b67308 */ /* 0x0006740000002400 */
[----:B------:R3:W1:Y:S10]  /*7710*/  MUFU.TANH R181, R31 ;  /* 0x0000001f00b57308 */ /* 0x0006740000002400 */
[----:B------:R-:W1:Y:S10]  /*7720*/  MUFU.TANH R21, R21 ;  /* 0x0000001500157308 */ /* 0x000e740000002400 */
[----:B------:R-:W1:Y:S10]  /*7730*/  MUFU.TANH R20, R20 ;  /* 0x0000001400147308 */ /* 0x000e740000002400 */
[----:B------:R3:W1:Y:S10]  /*7740*/  MUFU.TANH R180, R34 ;  /* 0x0000002200b47308 */ /* 0x0006740000002400 */
[----:B------:R-:W1:Y:S01]  /*7750*/  MUFU.TANH R35, R35 ;  /* 0x0000002300237308 */ /* 0x000e620000002400 */
[----:B------:R-:W-:-:S05]  /*7760*/  @P0 BRA `(.L_x_614) ;  /* 0x000005c000000947 */ /* 0x000fca0003800000 */
[----:B--2-4-:R-:W2:Y:S01]  /*7770*/  LDL R0, [R1+0xa0] ;  /* 0x0000a00001007983 */ /* 0x014ea20000100800 */
[----:B------:R-:W-:Y:S01]  /*7780*/  ULEA UR6, UR10, UR12, 0x6 ;  /* 0x0000000c0a067291 */ /* 0x000fe2000f8e303f */
[----:B------:R-:W-:Y:S01]  /*7790*/  IMAD.MOV.U32 R7, RZ, RZ, RZ ;  /* 0x000000ffff077224 */ /* 0x000fe200078e00ff */
[----:B------:R-:W-:Y:S01]  /*77a0*/  LOP3.LUT R15, R15, 0xffffffdf, RZ, 0xc0, !PT ;  /* 0xffffffdf0f0f7812 */ /* 0x000fe200078ec0ff */
[----:B------:R-:W4:Y:S03]  /*77b0*/  LDL R29, [R1+0xd8] ;  /* 0x0000d800011d7983 */ /* 0x000f260000100800 */
[----:B------:R-:W-:Y:S01]  /*77c0*/  IMAD.U32 R3, RZ, RZ, UR6 ;  /* 0x00000006ff037e24 */ /* 0x000fe2000f8e00ff */
[----:B------:R-:W5:Y:S01]  /*77d0*/  LDL R11, [R1+0x94] ;  /* 0x00009400010b7983 */ /* 0x000f620000100800 */
[----:B------:R-:W-:Y:S03]  /*77e0*/  @P2 LOP3.LUT R15, R15, 0x20, RZ, 0xfc, !PT ;  /* 0x000000200f0f2812 */ /* 0x000fe600078efcff */
[----:B---3--:R-:W3:Y:S01]  /*77f0*/  LDL R10, [R1+0x54] ;  /* 0x00005400010a7983 */ /* 0x008ee20000100800 */
[----:B------:R-:W-:Y:S03]  /*7800*/  LOP3.LUT R15, R15, 0xffffffbf, RZ, 0xc0, !PT ;  /* 0xffffffbf0f0f7812 */ /* 0x000fe600078ec0ff */
[----:B------:R-:W3:Y:S01]  /*7810*/  LDL R28, [R1+0x8c] ;  /* 0x00008c00011c7983 */ /* 0x000ee20000100800 */
[----:B------:R-:W-:Y:S03]  /*7820*/  @P1 LOP3.LUT R15, R15, 0x40, RZ, 0xfc, !PT ;  /* 0x000000400f0f1812 */ /* 0x000fe600078efcff */
[----:B------:R-:W3:Y:S01]  /*7830*/  LDL R27, [R1+0x90] ;  /* 0x00009000011b7983 */ /* 0x000ee20000100800 */
[----:B------:R-:W-:Y:S03]  /*7840*/  LOP3.LUT R15, R15, 0xffffff7f, RZ, 0xc0, !PT ;  /* 0xffffff7f0f0f7812 */ /* 0x000fe600078ec0ff */
[----:B------:R-:W3:Y:S01]  /*7850*/  LDL R19, [R1+0x84] ;  /* 0x0000840001137983 */ /* 0x000ee20000100800 */
[----:B------:R-:W-:Y:S03]  /*7860*/  @P5 LOP3.LUT R15, R15, 0x80, RZ, 0xfc, !PT ;  /* 0x000000800f0f5812 */ /* 0x000fe600078efcff */
[----:B------:R-:W3:Y:S04]  /*7870*/  LDL R18, [R1+0x88] ;  /* 0x0000880001127983 */ /* 0x000ee80000100800 */
[----:B------:R-:W3:Y:S01]  /*7880*/  LDL R30, [R1+0x64] ;  /* 0x00006400011e7983 */ /* 0x000ee20000100800 */
[----:B--2---:R-:W-:Y:S05]  /*7890*/  IADD3 R3, R3, -0x40, R0 ;  /* 0xffffffc003037810 */ /* 0x004fea0007ffe000 */
[----:B------:R-:W-:Y:S04]  /*78a0*/  @P2 IMAD.HI.U32 R4, R3, c[0x0][0x2bc], RZ ;  /* 0x0000af0003042a27 */ /* 0x000fe800078e00ff */
[--C-:B------:R-:W-:Y:S01]  /*78b0*/  IMAD.MOV.U32 R0, RZ, RZ, R3.reuse ;  /* 0x000000ffff007224 */ /* 0x100fe200078e0003 */
        /* <DEDUP_REMOVED lines=10> */
[----:B------:R-:W-:Y:S02]  /*7960*/  IMAD R0, R0, c[0x0][0x1e0], RZ ;  /* 0x0000780000007a24 */ /* 0x000fe400078e02ff */
[----:B------:R-:W3:Y:S02]  /*7970*/  LDL R31, [R1+0xb0] ;  /* 0x0000b000011f7983 */ /* 0x000ee40000100800 */
[C---:B------:R-:W-:Y:S02]  /*7980*/  IMAD R0, R8.reuse, c[0x0][0x1e4], R0 ;  /* 0x0000790008007a24 */ /* 0x040fe400078e0200 */
[----:B-1----:R-:W-:Y:S04]  /*7990*/  IMAD.WIDE.U32 R4, R8, c[0x0][0x1e0], RZ ;  /* 0x0000780008047a25 */ /* 0x002fe800078e00ff */
[----:B------:R-:W-:Y:S01]  /*79a0*/  IMAD.IADD R5, R5, 0x1, R0 ;  /* 0x0000000105057824 */ /* 0x000fe200078e0200 */
[----:B--2---:R-:W-:Y:S01]  /*79b0*/  STL [R1+0x58], R7 ;  /* 0x0000580701007387 */ /* 0x004fe20000100800 */
[----:B------:R-:W-:Y:S02]  /*79c0*/  SHF.R.S32.HI R3, RZ, 0x1f, R7 ;  /* 0x0000001fff037819 */ /* 0x000fe40000011407 */
[----:B------:R-:W-:Y:S01]  /*79d0*/  IMAD.WIDE.U32 R4, R7, c[0x0][0x1f0], R4 ;  /* 0x00007c0007047a25 */ /* 0x000fe200078e0004 */
[----:B------:R-:W2:Y:S03]  /*79e0*/  LDL R26, [R1+0xac] ;  /* 0x0000ac00011a7983 */ /* 0x000ea60000100800 */
[----:B------:R-:W-:Y:S01]  /*79f0*/  IMAD R3, R3, c[0x0][0x1f0], RZ ;  /* 0x00007c0003037a24 */ /* 0x000fe200078e02ff */
[----:B------:R-:W-:Y:S01]  /*7a00*/  IADD3 R0, P0, R4, UR22, RZ ;  /* 0x0000001604007c10 */ /* 0x000fe2000ff1e0ff */
[----:B------:R-:W2:Y:S02]  /*7a10*/  LDL R16, [R1+0xb4] ;  /* 0x0000b40001107983 */ /* 0x000ea40000100800 */
[----:B------:R-:W-:Y:S02]  /*7a20*/  IMAD R3, R7, c[0x0][0x1f4], R3 ;  /* 0x00007d0007037a24 */ /* 0x000fe400078e0203 */
[----:B------:R-:W2:Y:S03]  /*7a30*/  LDL R17, [R1+0xa8] ;  /* 0x0000a80001117983 */ /* 0x000ea60000100800 */
[----:B------:R-:W-:Y:S01]  /*7a40*/  IADD3.X R3, R5, UR20, R3, P0, !PT ;  /* 0x0000001405037c10 */ /* 0x000fe200087fe403 */
[----:B------:R-:W-:Y:S01]  /*7a50*/  STL [R1+0x40], R15 ;  /* 0x0000400f01007387 */ /* 0x000fe20000100800 */
[C---:B------:R-:W-:Y:S04]  /*7a60*/  LEA R8, P0, R0.reuse, c[0x0][0x1c8], 0x1 ;  /* 0x0000720000087a11 */ /* 0x040fe800078008ff */
[----:B------:R-:W-:Y:S01]  /*7a70*/  LEA.HI.X R3, R0, c[0x0][0x1cc], R3, 0x1, P0 ;  /* 0x0000730000037a11 */ /* 0x000fe200000f0c03 */
[----:B------:R-:W4:Y:S04]  /*7a80*/  SHFL.IDX PT, R4, R8, RZ, 0x181f ;  /* 0x00181fff08047589 */ /* 0x000f2800000e0000 */
[----:B------:R-:W5:Y:S04]  /*7a90*/  SHFL.IDX PT, R5, R3, RZ, 0x181f ;  /* 0x00181fff03057589 */ /* 0x000f6800000e0000 */
[----:B------:R3:W1:Y:S04]  /*7aa0*/  SHFL.IDX PT, R0, R8, 0x1, 0x181f ;  /* 0x00381f0008007f89 */ /* 0x00066800000e0000 */
[----:B------:R-:W1:Y:S01]  /*7ab0*/  SHFL.IDX PT, R3, R3, 0x1, 0x181f ;  /* 0x00381f0003037f89 */ /* 0x000e6200000e0000 */
[----:B----4-:R-:W-:Y:S05]  /*7ac0*/  IADD3 R6, P0, R4, R29, RZ ;  /* 0x0000001d04067210 */ /* 0x010fea0007f1e0ff */
[C---:B-----5:R-:W-:Y:S01]  /*7ad0*/  IMAD.X R7, R5.reuse, 0x1, R11, P0 ;  /* 0x0000000105077824 */ /* 0x060fe200000e060b */
[----:B---3--:R-:W-:Y:S04]  /*7ae0*/  SHF.L.U64.HI R8, R30, 0x1, R31 ;  /* 0x000000011e087819 */ /* 0x008fe8000001021f */
[----:B------:R3:W-:Y:S02]  /*7af0*/  LDGSTS.E.BYPASS.LTC128B.128 [R10+0x10100], [R6.64], !P6 ;  /* 0x10100000060a7fae */ /* 0x0007e4000f101d50 */
[C---:B---3--:R-:W-:Y:S05]  /*7b00*/  IADD3 R6, P0, R4.reuse, R28, RZ ;  /* 0x0000001c04067210 */ /* 0x048fea0007f1e0ff */
[C---:B------:R-:W-:Y:S05]  /*7b10*/  IMAD.X R7, R5.reuse, 0x1, R27, P0 ;  /* 0x0000000105077824 */ /* 0x040fea00000e061b */
[----:B------:R3:W-:Y:S02]  /*7b20*/  LDGSTS.E.BYPASS.LTC128B.128 [R10+0x12100], [R6.64], !P5 ;  /* 0x12100000060a7fae */ /* 0x0007e4000e901d50 */
[----:B---3--:R-:W-:Y:S05]  /*7b30*/  IADD3 R6, P0, R4, R19, RZ ;  /* 0x0000001304067210 */ /* 0x008fea0007f1e0ff */
[C---:B------:R-:W-:Y:S05]  /*7b40*/  IMAD.X R7, R5.reuse, 0x1, R18, P0 ;  /* 0x0000000105077824 */ /* 0x040fea00000e0612 */
[----:B------:R3:W-:Y:S02]  /*7b50*/  LDGSTS.E.BYPASS.LTC128B.128 [R10+0x14100], [R6.64], !P4 ;  /* 0x14100000060a7fae */ /* 0x0007e4000e101d50 */
[----:B---3--:R-:W-:Y:S05]  /*7b60*/  IMAD.SHL.U32 R7, R30, 0x2, RZ ;  /* 0x000000021e077824 */ /* 0x008fea00078e00ff */
[----:B------:R-:W-:Y:S05]  /*7b70*/  IADD3 R4, P0, R4, R7, RZ ;  /* 0x0000000704047210 */ /* 0x000fea0007f1e0ff */
[----:B------:R-:W-:Y:S05]  /*7b80*/  IMAD.X R5, R5, 0x1, R8, P0 ;  /* 0x0000000105057824 */ /* 0x000fea00000e0608 */
[----:B------:R1:W-:Y:S02]  /*7b90*/  LDGSTS.E.BYPASS.LTC128B.128 [R10+0x16100], [R4.64], !P3 ;  /* 0x16100000040a7fae */ /* 0x0003e4000d901d50 */
[----:B-1----:R-:W-:Y:S05]  /*7ba0*/  IADD3 R4, P0, R0, R29, RZ ;  /* 0x0000001d00047210 */ /* 0x002fea0007f1e0ff */
[----:B------:R-:W-:Y:S05]  /*7bb0*/  IMAD.X R5, R3, 0x1, R11, P0 ;  /* 0x0000000103057824 */ /* 0x000fea00000e060b */
[----:B------:R2:W-:Y:S02]  /*7bc0*/  LDGSTS.E.BYPASS.LTC128B.128 [R10+0x11100], [R4.64], !P6 ;  /* 0x11100000040a7fae */ /* 0x0005e4000f101d50 */
[----:B--2---:R-:W-:Y:S04]  /*7bd0*/  IADD3 R4, -R26, 0x10, RZ ;  /* 0x000000101a047810 */ /* 0x004fe80007ffe1ff */
[----:B------:R-:W-:Y:S04]  /*7be0*/  LOP3.LUT R4, R4, 0xf, RZ, 0xc0, !PT ;  /* 0x0000000f04047812 */ /* 0x000fe800078ec0ff */
[-C--:B------:R-:W-:Y:S02]  /*7bf0*/  IADD3 R4, P2, P0, R4, R0.reuse, R28 ;  /* 0x0000000004047210 */ /* 0x080fe4000785e01c */
[C---:B------:R-:W-:Y:S02]  /*7c00*/  IADD3 R6, -R17.reuse, 0x10, RZ ;  /* 0x0000001011067810 */ /* 0x040fe40007ffe1ff */
[-C--:B------:R-:W-:Y:S02]  /*7c10*/  IADD3.X R5, RZ, R3.reuse, R27, P2, P0 ;  /* 0x00000003ff057210 */ /* 0x080fe400017e041b */
[----:B------:R-:W-:Y:S02]  /*7c20*/  ISETP.NE.U32.AND P0, PT, R26, RZ, PT ;  /* 0x000000ff1a00720c */ /* 0x000fe40003f05070 */
[----:B------:R-:W-:Y:S04]  /*7c30*/  LOP3.LUT R6, R6, 0xf, RZ, 0xc0, !PT ;  /* 0x0000000f06067812 */ /* 0x000fe800078ec0ff */
[-C--:B------:R-:W-:Y:S07]  /*7c40*/  IADD3 R6, P2, P1, R6, R0.reuse, R19 ;  /* 0x0000000006067210 */ /* 0x080fee000795e013 */
[----:B------:R1:W-:Y:S02]  /*7c50*/  LDGSTS.E.BYPASS.LTC128B.128.ZFILL [R10+0x13100], [R4.64], P0 ;  /* 0x13100000040a7fae */ /* 0x0003e40008141d50 */
[----:B-1----:R-:W-:Y:S04]  /*7c60*/  IADD3 R4, -R16, 0x10, RZ ;  /* 0x0000001010047810 */ /* 0x002fe80007ffe1ff */
[----:B------:R-:W-:Y:S04]  /*7c70*/  LOP3.LUT R4, R4, 0xf, RZ, 0xc0, !PT ;  /* 0x0000000f04047812 */ /* 0x000fe800078ec0ff */
[----:B------:R-:W-:Y:S02]  /*7c80*/  IADD3 R4, P5, P0, R4, R0, R7 ;  /* 0x0000000004047210 */ /* 0x000fe400078be007 */
[-C--:B------:R-:W-:Y:S02]  /*7c90*/  IADD3.X R7, RZ, R3.reuse, R18, P2, P1 ;  /* 0x00000003ff077210 */ /* 0x080fe400017e2412 */
[----:B------:R-:W-:Y:S02]  /*7ca0*/  IADD3.X R5, RZ, R3, R8, P5, P0 ;  /* 0x00000003ff057210 */ /* 0x000fe40002fe0408 */
[----:B------:R-:W-:Y:S02]  /*7cb0*/  ISETP.NE.U32.AND P0, PT, R17, RZ, PT ;  /* 0x000000ff1100720c */ /* 0x000fe40003f05070 */
[C---:B------:R-:W-:Y:S02]  /*7cc0*/  LOP3.LUT P5, RZ, R15.reuse, 0x80, RZ, 0xc0, !PT ;  /* 0x000000800fff7812 */ /* 0x040fe400078ac0ff */
[C---:B------:R-:W-:Y:S02]  /*7cd0*/  LOP3.LUT P1, RZ, R15.reuse, 0x40, RZ, 0xc0, !PT ;  /* 0x000000400fff7812 */ /* 0x040fe4000782c0ff */
[----:B------:R-:W-:Y:S07]  /*7ce0*/  LOP3.LUT P2, RZ, R15, 0x20, RZ, 0xc0, !PT ;  /* 0x000000200fff7812 */ /* 0x000fee000784c0ff */
[----:B------:R1:W-:Y:S01]  /*7cf0*/  LDGSTS.E.BYPASS.LTC128B.128.ZFILL [R10+0x15100], [R6.64], P0 ;  /* 0x15100000060a7fae */ /* 0x0003e20008141d50 */
[----:B------:R-:W-:Y:S11]  /*7d00*/  ISETP.NE.U32.AND P0, PT, R16, RZ, PT ;  /* 0x000000ff1000720c */ /* 0x000ff60003f05070 */
[----:B------:R-:W-:Y:S02]  /*7d10*/  @!UPT UIADD3 URZ, URZ, URZ, URZ ;  /* 0x0000003f3f3ff290 */ /* 0x000fe4000fffe03f */
[----:B------:R1:W-:Y:S02]  /*7d20*/  LDGSTS.E.BYPASS.LTC128B.128.ZFILL [R10+0x17100], [R4.64], P0 ;  /* 0x17100000040a7fae */ /* 0x0003e40008141d50 */
.L_x_614:
[----:B-12-4-:R-:W2:Y:S01]  /*7d30*/  LDL R4, [R1+0xb8] ;  /* 0x0000b80001047983 */ /* 0x016ea20000100800 */
[----:B------:R-:W-:Y:S01]  /*7d40*/  MOV R26, R15 ;  /* 0x0000000f001a7202 */ /* 0x000fe20000000f00 */
[----:B------:R-:W-:Y:S01]  /*7d50*/  UIMAD UR6, UR10, -0x40, UR5 ;  /* 0xffffffc00a0678a4 */ /* 0x000fe2000f8e0205 */
[----:B------:R-:W-:Y:S01]  /*7d60*/  PLOP3.LUT P0, PT, PT, PT, UP1, 0x80, 0x0 ;  /* 0x000000000000781c */ /* 0x000fe20003f0f018 */
[----:B------:R1:W2:Y:S01]  /*7d70*/  LDL R0, [R1+0xbc] ;  /* 0x0000bc0001007983 */ /* 0x0002a20000100800 */
[----:B------:R-:W-:Y:S01]  /*7d80*/  LOP3.LUT R26, R26, 0xffffff7f, RZ, 0xc0, !PT ;  /* 0xffffff7f1a1a7812 */ /* 0x000fe200078ec0ff */
[----:B------:R-:W-:Y:S02]  /*7d90*/  UISETP.GT.AND UP0, UPT, UR10, UR4, UPT ;  /* 0x000000040a00728c */ /* 0x000fe4000bf04270 */
[----:B------:R-:W4:Y:S01]  /*7da0*/  LDL R3, [R1+0xcc] ;  /* 0x0000cc0001037983 */ /* 0x000f220000100800 */
[----:B------:R-:W-:Y:S01]  /*7db0*/  @P3 LOP3.LUT R26, R26, 0x80, RZ, 0xfc, !PT ;  /* 0x000000801a1a3812 */ /* 0x000fe200078efcff */
[----:B------:R-:W-:Y:S02]  /*7dc0*/  UIADD3 UR10, UR10, -0x1, URZ ;  /* 0xffffffff0a0a7890 */ /* 0x000fe4000fffe03f */
[----:B------:R-:W0:Y:S01]  /*7dd0*/  LDGDEPBAR ;  /* 0x00000000000079af */ /* 0x000e220000000000 */
[----:B------:R-:W-:Y:S04]  /*7de0*/  LOP3.LUT R26, R26, 0xffffffbf, RZ, 0xc0, !PT ;  /* 0xffffffbf1a1a7812 */ /* 0x000fe800078ec0ff */
[----:B------:R-:W-:Y:S04]  /*7df0*/  @P2 LOP3.LUT R26, R26, 0x40, RZ, 0xfc, !PT ;  /* 0x000000401a1a2812 */ /* 0x000fe800078efcff */
[----:B------:R-:W-:Y:S04]  /*7e00*/  LOP3.LUT R26, R26, 0xffffffdf, RZ, 0xc0, !PT ;  /* 0xffffffdf1a1a7812 */ /* 0x000fe800078ec0ff */
[----:B------:R-:W-:Y:S05]  /*7e10*/  @P1 LOP3.LUT R26, R26, 0x20, RZ, 0xfc, !PT ;  /* 0x000000201a1a1812 */ /* 0x000fea00078efcff */
[----:B------:R-:W-:Y:S04]  /*7e20*/  STL [R1+0x40], R26 ;  /* 0x0000401a01007387 */ /* 0x000fe80000100800 */
[----:B---3--:R-:W3:Y:S04]  /*7e30*/  LDL.LU R30, [R1+0x50] ;  /* 0x00005000011e7983 */ /* 0x008ee80000300800 */
[----:B------:R-:W5:Y:S04]  /*7e40*/  LDL.LU R29, [R1+0x4c] ;  /* 0x00004c00011d7983 */ /* 0x000f680000300800 */
[----:B------:R-:W3:Y:S04]  /*7e50*/  LDL.LU R28, [R1+0x48] ;  /* 0x00004800011c7983 */ /* 0x000ee80000300800 */
[----:B------:R-:W3:Y:S01]  /*7e60*/  LDL.LU R27, [R1+0x44] ;  /* 0x00004400011b7983 */ /* 0x000ee20000300800 */
[----:B--2---:R-:W-:Y:S05]  /*7e70*/  @P0 MOV R0, R4 ;  /* 0x0000000400000202 */ /* 0x004fea0000000f00 */
[----:B------:R-:W2:Y:S08]  /*7e80*/  SHFL.IDX PT, R5, R0, RZ, 0x1c1f ;  /* 0x001c1fff00057589 */ /* 0x000eb000000e0000 */
[----:B------:R1:W2:Y:S02]  /*7e90*/  SHFL.IDX PT, R4, R0, 0x1, 0x1c1f ;  /* 0x003c1f0000047f89 */ /* 0x0002a400000e0000 */
[----:B-1----:R-:W-:Y:S04]  /*7ea0*/  MOV R0, UR7 ;  /* 0x0000000700007c02 */ /* 0x002fe80008000f00 */
[----:B----4-:R-:W-:Y:S04]  /*7eb0*/  IADD3 R0, R0, UR6, -R3 ;  /* 0x0000000600007c10 */ /* 0x010fe8000fffe803 */
[----:B------:R-:W-:Y:S04]  /*7ec0*/  IADD3 R3, R0, -UR13, RZ ;  /* 0x8000000d00037c10 */ /* 0x000fe8000fffe0ff */
[C---:B--2---:R-:W-:Y:S02]  /*7ed0*/  IADD3 R0, R3.reuse, R5, RZ ;  /* 0x0000000503007210 */ /* 0x044fe40007ffe0ff */
[----:B------:R-:W-:Y:S02]  /*7ee0*/  IADD3 R3, R3, R4, RZ ;  /* 0x0000000403037210 */ /* 0x000fe40007ffe0ff */
[C---:B------:R-:W-:Y:S02]  /*7ef0*/  ISETP.GT.AND P0, PT, R0.reuse, RZ, PT ;  /* 0x000000ff0000720c */ /* 0x040fe40003f04270 */
[----:B------:R-:W-:Y:S02]  /*7f00*/  ISETP.GT.AND P2, PT, R3, 0x30, PT ;  /* 0x000000300300780c */ /* 0x000fe40003f44270 */
[----:B------:R-:W-:Y:S02]  /*7f10*/  FSEL R4, R191, -INF , P0 ;  /* 0xff800000bf047808 */ /* 0x000fe40000000000 */
[----:B------:R-:W-:Y:S02]  /*7f20*/  ISETP.GT.AND P0, PT, R0, 0x1, PT ;  /* 0x000000010000780c */ /* 0x000fe40003f04270 */
[----:B------:R-:W-:Y:S02]  /*7f30*/  MOV R191, R26 ;  /* 0x0000001a00bf7202 */ /* 0x000fe40000000f00 */
[----:B------:R-:W-:Y:S02]  /*7f40*/  FSEL R19, R190, -INF , P0 ;  /* 0xff800000be137808 */ /* 0x000fe40000000000 */
[C---:B------:R-:W-:Y:S02]  /*7f50*/  ISETP.GT.AND P0, PT, R0.reuse, 0x8, PT ;  /* 0x000000080000780c */ /* 0x040fe40003f04270 */
[----:B------:R-:W-:Y:S02]  /*7f60*/  ISETP.GT.AND P1, PT, R3, 0x31, PT ;  /* 0x000000310300780c */ /* 0x000fe40003f24270 */
[----:B------:R-:W-:Y:S02]  /*7f70*/  FSEL R18, R189, -INF , P0 ;  /* 0xff800000bd127808 */ /* 0x000fe40000000000 */
[C---:B------:R-:W-:Y:S02]  /*7f80*/  ISETP.GT.AND P0, PT, R0.reuse, 0x9, PT ;  /* 0x000000090000780c */ /* 0x040fe40003f04270 */
[----:B------:R-:W-:Y:S02]  /*7f90*/  ISETP.GT.AND P3, PT, R3, 0x29, PT ;  /* 0x000000290300780c */ /* 0x000fe40003f64270 */
[----:B------:R-:W-:Y:S02]  /*7fa0*/  FSEL R17, R185, -INF , P0 ;  /* 0xff800000b9117808 */ /* 0x000fe40000000000 */
[C---:B------:R-:W-:Y:S04]  /*7fb0*/  ISETP.GT.AND P0, PT, R0.reuse, 0x10, PT ;  /* 0x000000100000780c */ /* 0x040fe80003f04270 */
[----:B------:R-:W-:Y:S02]  /*7fc0*/  FSEL R16, R179, -INF , P0 ;  /* 0xff800000b3107808 */ /* 0x000fe40000000000 */
[----:B------:R-:W2:Y:S01]  /*7fd0*/  LDL.LU R179, [R1+0xa4] ;  /* 0x0000a40001b37983 */ /* 0x000ea20000300800 */
[----:B------:R-:W-:Y:S04]  /*7fe0*/  ISETP.GT.AND P0, PT, R0, 0x11, PT ;  /* 0x000000110000780c */ /* 0x000fe80003f04270 */
[----:B------:R-:W-:Y:S02]  /*7ff0*/  FSEL R15, R178, -INF , P0 ;  /* 0xff800000b20f7808 */ /* 0x000fe40000000000 */
[----:B------:R-:W-:Y:S04]  /*8000*/  ISETP.GT.AND P0, PT, R0, 0x18, PT ;  /* 0x000000180000780c */ /* 0x000fe80003f04270 */
[----:B------:R-:W-:Y:S02]  /*8010*/  FSEL R14, R14, -INF , P0 ;  /* 0xff8000000e0e7808 */ /* 0x000fe40000000000 */
[C---:B------:R-:W-:Y:S04]  /*8020*/  ISETP.GT.AND P0, PT, R0.reuse, 0x19, PT ;  /* 0x000000190000780c */ /* 0x040fe80003f04270 */
[----:B------:R-:W-:Y:S02]  /*8030*/  FSEL R13, R13, -INF , P0 ;  /* 0xff8000000d0d7808 */ /* 0x000fe40000000000 */
[----:B------:R-:W-:Y:S04]  /*8040*/  ISETP.GT.AND P0, PT, R0, 0x20, PT ;  /* 0x000000200000780c */ /* 0x000fe80003f04270 */
[----:B------:R-:W-:Y:S02]  /*8050*/  FSEL R12, R12, -INF , P0 ;  /* 0xff8000000c0c7808 */ /* 0x000fe40000000000 */
[----:B------:R-:W-:Y:S04]  /*8060*/  ISETP.GT.AND P0, PT, R0, 0x21, PT ;  /* 0x000000210000780c */ /* 0x000fe80003f04270 */
[----:B------:R-:W-:Y:S02]  /*8070*/  FSEL R11, R132, -INF , P0 ;  /* 0xff800000840b7808 */ /* 0x000fe40000000000 */
[----:B------:R-:W-:Y:S04]  /*8080*/  ISETP.GT.AND P0, PT, R0, 0x28, PT ;  /* 0x000000280000780c */ /* 0x000fe80003f04270 */
[----:B------:R-:W-:Y:S02]  /*8090*/  FSEL R10, R24, -INF , P0 ;  /* 0xff800000180a7808 */ /* 0x000fe40000000000 */
[----:B------:R-:W-:Y:S02]  /*80a0*/  ISETP.GT.AND P0, PT, R0, 0x29, PT ;  /* 0x000000290000780c */ /* 0x000fe40003f04270 */
[----:B------:R-:W-:Y:S02]  /*80b0*/  FSEL R24, R186, -INF , P3 ;  /* 0xff800000ba187808 */ /* 0x000fe40001800000 */
[----:B------:R-:W-:Y:S02]  /*80c0*/  FSEL R9, R9, -INF , P0 ;  /* 0xff80000009097808 */ /* 0x000fe40000000000 */
[C---:B------:R-:W-:Y:S02]  /*80d0*/  ISETP.GT.AND P0, PT, R0.reuse, 0x30, PT ;  /* 0x000000300000780c */ /* 0x040fe40003f04270 */
[----:B------:R-:W-:Y:S02]  /*80e0*/  LOP3.LUT P3, RZ, R191, 0x80, RZ, 0xc0, !PT ;  /* 0x00000080bfff7812 */ /* 0x000fe4000786c0ff */
[----:B------:R-:W-:Y:S02]  /*80f0*/  FSEL R8, R23, -INF , P0 ;  /* 0xff80000017087808 */ /* 0x000fe40000000000 */
[----:B------:R-:W-:Y:S02]  /*8100*/  ISETP.GT.AND P0, PT, R0, 0x31, PT ;  /* 0x000000310000780c */ /* 0x000fe40003f04270 */
[----:B------:R-:W-:Y:S02]  /*8110*/  FSEL R23, R182, -INF , P2 ;  /* 0xff800000b6177808 */ /* 0x000fe40001000000 */
[----:B------:R-:W-:Y:S02]  /*8120*/  FSEL R7, R22, -INF , P0 ;  /* 0xff80000016077808 */ /* 0x000fe40000000000 */
[C---:B------:R-:W-:Y:S02]  /*8130*/  ISETP.GT.AND P0, PT, R0.reuse, 0x38, PT ;  /* 0x000000380000780c */ /* 0x040fe40003f04270 */
[----:B------:R-:W-:Y:S02]  /*8140*/  FSEL R22, R181, -INF , P1 ;  /* 0xff800000b5167808 */ /* 0x000fe40000800000 */
[----:B------:R-:W-:Y:S02]  /*8150*/  FSEL R6, R21, -INF , P0 ;  /* 0xff80000015067808 */ /* 0x000fe40000000000 */
[----:B------:R-:W-:Y:S02]  /*8160*/  ISETP.GT.AND P0, PT, R0, 0x39, PT ;  /* 0x000000390000780c */ /* 0x000fe40003f04270 */
[----:B------:R-:W-:Y:S02]  /*8170*/  FMNMX.FTZ R0, R4, R2, !PT ;  /* 0x0000000204007209 */ /* 0x000fe40007810000 */
[----:B------:R-:W-:Y:S02]  /*8180*/  FSEL R5, R20, -INF , P0 ;  /* 0xff80000014057808 */ /* 0x000fe40000000000 */
[----:B------:R-:W-:Y:S02]  /*8190*/  FMNMX.FTZ R0, R19, R0, !PT ;  /* 0x0000000013007209 */ /* 0x000fe40007810000 */
[----:B------:R-:W-:Y:S02]  /*81a0*/  ISETP.GT.AND P0, PT, R3, RZ, PT ;  /* 0x000000ff0300720c */ /* 0x000fe40003f04270 */
[----:B------:R-:W-:Y:S02]  /*81b0*/  FMNMX.FTZ R0, R18, R0, !PT ;  /* 0x0000000012007209 */ /* 0x000fe40007810000 */
[----:B---3--:R-:W-:Y:S02]  /*81c0*/  FSEL R20, R30, -INF , P0 ;  /* 0xff8000001e147808 */ /* 0x008fe40000000000 */
[----:B------:R-:W-:Y:S02]  /*81d0*/  FMNMX.FTZ R0, R17, R0, !PT ;  /* 0x0000000011007209 */ /* 0x000fe40007810000 */
[----:B------:R-:W-:Y:S02]  /*81e0*/  ISETP.GT.AND P0, PT, R3, 0x1, PT ;  /* 0x000000010300780c */ /* 0x000fe40003f04270 */
[----:B------:R-:W-:Y:S02]  /*81f0*/  FMNMX.FTZ R0, R16, R0, !PT ;  /* 0x0000000010007209 */ /* 0x000fe40007810000 */
[----:B-----5:R-:W-:Y:S02]  /*8200*/  FSEL R34, R29, -INF , P0 ;  /* 0xff8000001d227808 */ /* 0x020fe40000000000 */
[----:B------:R-:W-:Y:S02]  /*8210*/  FMNMX.FTZ R0, R15, R0, !PT ;  /* 0x000000000f007209 */ /* 0x000fe40007810000 */
[----:B------:R-:W-:Y:S02]  /*8220*/  ISETP.GT.AND P0, PT, R3, 0x8, PT ;  /* 0x000000080300780c */ /* 0x000fe40003f04270 */
[----:B------:R-:W-:Y:S02]  /*8230*/  FMNMX.FTZ R0, R14, R0, !PT ;  /* 0x000000000e007209 */ /* 0x000fe40007810000 */
[----:B------:R-:W-:Y:S02]  /*8240*/  FSEL R33, R28, -INF , P0 ;  /* 0xff8000001c217808 */ /* 0x000fe40000000000 */
        /* <DEDUP_REMOVED lines=18> */
[----:B------:R-:W-:Y:S01]  /*8370*/  LOP3.LUT P2, RZ, R191, 0x40, RZ, 0xc0, !PT ;  /* 0x00000040bfff7812 */ /* 0x000fe2000784c0ff */
[----:B------:R-:W1:Y:S01]  /*8380*/  SHFL.BFLY PT, R21, R0, 0x2, 0x1f ;  /* 0x0c401f0000157f89 */ /* 0x000e6200000e0000 */
[----:B------:R-:W-:Y:S02]  /*8390*/  FSEL R28, R183, -INF , P0 ;  /* 0xff800000b71c7808 */ /* 0x000fe40000000000 */
[----:B------:R-:W-:Y:S02]  /*83a0*/  ISETP.GT.AND P0, PT, R3, 0x20, PT ;  /* 0x000000200300780c */ /* 0x000fe40003f04270 */
[----:B------:R-:W-:Y:S02]  /*83b0*/  LOP3.LUT P1, RZ, R191, 0x20, RZ, 0xc0, !PT ;  /* 0x00000020bfff7812 */ /* 0x000fe4000782c0ff */
[----:B------:R-:W-:Y:S02]  /*83c0*/  FSEL R27, R177, -INF , P0 ;  /* 0xff800000b11b7808 */ /* 0x000fe40000000000 */
[C---:B------:R-:W-:Y:S04]  /*83d0*/  ISETP.GT.AND P0, PT, R3.reuse, 0x21, PT ;  /* 0x000000210300780c */ /* 0x040fe80003f04270 */
[----:B------:R-:W-:Y:S02]  /*83e0*/  FSEL R26, R176, -INF , P0 ;  /* 0xff800000b01a7808 */ /* 0x000fe40000000000 */
[----:B------:R-:W-:Y:S04]  /*83f0*/  ISETP.GT.AND P0, PT, R3, 0x28, PT ;  /* 0x000000280300780c */ /* 0x000fe80003f04270 */
[----:B------:R-:W-:Y:S02]  /*8400*/  FSEL R25, R25, -INF , P0 ;  /* 0xff80000019197808 */ /* 0x000fe40000000000 */
[----:B-1----:R-:W-:Y:S05]  /*8410*/  FMNMX.FTZ R0, R21, R0, !PT ;  /* 0x0000000015007209 */ /* 0x002fea0007810000 */
[----:B------:R-:W1:Y:S02]  /*8420*/  SHFL.BFLY PT, R132, R0, 0x1, 0x1f ;  /* 0x0c201f0000847f89 */ /* 0x000e6400000e0000 */
[----:B-1----:R-:W-:Y:S04]  /*8430*/  FMNMX.FTZ R132, R0, R132, !PT ;  /* 0x0000008400847209 */ /* 0x002fe80007810000 */
[C---:B------:R-:W-:Y:S04]  /*8440*/  FSETP.NEU.FTZ.AND P0, PT, R132.reuse, -INF , PT ;  /* 0xff8000008400780b */ /* 0x040fe80003f1d000 */
[----:B------:R-:W-:Y:S05]  /*8450*/  FSEL R0, R132, RZ, P0 ;  /* 0x000000ff84007208 */ /* 0x000fea0000000000 */
[----:B------:R-:W-:Y:S02]  /*8460*/  FADD.FTZ R0, -R0, R2 ;  /* 0x0000000200007221 */ /* 0x000fe40000010100 */
[----:B------:R-:W-:Y:S02]  /*8470*/  FMUL.FTZ R2, R132, c[0x0][0x2d0] ;  /* 0x0000b40084027a20 */ /* 0x000fe40000410000 */
[----:B------:R-:W-:Y:S03]  /*8480*/  FMUL.FTZ R0, R0, c[0x0][0x2d0] ;  /* 0x0000b40000007a20 */ /* 0x000fe60000410000 */
[----:B------:R-:W-:Y:S02]  /*8490*/  FSEL R2, R2, RZ, P0 ;  /* 0x000000ff02027208 */ /* 0x000fe40000000000 */
[C---:B------:R-:W-:Y:S03]  /*84a0*/  ISETP.GT.AND P0, PT, R3.reuse, 0x38, PT ;  /* 0x000000380300780c */ /* 0x040fe60003f04270 */
[--C-:B------:R-:W-:Y:S01]  /*84b0*/  FFMA.FTZ R4, R4, c[0x0][0x2d0], -R2.reuse ;  /* 0x0000b40004047a23 */ /* 0x100fe20000010802 */
[----:B------:R-:W-:Y:S01]  /*84c0*/  FSEL R21, R180, -INF , P0 ;  /* 0xff800000b4157808 */ /* 0x000fe20000000000 */
[--C-:B------:R-:W-:Y:S01]  /*84d0*/  FFMA.FTZ R6, R6, c[0x0][0x2d0], -R2.reuse ;  /* 0x0000b40006067a23 */ /* 0x100fe20000010802 */
[----:B------:R-:W-:Y:S01]  /*84e0*/  ISETP.GT.AND P0, PT, R3, 0x39, PT ;  /* 0x000000390300780c */ /* 0x000fe20003f04270 */
        /* <DEDUP_REMOVED lines=16> */
[----:B------:R-:W-:Y:S07]  /*85f0*/  FFMA.FTZ R183, R5, c[0x0][0x2d0], -R2 ;  /* 0x0000b40005b77a23 */ /* 0x000fee0000010802 */
[----:B------:R-:W1:Y:S02]  /*8600*/  MUFU.EX2 R2, R0 ;  /* 0x0000000000027308 */ /* 0x000e640000000800 */
[C---:B-1----:R-:W-:Y:S02]  /*8610*/  FMUL.FTZ R9, R2.reuse, R161 ;  /* 0x000000a102097220 */ /* 0x042fe40000410000 */
        /* <DEDUP_REMOVED lines=16> */
[C---:B--2---:R-:W-:Y:S02]  /*8720*/  FFMA.FTZ R0, R2.reuse, R179, R4 ;  /* 0x000000b302007223 */ /* 0x044fe40000010004 */
[----:B------:R-:W-:Y:S02]  /*8730*/  FMUL.FTZ R64, R2, R64 ;  /* 0x0000004002407220 */ /* 0x000fe40000410000 */
[C---:B------:R-:W-:Y:S01]  /*8740*/  FADD.FTZ R5, R176.reuse, R0 ;  /* 0x00000000b0057221 */ /* 0x040fe20000010000 */
[----:B------:R-:W-:Y:S01]  /*8750*/  F2FP.BF16.PACK_AB R176, R176, R4 ;  /* 0x00000004b0b0723e */ /* 0x000fe200000010ff */
[----:B------:R-:W1:Y:S01]  /*8760*/  MUFU.EX2 R0, R17 ;  /* 0x0000001100007308 */ /* 0x000e620000000800 */
[----:B------:R-:W-:Y:S02]  /*8770*/  FMUL.FTZ R65, R2, R65 ;  /* 0x0000004102417220 */ /* 0x000fe40000410000 */
[----:B------:R-:W-:Y:S02]  /*8780*/  FADD.FTZ R4, R178, R5 ;  /* 0x00000005b2047221 */ /* 0x000fe40000010000 */
        /* <DEDUP_REMOVED lines=10> */
[C---:B-1----:R-:W-:Y:S01]  /*8830*/  F2FP.BF16.PACK_AB R178, R0.reuse, R178 ;  /* 0x000000b200b2723e */ /* 0x042fe200000010ff */
[----:B------:R-:W-:Y:S01]  /*8840*/  FADD.FTZ R181, R0, R4 ;  /* 0x0000000400b57221 */ /* 0x000fe20000010000 */
[----:B------:R-:W-:Y:S01]  /*8850*/  FMNMX.FTZ R0, R20, R133, !PT ;  /* 0x0000008514007209 */ /* 0x000fe20007810000 */
[C---:B------:R-:W-:Y:S01]  /*8860*/  FMUL.FTZ R17, R2.reuse, R153 ;  /* 0x0000009902117220 */ /* 0x040fe20000410000 */
[----:B------:R-:W-:Y:S01]  /*8870*/  FSEL R4, R35, -INF , P0 ;  /* 0xff80000023047808 */ /* 0x000fe20000000000 */
[----:B------:R-:W-:Y:S01]  /*8880*/  FMUL.FTZ R88, R2, R88 ;  /* 0x0000005802587220 */ /* 0x000fe20000410000 */
[----:B------:R-:W-:Y:S01]  /*8890*/  FMNMX.FTZ R0, R34, R0, !PT ;  /* 0x0000000022007209 */ /* 0x000fe20007810000 */
[C---:B------:R-:W-:Y:S01]  /*88a0*/  FMUL.FTZ R89, R2.reuse, R89 ;  /* 0x0000005902597220 */ /* 0x040fe20000410000 */
[----:B------:R-:W-:Y:S01]  /*88b0*/  MOV R35, R12 ;  /* 0x0000000c00237202 */ /* 0x000fe20000000f00 */
[C---:B------:R-:W-:Y:S01]  /*88c0*/  FMUL.FTZ R12, R2.reuse, R156 ;  /* 0x0000009c020c7220 */ /* 0x040fe20000410000 */
[----:B------:R-:W-:Y:S01]  /*88d0*/  FMNMX.FTZ R0, R33, R0, !PT ;  /* 0x0000000021007209 */ /* 0x000fe20007810000 */
[C---:B------:R-:W-:Y:S02]  /*88e0*/  FMUL.FTZ R92, R2.reuse, R92 ;  /* 0x0000005c025c7220 */ /* 0x040fe40000410000 */
[----:B------:R-:W-:Y:S01]  /*88f0*/  FMUL.FTZ R93, R2, R93 ;  /* 0x0000005d025d7220 */ /* 0x000fe20000410000 */
[----:B------:R-:W-:Y:S01]  /*8900*/  FMNMX.FTZ R0, R32, R0, !PT ;  /* 0x0000000020007209 */ /* 0x000fe20007810000 */
[C---:B------:R-:W-:Y:S02]  /*8910*/  FMUL.FTZ R96, R2.reuse, R96 ;  /* 0x0000006002607220 */ /* 0x040fe40000410000 */
        /* <DEDUP_REMOVED lines=24> */
[----:B------:R-:W-:Y:S01]  /*8aa0*/  FMUL.FTZ R129, R2, R129 ;  /* 0x0000008102817220 */ /* 0x000fe20000410000 */
        /* <DEDUP_REMOVED lines=13> */
[----:B------:R-:W-:Y:S02]  /*8b80*/  FADD.FTZ R0, -R0, R133 ;  /* 0x0000008500007221 */ /* 0x000fe40000010100 */
[--C-:B------:R-:W-:Y:S01]  /*8b90*/  FFMA.FTZ R191, R27, c[0x0][0x2d0], -R5.reuse ;  /* 0x0000b4001bbf7a23 */ /* 0x100fe20000010805 */
[----:B------:R-:W-:Y:S01]  /*8ba0*/  MOV R27, R6 ;  /* 0x00000006001b7202 */ /* 0x000fe20000000f00 */
[----:B------:R-:W-:Y:S01]  /*8bb0*/  FMUL.FTZ R0, R0, c[0x0][0x2d0] ;  /* 0x0000b40000007a20 */ /* 0x000fe20000410000 */
[----:B------:R-:W2:Y:S01]  /*8bc0*/  LDL.LU R6, [R1+0x9c] ;  /* 0x00009c0001067983 */ /* 0x000ea20000300800 */
[--C-:B------:R-:W-:Y:S02]  /*8bd0*/  FFMA.FTZ R34, R34, c[0x0][0x2d0], -R5.reuse ;  /* 0x0000b40022227a23 */ /* 0x100fe40000010805 */
[--C-:B------:R-:W-:Y:S02]  /*8be0*/  FFMA.FTZ R179, R33, c[0x0][0x2d0], -R5.reuse ;  /* 0x0000b40021b37a23 */ /* 0x100fe40000010805 */
[----:B------:R-:W-:Y:S01]  /*8bf0*/  FMUL.FTZ R33, R2, R137 ;  /* 0x0000008902217220 */ /* 0x000fe20000410000 */
[----:B------:R-:W-:Y:S01]  /*8c00*/  MUFU.EX2 R0, R0 ;  /* 0x0000000000007308 */ /* 0x000fe20000000800 */
[--C-:B------:R-:W-:Y:S02]  /*8c10*/  FFMA.FTZ R180, R32, c[0x0][0x2d0], -R5.reuse ;  /* 0x0000b40020b47a23 */ /* 0x100fe40000010805 */
[----:B------:R-:W-:Y:S02]  /*8c20*/  FMUL.FTZ R32, R2, R136 ;  /* 0x0000008802207220 */ /* 0x000fe40000410000 */
[--C-:B------:R-:W-:Y:S02]  /*8c30*/  FFMA.FTZ R184, R28, c[0x0][0x2d0], -R5.reuse ;  /* 0x0000b4001cb87a23 */ /* 0x100fe40000010805 */
[C---:B------:R-:W-:Y:S02]  /*8c40*/  FMUL.FTZ R28, R2.reuse, R140 ;  /* 0x0000008c021c7220 */ /* 0x040fe40000410000 */
[--C-:B------:R-:W-:Y:S01]  /*8c50*/  FFMA.FTZ R14, R25, c[0x0][0x2d0], -R5.reuse ;  /* 0x0000b400190e7a23 */ /* 0x100fe20000010805 */
[----:B------:R-:W-:Y:S01]  /*8c60*/  MUFU.EX2 R153, R179 ;  /* 0x000000b300997308 */ /* 0x000fe20000000800 */
[----:B------:R-:W-:Y:S02]  /*8c70*/  FMUL.FTZ R25, R2, R145 ;  /* 0x0000009102197220 */ /* 0x000fe40000410000 */
[--C-:B------:R-:W-:Y:S02]  /*8c80*/  FFMA.FTZ R23, R23, c[0x0][0x2d0], -R5.reuse ;  /* 0x0000b40017177a23 */ /* 0x100fe40000010805 */
[--C-:B------:R-:W-:Y:S02]  /*8c90*/  FFMA.FTZ R22, R22, c[0x0][0x2d0], -R5.reuse ;  /* 0x0000b40016167a23 */ /* 0x100fe40000010805 */
[--C-:B------:R-:W-:Y:S01]  /*8ca0*/  FFMA.FTZ R177, R20, c[0x0][0x2d0], -R5.reuse ;  /* 0x0000b40014b17a23 */ /* 0x100fe20000010805 */
[----:B------:R-:W-:Y:S01]  /*8cb0*/  MOV R161, R23 ;  /* 0x0000001700a17202 */ /* 0x000fe20000000f00 */
[C---:B------:R-:W-:Y:S01]  /*8cc0*/  FMUL.FTZ R20, R2.reuse, R148 ;  /* 0x0000009402147220 */ /* 0x040fe20000410000 */
[----:B------:R-:W1:Y:S01]  /*8cd0*/  MUFU.EX2 R156, R180 ;  /* 0x000000b4009c7308 */ /* 0x000e620000000800 */
[--C-:B------:R-:W-:Y:S01]  /*8ce0*/  FFMA.FTZ R185, R31, c[0x0][0x2d0], -R5.reuse ;  /* 0x0000b4001fb97a23 */ /* 0x100fe20000010805 */
[----:B------:R-:W-:Y:S01]  /*8cf0*/  MOV R148, R18 ;  /* 0x0000001200947202 */ /* 0x000fe20000000f00 */
[--C-:B------:R-:W-:Y:S02]  /*8d00*/  FFMA.FTZ R31, R21, c[0x0][0x2d0], -R5.reuse ;  /* 0x0000b400151f7a23 */ /* 0x100fe40000010805 */
[----:B------:R-:W-:Y:S02]  /*8d10*/  FMUL.FTZ R21, R2, R149 ;  /* 0x0000009502157220 */ /* 0x000fe40000410000 */
[--C-:B------:R-:W-:Y:S01]  /*8d20*/  FFMA.FTZ R186, R30, c[0x0][0x2d0], -R5.reuse ;  /* 0x0000b4001eba7a23 */ /* 0x100fe20000010805 */
[----:B------:R-:W-:Y:S01]  /*8d30*/  MOV R30, R183 ;  /* 0x000000b7001e7202 */ /* 0x000fe20000000f00 */
[--C-:B------:R-:W-:Y:S01]  /*8d40*/  FFMA.FTZ R183, R29, c[0x0][0x2d0], -R5.reuse ;  /* 0x0000b4001db77a23 */ /* 0x100fe20000010805 */
[----:B------:R-:W2:Y:S01]  /*8d50*/  MUFU.EX2 R177, R177 ;  /* 0x000000b100b17308 */ /* 0x000ea20000000800 */
[----:B------:R-:W-:Y:S01]  /*8d60*/  FMUL.FTZ R29, R2, R141 ;  /* 0x0000008d021d7220 */ /* 0x000fe20000410000 */
[----:B------:R-:W-:Y:S01]  /*8d70*/  MOV R157, R30 ;  /* 0x0000001e009d7202 */ /* 0x000fe20000000f00 */
[--C-:B------:R-:W-:Y:S01]  /*8d80*/  FFMA.FTZ R190, R26, c[0x0][0x2d0], -R5.reuse ;  /* 0x0000b4001abe7a23 */ /* 0x100fe20000010805 */
[----:B------:R-:W-:Y:S01]  /*8d90*/  MOV R26, R7 ;  /* 0x00000007001a7202 */ /* 0x000fe20000000f00 */
[--C-:B------:R-:W-:Y:S01]  /*8da0*/  FFMA.FTZ R11, R24, c[0x0][0x2d0], -R5.reuse ;  /* 0x0000b400180b7a23 */ /* 0x100fe20000010805 */
[----:B------:R-:W-:Y:S01]  /*8db0*/  MOV R7, R8 ;  /* 0x0000000800077202 */ /* 0x000fe20000000f00 */
[C---:B------:R-:W-:Y:S01]  /*8dc0*/  FMUL.FTZ R8, R2.reuse, R160 ;  /* 0x000000a002087220 */ /* 0x040fe20000410000 */
[----:B------:R-:W-:Y:S01]  /*8dd0*/  MOV R160, R22 ;  /* 0x0000001600a07202 */ /* 0x000fe20000000f00 */
[----:B------:R-:W-:Y:S01]  /*8de0*/  FMUL.FTZ R24, R2, R144 ;  /* 0x0000009002187220 */ /* 0x000fe20000410000 */
[----:B------:R-:W-:Y:S01]  /*8df0*/  MOV R152, R7 ;  /* 0x0000000700987202 */ /* 0x000fe20000000f00 */
[----:B------:R-:W-:Y:S01]  /*8e00*/  FFMA.FTZ R10, R4, c[0x0][0x2d0], -R5 ;  /* 0x0000b400040a7a23 */ /* 0x000fe20000010805 */
[----:B------:R-:W-:Y:S01]  /*8e10*/  MUFU.EX2 R144, R187 ;  /* 0x000000bb00907308 */ /* 0x000fe20000000800 */
[----:B------:R-:W-:Y:S01]  /*8e20*/  FMUL.FTZ R4, R2, R164 ;  /* 0x000000a402047220 */ /* 0x000fe20000410000 */
[----:B-1----:R-:W-:Y:S01]  /*8e30*/  F2FP.BF16.PACK_AB R179, R156, R153 ;  /* 0x000000999cb3723e */ /* 0x002fe200000010ff */
[----:B------:R-:W-:Y:S01]  /*8e40*/  FMUL.FTZ R5, R2, R165 ;  /* 0x000000a502057220 */ /* 0x000fe20000410000 */
[----:B------:R-:W-:Y:S01]  /*8e50*/  MOV R164, R10 ;  /* 0x0000000a00a47202 */ /* 0x000fe20000000f00 */
[C---:B------:R-:W-:Y:S01]  /*8e60*/  FMUL.FTZ R10, R0.reuse, R162 ;  /* 0x000000a2000a7220 */ /* 0x040fe20000410000 */
[----:B------:R-:W-:Y:S01]  /*8e70*/  MOV R162, R11 ;  /* 0x0000000b00a27202 */ /* 0x000fe20000000f00 */
[C---:B------:R-:W-:Y:S01]  /*8e80*/  FMUL.FTZ R11, R0.reuse, R163 ;  /* 0x000000a3000b7220 */ /* 0x040fe20000410000 */
[----:B------:R-:W-:Y:S01]  /*8e90*/  MOV R163, R14 ;  /* 0x0000000e00a37202 */ /* 0x000fe20000000f00 */
[C---:B------:R-:W-:Y:S01]  /*8ea0*/  FMUL.FTZ R14, R0.reuse, R158 ;  /* 0x0000009e000e7220 */ /* 0x040fe20000410000 */
[----:B------:R1:W3:Y:S01]  /*8eb0*/  MUFU.EX2 R2, R34 ;  /* 0x0000002200027308 */ /* 0x0002e20000000800 */
        /* <DEDUP_REMOVED lines=18> */
[----:B------:R-:W-:Y:S01]  /*8fe0*/  LDSM.16.MT88.4 R140, [R135+0x900] ;  /* 0x00090000878c783b */ /* 0x000fe20000004200 */
[C---:B-1----:R-:W-:Y:S02]  /*8ff0*/  FMUL.FTZ R34, R0.reuse, R138 ;  /* 0x0000008a00227220 */ /* 0x042fe40000410000 */
[C---:B------:R-:W-:Y:S02]  /*9000*/  FMUL.FTZ R39, R0.reuse, R39 ;  /* 0x0000002700277220 */ /* 0x040fe40000410000 */
[C---:B------:R-:W-:Y:S02]  /*9010*/  FMUL.FTZ R42, R0.reuse, R42 ;  /* 0x0000002a002a7220 */ /* 0x040fe40000410000 */
[C---:B------:R-:W-:Y:S01]  /*9020*/  FMUL.FTZ R43, R0.reuse, R43 ;  /* 0x0000002b002b7220 */ /* 0x040fe20000410000 */
[----:B------:R-:W1:Y:S01]  /*9030*/  LDSM.16.MT88.4 R136, [R135+0x100] ;  /* 0x000100008788783b */ /* 0x000e620000004200 */
        /* <DEDUP_REMOVED lines=50> */
[----:B---3--:R-:W-:Y:S01]  /*9360*/  F2FP.BF16.PACK_AB R177, R2, R177 ;  /* 0x000000b102b1723e */ /* 0x008fe200000010ff */
[C---:B------:R-:W-:Y:S01]  /*9370*/  FMUL.FTZ R6, R0.reuse, R166 ;  /* 0x000000a600067220 */ /* 0x040fe20000410000 */
[----:B------:R-:W-:Y:S01]  /*9380*/  MOV R166, R27 ;  /* 0x0000001b00a67202 */ /* 0x000fe20000000f00 */
[----:B------:R-:W-:Y:S02]  /*9390*/  FMUL.FTZ R27, R0, R147 ;  /* 0x00000093001b7220 */ /* 0x000fe40000410000 */
[----:B------:R-:W-:Y:S01]  /*93a0*/  FADD.FTZ R154, R2, R133 ;  /* 0x00000085029a7221 */ /* 0x000fe20000010000 */
[----:B------:R-:W-:Y:S02]  /*93b0*/  MUFU.EX2 R0, R188 ;  /* 0x000000bc00007308 */ /* 0x000fe40000000800 */
[C---:B-1----:R-:W-:Y:S08]  /*93c0*/  HMMA.16816.F32.BF16 R4, R176.reuse, R136, R4 ;  /* 0x00000088b004723c */ /* 0x042ff00000041804 */
[C---:B------:R-:W-:Y:S01]  /*93d0*/  HMMA.16816.F32.BF16 R8, R176.reuse, R138, R8 ;  /* 0x0000008ab008723c */ /* 0x040fe20000041808 */
[----:B------:R-:W1:Y:S01]  /*93e0*/  LDSM.16.MT88.4 R136, [R248+0x100] ;  /* 0x00010000f888783b */ /* 0x000e620000004200 */
[----:B------:R-:W-:Y:S10]  /*93f0*/  MUFU.EX2 R188, R160 ;  /* 0x000000a000bc7308 */ /* 0x000ff40000000800 */
[----:B------:R-:W2:Y:S10]  /*9400*/  MUFU.EX2 R2, R189 ;  /* 0x000000bd00027308 */ /* 0x000eb40000000800 */
[----:B------:R-:W-:Y:S10]  /*9410*/  MUFU.EX2 R189, R161 ;  /* 0x000000a100bd7308 */ /* 0x000ff40000000800 */
[----:B------:R-:W3:Y:S01]  /*9420*/  MUFU.EX2 R133, R182 ;  /* 0x000000b600857308 */ /* 0x000ee20000000800 */
[C---:B-1----:R-:W-:Y:S09]  /*9430*/  HMMA.16816.F32.BF16 R12, R176.reuse, R136, R12 ;  /* 0x00000088b00c723c */ /* 0x042ff2000004180c */
[----:B------:R-:W-:Y:S01]  /*9440*/  MUFU.EX2 R182, R190 ;  /* 0x000000be00b67308 */ /* 0x000fe20000000800 */
[C---:B------:R-:W-:Y:S01]  /*9450*/  HMMA.16816.F32.BF16 R16, R176.reuse, R138, R16 ;  /* 0x0000008ab010723c */ /* 0x040fe20000041810 */
[----:B------:R-:W1:Y:S08]  /*9460*/  LDSM.16.MT88.4 R136, [R251+0x100] ;  /* 0x00010000fb88783b */ /* 0x000e700000004200 */
[----:B------:R4:W-:Y:S03]  /*9470*/  MUFU.EX2 R190, R162 ;  /* 0x000000a200be7308 */ /* 0x0009e60000000800 */
[----:B----4-:R-:W-:Y:S01]  /*9480*/  MOV R162, R152 ;  /* 0x0000009800a27202 */ /* 0x010fe20000000f00 */
        /* <DEDUP_REMOVED lines=40> */
[----:B--2---:R-:W-:Y:S01]  /*9710*/  FADD.FTZ R136, R2, R181 ;  /* 0x000000b502887221 */ /* 0x004fe20000010000 */
[----:B------:R-:W-:Y:S01]  /*9720*/  HMMA.16816.F32.BF16 R128, R176, R138, R128 ;  /* 0x0000008ab080723c */ /* 0x000fe20000041880 */
[----:B------:R-:W-:Y:S03]  /*9730*/  MUFU.EX2 R181, R191 ;  /* 0x000000bf00b57308 */ /* 0x000fe60000000800 */
[----:B------:R-:W-:Y:S03]  /*9740*/  FADD.FTZ R136, R0, R136 ;  /* 0x0000008800887221 */ /* 0x000fe60000010000 */
[C---:B---3--:R-:W-:Y:S01]  /*9750*/  F2FP.BF16.PACK_AB R138, R133.reuse, R144 ;  /* 0x00000090858a723e */ /* 0x048fe200000010ff */
[----:B------:R-:W-:Y:S01]  /*9760*/  FADD.FTZ R137, R144, R136 ;  /* 0x0000008890897221 */ /* 0x000fe20000010000 */
[----:B------:R-:W-:Y:S01]  /*9770*/  F2FP.BF16.PACK_AB R136, R0, R2 ;  /* 0x000000020088723e */ /* 0x000fe200000010ff */
[----:B------:R-:W1:Y:S01]  /*9780*/  LDSM.16.MT88.4 R144, [R248+0x900] ;  /* 0x00090000f890783b */ /* 0x000e620000004200 */
[----:B------:R-:W2:Y:S01]  /*9790*/  MUFU.EX2 R2, R155 ;  /* 0x0000009b00027308 */ /* 0x000ea20000000800 */
[----:B------:R-:W-:Y:S01]  /*97a0*/  FADD.FTZ R149, R133, R137 ;  /* 0x0000008985957221 */ /* 0x000fe20000010000 */
[----:B------:R-:W-:Y:S02]  /*97b0*/  F2FP.BF16.PACK_AB R137, R186, R185 ;  /* 0x000000b9ba89723e */ /* 0x000fe400000010ff */
[----:B------:R-:W-:Y:S02]  /*97c0*/  F2FP.BF16.PACK_AB R139, R184, R183 ;  /* 0x000000b7b88b723e */ /* 0x000fe400000010ff */
[----:B------:R-:W-:Y:S04]  /*97d0*/  F2FP.BF16.PACK_AB R177, R188, R189 ;  /* 0x000000bdbcb1723e */ /* 0x000fe800000010ff */
[----:B------:R-:W-:Y:S01]  /*97e0*/  MUFU.EX2 R0, R159 ;  /* 0x0000009f00007308 */ /* 0x000fe20000000800 */
[C---:B------:R-:W-:Y:S08]  /*97f0*/  HMMA.16816.F32.BF16 R4, R136.reuse, R140, R4 ;  /* 0x0000008c8804723c */ /* 0x040ff00000041804 */
[C---:B------:R-:W-:Y:S01]  /*9800*/  HMMA.16816.F32.BF16 R8, R136.reuse, R142, R8 ;  /* 0x0000008e8808723c */ /* 0x040fe20000041808 */
[----:B------:R-:W3:Y:S01]  /*9810*/  LDSM.16.MT88.4 R140, [R251+0x900] ;  /* 0x00090000fb8c783b */ /* 0x000ee20000004200 */
[----:B------:R-:W4:Y:S10]  /*9820*/  MUFU.EX2 R133, R158 ;  /* 0x0000009e00857308 */ /* 0x000f340000000800 */
[----:B------:R-:W-:Y:S01]  /*9830*/  MUFU.EX2 R176, R167 ;  /* 0x000000a700b07308 */ /* 0x000fe20000000800 */
[C---:B-1----:R-:W-:Y:S09]  /*9840*/  HMMA.16816.F32.BF16 R12, R136.reuse, R144, R12 ;  /* 0x00000090880c723c */ /* 0x042ff2000004180c */
[----:B------:R-:W-:Y:S01]  /*9850*/  MUFU.EX2 R178, R157 ;  /* 0x0000009d00b27308 */ /* 0x000fe20000000800 */
        /* <DEDUP_REMOVED lines=42> */
[----:B------:R-:W-:Y:S01]  /*9b00*/  HMMA.16816.F32.BF16 R128, R136, R146, R128 ;  /* 0x000000928880723c */ /* 0x000fe20000041880 */
[----:B------:R-:W1:Y:S06]  /*9b10*/  LDSM.16.MT88.4 R144, [R248+0x1100] ;  /* 0x00110000f890783b */ /* 0x000e6c0000004200 */
[----:B--2---:R-:W-:Y:S01]  /*9b20*/  FADD.FTZ R136, R2, R149 ;  /* 0x0000009502887221 */ /* 0x004fe20000010000 */
[C---:B----4-:R-:W-:Y:S04]  /*9b30*/  F2FP.BF16.PACK_AB R138, R133.reuse, R148 ;  /* 0x00000094858a723e */ /* 0x050fe800000010ff */
[----:B------:R-:W-:Y:S01]  /*9b40*/  FADD.FTZ R136, R0, R136 ;  /* 0x0000008800887221 */ /* 0x000fe20000010000 */
[----:B------:R-:W-:Y:S03]  /*9b50*/  F2FP.BF16.PACK_AB R139, R190, R180 ;  /* 0x000000b4be8b723e */ /* 0x000fe600000010ff */
[----:B------:R-:W-:Y:S01]  /*9b60*/  FADD.FTZ R137, R148, R136 ;  /* 0x0000008894897221 */ /* 0x000fe20000010000 */
[----:B------:R-:W-:Y:S01]  /*9b70*/  F2FP.BF16.PACK_AB R136, R0, R2 ;  /* 0x000000020088723e */ /* 0x000fe200000010ff */
[----:B------:R-:W2:Y:S01]  /*9b80*/  LDSM.16.MT88.4 R148, [R251+0x1100] ;  /* 0x00110000fb94783b */ /* 0x000ea20000004200 */
[----:B------:R-:W4:Y:S01]  /*9b90*/  MUFU.EX2 R0, R162 ;  /* 0x000000a200007308 */ /* 0x000f220000000800 */
[----:B------:R-:W-:Y:S01]  /*9ba0*/  FADD.FTZ R152, R133, R137 ;  /* 0x0000008985987221 */ /* 0x000fe20000010000 */
[----:B------:R-:W-:Y:S07]  /*9bb0*/  F2FP.BF16.PACK_AB R137, R182, R181 ;  /* 0x000000b5b689723e */ /* 0x000fee00000010ff */
[C---:B---3--:R-:W-:Y:S01]  /*9bc0*/  HMMA.16816.F32.BF16 R4, R136.reuse, R140, R4 ;  /* 0x0000008c8804723c */ /* 0x048fe20000041804 */
[----:B------:R-:W3:Y:S07]  /*9bd0*/  MUFU.EX2 R2, R166 ;  /* 0x000000a600027308 */ /* 0x000eee0000000800 */
[C---:B------:R-:W-:Y:S01]  /*9be0*/  HMMA.16816.F32.BF16 R8, R136.reuse, R142, R8 ;  /* 0x0000008e8808723c */ /* 0x040fe20000041808 */
[----:B------:R-:W5:Y:S03]  /*9bf0*/  LDSM.16.MT88.4 R140, [R250+0x1100] ;  /* 0x00110000fa8c783b */ /* 0x000f660000004200 */
[----:B----4-:R-:W-:Y:S04]  /*9c00*/  FADD.FTZ R133, R0, R152 ;  /* 0x0000009800857221 */ /* 0x010fe80000010000 */
[C---:B-1----:R-:W-:Y:S01]  /*9c10*/  HMMA.16816.F32.BF16 R12, R136.reuse, R144, R12 ;  /* 0x00000090880c723c */ /* 0x042fe2000004180c */
[----:B------:R-:W-:Y:S03]  /*9c20*/  LDSM.16.MT88.4 R160, [R135+0x1900] ;  /* 0x0019000087a0783b */ /* 0x000fe60000004200 */
[C---:B------:R-:W-:Y:S01]  /*9c30*/  FADD.FTZ R133, R176.reuse, R133 ;  /* 0x00000085b0857221 */ /* 0x040fe20000010000 */
[----:B------:R-:W-:Y:S03]  /*9c40*/  F2FP.BF16.PACK_AB R176, R176, R0 ;  /* 0x00000000b0b0723e */ /* 0x000fe600000010ff */
[C---:B------:R-:W-:Y:S01]  /*9c50*/  HMMA.16816.F32.BF16 R16, R136.reuse, R146, R16 ;  /* 0x000000928810723c */ /* 0x040fe20000041810 */
[----:B------:R-:W1:Y:S03]  /*9c60*/  LDSM.16.MT88.4 R144, [R135+0x3100] ;  /* 0x003100008790783b */ /* 0x000e660000004200 */
[----:B---3--:R-:W-:Y:S01]  /*9c70*/  FADD.FTZ R0, R2, R133 ;  /* 0x0000008502007221 */ /* 0x008fe20000010000 */
[----:B------:R-:W-:Y:S03]  /*9c80*/  MOV R133, R3 ;  /* 0x0000000300857202 */ /* 0x000fe60000000f00 */
[C---:B--2---:R-:W-:Y:S04]  /*9c90*/  HMMA.16816.F32.BF16 R20, R136.reuse, R148, R20 ;  /* 0x000000948814723c */ /* 0x044fe80000041814 */
[C---:B------:R-:W-:Y:S01]  /*9ca0*/  FADD.FTZ R0, R178.reuse, R0 ;  /* 0x00000000b2007221 */ /* 0x040fe20000010000 */
[----:B------:R-:W-:Y:S02]  /*9cb0*/  F2FP.BF16.PACK_AB R178, R178, R2 ;  /* 0x00000002b2b2723e */ /* 0x000fe400000010ff */
[----:B------:R-:W2:Y:S01]  /*9cc0*/  MUFU.EX2 R2, R164 ;  /* 0x000000a400027308 */ /* 0x000ea20000000800 */
[C---:B------:R-:W-:Y:S01]  /*9cd0*/  HMMA.16816.F32.BF16 R24, R136.reuse, R150, R24 ;  /* 0x000000968818723c */ /* 0x040fe20000041818 */
[----:B------:R-:W3:Y:S07]  /*9ce0*/  LDSM.16.MT88.4 R148, [R248+0x3100] ;  /* 0x00310000f894783b */ /* 0x000eee0000004200 */
[C---:B-----5:R-:W-:Y:S01]  /*9cf0*/  HMMA.16816.F32.BF16 R28, R136.reuse, R140, R28 ;  /* 0x0000008c881c723c */ /* 0x060fe2000004181c */
[----:B------:R-:W-:Y:S07]  /*9d00*/  STL [R1+0xa4], R0 ;  /* 0x0000a40001007387 */ /* 0x000fee0000100800 */
[C---:B------:R-:W-:Y:S01]  /*9d10*/  HMMA.16816.F32.BF16 R32, R136.reuse, R142, R32 ;  /* 0x0000008e8820723c */ /* 0x040fe20000041820 */
[----:B------:R-:W4:Y:S03]  /*9d20*/  LDSM.16.MT88.4 R140, [R251+0x3100] ;  /* 0x00310000fb8c783b */ /* 0x000f260000004200 */
[----:B--2---:R-:W-:Y:S04]  /*9d30*/  F2FP.BF16.PACK_AB R179, R2, R187 ;  /* 0x000000bb02b3723e */ /* 0x004fe800000010ff */
[C---:B-1----:R-:W-:Y:S08]  /*9d40*/  HMMA.16816.F32.BF16 R36, R136.reuse, R144, R36 ;  /* 0x000000908824723c */ /* 0x042ff00000041824 */
[C---:B------:R-:W-:Y:S01]  /*9d50*/  HMMA.16816.F32.BF16 R40, R136.reuse, R146, R40 ;  /* 0x000000928828723c */ /* 0x040fe20000041828 */
[----:B------:R-:W1:Y:S07]  /*9d60*/  LDSM.16.MT88.4 R144, [R250+0x3100] ;  /* 0x00310000fa90783b */ /* 0x000e6e0000004200 */
[C---:B---3--:R-:W-:Y:S08]  /*9d70*/  HMMA.16816.F32.BF16 R44, R136.reuse, R148, R44 ;  /* 0x00000094882c723c */ /* 0x048ff0000004182c */
[C---:B------:R-:W-:Y:S01]  /*9d80*/  HMMA.16816.F32.BF16 R48, R136.reuse, R150, R48 ;  /* 0x000000968830723c */ /* 0x040fe20000041830 */
[----:B------:R-:W2:Y:S07]  /*9d90*/  LDSM.16.MT88.4 R148, [R135+0x5100] ;  /* 0x005100008794783b */ /* 0x000eae0000004200 */
[C---:B----4-:R-:W-:Y:S08]  /*9da0*/  HMMA.16816.F32.BF16 R52, R136.reuse, R140, R52 ;  /* 0x0000008c8834723c */ /* 0x050ff00000041834 */
        /* <DEDUP_REMOVED lines=20> */
[C---:B-1----:R-:W-:Y:S07]  /*9ef0*/  HMMA.16816.F32.BF16 R108, R136.reuse, R144, R108 ;  /* 0x00000090886c723c */ /* 0x042fee000004186c */
[----:B------:R-:W-:Y:S01]  /*9f00*/  FADD.FTZ R144, R153, R154 ;  /* 0x0000009a99907221 */ /* 0x000fe20000010000 */
[C---:B------:R-:W-:Y:S01]  /*9f10*/  HMMA.16816.F32.BF16 R112, R136.reuse, R146, R112 ;  /* 0x000000928870723c */ /* 0x040fe20000041870 */
[----:B------:R-:W1:Y:S03]  /*9f20*/  LDSM.16.MT88.4 R152, [R248+0x1900] ;  /* 0x00190000f898783b */ /* 0x000e660000004200 */
[----:B------:R-:W-:Y:S04]  /*9f30*/  FADD.FTZ R0, R156, R144 ;  /* 0x000000909c007221 */ /* 0x000fe80000010000 */
[C---:B--2---:R-:W-:Y:S01]  /*9f40*/  HMMA.16816.F32.BF16 R116, R136.reuse, R148, R116 ;  /* 0x000000948874723c */ /* 0x044fe20000041874 */
[----:B------:R-:W2:Y:S03]  /*9f50*/  LDSM.16.MT88.4 R144, [R251+0x1900] ;  /* 0x00190000fb90783b */ /* 0x000ea60000004200 */
[----:B------:R-:W-:Y:S04]  /*9f60*/  FADD.FTZ R0, R185, R0 ;  /* 0x00000000b9007221 */ /* 0x000fe80000010000 */
[C---:B------:R-:W-:Y:S04]  /*9f70*/  HMMA.16816.F32.BF16 R120, R136.reuse, R150, R120 ;  /* 0x000000968878723c */ /* 0x040fe80000041878 */
[----:B------:R-:W-:Y:S04]  /*9f80*/  FADD.FTZ R0, R186, R0 ;  /* 0x00000000ba007221 */ /* 0x000fe80000010000 */
[----:B------:R-:W-:Y:S01]  /*9f90*/  FADD.FTZ R0, R183, R0 ;  /* 0x00000000b7007221 */ /* 0x000fe20000010000 */
[C---:B---3--:R-:W-:Y:S03]  /*9fa0*/  HMMA.16816.F32.BF16 R124, R136.reuse, R140, R124 ;  /* 0x0000008c887c723c */ /* 0x048fe6000004187c */
[----:B------:R-:W-:Y:S04]  /*9fb0*/  FADD.FTZ R0, R184, R0 ;  /* 0x00000000b8007221 */ /* 0x000fe80000010000 */
[----:B------:R-:W-:Y:S01]  /*9fc0*/  FADD.FTZ R0, R181, R0 ;  /* 0x00000000b5007221 */ /* 0x000fe20000010000 */
[----:B------:R-:W-:Y:S01]  /*9fd0*/  HMMA.16816.F32.BF16 R128, R136, R142, R128 ;  /* 0x0000008e8880723c */ /* 0x000fe20000041880 */
[----:B------:R-:W3:Y:S03]  /*9fe0*/  LDSM.16.MT88.4 R136, [R250+0x1900] ;  /* 0x00190000fa88783b */ /* 0x000ee60000004200 */
[----:B------:R-:W-:Y:S04]  /*9ff0*/  FADD.FTZ R0, R182, R0 ;  /* 0x00000000b6007221 */ /* 0x000fe80000010000 */
[C---:B------:R-:W-:Y:S01]  /*a000*/  HMMA.16816.F32.BF16 R164, R176.reuse, R160, R4 ;  /* 0x000000a0b0a4723c */ /* 0x040fe20000041804 */
[----:B------:R-:W4:Y:S04]  /*a010*/  LDSM.16.MT88.4 R4, [R135+0x3900] ;  /* 0x003900008704783b */ /* 0x000f280000004200 */
[----:B------:R-:W-:Y:S03]  /*a020*/  FADD.FTZ R0, R180, R0 ;  /* 0x00000000b4007221 */ /* 0x000fe60000010000 */
[C---:B------:R-:W-:Y:S01]  /*a030*/  HMMA.16816.F32.BF16 R160, R176.reuse, R162, R8 ;  /* 0x000000a2b0a0723c */ /* 0x040fe20000041808 */
[----:B------:R-:W5:Y:S03]  /*a040*/  LDSM.16.MT88.4 R8, [R248+0x3900] ;  /* 0x00390000f808783b */ /* 0x000f660000004200 */
[----:B------:R-:W-:Y:S04]  /*a050*/  FADD.FTZ R0, R190, R0 ;  /* 0x00000000be007221 */ /* 0x000fe80000010000 */
[C---:B-1----:R-:W-:Y:S01]  /*a060*/  HMMA.16816.F32.BF16 R156, R176.reuse, R152, R12 ;  /* 0x00000098b09c723c */ /* 0x042fe2000004180c */
[----:B------:R-:W1:Y:S03]  /*a070*/  LDSM.16.MT88.4 R12, [R251+0x3900] ;  /* 0x00390000fb0c783b */ /* 0x000e660000004200 */
[----:B------:R-:W-:Y:S04]  /*a080*/  FADD.FTZ R0, R189, R0 ;  /* 0x00000000bd007221 */ /* 0x000fe80000010000 */
[C---:B------:R-:W-:Y:S01]  /*a090*/  HMMA.16816.F32.BF16 R152, R176.reuse, R154, R16 ;  /* 0x0000009ab098723c */ /* 0x040fe20000041810 */
[----:B------:R-:W1:Y:S03]  /*a0a0*/  LDSM.16.MT88.4 R16, [R250+0x3900] ;  /* 0x00390000fa10783b */ /* 0x000e660000004200 */
[----:B------:R-:W-:Y:S04]  /*a0b0*/  FADD.FTZ R0, R188, R0 ;  /* 0x00000000bc007221 */ /* 0x000fe80000010000 */
[C---:B--2---:R-:W-:Y:S04]  /*a0c0*/  HMMA.16816.F32.BF16 R148, R176.reuse, R144, R20 ;  /* 0x00000090b094723c */ /* 0x044fe80000041814 */
[----:B------:R-:W-:Y:S04]  /*a0d0*/  FADD.FTZ R0, R187, R0 ;  /* 0x00000000bb007221 */ /* 0x000fe80000010000 */
[C---:B------:R-:W-:Y:S04]  /*a0e0*/  HMMA.16816.F32.BF16 R144, R176.reuse, R146, R24 ;  /* 0x00000092b090723c */ /* 0x040fe80000041818 */
[----:B------:R-:W-:Y:S01]  /*a0f0*/  FADD.FTZ R0, R2, R0 ;  /* 0x0000000002007221 */ /* 0x000fe20000010000 */
[----:B------:R-:W-:Y:S03]  /*a100*/  MOV R2, R132 ;  /* 0x0000008400027202 */ /* 0x000fe60000000f00 */
[C---:B---3--:R-:W-:Y:S01]  /*a110*/  HMMA.16816.F32.BF16 R140, R176.reuse, R136, R28 ;  /* 0x00000088b08c723c */ /* 0x048fe2000004181c */
[----:B------:R-:W-:Y:S07]  /*a120*/  STL [R1+0x9c], R0 ;  /* 0x00009c0001007387 */ /* 0x000fee0000100800 */
[C---:B------:R-:W-:Y:S08]  /*a130*/  HMMA.16816.F32.BF16 R136, R176.reuse, R138, R32 ;  /* 0x0000008ab088723c */ /* 0x040ff00000041820 */
[C---:B----4-:R-:W-:Y:S08]  /*a140*/  HMMA.16816.F32.BF16 R36, R176.reuse, R4, R36 ;  /* 0x00000004b024723c */ /* 0x050ff00000041824 */
[C---:B------:R-:W-:Y:S01]  /*a150*/  HMMA.16816.F32.BF16 R40, R176.reuse, R6, R40 ;  /* 0x00000006b028723c */ /* 0x040fe20000041828 */
[----:B------:R-:W2:Y:S07]  /*a160*/  LDSM.16.MT88.4 R4, [R135+0x5900] ;  /* 0x005900008704783b */ /* 0x000eae0000004200 */
[C---:B-----5:R-:W-:Y:S08]  /*a170*/  HMMA.16816.F32.BF16 R44, R176.reuse, R8, R44 ;  /* 0x00000008b02c723c */ /* 0x060ff0000004182c */
[C---:B------:R-:W-:Y:S01]  /*a180*/  HMMA.16816.F32.BF16 R48, R176.reuse, R10, R48 ;  /* 0x0000000ab030723c */ /* 0x040fe20000041830 */
[----:B------:R-:W3:Y:S07]  /*a190*/  LDSM.16.MT88.4 R8, [R248+0x5900] ;  /* 0x00590000f808783b */ /* 0x000eee0000004200 */
[C---:B-1----:R-:W-:Y:S08]  /*a1a0*/  HMMA.16816.F32.BF16 R52, R176.reuse, R12, R52 ;  /* 0x0000000cb034723c */ /* 0x042ff00000041834 */
[C---:B------:R-:W-:Y:S01]  /*a1b0*/  HMMA.16816.F32.BF16 R56, R176.reuse, R14, R56 ;  /* 0x0000000eb038723c */ /* 0x040fe20000041838 */
[----:B------:R-:W1:Y:S07]  /*a1c0*/  LDSM.16.MT88.4 R12, [R251+0x5900] ;  /* 0x00590000fb0c783b */ /* 0x000e6e0000004200 */
[C---:B------:R-:W-:Y:S08]  /*a1d0*/  HMMA.16816.F32.BF16 R60, R176.reuse, R16, R60 ;  /* 0x00000010b03c723c */ /* 0x040ff0000004183c */
[C---:B------:R-:W-:Y:S01]  /*a1e0*/  HMMA.16816.F32.BF16 R64, R176.reuse, R18, R64 ;  /* 0x00000012b040723c */ /* 0x040fe20000041840 */
[----:B------:R-:W4:Y:S07]  /*a1f0*/  LDSM.16.MT88.4 R16, [R250+0x5900] ;  /* 0x00590000fa10783b */ /* 0x000f2e0000004200 */
        /* <DEDUP_REMOVED lines=18> */
[C---:B----4-:R-:W-:Y:S08]  /*a320*/  HMMA.16816.F32.BF16 R124, R176.reuse, R16, R124 ;  /* 0x00000010b07c723c */ /* 0x050ff0000004187c */
[----:B------:R-:W-:Y:S01]  /*a330*/  HMMA.16816.F32.BF16 R128, R176, R18, R128 ;  /* 0x00000012b080723c */ /* 0x000fe20000041880 */
[----:B------:R-:W-:-:S07]  /*a340*/  @P0 BRA `(.L_x_615) ;  /* 0xffffbd7000000947 */ /* 0x000fce000383ffff */
.L_x_612:
[----:B------:R-:W-:-:S13]  /*a350*/  ISETP.LE.AND P0, PT, RZ, UR10, PT ;  /* 0x0000000aff007c0c */ /* 0x000fda000bf03270 */
[----:B------:R-:W-:Y:S05]  /*a360*/  @!P0 BRA `(.L_x_616) ;  /* 0x00003be000008947 */ /* 0x000fea0003800000 */
[----:B------:R-:W2:Y:S04]  /*a370*/  LDL.LU R4, [R1+0xe4] ;  /* 0x0000e40001047983 */ /* 0x000ea80000300800 */
[----:B------:R-:W2:Y:S01]  /*a380*/  LDL.LU R0, [R1+0x98] ;  /* 0x0000980001007983 */ /* 0x000ea20000300800 */
[----:B------:R-:W-:Y:S01]  /*a390*/  IMAD.MOV.U32 R133, RZ, RZ, R3 ;  /* 0x000000ffff857224 */ /* 0x000fe200078e0003 */
[C---:B--2---:R-:W-:Y:S01]  /*a3a0*/  SHF.L.U64.HI R2, R0.reuse, 0x1, R4 ;  /* 0x0000000100027819 */ /* 0x044fe20000010204 */
[----:B------:R-:W-:-:S04]  /*a3b0*/  IMAD.SHL.U32 R0, R0, 0x2, RZ ;  /* 0x0000000200007824 */ /* 0x000fc800078e00ff */
[----:B------:R1:W-:Y:S04]  /*a3c0*/  STL [R1+0x84], R2 ;  /* 0x0000840201007387 */ /* 0x0003e80000100800 */
[----:B------:R2:W-:Y:S04]  /*a3d0*/  STL [R1+0x80], R0 ;  /* 0x0000800001007387 */ /* 0x0005e80000100800 */
[----:B------:R-:W3:Y:S04]  /*a3e0*/  LDL.LU R8, [R1+0xdc] ;  /* 0x0000dc0001087983 */ /* 0x000ee80000300800 */
[----:B------:R-:W3:Y:S04]  /*a3f0*/  LDL.LU R7, [R1+0xd0] ;  /* 0x0000d00001077983 */ /* 0x000ee80000300800 */
[----:B------:R-:W4:Y:S04]  /*a400*/  LDL.LU R6, [R1+0xe0] ;  /* 0x0000e00001067983 */ /* 0x000f280000300800 */
[----:B------:R-:W4:Y:S04]  /*a410*/  LDL.LU R5, [R1+0xd4] ;  /* 0x0000d40001057983 */ /* 0x000f280000300800 */
[----:B------:R-:W5:Y:S01]  /*a420*/  LDL.LU R4, [R1+0xb0] ;  /* 0x0000b00001047983 */ /* 0x000f620000300800 */
[----:B-1----:R-:W-:-:S03]  /*a430*/  IMAD.MOV.U32 R2, RZ, RZ, R132 ;  /* 0x000000ffff027224 */ /* 0x002fc600078e0084 */
[----:B--2---:R-:W5:Y:S01]  /*a440*/  LDL.LU R0, [R1+0x64] ;  /* 0x0000640001007983 */ /* 0x004f620000300800 */
[C---:B---3--:R-:W-:Y:S02]  /*a450*/  SHF.L.U64.HI R8, R7.reuse, 0x1, R8 ;  /* 0x0000000107087819 */ /* 0x048fe40000010208 */
[----:B------:R-:W-:-:S03]  /*a460*/  SHF.L.U32 R3, R7, 0x1, RZ ;  /* 0x0000000107037819 */ /* 0x000fc600000006ff */
[----:B------:R-:W-:Y:S01]  /*a470*/  STL [R1+0x7c], R8 ;  /* 0x00007c0801007387 */ /* 0x000fe20000100800 */
[----:B----4-:R-:W-:-:S03]  /*a480*/  SHF.L.U64.HI R6, R5, 0x1, R6 ;  /* 0x0000000105067819 */ /* 0x010fc60000010206 */
[----:B------:R5:W-:Y:S01]  /*a490*/  STL [R1+0x78], R3 ;  /* 0x0000780301007387 */ /* 0x000be20000100800 */
[----:B------:R-:W-:-:S03]  /*a4a0*/  IMAD.SHL.U32 R5, R5, 0x2, RZ ;  /* 0x0000000205057824 */ /* 0x000fc600078e00ff */
[----:B------:R1:W-:Y:S04]  /*a4b0*/  STL [R1+0x74], R6 ;  /* 0x0000740601007387 */ /* 0x0003e80000100800 */
[----:B------:R1:W-:Y:S01]  /*a4c0*/  STL [R1+0x70], R5 ;  /* 0x0000700501007387 */ /* 0x0003e20000100800 */
[C---:B-----5:R-:W-:Y:S02]  /*a4d0*/  SHF.L.U64.HI R3, R0.reuse, 0x1, R4 ;  /* 0x0000000100037819 */ /* 0x060fe40000010204 */
[----:B------:R-:W-:-:S05]  /*a4e0*/  SHF.L.U32 R0, R0, 0x1, RZ ;  /* 0x0000000100007819 */ /* 0x000fca00000006ff */
[----:B------:R1:W-:Y:S04]  /*a4f0*/  STL [R1+0x68], R0 ;  /* 0x0000680001007387 */ /* 0x0003e80000100800 */
[----:B------:R1:W-:Y:S01]  /*a500*/  STL [R1+0x6c], R3 ;  /* 0x00006c0301007387 */ /* 0x0003e20000100800 */
[----:B------:R-:W-:Y:S05]  /*a510*/  BRA `(.L_x_617) ;  /* 0x0000043000007947 */ /* 0x000fea0003800000 */
.L_x_619:
[----:B------:R-:W2:Y:S01]  /*a520*/  LDL R12, [R1+0xa0] ;  /* 0x0000a000010c7983 */ /* 0x000ea20000100800 */
[----:B------:R-:W-:Y:S01]  /*a530*/  ULEA UR4, UR10, UR12, 0x6 ;  /* 0x0000000c0a047291 */ /* 0x000fe2000f8e303f */
[----:B------:R-:W-:Y:S02]  /*a540*/  IMAD.MOV.U32 R9, RZ, RZ, RZ ;  /* 0x000000ffff097224 */ /* 0x000fe400078e00ff */
[----:B------:R-:W3:Y:S03]  /*a550*/  LDL R31, [R1+0x80] ;  /* 0x00008000011f7983 */ /* 0x000ee60000100800 */
[----:B------:R-:W-:Y:S01]  /*a560*/  IMAD.U32 R5, RZ, RZ, UR4 ;  /* 0x00000004ff057e24 */ /* 0x000fe2000f8e00ff */
[----:B------:R-:W4:Y:S04]  /*a570*/  LDL R30, [R1+0x84] ;  /* 0x00008400011e7983 */ /* 0x000f280000100800 */
        /* <DEDUP_REMOVED lines=18> */
[----:B------:R2:W3:Y:S02]  /*a6a0*/  @!P1 LDG.E R9, [R6.64] ;  /* 0x0000001006099981 */ /* 0x0004e4000c1e1900 */
[----:B------:R-:W-:Y:S04]  /*a6b0*/  IMAD R0, R0, c[0x0][0x1e0], RZ ;  /* 0x0000780000007a24 */ /* 0x000fe800078e02ff */
[C---:B------:R-:W-:Y:S02]  /*a6c0*/  IMAD R0, R10.reuse, c[0x0][0x1e4], R0 ;  /* 0x000079000a007a24 */ /* 0x040fe400078e0200 */
[----:B--2---:R-:W-:Y:S04]  /*a6d0*/  IMAD.WIDE.U32 R6, R10, c[0x0][0x1e0], RZ ;  /* 0x000078000a067a25 */ /* 0x004fe800078e00ff */
[----:B------:R-:W-:Y:S01]  /*a6e0*/  IMAD.IADD R7, R7, 0x1, R0 ;  /* 0x0000000107077824 */ /* 0x000fe200078e0200 */
[----:B---3--:R-:W-:Y:S01]  /*a6f0*/  STL [R1+0x58], R9 ;  /* 0x0000580901007387 */ /* 0x008fe20000100800 */
[----:B-1----:R-:W-:Y:S02]  /*a700*/  SHF.R.S32.HI R10, RZ, 0x1f, R9 ;  /* 0x0000001fff0a7819 */ /* 0x002fe40000011409 */
[C---:B------:R-:W-:Y:S04]  /*a710*/  IMAD.WIDE.U32 R6, R9.reuse, c[0x0][0x1f0], R6 ;  /* 0x00007c0009067a25 */ /* 0x040fe800078e0006 */
[----:B------:R-:W-:Y:S01]  /*a720*/  IMAD R10, R10, c[0x0][0x1f0], RZ ;  /* 0x00007c000a0a7a24 */ /* 0x000fe200078e02ff */
[----:B------:R-:W-:Y:S03]  /*a730*/  IADD3 R0, P0, R6, UR22, RZ ;  /* 0x0000001606007c10 */ /* 0x000fe6000ff1e0ff */
[----:B------:R-:W-:Y:S05]  /*a740*/  IMAD R10, R9, c[0x0][0x1f4], R10 ;  /* 0x00007d00090a7a24 */ /* 0x000fea00078e020a */
[----:B------:R-:W-:Y:S02]  /*a750*/  IADD3.X R10, R7, UR20, R10, P0, !PT ;  /* 0x00000014070a7c10 */ /* 0x000fe400087fe40a */
[C---:B------:R-:W-:Y:S04]  /*a760*/  LEA R5, P0, R0.reuse, c[0x0][0x1c8], 0x1 ;  /* 0x0000720000057a11 */ /* 0x040fe800078008ff */
[----:B------:R-:W-:Y:S01]  /*a770*/  LEA.HI.X R10, R0, c[0x0][0x1cc], R10, 0x1, P0 ;  /* 0x00007300000a7a11 */ /* 0x000fe200000f0c0a */
[----:B------:R-:W1:Y:S04]  /*a780*/  SHFL.IDX PT, R6, R5, RZ, 0x181f ;  /* 0x00181fff05067589 */ /* 0x000e6800000e0000 */
[----:B------:R-:W4:Y:S04]  /*a790*/  SHFL.IDX PT, R7, R10, RZ, 0x181f ;  /* 0x00181fff0a077589 */ /* 0x000f2800000e0000 */
[----:B------:R-:W2:Y:S04]  /*a7a0*/  SHFL.IDX PT, R0, R5, 0x1, 0x181f ;  /* 0x00381f0005007f89 */ /* 0x000ea800000e0000 */
[----:B------:R3:W2:Y:S01]  /*a7b0*/  SHFL.IDX PT, R5, R10, 0x1, 0x181f ;  /* 0x00381f000a057f89 */ /* 0x0006a200000e0000 */
[C---:B-1----:R-:W-:Y:S05]  /*a7c0*/  IADD3 R8, P0, R6.reuse, R31, RZ ;  /* 0x0000001f06087210 */ /* 0x042fea0007f1e0ff */
[C---:B----4-:R-:W-:Y:S05]  /*a7d0*/  IMAD.X R9, R7.reuse, 0x1, R30, P0 ;  /* 0x0000000107097824 */ /* 0x050fea00000e061e */
[----:B-----5:R1:W-:Y:S02]  /*a7e0*/  LDGSTS.E.BYPASS.LTC128B.128 [R24+0x10100], [R8.64], !P6 ;  /* 0x1010000008187fae */ /* 0x0203e4000f101d50 */
[C---:B-1----:R-:W-:Y:S04]  /*a7f0*/  IADD3 R8, P0, R6.reuse, R29, RZ ;  /* 0x0000001d06087210 */ /* 0x042fe80007f1e0ff */
[CC--:B------:R-:W-:Y:S02]  /*a800*/  IADD3.X R9, R7.reuse, R28.reuse, RZ, P0, !PT ;  /* 0x0000001c07097210 */ /* 0x0c0fe400007fe4ff */
[C---:B------:R-:W-:Y:S03]  /*a810*/  IADD3 R12, P0, R6.reuse, R27, RZ ;  /* 0x0000001b060c7210 */ /* 0x040fe60007f1e0ff */
[----:B------:R1:W-:Y:S02]  /*a820*/  LDGSTS.E.BYPASS.LTC128B.128 [R24+0x12100], [R8.64], !P5 ;  /* 0x1210000008187fae */ /* 0x0003e4000e901d50 */
[C---:B------:R-:W-:Y:S01]  /*a830*/  IMAD.X R13, R7.reuse, 0x1, R26, P0 ;  /* 0x00000001070d7824 */ /* 0x040fe200000e061a */
[----:B---3--:R-:W-:Y:S04]  /*a840*/  IADD3 R10, P0, R6, R25, RZ ;  /* 0x00000019060a7210 */ /* 0x008fe80007f1e0ff */
[----:B------:R3:W-:Y:S01]  /*a850*/  LDGSTS.E.BYPASS.LTC128B.128 [R24+0x14100], [R12.64], !P4 ;  /* 0x141000000c187fae */ /* 0x0007e2000e101d50 */
[----:B------:R-:W-:Y:S01]  /*a860*/  IMAD.X R11, R7, 0x1, R132, P0 ;  /* 0x00000001070b7824 */ /* 0x000fe200000e0684 */
[C---:B--2---:R-:W-:Y:S04]  /*a870*/  IADD3 R6, P0, R0.reuse, R31, RZ ;  /* 0x0000001f00067210 */ /* 0x044fe80007f1e0ff */
[----:B------:R3:W-:Y:S01]  /*a880*/  LDGSTS.E.BYPASS.LTC128B.128 [R24+0x16100], [R10.64], !P3 ;  /* 0x161000000a187fae */ /* 0x0007e2000d901d50 */
[C---:B------:R-:W-:Y:S05]  /*a890*/  IMAD.X R7, R5.reuse, 0x1, R30, P0 ;  /* 0x0000000105077824 */ /* 0x040fea00000e061e */
[----:B------:R2:W-:Y:S02]  /*a8a0*/  LDGSTS.E.BYPASS.LTC128B.128 [R24+0x11100], [R6.64], !P6 ;  /* 0x1110000006187fae */ /* 0x0005e4000f101d50 */
[C---:B--2---:R-:W-:Y:S04]  /*a8b0*/  IADD3 R6, P0, R0.reuse, R29, RZ ;  /* 0x0000001d00067210 */ /* 0x044fe80007f1e0ff */
[C---:B------:R-:W-:Y:S02]  /*a8c0*/  IADD3.X R7, R5.reuse, R28, RZ, P0, !PT ;  /* 0x0000001c05077210 */ /* 0x040fe400007fe4ff */
[C---:B-1----:R-:W-:Y:S03]  /*a8d0*/  IADD3 R8, P0, R0.reuse, R27, RZ ;  /* 0x0000001b00087210 */ /* 0x042fe60007f1e0ff */
[----:B------:R1:W-:Y:S02]  /*a8e0*/  LDGSTS.E.BYPASS.LTC128B.128 [R24+0x13100], [R6.64], !P5 ;  /* 0x1310000006187fae */ /* 0x0003e4000e901d50 */
[C---:B------:R-:W-:Y:S05]  /*a8f0*/  IMAD.X R9, R5.reuse, 0x1, R26, P0 ;  /* 0x0000000105097824 */ /* 0x040fea00000e061a */
[----:B------:R3:W-:Y:S01]  /*a900*/  LDGSTS.E.BYPASS.LTC128B.128 [R24+0x15100], [R8.64], !P4 ;  /* 0x1510000008187fae */ /* 0x0007e2000e101d50 */
[----:B-1----:R-:W-:Y:S05]  /*a910*/  IADD3 R6, P0, R0, R25, RZ ;  /* 0x0000001900067210 */ /* 0x002fea0007f1e0ff */
[----:B------:R-:W-:Y:S05]  /*a920*/  IMAD.X R7, R5, 0x1, R132, P0 ;  /* 0x0000000105077824 */ /* 0x000fea00000e0684 */
[----:B------:R3:W-:Y:S01]  /*a930*/  LDGSTS.E.BYPASS.LTC128B.128 [R24+0x17100], [R6.64], !P3 ;  /* 0x1710000006187fae */ /* 0x0007e2000d901d50 */
[----:B------:R-:W-:-:S05]  /*a940*/  BRA `(.L_x_618) ;  /* 0x0000162000007947 */ /* 0x000fca0003800000 */
.L_x_617:
[----:B-1----:R-:W2:Y:S01]  /*a950*/  LDL R3, [R1+0x5c] ;  /* 0x00005c0001037983 */ /* 0x002ea20000100800 */
[----:B------:R-:W-:Y:S04]  /*a960*/  DEPBAR.LE SB0, 0x0 ;  /* 0x000080000000791a */ /* 0x000fe80000000000 */
[----:B------:R-:W3:Y:S01]  /*a970*/  LDL R7, [R1+0x58] ;  /* 0x0000580001077983 */ /* 0x000ee20000100800 */
[----:B------:R-:W-:Y:S04]  /*a980*/  UISETP.GE.AND UP0, UPT, UR10, 0x1, UPT ;  /* 0x000000010a00788c */ /* 0x000fe8000bf06270 */
[----:B------:R1:W-:Y:S05]  /*a990*/  STL [R1+0x104], R41 ;  /* 0x0001042901007387 */ /* 0x0003ea0000100800 */
[----:B------:R-:W-:Y:S05]  /*a9a0*/  STL [R1+0x100], R40 ;  /* 0x0001002801007387 */ /* 0x000fea0000100800 */
[----:B------:R4:W-:Y:S05]  /*a9b0*/  STL.64 [R1+0xf8], R38 ;  /* 0x0000f82601007387 */ /* 0x0009ea0000100a00 */
[----:B------:R1:W-:Y:S05]  /*a9c0*/  STL [R1+0xf0], R37 ;  /* 0x0000f02501007387 */ /* 0x0003ea0000100800 */
[----:B------:R4:W-:Y:S05]  /*a9d0*/  STL [R1+0xec], R36 ;  /* 0x0000ec2401007387 */ /* 0x0009ea0000100800 */
[----:B------:R4:W-:Y:S05]  /*a9e0*/  STL [R1+0xe8], R2 ;  /* 0x0000e80201007387 */ /* 0x0009ea0000100800 */
[----:B------:R-:W3:Y:S05]  /*a9f0*/  LDL R22, [R1+0x80] ;  /* 0x0000800001167983 */ /* 0x000eea0000100800 */
[----:B------:R-:W3:Y:S05]  /*aa00*/  LDL R6, [R1] ;  /* 0x0000000001067983 */ /* 0x000eea0000100800 */
[----:B-1----:R-:W3:Y:S05]  /*aa10*/  LDL R41, [R1+0x84] ;  /* 0x0000840001297983 */ /* 0x002eea0000100800 */
[----:B----4-:R-:W4:Y:S05]  /*aa20*/  LDL R38, [R1+0x3c] ;  /* 0x00003c0001267983 */ /* 0x010f2a0000100800 */
[----:B------:R-:W4:Y:S05]  /*aa30*/  LDL R31, [R1+0x38] ;  /* 0x00003800011f7983 */ /* 0x000f2a0000100800 */
        /* <DEDUP_REMOVED lines=11> */
[----:B------:R-:W-:Y:S05]  /*aaf0*/  LDSM.16.M88.4 R32, [R134+0x11900] ;  /* 0x011900008620783b */ /* 0x000fea0000000200 */
[----:B------:R-:W4:Y:S05]  /*ab00*/  LDL R23, [R1+0xc8] ;  /* 0x0000c80001177983 */ /* 0x000f2a0000100800 */
[----:B------:R-:W4:Y:S01]  /*ab10*/  LDL R132, [R1+0x6c] ;  /* 0x00006c0001847983 */ /* 0x000f220000100800 */
[----:B--2---:R-:W-:Y:S01]  /*ab20*/  SHF.R.S32.HI R0, RZ, 0x1f, R3 ;  /* 0x0000001fff007819 */ /* 0x004fe20000011403 */
[C---:B------:R-:W-:Y:S04]  /*ab30*/  IMAD.WIDE.U32 R4, R3.reuse, c[0x0][0x208], RZ ;  /* 0x0000820003047a25 */ /* 0x040fe800078e00ff */
        /* <DEDUP_REMOVED lines=12> */
[----:B------:R-:W2:Y:S05]  /*ac00*/  SHFL.IDX PT, R3, R28, RZ, 0x181f ;  /* 0x00181fff1c037589 */ /* 0x000eaa00000e0000 */
[----:B------:R3:W-:Y:S05]  /*ac10*/  LDSM.16.M88.4 R176, [R6] ;  /* 0x0000000006b0783b */ /* 0x0007ea0000000200 */
[----:B------:R-:W4:Y:S05]  /*ac20*/  SHFL.IDX PT, R20, R20, 0x1, 0x181f ;  /* 0x00381f0014147f89 */ /* 0x000f2a00000e0000 */
[----:B----4-:R-:W-:Y:S01]  /*ac30*/  LDSM.16.M88.4 R180, [R38] ;  /* 0x0000000026b4783b */ /* 0x010fe20000000200 */
[C---:B-1----:R-:W-:Y:S04]  /*ac40*/  IADD3 R12, P0, R0.reuse, R22, RZ ;  /* 0x00000016000c7210 */ /* 0x042fe80007f1e0ff */
[----:B------:R-:W-:Y:S01]  /*ac50*/  LDSM.16.M88.4 R184, [R31] ;  /* 0x000000001fb8783b */ /* 0x000fe20000000200 */
[C---:B--2---:R-:W-:Y:S04]  /*ac60*/  IADD3.X R13, R3.reuse, R41, RZ, P0, !PT ;  /* 0x00000029030d7210 */ /* 0x044fe800007fe4ff */
[----:B------:R1:W-:Y:S01]  /*ac70*/  LDSM.16.M88.4 R188, [R30] ;  /* 0x000000001ebc783b */ /* 0x0003e20000000200 */
[C---:B---3--:R-:W-:Y:S04]  /*ac80*/  HMMA.16816.F32.BF16 R4, R168.reuse, R8, RZ ;  /* 0x00000008a804723c */ /* 0x048fe800000418ff */
[----:B------:R-:W-:Y:S01]  /*ac90*/  @!PT LDS RZ, [RZ] ;  /* 0x00000000fffff984 */ /* 0x000fe20000000800 */
[----:B------:R-:W-:Y:S01]  /*aca0*/  @!PT LDS RZ, [RZ] ;  /* 0x00000000fffff984 */ /* 0x000fe20000000800 */
[----:B------:R-:W-:Y:S01]  /*acb0*/  @!PT LDS RZ, [RZ] ;  /* 0x00000000fffff984 */ /* 0x000fe20000000800 */
[----:B------:R2:W-:Y:S01]  /*acc0*/  LDGSTS.E.BYPASS.LTC128B.128 [R29], [R12.64], !P6 ;  /* 0x000000000c1d7fae */ /* 0x0005e2000f101d50 */
[C---:B------:R-:W-:Y:S04]  /*acd0*/  IADD3 R14, P0, R0.reuse, R40, RZ ;  /* 0x00000028000e7210 */ /* 0x040fe80007f1e0ff */
[----:B------:R-:W3:Y:S01]  /*ace0*/  SHFL.IDX PT, R28, R28, 0x1, 0x181f ;  /* 0x00381f001c1c7f89 */ /* 0x000ee200000e0000 */
[C---:B------:R-:W-:Y:S02]  /*acf0*/  HMMA.16816.F32.BF16 R8, R168.reuse, R10, RZ ;  /* 0x0000000aa808723c */ /* 0x040fe400000418ff */
[C---:B------:R-:W-:Y:S02]  /*ad00*/  IADD3.X R15, R3.reuse, R37, RZ, P0, !PT ;  /* 0x00000025030f7210 */ /* 0x040fe400007fe4ff */
[C---:B-1----:R-:W-:Y:S04]  /*ad10*/  IADD3 R30, P0, R0.reuse, R36, RZ ;  /* 0x00000024001e7210 */ /* 0x042fe80007f1e0ff */
[C---:B------:R-:W-:Y:S04]  /*ad20*/  IADD3.X R31, R3.reuse, R2, RZ, P0, !PT ;  /* 0x00000002031f7210 */ /* 0x040fe800007fe4ff */
[----:B------:R-:W-:Y:S02]  /*ad30*/  IADD3 R38, P0, R0, R21, RZ ;  /* 0x0000001500267210 */ /* 0x000fe40007f1e0ff */
[----:B------:R-:W4:Y:S05]  /*ad40*/  LDL R0, [R1+0xc0] ;  /* 0x0000c00001007983 */ /* 0x000f2a0000100800 */
[----:B--2---:R-:W2:Y:S05]  /*ad50*/  LDL R13, [R1+0xc4] ;  /* 0x0000c400010d7983 */ /* 0x004eaa0000100800 */
[----:B------:R3:W-:Y:S01]  /*ad60*/  LDGSTS.E.BYPASS.LTC128B.128 [R23], [R14.64], !P5 ;  /* 0x000000000e177fae */ /* 0x0007e2000e901d50 */
[----:B------:R-:W-:Y:S02]  /*ad70*/  IADD3.X R39, R3, R132, RZ, P0, !PT ;  /* 0x0000008403277210 */ /* 0x000fe400007fe4ff */
[----:B------:R-:W-:Y:S04]  /*ad80*/  IADD3 R22, P0, R20, R22, RZ ;  /* 0x0000001614167210 */ /* 0x000fe80007f1e0ff */
[----:B---3--:R-:W-:Y:S02]  /*ad90*/  IADD3.X R23, R28, R41, RZ, P0, !PT ;  /* 0x000000291c177210 */ /* 0x008fe400007fe4ff */
[----:B------:R1:W5:Y:S05]  /*ada0*/  LDL.LU R41, [R1+0x104] ;  /* 0x0001040001297983 */ /* 0x00036a0000300800 */
[----:B--2---:R2:W-:Y:S05]  /*adb0*/  LDGSTS.E.BYPASS.LTC128B.128 [R13], [R30.64], !P4 ;  /* 0x000000001e0d7fae */ /* 0x0045ea000e101d50 */
[----:B----4-:R3:W-:Y:S05]  /*adc0*/  LDGSTS.E.BYPASS.LTC128B.128 [R0], [R38.64], !P3 ;  /* 0x0000000026007fae */ /* 0x0107ea000d901d50 */
[----:B------:R4:W-:Y:S01]  /*add0*/  LDGSTS.E.BYPASS.LTC128B.128 [R29+0x1000], [R22.64], !P6 ;  /* 0x01000000161d7fae */ /* 0x0009e2000f101d50 */
[C---:B--2---:R-:W-:Y:S01]  /*ade0*/  HMMA.16816.F32.BF16 R12, R168.reuse, R16, RZ ;  /* 0x00000010a80c723c */ /* 0x044fe200000418ff */
[----:B------:R-:W-:Y:S03]  /*adf0*/  IADD3 R30, P0, R20, R40, RZ ;  /* 0x00000028141e7210 */ /* 0x000fe60007f1e0ff */
[----:B------:R1:W5:Y:S01]  /*ae00*/  LDL.LU R40, [R1+0x100] ;  /* 0x0001000001287983 */ /* 0x0003620000300800 */
[----:B------:R-:W-:Y:S03]  /*ae10*/  IADD3.X R31, R28, R37, RZ, P0, !PT ;  /* 0x000000251c1f7210 */ /* 0x000fe600007fe4ff */
[C---:B------:R-:W-:Y:S01]  /*ae20*/  HMMA.16816.F32.BF16 R16, R168.reuse, R18, RZ ;  /* 0x00000012a810723c */ /* 0x040fe200000418ff */
[----:B---3--:R1:W5:Y:S03]  /*ae30*/  LDL.LU.64 R38, [R1+0xf8] ;  /* 0x0000f80001267983 */ /* 0x0083660000300a00 */
[----:B----4-:R-:W-:Y:S02]  /*ae40*/  IADD3 R22, P0, R20, R36, RZ ;  /* 0x0000002414167210 */ /* 0x010fe40007f1e0ff */
[----:B------:R2:W-:Y:S02]  /*ae50*/  LDGSTS.E.BYPASS.LTC128B.128 [R29+0x3000], [R30.64], !P5 ;  /* 0x030000001e1d7fae */ /* 0x0005e4000e901d50 */
[----:B------:R-:W-:Y:S03]  /*ae60*/  IADD3.X R23, R28, R2, RZ, P0, !PT ;  /* 0x000000021c177210 */ /* 0x000fe600007fe4ff */
[----:B------:R1:W5:Y:S05]  /*ae70*/  LDL.LU R37, [R1+0xf0] ;  /* 0x0000f00001257983 */ /* 0x00036a0000300800 */
[----:B------:R3:W-:Y:S05]  /*ae80*/  LDGSTS.E.BYPASS.LTC128B.128 [R29+0x5000], [R22.64], !P4 ;  /* 0x05000000161d7fae */ /* 0x0007ea000e101d50 */
[----:B------:R1:W5:Y:S05]  /*ae90*/  LDL.LU R36, [R1+0xec] ;  /* 0x0000ec0001247983 */ /* 0x00036a0000300800 */
[----:B------:R1:W5:Y:S05]  /*aea0*/  LDL.LU R2, [R1+0xe8] ;  /* 0x0000e80001027983 */ /* 0x00036a0000300800 */
[----:B------:R-:W4:Y:S01]  /*aeb0*/  LDL R3, [R1+0x28] ;  /* 0x0000280001037983 */ /* 0x000f220000100800 */
[----:B--2---:R-:W-:Y:S04]  /*aec0*/  IADD3 R30, P0, R20, R21, RZ ;  /* 0x00000015141e7210 */ /* 0x004fe80007f1e0ff */
[----:B------:R-:W2:Y:S01]  /*aed0*/  LDL R0, [R1+0x24] ;  /* 0x0000240001007983 */ /* 0x000ea20000100800 */
[----:B------:R-:W-:Y:S02]  /*aee0*/  IADD3.X R31, R28, R132, RZ, P0, !PT ;  /* 0x000000841c1f7210 */ /* 0x000fe400007fe4ff */
[----:B------:R-:W-:Y:S03]  /*aef0*/  PLOP3.LUT P0, PT, PT, PT, UP0, 0x80, 0x0 ;  /* 0x000000000000781c */ /* 0x000fe60003f0f008 */
[----:B------:R1:W-:Y:S01]  /*af00*/  LDGSTS.E.BYPASS.LTC128B.128 [R29+0x7000], [R30.64], !P3 ;  /* 0x070000001e1d7fae */ /* 0x0003e2000d901d50 */
[C---:B---3--:R-:W-:Y:S04]  /*af10*/  HMMA.16816.F32.BF16 R20, R168.reuse, R24, RZ ;  /* 0x00000018a814723c */ /* 0x048fe800000418ff */
[----:B------:R-:W0:Y:S04]  /*af20*/  LDGDEPBAR ;  /* 0x00000000000079af */ /* 0x000e280000000000 */
[C---:B------:R-:W-:Y:S08]  /*af30*/  HMMA.16816.F32.BF16 R24, R168.reuse, R26, RZ ;  /* 0x0000001aa818723c */ /* 0x040ff000000418ff */
[C---:B-1----:R-:W-:Y:S08]  /*af40*/  HMMA.16816.F32.BF16 R28, R168.reuse, R32, RZ ;  /* 0x00000020a81c723c */ /* 0x042ff000000418ff */
[----:B------:R-:W-:Y:S08]  /*af50*/  HMMA.16816.F32.BF16 R32, R168, R34, RZ ;  /* 0x00000022a820723c */ /* 0x000ff000000418ff */
[C---:B------:R-:W-:Y:S08]  /*af60*/  HMMA.16816.F32.BF16 R4, R172.reuse, R176, R4 ;  /* 0x000000b0ac04723c */ /* 0x040ff00000041804 */
[C---:B------:R-:W-:Y:S01]  /*af70*/  HMMA.16816.F32.BF16 R8, R172.reuse, R178, R8 ;  /* 0x000000b2ac08723c */ /* 0x040fe20000041808 */
[----:B------:R-:W1:Y:S07]  /*af80*/  LDSM.16.M88.4 R176, [R252+0x10100] ;  /* 0x01010000fcb0783b */ /* 0x000e6e0000000200 */
[C---:B------:R-:W-:Y:S08]  /*af90*/  HMMA.16816.F32.BF16 R12, R172.reuse, R180, R12 ;  /* 0x000000b4ac0c723c */ /* 0x040ff0000004180c */
[C---:B------:R-:W-:Y:S01]  /*afa0*/  HMMA.16816.F32.BF16 R16, R172.reuse, R182, R16 ;  /* 0x000000b6ac10723c */ /* 0x040fe20000041810 */
[----:B------:R-:W3:Y:S07]  /*afb0*/  LDSM.16.M88.4 R180, [R252+0x10900] ;  /* 0x01090000fcb4783b */ /* 0x000eee0000000200 */
[C---:B------:R-:W-:Y:S08]  /*afc0*/  HMMA.16816.F32.BF16 R20, R172.reuse, R184, R20 ;  /* 0x000000b8ac14723c */ /* 0x040ff00000041814 */
[C---:B------:R-:W-:Y:S01]  /*afd0*/  HMMA.16816.F32.BF16 R24, R172.reuse, R186, R24 ;  /* 0x000000baac18723c */ /* 0x040fe20000041818 */
[----:B------:R-:W-:Y:S07]  /*afe0*/  LDSM.16.M88.4 R184, [R252+0x11900] ;  /* 0x01190000fcb8783b */ /* 0x000fee0000000200 */
[C---:B------:R-:W-:Y:S01]  /*aff0*/  HMMA.16816.F32.BF16 R28, R172.reuse, R188, R28 ;  /* 0x000000bcac1c723c */ /* 0x040fe2000004181c */
[----:B------:R-:W2:Y:S05]  /*b000*/  LDL R188, [R1+0x30] ;  /* 0x0000300001bc7983 */ /* 0x000eaa0000100800 */
[----:B------:R-:W2:Y:S02]  /*b010*/  LDL R189, [R1+0x2c] ;  /* 0x00002c0001bd7983 */ /* 0x000ea40000100800 */
        /* <DEDUP_REMOVED lines=21> */
[----:B------:R-:W1:Y:S07]  /*b170*/  LDSM.16.M88.4 R184, [R134+0x12900] ;  /* 0x0129000086b8783b */ /* 0x000e6e0000000200 */
[C---:B---3--:R-:W-:Y:S08]  /*b180*/  HMMA.16816.F32.BF16 R28, R196.reuse, R180, R28 ;  /* 0x000000b4c41c723c */ /* 0x048ff0000004181c */
[----:B------:R-:W-:Y:S01]  /*b190*/  HMMA.16816.F32.BF16 R32, R196, R182, R32 ;  /* 0x000000b6c420723c */ /* 0x000fe20000041820 */
[----:B------:R-:W3:Y:S07]  /*b1a0*/  LDSM.16.M88.4 R180, [R134+0x13100] ;  /* 0x0131000086b4783b */ /* 0x000eee0000000200 */
[C---:B-1----:R-:W-:Y:S08]  /*b1b0*/  HMMA.16816.F32.BF16 R4, R200.reuse, R176, R4 ;  /* 0x000000b0c804723c */ /* 0x042ff00000041804 */
[C---:B------:R-:W-:Y:S01]  /*b1c0*/  HMMA.16816.F32.BF16 R8, R200.reuse, R178, R8 ;  /* 0x000000b2c808723c */ /* 0x040fe20000041808 */
[----:B------:R-:W1:Y:S07]  /*b1d0*/  LDSM.16.M88.4 R176, [R134+0x13900] ;  /* 0x0139000086b0783b */ /* 0x000e6e0000000200 */
[C---:B------:R-:W-:Y:S08]  /*b1e0*/  HMMA.16816.F32.BF16 R12, R200.reuse, R184, R12 ;  /* 0x000000b8c80c723c */ /* 0x040ff0000004180c */
[C---:B------:R-:W-:Y:S08]  /*b1f0*/  HMMA.16816.F32.BF16 R16, R200.reuse, R186, R16 ;  /* 0x000000bac810723c */ /* 0x040ff00000041810 */
[C---:B---3--:R-:W-:Y:S08]  /*b200*/  HMMA.16816.F32.BF16 R20, R200.reuse, R180, R20 ;  /* 0x000000b4c814723c */ /* 0x048ff00000041814 */
[C---:B------:R-:W-:Y:S08]  /*b210*/  HMMA.16816.F32.BF16 R24, R200.reuse, R182, R24 ;  /* 0x000000b6c818723c */ /* 0x040ff00000041818 */
[C---:B-1----:R-:W-:Y:S08]  /*b220*/  HMMA.16816.F32.BF16 R28, R200.reuse, R176, R28 ;  /* 0x000000b0c81c723c */ /* 0x042ff0000004181c */
[----:B------:R-:W-:Y:S01]  /*b230*/  HMMA.16816.F32.BF16 R32, R200, R178, R32 ;  /* 0x000000b2c820723c */ /* 0x000fe20000041820 */
[----:B----4-:R1:W-:Y:S05]  /*b240*/  LDSM.16.M88.4 R176, [R3] ;  /* 0x0000000003b0783b */ /* 0x0103ea0000000200 */
[----:B-1----:R-:W3:Y:S05]  /*b250*/  LDL R3, [R1+0x18] ;  /* 0x0000180001037983 */ /* 0x002eea0000100800 */
[----:B--2---:R1:W2:Y:S05]  /*b260*/  LDSM.16.M88.4 R184, [R188] ;  /* 0x00000000bcb8783b */ /* 0x0042aa0000000200 */
[----:B------:R4:W2:Y:S05]  /*b270*/  LDSM.16.M88.4 R180, [R189] ;  /* 0x00000000bdb4783b */ /* 0x0008aa0000000200 */
[----:B-1----:R-:W3:Y:S05]  /*b280*/  LDL R188, [R1+0x1c] ;  /* 0x00001c0001bc7983 */ /* 0x002eea0000100800 */
[----:B----4-:R-:W4:Y:S01]  /*b290*/  LDL R189, [R1+0x20] ;  /* 0x0000200001bd7983 */ /* 0x010f220000100800 */
[C---:B--2---:R-:W-:Y:S08]  /*b2a0*/  HMMA.16816.F32.BF16 R4, R204.reuse, R184, R4 ;  /* 0x000000b8cc04723c */ /* 0x044ff00000041804 */
[C---:B------:R-:W-:Y:S01]  /*b2b0*/  HMMA.16816.F32.BF16 R8, R204.reuse, R186, R8 ;  /* 0x000000bacc08723c */ /* 0x040fe20000041808 */
[----:B------:R1:W2:Y:S07]  /*b2c0*/  LDSM.16.M88.4 R184, [R0] ;  /* 0x0000000000b8783b */ /* 0x0002ae0000000200 */
[C---:B------:R-:W-:Y:S08]  /*b2d0*/  HMMA.16816.F32.BF16 R12, R204.reuse, R180, R12 ;  /* 0x000000b4cc0c723c */ /* 0x040ff0000004180c */
[C---:B------:R-:W-:Y:S01]  /*b2e0*/  HMMA.16816.F32.BF16 R16, R204.reuse, R182, R16 ;  /* 0x000000b6cc10723c */ /* 0x040fe20000041810 */
[----:B------:R-:W2:Y:S07]  /*b2f0*/  LDSM.16.M88.4 R180, [R252+0x12100] ;  /* 0x01210000fcb4783b */ /* 0x000eae0000000200 */
[C---:B------:R-:W-:Y:S01]  /*b300*/  HMMA.16816.F32.BF16 R20, R204.reuse, R176, R20 ;  /* 0x000000b0cc14723c */ /* 0x040fe20000041814 */
[----:B-1----:R-:W4:Y:S07]  /*b310*/  LDL R0, [R1+0x14] ;  /* 0x0000140001007983 */ /* 0x002f2e0000100800 */
[C---:B------:R-:W-:Y:S01]  /*b320*/  HMMA.16816.F32.BF16 R24, R204.reuse, R178, R24 ;  /* 0x000000b2cc18723c */ /* 0x040fe20000041818 */
[----:B------:R-:W1:Y:S07]  /*b330*/  LDSM.16.M88.4 R176, [R252+0x12900] ;  /* 0x01290000fcb0783b */ /* 0x000e6e0000000200 */
[C---:B--2---:R-:W-:Y:S08]  /*b340*/  HMMA.16816.F32.BF16 R28, R204.reuse, R184, R28 ;  /* 0x000000b8cc1c723c */ /* 0x044ff0000004181c */
[----:B------:R-:W-:Y:S01]  /*b350*/  HMMA.16816.F32.BF16 R32, R204, R186, R32 ;  /* 0x000000bacc20723c */ /* 0x000fe20000041820 */
[----:B------:R-:W2:Y:S07]  /*b360*/  LDSM.16.M88.4 R184, [R252+0x13100] ;  /* 0x01310000fcb8783b */ /* 0x000eae0000000200 */
[C---:B------:R-:W-:Y:S08]  /*b370*/  HMMA.16816.F32.BF16 R4, R208.reuse, R180, R4 ;  /* 0x000000b4d004723c */ /* 0x040ff00000041804 */
[C---:B------:R-:W-:Y:S01]  /*b380*/  HMMA.16816.F32.BF16 R8, R208.reuse, R182, R8 ;  /* 0x000000b6d008723c */ /* 0x040fe20000041808 */
[----:B------:R-:W2:Y:S07]  /*b390*/  LDSM.16.M88.4 R180, [R252+0x13900] ;  /* 0x01390000fcb4783b */ /* 0x000eae0000000200 */
[C---:B-1----:R-:W-:Y:S08]  /*b3a0*/  HMMA.16816.F32.BF16 R12, R208.reuse, R176, R12 ;  /* 0x000000b0d00c723c */ /* 0x042ff0000004180c */
[C---:B------:R-:W-:Y:S01]  /*b3b0*/  HMMA.16816.F32.BF16 R16, R208.reuse, R178, R16 ;  /* 0x000000b2d010723c */ /* 0x040fe20000041810 */
[----:B------:R-:W1:Y:S07]  /*b3c0*/  LDSM.16.M88.4 R176, [R249+0x2000] ;  /* 0x00200000f9b0783b */ /* 0x000e6e0000000200 */
[C---:B--2---:R-:W-:Y:S08]  /*b3d0*/  HMMA.16816.F32.BF16 R20, R208.reuse, R184, R20 ;  /* 0x000000b8d014723c */ /* 0x044ff00000041814 */
[C---:B------:R-:W-:Y:S01]  /*b3e0*/  HMMA.16816.F32.BF16 R24, R208.reuse, R186, R24 ;  /* 0x000000bad018723c */ /* 0x040fe20000041818 */
[----:B------:R-:W2:Y:S07]  /*b3f0*/  LDSM.16.M88.4 R184, [R249+0x2800] ;  /* 0x00280000f9b8783b */ /* 0x000eae0000000200 */
[C---:B------:R-:W-:Y:S08]  /*b400*/  HMMA.16816.F32.BF16 R28, R208.reuse, R180, R28 ;  /* 0x000000b4d01c723c */ /* 0x040ff0000004181c */
        /* <DEDUP_REMOVED lines=17> */
[C---:B------:R-:W-:Y:S08]  /*b520*/  HMMA.16816.F32.BF16 R12, R216.reuse, R180, R12 ;  /* 0x000000b4d80c723c */ /* 0x040ff0000004180c */
[C---:B------:R-:W-:Y:S08]  /*b530*/  HMMA.16816.F32.BF16 R16, R216.reuse, R182, R16 ;  /* 0x000000b6d810723c */ /* 0x040ff00000041810 */
[C---:B-1----:R-:W-:Y:S08]  /*b540*/  HMMA.16816.F32.BF16 R20, R216.reuse, R176, R20 ;  /* 0x000000b0d814723c */ /* 0x042ff00000041814 */
[C---:B------:R-:W-:Y:S08]  /*b550*/  HMMA.16816.F32.BF16 R24, R216.reuse, R178, R24 ;  /* 0x000000b2d818723c */ /* 0x040ff00000041818 */
[C---:B--2---:R-:W-:Y:S08]  /*b560*/  HMMA.16816.F32.BF16 R28, R216.reuse, R184, R28 ;  /* 0x000000b8d81c723c */ /* 0x044ff0000004181c */
[----:B------:R-:W-:Y:S01]  /*b570*/  HMMA.16816.F32.BF16 R32, R216, R186, R32 ;  /* 0x000000bad820723c */ /* 0x000fe20000041820 */
[----:B---3--:R1:W-:Y:S05]  /*b580*/  LDSM.16.M88.4 R184, [R3] ;  /* 0x0000000003b8783b */ /* 0x0083ea0000000200 */
[----:B-1----:R-:W2:Y:S05]  /*b590*/  LDL R3, [R1+0x8] ;  /* 0x0000080001037983 */ /* 0x002eaa0000100800 */
[----:B------:R1:W-:Y:S05]  /*b5a0*/  LDSM.16.M88.4 R176, [R188] ;  /* 0x00000000bcb0783b */ /* 0x0003ea0000000200 */
[----:B----4-:R3:W4:Y:S05]  /*b5b0*/  LDSM.16.M88.4 R180, [R189] ;  /* 0x00000000bdb4783b */ /* 0x01072a0000000200 */
[----:B-1----:R-:W2:Y:S05]  /*b5c0*/  LDL R188, [R1+0xc] ;  /* 0x00000c0001bc7983 */ /* 0x002eaa0000100800 */
        /* <DEDUP_REMOVED lines=47> */
[----:B--2---:R-:W-:Y:S05]  /*b8c0*/  LDSM.16.M88.4 R180, [R3] ;  /* 0x0000000003b4783b */ /* 0x004fea0000000200 */
[----:B------:R-:W-:Y:S05]  /*b8d0*/  LDSM.16.M88.4 R184, [R188] ;  /* 0x00000000bcb8783b */ /* 0x000fea0000000200 */
        /* <DEDUP_REMOVED lines=52> */
[----:B---3--:R-:W3:Y:S09]  /*bc20*/  LDSM.16.M88.4 R4, [R249+0x7000] ;  /* 0x00700000f904783b */ /* 0x008ef20000000200 */
[----:B-1----:R-:W1:Y:S10]  /*bc30*/  MUFU.TANH R3, R10 ;  /* 0x0000000a00037308 */ /* 0x002e740000002400 */
[----:B--2---:R2:W4:Y:S10]  /*bc40*/  MUFU.TANH R0, R11 ;  /* 0x0000000b00007308 */ /* 0x0045340000002400 */
[----:B------:R-:W3:Y:S01]  /*bc50*/  MUFU.TANH R191, R14 ;  /* 0x0000000e00bf7308 */ /* 0x000ee20000002400 */
[----:B-1----:R-:W-:Y:S09]  /*bc60*/  STL [R1+0x48], R3 ;  /* 0x0000480301007387 */ /* 0x002ff20000100800 */
[----:B------:R-:W1:Y:S01]  /*bc70*/  MUFU.TANH R190, R15 ;  /* 0x0000000f00be7308 */ /* 0x000e620000002400 */
[----:B--2---:R-:W2:Y:S01]  /*bc80*/  LDSM.16.M88.4 R8, [R249+0x7800] ;  /* 0x00780000f908783b */ /* 0x004ea20000000200 */
[----:B------:R-:W-:Y:S04]  /*bc90*/  DEPBAR.LE SB0, 0x0 ;  /* 0x000080000000791a */ /* 0x000fe80000000000 */
[----:B----4-:R4:W-:Y:S04]  /*bca0*/  STL [R1+0x40], R0 ;  /* 0x0000400001007387 */ /* 0x0109e80000100800 */
[----:B------:R-:W1:Y:S01]  /*bcb0*/  MUFU.TANH R181, R16 ;  /* 0x0000001000b57308 */ /* 0x000e620000002400 */
[C---:B---3--:R-:W-:Y:S01]  /*bcc0*/  HMMA.16816.F32.BF16 R20, R244.reuse, R4, R20 ;  /* 0x00000004f414723c */ /* 0x048fe20000041814 */
[----:B------:R-:W-:Y:S07]  /*bcd0*/  BAR.SYNC.DEFER_BLOCKING 0x0 ;  /* 0x0000000000007b1d */ /* 0x000fee0000010000 */
[C---:B------:R-:W-:Y:S01]  /*bce0*/  HMMA.16816.F32.BF16 R24, R244.reuse, R6, R24 ;  /* 0x00000006f418723c */ /* 0x040fe20000041818 */
[----:B------:R-:W3:Y:S10]  /*bcf0*/  MUFU.TANH R178, R17 ;  /* 0x0000001100b27308 */ /* 0x000ef40000002400 */
[----:B------:R1:W1:Y:S05]  /*bd00*/  MUFU.TANH R189, R18 ;  /* 0x0000001200bd7308 */ /* 0x00026a0000002400 */
[----:B------:R-:W-:Y:S02]  /*bd10*/  FMUL.FTZ R20, R20, c[0x0][0x320] ;  /* 0x0000c80014147a20 */ /* 0x000fe40000410000 */
[----:B------:R-:W-:Y:S02]  /*bd20*/  FMUL.FTZ R21, R21, c[0x0][0x320] ;  /* 0x0000c80015157a20 */ /* 0x000fe40000410000 */
[----:B------:R-:W-:Y:S01]  /*bd30*/  FMUL.FTZ R22, R22, c[0x0][0x320] ;  /* 0x0000c80016167a20 */ /* 0x000fe20000410000 */
[----:B------:R3:W3:Y:S01]  /*bd40*/  MUFU.TANH R188, R19 ;  /* 0x0000001300bc7308 */ /* 0x0006e20000002400 */
[----:B------:R-:W-:Y:S01]  /*bd50*/  FMUL.FTZ R23, R23, c[0x0][0x320] ;  /* 0x0000c80017177a20 */ /* 0x000fe20000410000 */
[C---:B--2---:R-:W-:Y:S08]  /*bd60*/  HMMA.16816.F32.BF16 R28, R244.reuse, R8, R28 ;  /* 0x00000008f41c723c */ /* 0x044ff0000004181c */
[----:B------:R2:W2:Y:S01]  /*bd70*/  MUFU.TANH R177, R20 ;  /* 0x0000001400b17308 */ /* 0x0004a20000002400 */
[----:B------:R-:W-:Y:S03]  /*bd80*/  HMMA.16816.F32.BF16 R32, R244, R10, R32 ;  /* 0x0000000af420723c */ /* 0x000fe60000041820 */
[----:B-1----:R-:W-:Y:S06]  /*bd90*/  FMUL.FTZ R18, R25, c[0x0][0x320] ;  /* 0x0000c80019127a20 */ /* 0x002fec0000410000 */
[----:B------:R1:W1:Y:S06]  /*bda0*/  MUFU.TANH R176, R21 ;  /* 0x0000001500b07308 */ /* 0x00026c0000002400 */
[----:B------:R-:W-:Y:S04]  /*bdb0*/  FMUL.FTZ R17, R28, c[0x0][0x320] ;  /* 0x0000c8001c117a20 */ /* 0x000fe80000410000 */
[----:B------:R1:W1:Y:S01]  /*bdc0*/  MUFU.TANH R180, R22 ;  /* 0x0000001600b47308 */ /* 0x0002620000002400 */
[----:B------:R-:W-:Y:S02]  /*bdd0*/  FMUL.FTZ R16, R29, c[0x0][0x320] ;  /* 0x0000c8001d107a20 */ /* 0x000fe40000410000 */
[----:B---3--:R-:W-:Y:S02]  /*bde0*/  FMUL.FTZ R19, R31, c[0x0][0x320] ;  /* 0x0000c8001f137a20 */ /* 0x008fe40000410000 */
[----:B--2---:R-:W-:Y:S02]  /*bdf0*/  FMUL.FTZ R20, R24, c[0x0][0x320] ;  /* 0x0000c80018147a20 */ /* 0x004fe40000410000 */
[----:B------:R-:W-:Y:S02]  /*be00*/  FMUL.FTZ R15, R32, c[0x0][0x320] ;  /* 0x0000c800200f7a20 */ /* 0x000fe40000410000 */
[----:B------:R-:W-:Y:S01]  /*be10*/  FMUL.FTZ R14, R33, c[0x0][0x320] ;  /* 0x0000c800210e7a20 */ /* 0x000fe20000410000 */
[----:B------:R2:W3:Y:S01]  /*be20*/  MUFU.TANH R179, R23 ;  /* 0x0000001700b37308 */ /* 0x0004e20000002400 */
[----:B------:R-:W-:Y:S02]  /*be30*/  FMUL.FTZ R4, R34, c[0x0][0x320] ;  /* 0x0000c80022047a20 */ /* 0x000fe40000410000 */
[----:B----4-:R-:W-:Y:S02]  /*be40*/  FMUL.FTZ R0, R35, c[0x0][0x320] ;  /* 0x0000c80023007a20 */ /* 0x010fe40000410000 */
[----:B-1----:R-:W-:Y:S05]  /*be50*/  FMUL.FTZ R21, R30, c[0x0][0x320] ;  /* 0x0000c8001e157a20 */ /* 0x002fea0000410000 */
[----:B------:R1:W4:Y:S01]  /*be60*/  MUFU.TANH R183, R12 ;  /* 0x0000000c00b77308 */ /* 0x0003220000002400 */
[----:B------:R-:W-:Y:S09]  /*be70*/  FMUL.FTZ R22, R27, c[0x0][0x320] ;  /* 0x0000c8001b167a20 */ /* 0x000ff20000410000 */
[----:B------:R1:W1:Y:S01]  /*be80*/  MUFU.TANH R182, R13 ;  /* 0x0000000d00b67308 */ /* 0x0002620000002400 */
        /* <DEDUP_REMOVED lines=14> */
.L_x_618:
[----:B---3--:R-:W2:Y:S01]  /*bf70*/  LDL.LU R9, [R1+0xa4] ;  /* 0x0000a40001097983 */ /* 0x008ea20000300800 */
        /* <DEDUP_REMOVED lines=9> */
[----:B------:R-:W4:Y:S01]  /*c010*/  LDL.LU R10, [R1+0x40] ;  /* 0x00004000010a7983 */ /* 0x000f220000300800 */
        /* <DEDUP_REMOVED lines=42> */
[C---:B------:R-:W-:Y:S02]  /*c2c0*/  FMUL.FTZ R28, R6.reuse, R140 ;  /* 0x0000008c061c7220 */ /* 0x040fe40000410000 */
[C---:B------:R-:W-:Y:S02]  /*c2d0*/  FMUL.FTZ R29, R6.reuse, R141 ;  /* 0x0000008d061d7220 */ /* 0x040fe40000410000 */
[C---:B------:R-:W-:Y:S01]  /*c2e0*/  FMUL.FTZ R16, R6.reuse, R152 ;  /* 0x0000009806107220 */ /* 0x040fe20000410000 */
[----:B------:R-:W-:Y:S01]  /*c2f0*/  MOV R152, R25 ;  /* 0x0000001900987202 */ /* 0x000fe20000000f00 */
        /* <DEDUP_REMOVED lines=87> */
[--C-:B------:R-:W-:Y:S02]  /*c870*/  FFMA.FTZ R7, R13, c[0x0][0x2d0], -R5.reuse ;  /* 0x0000b4000d077a23 */ /* 0x100fe40000010805 */
[----:B------:R-:W1:Y:S01]  /*c880*/  MUFU.EX2 R0, R0 ;  /* 0x0000000000007308 */ /* 0x000e620000000800 */
[----:B------:R-:W-:Y:S01]  /*c890*/  FMUL.FTZ R13, R6, R157 ;  /* 0x0000009d060d7220 */ /* 0x000fe20000410000 */
[----:B------:R-:W-:Y:S01]  /*c8a0*/  MOV R157, R35 ;  /* 0x00000023009d7202 */ /* 0x000fe20000000f00 */
[--C-:B------:R-:W-:Y:S02]  /*c8b0*/  FFMA.FTZ R133, R12, c[0x0][0x2d0], -R5.reuse ;  /* 0x0000b4000c857a23 */ /* 0x100fe40000010805 */
[----:B------:R-:W-:Y:S01]  /*c8c0*/  FMUL.FTZ R12, R6, R156 ;  /* 0x0000009c060c7220 */ /* 0x000fe20000410000 */
[----:B------:R-:W-:Y:S01]  /*c8d0*/  MOV R156, R34 ;  /* 0x00000022009c7202 */ /* 0x000fe20000000f00 */
[--C-:B------:R-:W-:Y:S02]  /*c8e0*/  FFMA.FTZ R18, R4, c[0x0][0x2d0], -R5.reuse ;  /* 0x0000b40004127a23 */ /* 0x100fe40000010805 */
[--C-:B------:R-:W-:Y:S01]  /*c8f0*/  FFMA.FTZ R185, R180, c[0x0][0x2d0], -R5.reuse ;  /* 0x0000b400b4b97a23 */ /* 0x100fe20000010805 */
[----:B------:R-:W-:Y:S01]  /*c900*/  MUFU.EX2 R8, R8 ;  /* 0x0000000800087308 */ /* 0x000fe20000000800 */
[--C-:B------:R-:W-:Y:S01]  /*c910*/  FFMA.FTZ R180, R179, c[0x0][0x2d0], -R5.reuse ;  /* 0x0000b400b3b47a23 */ /* 0x100fe20000010805 */
[----:B------:R-:W-:Y:S01]  /*c920*/  MOV R179, R24 ;  /* 0x0000001800b37202 */ /* 0x000fe20000000f00 */
[--C-:B------:R-:W-:Y:S02]  /*c930*/  FFMA.FTZ R181, R10, c[0x0][0x2d0], -R5.reuse ;  /* 0x0000b4000ab57a23 */ /* 0x100fe40000010805 */
[--C-:B------:R-:W-:Y:S02]  /*c940*/  FFMA.FTZ R14, R23, c[0x0][0x2d0], -R5.reuse ;  /* 0x0000b400170e7a23 */ /* 0x100fe40000010805 */
[--C-:B------:R-:W-:Y:S02]  /*c950*/  FFMA.FTZ R10, R22, c[0x0][0x2d0], -R5.reuse ;  /* 0x0000b400160a7a23 */ /* 0x100fe40000010805 */
[--C-:B------:R-:W-:Y:S01]  /*c960*/  FFMA.FTZ R31, R21, c[0x0][0x2d0], -R5.reuse ;  /* 0x0000b400151f7a23 */ /* 0x100fe20000010805 */
[----:B------:R-:W3:Y:S01]  /*c970*/  MUFU.EX2 R7, R7 ;  /* 0x0000000700077308 */ /* 0x000ee20000000800 */
[--C-:B------:R-:W-:Y:S02]  /*c980*/  FFMA.FTZ R19, R19, c[0x0][0x2d0], -R5.reuse ;  /* 0x0000b40013137a23 */ /* 0x100fe40000010805 */
[----:B------:R-:W-:Y:S02]  /*c990*/  FMUL.FTZ R4, R6, R164 ;  /* 0x000000a406047220 */ /* 0x000fe40000410000 */
[C---:B-1----:R-:W-:Y:S02]  /*c9a0*/  FMUL.FTZ R34, R0.reuse, R138 ;  /* 0x0000008a00227220 */ /* 0x042fe40000410000 */
[----:B------:R-:W-:Y:S02]  /*c9b0*/  FMUL.FTZ R35, R0, R139 ;  /* 0x0000008b00237220 */ /* 0x000fe40000410000 */
[----:B------:R-:W1:Y:S01]  /*c9c0*/  LDSM.16.MT88.4 R136, [R135+0x100] ;  /* 0x000100008788783b */ /* 0x000e620000004200 */
[C---:B------:R-:W-:Y:S01]  /*c9d0*/  FMUL.FTZ R21, R6.reuse, R149 ;  /* 0x0000009506157220 */ /* 0x040fe20000410000 */
[----:B------:R-:W-:Y:S01]  /*c9e0*/  MOV R149, R11 ;  /* 0x0000000b00957202 */ /* 0x000fe20000000f00 */
[----:B------:R-:W-:Y:S01]  /*c9f0*/  FMUL.FTZ R24, R6, R144 ;  /* 0x0000009006187220 */ /* 0x000fe20000410000 */
[----:B------:R-:W-:Y:S01]  /*ca00*/  MUFU.EX2 R185, R185 ;  /* 0x000000b900b97308 */ /* 0x000fe20000000800 */
[--C-:B------:R-:W-:Y:S02]  /*ca10*/  FFMA.FTZ R191, R191, c[0x0][0x2d0], -R5.reuse ;  /* 0x0000b400bfbf7a23 */ /* 0x100fe40000010805 */
[--C-:B------:R-:W-:Y:S02]  /*ca20*/  FFMA.FTZ R190, R190, c[0x0][0x2d0], -R5.reuse ;  /* 0x0000b400bebe7a23 */ /* 0x100fe40000010805 */
[--C-:B------:R-:W-:Y:S02]  /*ca30*/  FFMA.FTZ R189, R189, c[0x0][0x2d0], -R5.reuse ;  /* 0x0000b400bdbd7a23 */ /* 0x100fe40000010805 */
[--C-:B------:R-:W-:Y:S02]  /*ca40*/  FFMA.FTZ R188, R188, c[0x0][0x2d0], -R5.reuse ;  /* 0x0000b400bcbc7a23 */ /* 0x100fe40000010805 */
[----:B------:R-:W-:Y:S01]  /*ca50*/  FFMA.FTZ R15, R3, c[0x0][0x2d0], -R5 ;  /* 0x0000b400030f7a23 */ /* 0x000fe20000010805 */
[----:B------:R-:W-:Y:S01]  /*ca60*/  MUFU.EX2 R144, R182 ;  /* 0x000000b600907308 */ /* 0x000fe20000000800 */
[C---:B---3--:R-:W-:Y:S01]  /*ca70*/  F2FP.BF16.PACK_AB R177, R7.reuse, R8 ;  /* 0x0000000807b1723e */ /* 0x048fe200000010ff */
[----:B------:R-:W-:Y:S01]  /*ca80*/  FMUL.FTZ R5, R6, R165 ;  /* 0x000000a506057220 */ /* 0x000fe20000410000 */
[----:B------:R-:W-:Y:S01]  /*ca90*/  MOV R165, R18 ;  /* 0x0000001200a57202 */ /* 0x000fe20000000f00 */
[C---:B------:R-:W-:Y:S01]  /*caa0*/  FMUL.FTZ R18, R0.reuse, R154 ;  /* 0x0000009a00127220 */ /* 0x040fe20000410000 */
[----:B------:R-:W-:Y:S01]  /*cab0*/  MOV R164, R15 ;  /* 0x0000000f00a47202 */ /* 0x000fe20000000f00 */
[C---:B------:R-:W-:Y:S01]  /*cac0*/  FMUL.FTZ R11, R0.reuse, R163 ;  /* 0x000000a3000b7220 */ /* 0x040fe20000410000 */
[----:B------:R-:W-:Y:S01]  /*cad0*/  MOV R163, R27 ;  /* 0x0000001b00a37202 */ /* 0x000fe20000000f00 */
[C---:B------:R-:W-:Y:S02]  /*cae0*/  FMUL.FTZ R15, R0.reuse, R159 ;  /* 0x0000009f000f7220 */ /* 0x040fe40000410000 */
        /* <DEDUP_REMOVED lines=60> */
[----:B------:R-:W-:Y:S01]  /*ceb0*/  FMUL.FTZ R9, R6, R161 ;  /* 0x000000a106097220 */ /* 0x000fe20000410000 */
[----:B------:R-:W-:Y:S01]  /*cec0*/  MOV R161, R31 ;  /* 0x0000001f00a17202 */ /* 0x000fe20000000f00 */
[C---:B------:R-:W-:Y:S01]  /*ced0*/  FMUL.FTZ R6, R0.reuse, R166 ;  /* 0x000000a600067220 */ /* 0x040fe20000410000 */
[----:B------:R-:W-:Y:S01]  /*cee0*/  MOV R166, R179 ;  /* 0x000000b300a67202 */ /* 0x000fe20000000f00 */
[----:B------:R-:W-:Y:S01]  /*cef0*/  FADD.FTZ R3, R7, R3 ;  /* 0x0000000307037221 */ /* 0x000fe20000010000 */
[----:B------:R-:W2:Y:S01]  /*cf00*/  MUFU.EX2 R179, R133 ;  /* 0x0000008500b37308 */ /* 0x000ea20000000800 */
        /* <DEDUP_REMOVED lines=8> */
[----:B------:R-:W-:Y:S01]  /*cf90*/  MUFU.EX2 R183, R162 ;  /* 0x000000a200b77308 */ /* 0x000fe20000000800 */
[C---:B------:R-:W-:Y:S02]  /*cfa0*/  FMUL.FTZ R31, R0.reuse, R143 ;  /* 0x0000008f001f7220 */ /* 0x040fe40000410000 */
[----:B------:R-:W-:Y:S01]  /*cfb0*/  LDSM.16.MT88.4 R140, [R135+0x900] ;  /* 0x00090000878c783b */ /* 0x000fe20000004200 */
[----:B------:R-:W-:Y:S06]  /*cfc0*/  FMUL.FTZ R131, R0, R131 ;  /* 0x0000008300837220 */ /* 0x000fec0000410000 */
[----:B------:R-:W-:Y:S01]  /*cfd0*/  MUFU.EX2 R181, R161 ;  /* 0x000000a100b57308 */ /* 0x000fe20000000800 */
[----:B--2---:R-:W-:Y:S01]  /*cfe0*/  FADD.FTZ R153, R179, R3 ;  /* 0x00000003b3997221 */ /* 0x004fe20000010000 */
[----:B------:R-:W-:Y:S08]  /*cff0*/  F2FP.BF16.PACK_AB R179, R154, R179 ;  /* 0x000000b39ab3723e */ /* 0x000ff000000010ff */
[----:B------:R-:W-:Y:S01]  /*d000*/  MUFU.EX2 R3, R186 ;  /* 0x000000ba00037308 */ /* 0x000fe20000000800 */
[C---:B-1----:R-:W-:Y:S08]  /*d010*/  HMMA.16816.F32.BF16 R4, R176.reuse, R136, R4 ;  /* 0x00000088b004723c */ /* 0x042ff00000041804 */
[C---:B------:R-:W-:Y:S01]  /*d020*/  HMMA.16816.F32.BF16 R8, R176.reuse, R138, R8 ;  /* 0x0000008ab008723c */ /* 0x040fe20000041808 */
[----:B------:R-:W1:Y:S01]  /*d030*/  LDSM.16.MT88.4 R136, [R248+0x100] ;  /* 0x00010000f888783b */ /* 0x000e620000004200 */
[----:B------:R-:W-:Y:S10]  /*d040*/  MUFU.EX2 R182, R167 ;  /* 0x000000a700b67308 */ /* 0x000ff40000000800 */
[----:B------:R-:W2:Y:S02]  /*d050*/  MUFU.EX2 R133, R187 ;  /* 0x000000bb00857308 */ /* 0x000ea40000000800 */
[----:B--2---:R-:W-:Y:S08]  /*d060*/  FADD.FTZ R0, R133, R184 ;  /* 0x000000b885007221 */ /* 0x004ff00000010000 */
[----:B------:R-:W-:Y:S01]  /*d070*/  MUFU.EX2 R184, R180 ;  /* 0x000000b400b87308 */ /* 0x000fe20000000800 */
[----:B------:R-:W-:Y:S01]  /*d080*/  FADD.FTZ R0, R3, R0 ;  /* 0x0000000003007221 */ /* 0x000fe20000010000 */
[C---:B-1----:R-:W-:Y:S03]  /*d090*/  HMMA.16816.F32.BF16 R12, R176.reuse, R136, R12 ;  /* 0x00000088b00c723c */ /* 0x042fe6000004180c */
[----:B------:R-:W-:Y:S04]  /*d0a0*/  FADD.FTZ R0, R145, R0 ;  /* 0x0000000091007221 */ /* 0x000fe80000010000 */
[----:B------:R-:W-:Y:S01]  /*d0b0*/  FADD.FTZ R0, R144, R0 ;  /* 0x0000000090007221 */ /* 0x000fe20000010000 */
[C---:B------:R-:W-:Y:S01]  /*d0c0*/  HMMA.16816.F32.BF16 R16, R176.reuse, R138, R16 ;  /* 0x0000008ab010723c */ /* 0x040fe20000041810 */
[----:B------:R-:W1:Y:S01]  /*d0d0*/  LDSM.16.MT88.4 R136, [R251+0x100] ;  /* 0x00010000fb88783b */ /* 0x000e620000004200 */
[----:B------:R-:W2:Y:S06]  /*d0e0*/  MUFU.EX2 R180, R160 ;  /* 0x000000a000b47308 */ /* 0x000eac0000000800 */
        /* <DEDUP_REMOVED lines=42> */
[----:B------:R1:W-:Y:S03]  /*d390*/  MUFU.EX2 R3, R163 ;  /* 0x000000a300037308 */ /* 0x0003e60000000800 */
[----:B------:R-:W-:Y:S03]  /*d3a0*/  F2FP.BF16.PACK_AB R137, R190, R191 ;  /* 0x000000bfbe89723e */ /* 0x000fe600000010ff */
[----:B------:R-:W-:Y:S02]  /*d3b0*/  F2FP.BF16.PACK_AB R138, R144, R145 ;  /* 0x00000091908a723e */ /* 0x000fe400000010ff */
[----:B------:R-:W3:Y:S02]  /*d3c0*/  LDSM.16.MT88.4 R144, [R248+0x900] ;  /* 0x00090000f890783b */ /* 0x000ee40000004200 */
[----:B------:R-:W4:Y:S01]  /*d3d0*/  MUFU.EX2 R133, R158 ;  /* 0x0000009e00857308 */ /* 0x000f220000000800 */
[----:B------:R-:W-:Y:S02]  /*d3e0*/  F2FP.BF16.PACK_AB R139, R188, R189 ;  /* 0x000000bdbc8b723e */ /* 0x000fe400000010ff */
[----:B--2---:R-:W-:Y:S05]  /*d3f0*/  F2FP.BF16.PACK_AB R177, R180, R181 ;  /* 0x000000b5b4b1723e */ /* 0x004fea00000010ff */
[C---:B------:R-:W-:Y:S02]  /*d400*/  HMMA.16816.F32.BF16 R4, R136.reuse, R140, R4 ;  /* 0x0000008c8804723c */ /* 0x040fe40000041804 */
[----:B------:R-:W2:Y:S01]  /*d410*/  MUFU.EX2 R176, R166 ;  /* 0x000000a600b07308 */ /* 0x000ea20000000800 */
[----:B-1----:R-:W-:Y:S05]  /*d420*/  LDSM.16.MT88.4 R160, [R135+0x1900] ;  /* 0x0019000087a0783b */ /* 0x002fea0000004200 */
[C---:B------:R-:W-:Y:S04]  /*d430*/  HMMA.16816.F32.BF16 R8, R136.reuse, R142, R8 ;  /* 0x0000008e8808723c */ /* 0x040fe80000041808 */
[----:B------:R-:W-:Y:S01]  /*d440*/  MUFU.EX2 R178, R156 ;  /* 0x0000009c00b27308 */ /* 0x000fe20000000800 */
[----:B------:R-:W1:Y:S01]  /*d450*/  LDSM.16.MT88.4 R140, [R251+0x900] ;  /* 0x00090000fb8c783b */ /* 0x000e620000004200 */
[----:B----4-:R-:W-:Y:S06]  /*d460*/  FADD.FTZ R0, R133, R0 ;  /* 0x0000000085007221 */ /* 0x010fec0000010000 */
[----:B------:R-:W-:Y:S04]  /*d470*/  FADD.FTZ R0, R3, R0 ;  /* 0x0000000003007221 */ /* 0x000fe80000010000 */
[----:B------:R-:W-:Y:S04]  /*d480*/  FADD.FTZ R0, R149, R0 ;  /* 0x0000000095007221 */ /* 0x000fe80000010000 */
[----:B------:R-:W-:Y:S01]  /*d490*/  FADD.FTZ R0, R148, R0 ;  /* 0x0000000094007221 */ /* 0x000fe20000010000 */
[C---:B---3--:R-:W-:Y:S03]  /*d4a0*/  HMMA.16816.F32.BF16 R12, R136.reuse, R144, R12 ;  /* 0x00000090880c723c */ /* 0x048fe6000004180c */
[----:B------:R-:W-:Y:S04]  /*d4b0*/  FADD.FTZ R0, R152, R0 ;  /* 0x0000000098007221 */ /* 0x000fe80000010000 */
[C---:B--2---:R-:W-:Y:S01]  /*d4c0*/  FADD.FTZ R0, R176.reuse, R0 ;  /* 0x00000000b0007221 */ /* 0x044fe20000010000 */
[C---:B------:R-:W-:Y:S01]  /*d4d0*/  HMMA.16816.F32.BF16 R16, R136.reuse, R146, R16 ;  /* 0x000000928810723c */ /* 0x040fe20000041810 */
[----:B------:R-:W2:Y:S03]  /*d4e0*/  LDSM.16.MT88.4 R144, [R250+0x900] ;  /* 0x00090000fa90783b */ /* 0x000ea60000004200 */
[----:B------:R-:W-:Y:S04]  /*d4f0*/  F2FP.BF16.PACK_AB R176, R176, R152 ;  /* 0x00000098b0b0723e */ /* 0x000fe800000010ff */
        /* <DEDUP_REMOVED lines=43> */
[----:B------:R-:W3:Y:S03]  /*d7b0*/  LDSM.16.MT88.4 R148, [R251+0x1100] ;  /* 0x00110000fb94783b */ /* 0x000ee60000004200 */
[----:B------:R-:W-:Y:S02]  /*d7c0*/  F2FP.BF16.PACK_AB R136, R3, R133 ;  /* 0x000000850388723e */ /* 0x000fe400000010ff */
[----:B------:R-:W-:Y:S01]  /*d7d0*/  F2FP.BF16.PACK_AB R137, R184, R185 ;  /* 0x000000b9b889723e */ /* 0x000fe200000010ff */
[----:B------:R-:W4:Y:S01]  /*d7e0*/  MUFU.EX2 R133, R157 ;  /* 0x0000009d00857308 */ /* 0x000f220000000800 */
[----:B------:R-:W-:Y:S07]  /*d7f0*/  F2FP.BF16.PACK_AB R139, R182, R183 ;  /* 0x000000b7b68b723e */ /* 0x000fee00000010ff */
[C---:B-1----:R-:W-:Y:S08]  /*d800*/  HMMA.16816.F32.BF16 R4, R136.reuse, R140, R4 ;  /* 0x0000008c8804723c */ /* 0x042ff00000041804 */
[C---:B------:R-:W-:Y:S01]  /*d810*/  HMMA.16816.F32.BF16 R8, R136.reuse, R142, R8 ;  /* 0x0000008e8808723c */ /* 0x040fe20000041808 */
[----:B------:R-:W1:Y:S03]  /*d820*/  LDSM.16.MT88.4 R140, [R250+0x1100] ;  /* 0x00110000fa8c783b */ /* 0x000e660000004200 */
[----:B----4-:R-:W-:Y:S04]  /*d830*/  FADD.FTZ R3, R133, R0 ;  /* 0x0000000085037221 */ /* 0x010fe80000010000 */
[C---:B--2---:R-:W-:Y:S04]  /*d840*/  HMMA.16816.F32.BF16 R12, R136.reuse, R144, R12 ;  /* 0x00000090880c723c */ /* 0x044fe8000004180c */
[C---:B------:R-:W-:Y:S01]  /*d850*/  FADD.FTZ R3, R178.reuse, R3 ;  /* 0x00000003b2037221 */ /* 0x040fe20000010000 */
[----:B------:R-:W-:Y:S01]  /*d860*/  F2FP.BF16.PACK_AB R178, R178, R133 ;  /* 0x00000085b2b2723e */ /* 0x000fe200000010ff */
[----:B------:R-:W-:Y:S01]  /*d870*/  FADD.FTZ R0, R154, R153 ;  /* 0x000000999a007221 */ /* 0x000fe20000010000 */
[----:B------:R-:W-:Y:S01]  /*d880*/  MUFU.EX2 R133, R165 ;  /* 0x000000a500857308 */ /* 0x000fe20000000800 */
[----:B------:R-:W-:Y:S01]  /*d890*/  LDSM.16.MT88.4 R152, [R248+0x1900] ;  /* 0x00190000f898783b */ /* 0x000fe20000004200 */
[C---:B------:R-:W-:Y:S03]  /*d8a0*/  HMMA.16816.F32.BF16 R16, R136.reuse, R146, R16 ;  /* 0x000000928810723c */ /* 0x040fe60000041810 */
[----:B------:R-:W-:Y:S04]  /*d8b0*/  FADD.FTZ R0, R191, R0 ;  /* 0x00000000bf007221 */ /* 0x000fe80000010000 */
[----:B------:R-:W2:Y:S01]  /*d8c0*/  LDSM.16.MT88.4 R144, [R135+0x3100] ;  /* 0x003100008790783b */ /* 0x000ea20000004200 */
[C---:B---3--:R-:W-:Y:S04]  /*d8d0*/  HMMA.16816.F32.BF16 R20, R136.reuse, R148, R20 ;  /* 0x000000948814723c */ /* 0x048fe80000041814 */
        /* <DEDUP_REMOVED lines=22> */
[-C--:B------:R-:W-:Y:S02]  /*da40*/  MOV R133, R2.reuse ;  /* 0x0000000200857202 */ /* 0x080fe40000000f00 */
[C---:B------:R-:W-:Y:S01]  /*da50*/  HMMA.16816.F32.BF16 R48, R136.reuse, R150, R48 ;  /* 0x000000968830723c */ /* 0x040fe20000041830 */
[----:B------:R-:W3:Y:S03]  /*da60*/  LDSM.16.MT88.4 R148, [R135+0x5100] ;  /* 0x005100008794783b */ /* 0x000ee60000004200 */
[----:B------:R-:W-:Y:S01]  /*da70*/  FADD.FTZ R0, R3, R0 ;  /* 0x0000000003007221 */ /* 0x000fe20000010000 */
[----:B------:R-:W-:Y:S02]  /*da80*/  MOV R3, R2 ;  /* 0x0000000200037202 */ /* 0x000fe40000000f00 */
[----:B------:R-:W-:Y:S01]  /*da90*/  MOV R2, R132 ;  /* 0x0000008400027202 */ /* 0x000fe20000000f00 */
        /* <DEDUP_REMOVED lines=75> */
.L_x_616:
[----:B------:R-:W2:Y:S04]  /*df50*/  LDL.LU R6, [R1+0xa4] ;  /* 0x0000a40001067983 */ /* 0x000ea80000300800 */
[----:B------:R-:W3:Y:S01]  /*df60*/  LDL.LU R5, [R1+0x9c] ;  /* 0x00009c0001057983 */ /* 0x000ee20000300800 */
[----:B------:R-:W-:-:S02]  /*df70*/  MOV R2, RZ ;  /* 0x000000ff00027202 */ /* 0x000fc40000000f00 */
[----:B------:R-:W-:Y:S01]  /*df80*/  PLOP3.LUT P2, PT, PT, PT, PT, 0x8, 0x0 ;  /* 0x000000000000781c */ /* 0x000fe20003f4e170 */
[----:B--2---:R-:W1:Y:S04]  /*df90*/  SHFL.BFLY PT, R0, R6, 0x2, 0x1f ;  /* 0x0c401f0006007f89 */ /* 0x004e6800000e0000 */
[----:B---3--:R-:W2:Y:S01]  /*dfa0*/  SHFL.BFLY PT, R4, R5, 0x2, 0x1f ;  /* 0x0c401f0005047f89 */ /* 0x008ea200000e0000 */
[----:B-1----:R-:W-:Y:S02]  /*dfb0*/  FADD.FTZ R0, R0, R6 ;  /* 0x0000000600007221 */ /* 0x002fe40000010000 */
[----:B--2---:R-:W-:-:S03]  /*dfc0*/  FADD.FTZ R4, R4, R5 ;  /* 0x0000000504047221 */ /* 0x004fc60000010000 */
[----:B------:R-:W1:Y:S04]  /*dfd0*/  SHFL.BFLY PT, R6, R0, 0x1, 0x1f ;  /* 0x0c201f0000067f89 */ /* 0x000e6800000e0000 */
        /* <DEDUP_REMOVED lines=148> */
.L_x_610:
        /* <DEDUP_REMOVED lines=108> */
[----:B------:R-:W-:Y:S01]  /*efe0*/  F2FP.BF16.PACK_AB R13, R13, R118 ;  /* 0x000000760d0d723e */ /* 0x000fe200000010ff */
        /* <DEDUP_REMOVED lines=88> */
.L_x_621:
        /* <DEDUP_REMOVED lines=9> */
[----:B------:R-:W-:Y:S01]  /*f600*/  USHF.R.S32.HI UR11, URZ, 0x1f, UR14 ;  /* 0x0000001f3f0b7899 */ /* 0x000fe2000801140e */
[----:B------:R-:W-:Y:S01]  /*f610*/  LEA.HI R6, R47, R57, RZ, 0x3 ;  /* 0x000000392f067211 */ /* 0x000fe200078f18ff */
[----:B------:R-:W-:Y:S01]  /*f620*/  ULDC.64 UR4, c[0x0][0x3a0] ;  /* 0x0000e80000047ab9 */ /* 0x000fe20000000a00 */
[----:B------:R-:W-:Y:S01]  /*f630*/  SHF.R.S32.HI R2, RZ, 0x1f, R3 ;  /* 0x0000001fff027819 */ /* 0x000fe20000011403 */
[----:B------:R-:W-:Y:S01]  /*f640*/  IMAD.IADD R4, R40, 0x1, -R0 ;  /* 0x0000000128047824 */ /* 0x000fe200078e0a00 */
[----:B------:R-:W-:Y:S01]  /*f650*/  LEA.HI R0, R22, R22, RZ, 0x1 ;  /* 0x0000001616007211 */ /* 0x000fe200078f08ff */
[----:B------:R-:W-:Y:S01]  /*f660*/  UIMAD UR10, UR8, UR6, URZ ;  /* 0x00000006080a72a4 */ /* 0x000fe2000f8e023f */
[----:B------:R-:W-:Y:S01]  /*f670*/  LEA.HI R2, R2, R3, RZ, 0x2 ;  /* 0x0000000302027211 */ /* 0x000fe200078f10ff */
[----:B------:R-:W-:Y:S01]  /*f680*/  UMOV UR12, UR20 ;  /* 0x00000014000c7c82 */ /* 0x000fe20008000000 */
[----:B------:R-:W-:Y:S01]  /*f690*/  LOP3.LUT R0, R0, 0x1ffffffe, RZ, 0xc0, !PT ;  /* 0x1ffffffe00007812 */ /* 0x000fe200078ec0ff */
[----:B------:R-:W-:Y:S01]  /*f6a0*/  UMOV UR13, UR21 ;  /* 0x00000015000d7c82 */ /* 0x000fe20008000000 */
[----:B------:R-:W-:Y:S01]  /*f6b0*/  SHF.R.S32.HI R2, RZ, 0x2, R2 ;  /* 0x00000002ff027819 */ /* 0x000fe20000011402 */
[----:B------:R-:W-:Y:S01]  /*f6c0*/  UIMAD UR15, UR21, UR4, URZ ;  /* 0x00000004150f72a4 */ /* 0x000fe2000f8e023f */
[----:B------:R-:W-:Y:S01]  /*f6d0*/  LOP3.LUT P2, RZ, R3, 0x3, RZ, 0xc0, !PT ;  /* 0x0000000303ff7812 */ /* 0x000fe2000784c0ff */
[----:B------:R-:W-:Y:S01]  /*f6e0*/  IMAD.IADD R0, R22, 0x1, -R0 ;  /* 0x0000000116007824 */ /* 0x000fe200078e0a00 */
[----:B------:R-:W-:Y:S01]  /*f6f0*/  USEL UR11, UR11, URZ, !UP1 ;  /* 0x0000003f0b0b7287 */ /* 0x000fe2000c800000 */
[----:B------:R-:W-:Y:S01]  /*f700*/  IMAD R15, R4, 0x10, R2 ;  /* 0x00000010040f7824 */ /* 0x000fe200078e0202 */
[----:B------:R-:W-:Y:S01]  /*f710*/  UIMAD.WIDE.U32 UR12, UR9, UR6, UR12 ;  /* 0x00000006090c72a5 */ /* 0x000fe2000f8e000c */
[----:B------:R-:W-:Y:S01]  /*f720*/  LOP3.LUT R4, R6, 0xfffffff8, RZ, 0xc0, !PT ;  /* 0xfffffff806047812 */ /* 0x000fe200078ec0ff */
[----:B------:R-:W-:Y:S01]  /*f730*/  UIMAD UR10, UR9, UR7, UR10 ;  /* 0x00000007090a72a4 */ /* 0x000fe2000f8e020a */
[----:B------:R-:W-:Y:S01]  /*f740*/  IMAD R0, R0, 0x8, R15 ;  /* 0x0000000800007824 */ /* 0x000fe200078e020f */
[----:B------:R-:W-:Y:S01]  /*f750*/  UIMAD.WIDE.U32 UR18, UR20, UR4, URZ ;  /* 0x00000004141272a5 */ /* 0x000fe2000f8e003f */
[----:B------:R-:W-:Y:S01]  /*f760*/  SHF.R.S32.HI R14, RZ, 0x3, R6 ;  /* 0x00000003ff0e7819 */ /* 0x000fe20000011406 */
[----:B------:R-:W-:Y:S01]  /*f770*/  ULDC.64 UR6, c[0x0][0x498] ;  /* 0x0001260000067ab9 */ /* 0x000fe20000000a00 */
[----:B------:R-:W-:Y:S01]  /*f780*/  IMAD.IADD R7, R57, 0x1, -R4 ;  /* 0x0000000139077824 */ /* 0x000fe200078e0a04 */
[----:B-1----:R-:W-:Y:S01]  /*f790*/  LEA R0, R28, R0, 0x7 ;  /* 0x000000001c007211 */ /* 0x002fe200078e38ff */
[----:B------:R-:W-:Y:S01]  /*f7a0*/  UIMAD UR15, UR20, UR5, UR15 ;  /* 0x00000005140f72a4 */ /* 0x000fe2000f8e020f */
        /* <DEDUP_REMOVED lines=63> */
[----:B------:R-:W-:Y:S01]  /*fba0*/  IMAD R28, R28, 0x80, R14 ;  /* 0x000000801c1c7824 */ /* 0x000fe200078e020e */
[C---:B------:R-:W-:Y:S01]  /*fbb0*/  IADD3 R8, R5.reuse, 0x8, RZ ;  /* 0x0000000805087810 */ /* 0x040fe20007ffe0ff */
[----:B------:R-:W-:Y:S01]  /*fbc0*/  IMAD R7, R6, c[0x0][0x3dc], R4 ;  /* 0x0000f70006077a24 */ /* 0x000fe200078e0204 */
[-C--:B------:R-:W-:Y:S01]  /*fbd0*/  ISETP.GE.OR P0, PT, R5, R29.reuse, P2 ;  /* 0x0000001d0500720c */ /* 0x080fe20001706670 */
[----:B------:R-:W-:Y:S01]  /*fbe0*/  IMAD.SHL.U32 R5, R18, 0x8, RZ ;  /* 0x0000000812057824 */ /* 0x000fe200078e00ff */
[----:B------:R-:W-:-:S04]  /*fbf0*/  ISETP.GE.OR P2, PT, R8, R29, P2 ;  /* 0x0000001d0800720c */ /* 0x000fc80001746670 */
[----:B------:R-:W-:Y:S01]  /*fc00*/  LOP3.LUT R8, R17, 0x7ffffe00, R5, 0xf8, !PT ;  /* 0x7ffffe0011087812 */ /* 0x000fe200078ef805 */
[----:B------:R-:W-:-:S04]  /*fc10*/  IMAD.WIDE.U32 R4, R6, c[0x0][0x3d8], R2 ;  /* 0x0000f60006047a25 */ /* 0x000fc800078e0002 */
[----:B------:R-:W-:Y:S02]  /*fc20*/  IMAD.SHL.U32 R2, R8, 0x2, RZ ;  /* 0x0000000208027824 */ /* 0x000fe400078e00ff */
[----:B--2---:R1:W-:Y:S01]  /*fc30*/  @!P0 ST.E [R12.64], R52 ;  /* 0x000000340c008985 */ /* 0x0043e2000c101910 */
[----:B------:R-:W-:Y:S01]  /*fc40*/  IMAD.IADD R3, R5, 0x1, R7 ;  /* 0x0000000105037824 */ /* 0x000fe200078e0207 */
[C---:B------:R-:W-:Y:S02]  /*fc50*/  LEA R31, P0, R4.reuse, c[0x0][0x380], 0x1 ;  /* 0x0000e000041f7a11 */ /* 0x040fe400078008ff */
[----:B----4-:R1:W-:Y:S02]  /*fc60*/  @!P2 ST.E [R10.64], R53 ;  /* 0x000000350a00a985 */ /* 0x0103e4000c101910 */
[----:B------:R-:W-:Y:S02]  /*fc70*/  LEA.HI.X R30, R4, c[0x0][0x384], R3, 0x1, P0 ;  /* 0x0000e100041e7a11 */ /* 0x000fe400000f0c03 */
[----:B------:R1:W2:Y:S01]  /*fc80*/  LDS.128 R44, [R2+0x1080] ;  /* 0x00108000022c7984 */ /* 0x0002a20000000c00 */
[----:B------:R-:W-:-:S03]  /*fc90*/  ISETP.GE.AND P0, PT, R28, R29, PT ;  /* 0x0000001d1c00720c */ /* 0x000fc60003f06270 */
        /* <DEDUP_REMOVED lines=42> */
.L_x_623:
[----:B--234-:R-:W-:Y:S05]  /*ff40*/  BSYNC B0 ;  /* 0x0000000000007941 */ /* 0x01cfea0003800000 */
.L_x_622:
        /* <DEDUP_REMOVED lines=30> */
.L_x_625:
[----:B------:R-:W-:Y:S05]  /*10130*/  BSYNC B0 ;  /* 0x0000000000007941 */ /* 0x000fea0003800000 */
.L_x_624:
[----:B--2---:R-:W-:Y:S01]  /*10140*/  IADD3 R4, R28, 0x40, RZ ;  /* 0x000000401c047810 */ /* 0x004fe20007ffe0ff */
[----:B------:R2:W4:Y:S01]  /*10150*/  SHFL.IDX PT, R3, R30, 0x2, 0x181f ;  /* 0x00581f001e037f89 */ /* 0x00052200000e0000 */
        /* <DEDUP_REMOVED lines=28> */
.L_x_627:
[----:B------:R-:W-:Y:S05]  /*10320*/  BSYNC B0 ;  /* 0x0000000000007941 */ /* 0x000fea0003800000 */
.L_x_626:
[----:B---3--:R-:W-:Y:S01]  /*10330*/  IADD3 R4, R28, 0x60, RZ ;  /* 0x000000601c047810 */ /* 0x008fe20007ffe0ff */
[----:B----4-:R3:W4:Y:S03]  /*10340*/  SHFL.IDX PT, R3, R30, 0x3, 0x181f ;  /* 0x00781f001e037f89 */ /* 0x01072600000e0000 */
        /* <DEDUP_REMOVED lines=15> */
[----:B------:R1:W-:Y:S01]  /*10440*/  @!P2 ST.E.128 [R8.64], R72 ;  /* 0x000000480800a985 */ /* 0x0003e2000c101d10 */
[----:B------:R-:W-:Y:S01]  /*10450*/  IADD3 R0, R0, 0xc0, RZ ;  /* 0x000000c000007810 */ /* 0x000fe20007ffe0ff */
[----:B------:R-:W-:-:S04]  /*10460*/  @!P1 IMAD.WIDE R6, R5, 0x2, R2 ;  /* 0x0000000205069825 */ /* 0x000fc800078e0202 */
[----:B------:R-:W-:Y:S01]  /*10470*/  @!P0 IMAD.WIDE R4, R4, 0x2, R2 ;  /* 0x0000000204048825 */ /* 0x000fe200078e0202 */
        /* <DEDUP_REMOVED lines=10> */
.L_x_620:
        /* <DEDUP_REMOVED lines=31> */
.L_x_628:
        /* <DEDUP_REMOVED lines=43> */
.L_x_630:
[----:B------:R-:W-:Y:S05]  /*109c0*/  BSYNC B0 ;  /* 0x0000000000007941 */ /* 0x000fea0003800000 */
.L_x_629:
        /* <DEDUP_REMOVED lines=77> */
.L_x_632:
[----:B------:R-:W-:Y:S05]  /*10ea0*/  BSYNC B0 ;  /* 0x0000000000007941 */ /* 0x000fea0003800000 */
.L_x_631:
        /* <DEDUP_REMOVED lines=27> */
.L_x_634:
[----:B------:R-:W-:Y:S05]  /*11060*/  BSYNC B0 ;  /* 0x0000000000007941 */ /* 0x000fea0003800000 */
.L_x_633:
        /* <DEDUP_REMOVED lines=27> */
.L_x_636:
[----:B------:R-:W-:Y:S05]  /*11220*/  BSYNC B0 ;  /* 0x0000000000007941 */ /* 0x000fea0003800000 */
.L_x_635:
        /* <DEDUP_REMOVED lines=28> */
.L_x_637:
        /* <DEDUP_REMOVED lines=9> */
.L_x_1777:


//--------------------- .text._ZN7cutlass13device_kernelIN5flash19enable_sm80_to_sm89INS1_16FlashAttnFwdSm80INS1_25CollectiveMainloopFwdSm80ILi8ELi1ELb0EN4cute5tupleIJNS5_1CILi128EEENS7_ILi32EEENS7_ILi256EEEEEELi256ENS_10bfloat16_tEfNS_4arch4Sm80ELb1ELb0ELb1ELb1ELb1ELb1ELb1ELb0EEENS1_21CollectiveEpilogueFwdINS6_IJS8_SA_S9_EEENS6_IJNS7_ILi1EEESI_SI_EEESC_SE_Li256ELb1ELb1ELb0ELb0EEENS1_19SingleTileSchedulerILb1ELb0ELb1ELi128EEEEEEEEEvNT_6ParamsE --------------------------
	.section	.text._ZN7cutlass13device_kernelIN5flash19enable_sm80_to_sm89INS1_16FlashAttnFwdSm80INS1_25CollectiveMainloopFwdSm80ILi8ELi1ELb0EN4cute5tupleIJNS5_1CILi128EEENS7_ILi32EEENS7_ILi256EEEEEELi256ENS_10bfloat16_tEfNS_4arch4Sm80ELb1ELb0ELb1ELb1ELb1ELb1ELb1ELb0EEENS1_21CollectiveEpilogueFwdINS6_IJS8_SA_S9_EEENS6_IJNS7_ILi1EEESI_SI_EEESC_SE_Li256ELb1ELb1ELb0ELb0EEENS1_19SingleTileSchedulerILb1ELb0ELb1ELi128EEEEEEEEEvNT_6ParamsE,"ax",@progbits
	.sectioninfo	@"SHI_REGISTERS=251"
	.align	128
.text._ZN7cutlass13device_kernelIN5flash19enable_sm80_to_sm89INS1_16FlashAttnFwdSm80INS1_25CollectiveMainloopFwdSm80ILi8ELi1ELb0EN4cute5tupleIJNS5_1CILi128EEENS7_ILi32EEENS7_ILi256EEEEEELi256ENS_10bfloat16_tEfNS_4arch4Sm80ELb1ELb0ELb1ELb1ELb1ELb1ELb1ELb0EEENS1_21CollectiveEpilogueFwdINS6_IJS8_SA_S9_EEENS6_IJNS7_ILi1EEESI_SI_EEESC_SE_Li256ELb1ELb1ELb0ELb0EEENS1_19SingleTileSchedulerILb1ELb0ELb1ELi128EEEEEEEEEvNT_6ParamsE:
        .type           _ZN7cutlass13device_kernelIN5flash19enable_sm80_to_sm89INS1_16FlashAttnFwdSm80INS1_25CollectiveMainloopFwdSm80ILi8ELi1ELb0EN4cute5tupleIJNS5_1CILi128EEENS7_ILi32EEENS7_ILi256EEEEEELi256ENS_10bfloat16_tEfNS_4arch4Sm80ELb1ELb0ELb1ELb1ELb1ELb1ELb1ELb0EEENS1_21CollectiveEpilogueFwdINS6_IJS8_SA_S9_EEENS6_IJNS7_ILi1EEESI_SI_EEESC_SE_Li256ELb1ELb1ELb0ELb0EEENS1_19SingleTileSchedulerILb1ELb0ELb1ELi128EEEEEEEEEvNT_6ParamsE,@function
        .size           _ZN7cutlass13device_kernelIN5flash19enable_sm80_to_sm89INS1_16FlashAttnFwdSm80INS1_25CollectiveMainloopFwdSm80ILi8ELi1ELb0EN4cute5tupleIJNS5_1CILi128EEENS7_ILi32EEENS7_ILi256EEEEEELi256ENS_10bfloat16_tEfNS_4arch4Sm80ELb1ELb0ELb1ELb1ELb1ELb1ELb1ELb0EEENS1_21CollectiveEpilogueFwdINS6_IJS8_SA_S9_EEENS6_IJNS7_ILi1EEESI_SI_EEESC_SE_Li256ELb1ELb1ELb0ELb0EEENS1_19SingleTileSchedulerILb1ELb0ELb1ELi128EEEEEEEEEvNT_6ParamsE,(.L_x_1778 - _ZN7cutlass13device_kernelIN5flash19enable_sm80_to_sm89INS1_16FlashAttnFwdSm80INS1_25CollectiveMainloopFwdSm80ILi8ELi1ELb0EN4cute5tupleIJNS5_1CILi128EEENS7_ILi32EEENS7_ILi256EEEEEELi256ENS_10bfloat16_tEfNS_4arch4Sm80ELb1ELb0ELb1ELb1ELb1ELb1ELb1ELb0EEENS1_21CollectiveEpilogueFwdINS6_IJS8_SA_S9_EEENS6_IJNS7_ILi1EEESI_SI_EEESC_SE_Li256ELb1ELb1ELb0ELb0EEENS1_19SingleTileSchedulerILb1ELb0ELb1ELi128EEEEEEEEEvNT_6ParamsE)
        .other          _ZN7cutlass13device_kernelIN5flash19enable_sm80_to_sm89INS1_16FlashAttnFwdSm80INS1_25CollectiveMainloopFwdSm80ILi8ELi1ELb0EN4cute5tupleIJNS5_1CILi128EEENS7_ILi32EEENS7_ILi256EEEEEELi256ENS_10bfloat16_tEfNS_4arch4Sm80ELb1ELb0ELb1ELb1ELb1ELb1ELb1ELb0EEENS1_21CollectiveEpilogueFwdINS6_IJS8_SA_S9_EEENS6_IJNS7_ILi1EEESI_SI_EEESC_SE_Li256ELb1ELb1ELb0ELb0EEENS1_19SingleTileSchedulerILb1ELb0ELb1ELi128EEEEEEEEEvNT_6ParamsE,@"STO_CUDA_ENTRY STV_DEFAULT"
_ZN7cutlass13device_kernelIN5flash19enable_sm80_to_sm89INS1_16FlashAttnFwdSm80INS1_25CollectiveMainloopFwdSm80ILi8ELi1ELb0EN4cute5tupleIJNS5_1CILi128EEENS7_ILi32EEENS7_ILi256EEEEEELi256ENS_10bfloat16_tEfNS_4arch4Sm80ELb1ELb0ELb1ELb1ELb1ELb1ELb1ELb0EEENS1_21CollectiveEpilogueFwdINS6_IJS8_SA_S9_EEENS6_IJNS7_ILi1EEESI_SI_EEESC_SE_Li256ELb1ELb1ELb0ELb0EEENS1_19SingleTileSchedulerILb1ELb0ELb1ELi128EEEEEEEEEvNT_6ParamsE:
        /* <DEDUP_REMOVED lines=20> */
.L_x_639:
        /* <DEDUP_REMOVED lines=13> */
.L_x_641:
[----:B------:R-:W-:Y:S02]  /*0210*/  ULDC UR5, c[0x0][0x54c] ;  /* 0x0001530000057ab9 */ /* 0x000fe40000000800 */
.L_x_640:
[----:B------:R-:W-:Y:S02]  /*0220*/  ULDC UR4, c[0x0][0x548] ;  /* 0x0001520000047ab9 */ /* 0x000fe40000000800 */
[----:B------:R-:W-:-:S02]  /*0230*/  USHF.L.U32 UR15, UR14, 0x7, URZ ;  /* 0x000000070e0f7899 */ /* 0x000fc4000800063f */
[----:B------:R-:W-:-:S04]  /*0240*/  UIMAD UR4, UR5, UR4, URZ ;  /* 0x00000004050472a4 */ /* 0x000fc8000f8e023f */
[----:B------:R-:W-:-:S04]  /*0250*/  UISETP.GE.AND UP0, UPT, UR15, UR4, UPT ;  /* 0x000000040f00728c */ /* 0x000fc8000bf06270 */
[----:B------:R-:W-:Y:S01]  /*0260*/  USEL UR21, UR21, 0xffffffff, !UP0 ;  /* 0xffffffff15157887 */ /* 0x000fe2000c000000 */
[----:B------:R-:W-:Y:S05]  /*0270*/  BRA `(.L_x_642) ;  /* 0x000001b000007947 */ /* 0x000fea0003800000 */
.L_x_638:
        /* <DEDUP_REMOVED lines=8> */
.L_x_643:
        /* <DEDUP_REMOVED lines=13> */
.L_x_645:
[----:B------:R-:W-:Y:S02]  /*03d0*/  ULDC UR5, c[0x0][0x54c] ;  /* 0x0001530000057ab9 */ /* 0x000fe40000000800 */
.L_x_644:
[----:B------:R-:W-:Y:S02]  /*03e0*/  ULDC UR4, c[0x0][0x548] ;  /* 0x0001520000047ab9 */ /* 0x000fe40000000800 */
[----:B------:R-:W-:-:S02]  /*03f0*/  USHF.L.U32 UR15, UR14, 0x7, URZ ;  /* 0x000000070e0f7899 */ /* 0x000fc4000800063f */
[----:B------:R-:W-:-:S04]  /*0400*/  UIMAD UR4, UR5, UR4, URZ ;  /* 0x00000004050472a4 */ /* 0x000fc8000f8e023f */
[----:B------:R-:W-:-:S04]  /*0410*/  UISETP.GE.AND UP0, UPT, UR15, UR4, UPT ;  /* 0x000000040f00728c */ /* 0x000fc8000bf06270 */
[----:B------:R-:W-:-:S06]  /*0420*/  USEL UR21, UR21, 0xffffffff, !UP0 ;  /* 0xffffffff15157887 */ /* 0x000fcc000c000000 */
.L_x_642:
        /* <DEDUP_REMOVED lines=64> */
.L_x_646:
        /* <DEDUP_REMOVED lines=10> */
.L_x_647:
[----:B------:R-:W-:Y:S05]  /*08d0*/  @!P4 BRA `(.L_x_648) ;  /* 0x000000500000c947 */ /* 0x000fea0003800000 */
[----:B-1--4-:R-:W4:Y:S04]  /*08e0*/  LDG.E R0, [R8.64] ;  /* 0x0000001808007981 */ /* 0x012f28000c1e1900 */
[----:B---3--:R-:W3:Y:S01]  /*08f0*/  LDG.E R3, [R8.64+0x4] ;  /* 0x0000041808037981 */ /* 0x008ee2000c1e1900 */
[----:B----4-:R-:W1:Y:S08]  /*0900*/  R2UR UR19, R0 ;  /* 0x00000000001373c2 */ /* 0x010e7000000e0000 */
[----:B---3--:R-:W1:Y:S02]  /*0910*/  R2UR UR4, R3 ;  /* 0x00000000030473c2 */ /* 0x008e6400000e0000 */
[----:B-1----:R-:W-:-:S06]  /*0920*/  UIADD3 UR19, -UR19, UR4, URZ ;  /* 0x0000000413137290 */ /* 0x002fcc000fffe13f */
.L_x_648:
        /* <DEDUP_REMOVED lines=12> */
[----:B------:R-:W-:Y:S02]  /*09f0*/  ULDC UR7, c[0x0][0x2c4] ;  /* 0x0000b10000077ab9 */ /* 0x000fe40000000800 */
[----:B------:R-:W-:Y:S02]  /*0a00*/  UISETP.NE.AND UP2, UPT, UR7, 0x1, UPT ;  /* 0x000000010700788c */ /* 0x000fe4000bf45270 */
[----:B------:R-:W-:-:S09]  /*0a10*/  UIADD3 UR7, -UR16, UR19, URZ ;  /* 0x0000001310077290 */ /* 0x000fd2000fffe13f */
[----:B------:R-:W-:Y:S01]  /*0a20*/  @UP2 UIADD3 UR22, UR15, 0x7f, URZ ;  /* 0x0000007f0f162890 */ /* 0x000fe2000fffe03f */
[----:B----4-:R-:W4:Y:S08]  /*0a30*/  @P0 R2UR UR4, R0 ;  /* 0x00000000000403c2 */ /* 0x010f3000000e0000 */
[----:B---3--:R-:W4:Y:S02]  /*0a40*/  @P0 R2UR UR5, R3 ;  /* 0x00000000030503c2 */ /* 0x008f2400000e0000 */
[----:B----4-:R-:W-:-:S03]  /*0a50*/  @UP3 UIADD3 UR18, -UR4, UR5, URZ ;  /* 0x0000000504123290 */ /* 0x010fc6000fffe13f */
[----:B------:R-:W-:Y:S02]  /*0a60*/  ULDC.64 UR4, c[0x0][0x2c8] ;  /* 0x0000b20000047ab9 */ /* 0x000fe40000000a00 */
[----:B------:R-:W-:Y:S02]  /*0a70*/  UIMAD.WIDE.U32 UR22, UR22, UR4, URZ ;  /* 0x00000004161672a5 */ /* 0x000fe4000f8e003f */
[----:B------:R-:W-:Y:S02]  /*0a80*/  UIADD3 UR11, UR7, UR18, URZ ;  /* 0x00000012070b7290 */ /* 0x000fe4000fffe03f */
[----:B------:R-:W-:Y:S02]  /*0a90*/  UIADD3 UR4, UR15, 0x7f, URZ ;  /* 0x0000007f0f047890 */ /* 0x000fe4000fffe03f */
[----:B--2---:R-:W-:Y:S02]  /*0aa0*/  UIADD3 UR9, UR11, 0x20, -UR20 ;  /* 0x000000200b097890 */ /* 0x004fe4000fffe814 */
[----:B------:R-:W-:-:S02]  /*0ab0*/  @UP2 USHF.R.U32.HI UR4, URZ, UR5, UR23 ;  /* 0x000000053f042299 */ /* 0x000fc40008011617 */
[----:B------:R-:W-:Y:S02]  /*0ac0*/  UIADD3 UR10, UR11, 0x1f, URZ ;  /* 0x0000001f0b0a7890 */ /* 0x000fe4000fffe03f */
[----:B------:R-:W-:Y:S02]  /*0ad0*/  UIADD3 UR5, UR9, UR4, URZ ;  /* 0x0000000409057290 */ /* 0x000fe4000fffe03f */
[----:B------:R-:W-:Y:S02]  /*0ae0*/  USHF.R.S32.HI UR8, URZ, 0x1f, UR10 ;  /* 0x0000001f3f087899 */ /* 0x000fe4000801140a */
[----:B------:R-:W-:Y:S02]  /*0af0*/  USHF.R.S32.HI UR4, URZ, 0x1f, UR5 ;  /* 0x0000001f3f047899 */ /* 0x000fe40008011405 */
[----:B------:R-:W-:Y:S02]  /*0b00*/  ULEA.HI UR10, UR8, UR10, URZ, 0x5 ;  /* 0x0000000a080a7291 */ /* 0x000fe4000f8f283f */
[----:B------:R-:W-:-:S02]  /*0b10*/  ULEA.HI UR4, UR4, UR5, URZ, 0x5 ;  /* 0x0000000504047291 */ /* 0x000fc4000f8f283f */
[----:B------:R-:W-:Y:S02]  /*0b20*/  USHF.R.S32.HI UR10, URZ, 0x5, UR10 ;  /* 0x000000053f0a7899 */ /* 0x000fe4000801140a */
[----:B------:R-:W-:-:S04]  /*0b30*/  USHF.R.S32.HI UR4, URZ, 0x5, UR4 ;  /* 0x000000053f047899 */ /* 0x000fc80008011404 */
[----:B------:R-:W-:-:S04]  /*0b40*/  UISETP.LT.AND UP0, UPT, UR10, UR4, UPT ;  /* 0x000000040a00728c */ /* 0x000fc8000bf01270 */
[----:B------:R-:W-:Y:S02]  /*0b50*/  USEL UR5, UR10, UR4, UP0 ;  /* 0x000000040a057287 */ /* 0x000fe40008000000 */
[----:B------:R-:W-:Y:S02]  /*0b60*/  UIADD3 UR4, -UR7, URZ, URZ ;  /* 0x0000003f07047290 */ /* 0x000fe4000fffe13f */
[----:B------:R-:W-:Y:S02]  /*0b70*/  ULEA UR7, UR5, -UR7, 0x5 ;  /* 0x8000000705077291 */ /* 0x000fe4000f8e283f */
[----:B------:R-:W-:Y:S02]  /*0b80*/  UISETP.LT.AND UP1, UPT, URZ, UR4, UPT ;  /* 0x000000043f00728c */ /* 0x000fe4000bf21270 */
[----:B------:R-:W-:Y:S02]  /*0b90*/  UISETP.LT.AND UP0, UPT, UR7, UR18, UPT ;  /* 0x000000120700728c */ /* 0x000fe4000bf01270 */
[----:B------:R-:W-:-:S02]  /*0ba0*/  USEL UR4, URZ, UR4, !UP1 ;  /* 0x000000043f047287 */ /* 0x000fc4000c800000 */
[----:B------:R-:W-:Y:S02]  /*0bb0*/  USEL UR5, UR7, UR18, UP0 ;  /* 0x0000001207057287 */ /* 0x000fe40008000000 */
[----:B------:R-:W-:Y:S02]  /*0bc0*/  USHF.R.U32.HI UR8, URZ, 0x5, UR4 ;  /* 0x000000053f087899 */ /* 0x000fe40008011604 */
[----:B------:R-:W-:-:S05]  /*0bd0*/  UISETP.GT.AND UP0, UPT, UR5, UR4, UPT ;  /* 0x000000040500728c */ /* 0x000fca000bf04270 */
[----:B------:R-:W-:-:S06]  /*0be0*/  UMOV UR7, UR8 ;  /* 0x0000000800077c82 */ /* 0x000fcc0008000000 */
        /* <DEDUP_REMOVED lines=18> */
[----:B------:R1:W2:Y:S01]  /*0d10*/  @P1 LDG.E R4, [R8.64] ;  /* 0x0000001808041981 */ /* 0x0002a2000c1e1900 */
        /* <DEDUP_REMOVED lines=91> */
.L_x_651:
[----:B------:R-:W-:Y:S05]  /*12d0*/  BSYNC B0 ;  /* 0x0000000000007941 */ /* 0x000fea0003800000 */
.L_x_650:
        /* <DEDUP_REMOVED lines=128> */
.L_x_670:
        /* <DEDUP_REMOVED lines=19> */
[----:B------:R-:W2:Y:S04]  /*1c10*/  @!P0 LDG.E R91, [R4.64] ;  /* 0x00000018045b8981 */ /* 0x000ea8000c1e1900 */
        /* <DEDUP_REMOVED lines=9> */
[C---:B---34-:R-:W-:Y:S04]  /*1cb0*/  LEA R55, P0, R2.reuse, c[0x0][0x1c8], 0x1 ;  /* 0x0000720002377a11 */ /* 0x058fe800078008ff */
        /* <DEDUP_REMOVED lines=55> */
.L_x_656:
[----:B------:R-:W-:Y:S05]  /*2030*/  BSYNC B0 ;  /* 0x0000000000007941 */ /* 0x000fea0003800000 */
.L_x_655:
[----:B------:R2:W3:Y:S04]  /*2040*/  SHFL.IDX PT, R57, R2, RZ, 0x181f ;  /* 0x00181fff02397589 */ /* 0x0004e800000e0000 */
[----:B------:R-:W4:Y:S01]  /*2050*/  SHFL.IDX PT, R55, R55, RZ, 0x181f ;  /* 0x00181fff37377589 */ /* 0x000f2200000e0000 */
[----:B------:R-:W-:-:S05]  /*2060*/  @P2 BRA `(.L_x_657) ;  /* 0x000024d000002947 */ /* 0x000fca0003800000 */
[----:B------:R-:W-:Y:S01]  /*2070*/  ISETP.GE.AND P0, PT, R16, c[0x0][0x1d4], PT ;  /* 0x0000750010007a0c */ /* 0x000fe20003f06270 */
[----:B--2--5:R-:W-:Y:S01]  /*2080*/  IMAD.MOV.U32 R2, RZ, RZ, R26 ;  /* 0x000000ffff027224 */ /* 0x024fe200078e001a */
        /* <DEDUP_REMOVED lines=29> */
[C---:B----4-:R-:W-:Y:S01]  /*2260*/  LEA R62, P1, R16.reuse, R55, 0x1 ;  /* 0x00000037103e7211 */ /* 0x050fe200078208ff */
[----:B------:R-:W-:Y:S02]  /*2270*/  IMAD.MOV.U32 R25, RZ, RZ, R31 ;  /* 0x000000ffff197224 */ /* 0x000fe400078e001f */
[----:B------:R-:W-:Y:S01]  /*2280*/  IMAD.MOV.U32 R39, RZ, RZ, R53 ;  /* 0x000000ffff277224 */ /* 0x000fe200078e0035 */
[----:B---3--:R-:W-:Y:S05]  /*2290*/  LEA.HI.X R63, R16, R57, R17, 0x1, P1 ;  /* 0x00000039103f7211 */ /* 0x008fea00008f0c11 */
        /* <DEDUP_REMOVED lines=49> */
.L_x_659:
[----:B------:R-:W-:Y:S05]  /*25b0*/  BSYNC B0 ;  /* 0x0000000000007941 */ /* 0x000fea0003800000 */
.L_x_658:
[----:B------:R-:W-:Y:S01]  /*25c0*/  ISETP.GE.AND P0, PT, R11, c[0x0][0x1d4], PT ;  /* 0x000075000b007a0c */ /* 0x000fe20003f06270 */
[----:B------:R-:W-:Y:S01]  /*25d0*/  @!UPT UIADD3 URZ, URZ, URZ, URZ ;  /* 0x0000003f3f3ff290 */ /* 0x000fe2000fffe03f */
[----:B------:R-:W-:Y:S11]  /*25e0*/  BSSY B0, `(.L_x_660) ;  /* 0x0000037000007945 */ /* 0x000ff60003800000 */
[----:B------:R-:W-:-:S05]  /*25f0*/  @P0 BRA `(.L_x_661) ;  /* 0x0000035000000947 */ /* 0x000fca0003800000 */
[----:B------:R-:W-:Y:S01]  /*2600*/  ISETP.GE.AND P0, PT, R9, c[0x0][0x27c], PT ;  /* 0x00009f0009007a0c */ /* 0x000fe20003f06270 */
[----:B-1----:R-:W1:Y:S01]  /*2610*/  LDS.128 R20, [R103+0xd080] ;  /* 0x00d0800067147984 */ /* 0x002e620000000c00 */
[C---:B----4-:R-:W-:Y:S04]  /*2620*/  LEA R58, P1, R96.reuse, R55, 0x1 ;  /* 0x00000037603a7211 */ /* 0x050fe800078208ff */
[----:B---3--:R-:W-:Y:S07]  /*2630*/  LEA.HI.X R59, R96, R57, R87, 0x1, P1 ;  /* 0x00000039603b7211 */ /* 0x008fee00008f0c57 */
        /* <DEDUP_REMOVED lines=49> */
.L_x_661:
[----:B------:R-:W-:Y:S05]  /*2950*/  BSYNC B0 ;  /* 0x0000000000007941 */ /* 0x000fea0003800000 */
.L_x_660:
        /* <DEDUP_REMOVED lines=57> */
.L_x_663:
[----:B------:R-:W-:Y:S05]  /*2cf0*/  BSYNC B0 ;  /* 0x0000000000007941 */ /* 0x000fea0003800000 */
.L_x_662:
[----:B------:R-:W-:Y:S11]  /*2d00*/  ISETP.GE.AND P0, PT, R106, c[0x0][0x1d4], PT ;  /* 0x000075006a007a0c */ /* 0x000ff60003f06270 */
[----:B------:R-:W-:Y:S02]  /*2d10*/  @!UPT UIADD3 URZ, URZ, URZ, URZ ;  /* 0x0000003f3f3ff290 */ /* 0x000fe4000fffe03f */
        /* <DEDUP_REMOVED lines=55> */
.L_x_654:
        /* <DEDUP_REMOVED lines=29> */
.L_x_665:
[----:B------:R-:W-:Y:S05]  /*3260*/  BSYNC B0 ;  /* 0x0000000000007941 */ /* 0x000fea0003800000 */
.L_x_664:
        /* <DEDUP_REMOVED lines=8> */
[----:B--2---:R-:W-:Y:S01]  /*32f0*/  IMAD.MOV.U32 R2, RZ, RZ, R24 ;  /* 0x000000ffff027224 */ /* 0x004fe200078e0018 */
        /* <DEDUP_REMOVED lines=120> */
[----:B----4-:R-:W-:Y:S01]  /*3a80*/  IADD3 R134, P2, R126, R82, RZ ;  /* 0x000000527e867210 */ /* 0x010fe20007f5e0ff */
[----:B------:R-:W-:Y:S01]  /*3a90*/  @!P0 FMUL.FTZ R8, R32, R29 ;  /* 0x0000001d20088220 */ /* 0x000fe20000410000 */
[----:B------:R-:W-:Y:S01]  /*3aa0*/  @!P0 F2FP.BF16.PACK_AB R131, R4, R3 ;  /* 0x000000030483823e */ /* 0x000fe200000010ff */
[----:B------:R-:W-:Y:S01]  /*3ab0*/  @!P0 FFMA.FTZ R6, R47, R49, R6 ;  /* 0x000000312f068223 */ /* 0x000fe20000010006 */
[----:B---3--:R-:W-:Y:S01]  /*3ac0*/  IADD3.X R135, R127, R80, RZ, P2, !PT ;  /* 0x000000507f877210 */ /* 0x008fe200017fe4ff */
        /* <DEDUP_REMOVED lines=15> */
.L_x_667:
[----:B------:R-:W-:Y:S05]  /*3bc0*/  BSYNC B0 ;  /* 0x0000000000007941 */ /* 0x000fea0003800000 */
.L_x_666:
        /* <DEDUP_REMOVED lines=124> */
.L_x_653:
[----:B------:R1:W2:Y:S01]  /*4390*/  SHFL.IDX PT, R3, R2, RZ, 0x181f ;  /* 0x00181fff02037589 */ /* 0x0002a200000e0000 */
[----:B------:R-:W-:Y:S03]  /*43a0*/  IADD3 R68, -R72, UR18, RZ ;  /* 0x0000001248447c10 */ /* 0x000fe6000fffe1ff */
[----:B------:R-:W3:Y:S01]  /*43b0*/  SHFL.IDX PT, R55, R55, RZ, 0x181f ;  /* 0x00181fff37377589 */ /* 0x000ee200000e0000 */
[----:B------:R-:W-:Y:S04]  /*43c0*/  IMNMX R68, R68, 0x20, PT ;  /* 0x0000002044447817 */ /* 0x000fe80003800200 */
[----:B------:R-:W-:Y:S11]  /*43d0*/  ISETP.GT.AND P0, PT, R68, R109, PT ;  /* 0x0000006d4400720c */ /* 0x000ff60003f04270 */
[----:B------:R-:W-:Y:S02]  /*43e0*/  @!UPT UIADD3 URZ, URZ, URZ, URZ ;  /* 0x0000003f3f3ff290 */ /* 0x000fe4000fffe03f */
[----:B------:R-:W-:-:S05]  /*43f0*/  @!P0 BRA `(.L_x_657) ;  /* 0x0000014000008947 */ /* 0x000fca0003800000 */
[C---:B------:R-:W-:Y:S02]  /*4400*/  ISETP.GE.AND P0, PT, R16.reuse, c[0x0][0x1d4], PT ;  /* 0x0000750010007a0c */ /* 0x040fe40003f06270 */
[----:B------:R-:W-:Y:S11]  /*4410*/  ISETP.GE.AND P2, PT, R11, c[0x0][0x1d4], PT ;  /* 0x000075000b007a0c */ /* 0x000ff60003f46270 */
[----:B------:R-:W4:Y:S01]  /*4420*/  @!P0 LDS.128 R4, [R103+0xc080] ;  /* 0x00c0800067048984 */ /* 0x000f220000000c00 */
[C---:B---3--:R-:W-:Y:S04]  /*4430*/  @!P0 LEA R30, P1, R16.reuse, R55, 0x1 ;  /* 0x00000037101e8211 */ /* 0x048fe800078208ff */
[----:B--2---:R-:W-:Y:S02]  /*4440*/  @!P0 LEA.HI.X R31, R16, R3, R17, 0x1, P1 ;  /* 0x00000003101f8211 */ /* 0x004fe400008f0c11 */
[----:B------:R-:W-:Y:S03]  /*4450*/  ISETP.GE.AND P1, PT, R108, c[0x0][0x1d4], PT ;  /* 0x000075006c007a0c */ /* 0x000fe60003f26270 */
[----:B----4-:R-:W-:Y:S01]  /*4460*/  @!P0 ST.E.128 [R30.64], R4 ;  /* 0x000000041e008985 */ /* 0x010fe2000c101d18 */
[C---:B------:R-:W-:Y:S03]  /*4470*/  @!P2 LEA R28, P0, R96.reuse, R55, 0x1 ;  /* 0x00000037601ca211 */ /* 0x040fe600078008ff */
[----:B------:R-:W2:Y:S01]  /*4480*/  @!P2 LDS.128 R24, [R103+0xd080] ;  /* 0x00d080006718a984 */ /* 0x000ea20000000c00 */
[----:B------:R-:W-:Y:S02]  /*4490*/  @!P2 LEA.HI.X R29, R96, R3, R87, 0x1, P0 ;  /* 0x00000003601da211 */ /* 0x000fe400000f0c57 */
[----:B------:R-:W-:Y:S03]  /*44a0*/  ISETP.GE.AND P0, PT, R106, c[0x0][0x1d4], PT ;  /* 0x000075006a007a0c */ /* 0x000fe60003f06270 */
[----:B--2---:R-:W-:Y:S01]  /*44b0*/  @!P2 ST.E.128 [R28.64], R24 ;  /* 0x000000181c00a985 */ /* 0x004fe2000c101d18 */
[C---:B------:R-:W-:Y:S03]  /*44c0*/  @!P1 LEA R18, P2, R95.reuse, R55, 0x1 ;  /* 0x000000375f129211 */ /* 0x040fe600078408ff */
[----:B------:R-:W2:Y:S01]  /*44d0*/  @!P1 LDS.128 R20, [R103+0xe080] ;  /* 0x00e0800067149984 */ /* 0x000ea20000000c00 */
[----:B------:R-:W-:Y:S05]  /*44e0*/  @!P1 LEA.HI.X R19, R95, R3, R86, 0x1, P2 ;  /* 0x000000035f139211 */ /* 0x000fea00010f0c56 */
[----:B--2---:R-:W-:Y:S01]  /*44f0*/  @!P1 ST.E.128 [R18.64], R20 ;  /* 0x0000001412009985 */ /* 0x004fe2000c101d18 */
[C---:B-1----:R-:W-:Y:S03]  /*4500*/  @!P0 LEA R2, P1, R94.reuse, R55, 0x1 ;  /* 0x000000375e028211 */ /* 0x042fe600078208ff */
[----:B------:R-:W1:Y:S01]  /*4510*/  @!P0 LDS.128 R4, [R103+0xf080] ;  /* 0x00f0800067048984 */ /* 0x000e620000000c00 */
[----:B------:R-:W-:Y:S05]  /*4520*/  @!P0 LEA.HI.X R3, R94, R3, R85, 0x1, P1 ;  /* 0x000000035e038211 */ /* 0x000fea00008f0c55 */
[----:B-1----:R1:W-:Y:S04]  /*4530*/  @!P0 ST.E.128 [R2.64], R4 ;  /* 0x0000000402008985 */ /* 0x0023e8000c101d18 */
.L_x_657:
[----:B------:R-:W-:Y:S05]  /*4540*/  BSYNC B1 ;  /* 0x0000000000017941 */ /* 0x000fea0003800000 */
.L_x_652:
        /* <DEDUP_REMOVED lines=9> */
[----:B--2---:R-:W-:Y:S05]  /*45e0*/  @P0 IMAD.WIDE.U32 R2, R4, c[0x0][0x258], R78 ;  /* 0x0000960004020a25 */ /* 0x004fea00078e004e */
        /* <DEDUP_REMOVED lines=25> */
[----:B------:R1:W2:Y:S01]  /*4780*/  SHFL.IDX PT, R3, R2, RZ, 0x181f ;  /* 0x00181fff02037589 */ /* 0x0002a200000e0000 */
[----:B------:R-:W-:Y:S03]  /*4790*/  ISETP.GT.AND P0, PT, R68, R109, PT ;  /* 0x0000006d4400720c */ /* 0x000fe60003f04270 */
[----:B------:R-:W4:Y:S01]  /*47a0*/  SHFL.IDX PT, R13, R13, RZ, 0x181f ;  /* 0x00181fff0d0d7589 */ /* 0x000f2200000e0000 */
[----:B------:R-:W-:Y:S04]  /*47b0*/  DEPBAR.LE SB0, 0x0 ;  /* 0x000080000000791a */ /* 0x000fe80000000000 */
[----:B------:R-:W-:Y:S06]  /*47c0*/  BAR.SYNC.DEFER_BLOCKING 0x0 ;  /* 0x0000000000007b1d */ /* 0x000fec0000010000 */
[----:B------:R-:W-:-:S05]  /*47d0*/  @!P0 BRA `(.L_x_669) ;  /* 0x0000014000008947 */ /* 0x000fca0003800000 */
[C---:B-12---:R-:W-:Y:S02]  /*47e0*/  ISETP.GE.AND P0, PT, R16.reuse, c[0x0][0x1d4], PT ;  /* 0x0000750010007a0c */ /* 0x046fe40003f06270 */
        /* <DEDUP_REMOVED lines=19> */
.L_x_669:
[----:B-12---:R-:W-:Y:S05]  /*4920*/  BSYNC B0 ;  /* 0x0000000000007941 */ /* 0x006fea0003800000 */
.L_x_668:
        /* <DEDUP_REMOVED lines=25> */
.L_x_649:
[----:B-1----:R-:W-:Y:S01]  /*4ac0*/  UIADD3 UR6, UR15, 0x7f, URZ ;  /* 0x0000007f0f067890 */ /* 0x002fe2000fffe03f */
[----:B------:R-:W-:Y:S01]  /*4ad0*/  PLOP3.LUT P2, PT, PT, PT, PT, 0x80, 0x0 ;  /* 0x000000000000781c */ /* 0x000fe20003f4f070 */
[----:B------:R-:W-:Y:S01]  /*4ae0*/  ULDC.64 UR4, c[0x0][0x2c8] ;  /* 0x0000b20000047ab9 */ /* 0x000fe20000000a00 */
[----:B------:R-:W-:Y:S01]  /*4af0*/  IMAD.MOV.U32 R3, RZ, RZ, RZ ;  /* 0x000000ffff037224 */ /* 0x000fe200078e00ff */
[----:B------:R-:W-:Y:S01]  /*4b00*/  UIMAD.WIDE.U32 UR18, UR6, UR4, URZ ;  /* 0x00000004061272a5 */ /* 0x000fe2000f8e003f */
[----:B------:R-:W-:Y:S01]  /*4b10*/  IMAD.MOV.U32 R130, RZ, RZ, RZ ;  /* 0x000000ffff827224 */ /* 0x000fe200078e00ff */
[----:B------:R-:W-:Y:S01]  /*4b20*/  CS2R R128, SRZ ;  /* 0x0000000000807805 */ /* 0x000fe2000001ff00 */
[----:B---34-:R-:W-:Y:S01]  /*4b30*/  CS2R R126, SRZ ;  /* 0x00000000007e7805 */ /* 0x018fe2000001ff00 */
[----:B------:R-:W-:Y:S01]  /*4b40*/  @UP2 USHF.R.U32.HI UR6, URZ, UR5, UR19 ;  /* 0x000000053f062299 */ /* 0x000fe20008011613 */
[----:B------:R-:W-:Y:S01]  /*4b50*/  CS2R R124, SRZ ;  /* 0x00000000007c7805 */ /* 0x000fe2000001ff00 */
[----:B------:R-:W-:Y:S01]  /*4b60*/  CS2R R122, SRZ ;  /* 0x00000000007a7805 */ /* 0x000fe2000001ff00 */
[----:B------:R-:W-:Y:S01]  /*4b70*/  CS2R R120, SRZ ;  /* 0x0000000000787805 */ /* 0x000fe2000001ff00 */
[----:B------:R-:W-:Y:S01]  /*4b80*/  UIADD3 UR6, UR9, UR6, URZ ;  /* 0x0000000609067290 */ /* 0x000fe2000fffe03f */
[----:B------:R-:W-:Y:S01]  /*4b90*/  CS2R R118, SRZ ;  /* 0x0000000000767805 */ /* 0x000fe2000001ff00 */
[----:B------:R-:W-:Y:S01]  /*4ba0*/  CS2R R116, SRZ ;  /* 0x0000000000747805 */ /* 0x000fe2000001ff00 */
[----:B------:R-:W-:Y:S01]  /*4bb0*/  CS2R R114, SRZ ;  /* 0x0000000000727805 */ /* 0x000fe2000001ff00 */
[----:B------:R-:W-:Y:S01]  /*4bc0*/  USHF.R.S32.HI UR4, URZ, 0x1f, UR6 ;  /* 0x0000001f3f047899 */ /* 0x000fe20008011406 */
[----:B------:R-:W-:Y:S01]  /*4bd0*/  CS2R R112, SRZ ;  /* 0x0000000000707805 */ /* 0x000fe2000001ff00 */
[----:B------:R-:W-:Y:S01]  /*4be0*/  CS2R R110, SRZ ;  /* 0x00000000006e7805 */ /* 0x000fe2000001ff00 */
[----:B------:R-:W-:Y:S01]  /*4bf0*/  CS2R R108, SRZ ;  /* 0x00000000006c7805 */ /* 0x000fe2000001ff00 */
[----:B------:R-:W-:Y:S01]  /*4c00*/  ULEA.HI UR4, UR4, UR6, URZ, 0x5 ;  /* 0x0000000604047291 */ /* 0x000fe2000f8f283f */
[----:B------:R-:W-:Y:S01]  /*4c10*/  CS2R R106, SRZ ;  /* 0x00000000006a7805 */ /* 0x000fe2000001ff00 */
[----:B------:R-:W-:Y:S01]  /*4c20*/  CS2R R104, SRZ ;  /* 0x0000000000687805 */ /* 0x000fe2000001ff00 */
[----:B------:R-:W-:Y:S01]  /*4c30*/  CS2R R102, SRZ ;  /* 0x0000000000667805 */ /* 0x000fe2000001ff00 */
[----:B------:R-:W-:Y:S01]  /*4c40*/  USHF.R.S32.HI UR4, URZ, 0x5, UR4 ;  /* 0x000000053f047899 */ /* 0x000fe20008011404 */
[----:B------:R-:W-:Y:S01]  /*4c50*/  CS2R R100, SRZ ;  /* 0x0000000000647805 */ /* 0x000fe2000001ff00 */
[----:B------:R-:W-:Y:S01]  /*4c60*/  CS2R R98, SRZ ;  /* 0x0000000000627805 */ /* 0x000fe2000001ff00 */
[----:B------:R-:W-:Y:S01]  /*4c70*/  CS2R R96, SRZ ;  /* 0x0000000000607805 */ /* 0x000fe2000001ff00 */
[----:B------:R-:W-:Y:S01]  /*4c80*/  UISETP.LT.AND UP0, UPT, UR10, UR4, UPT ;  /* 0x000000040a00728c */ /* 0x000fe2000bf01270 */
[----:B------:R-:W-:Y:S01]  /*4c90*/  CS2R R94, SRZ ;  /* 0x00000000005e7805 */ /* 0x000fe2000001ff00 */
[----:B------:R-:W-:Y:S01]  /*4ca0*/  CS2R R92, SRZ ;  /* 0x00000000005c7805 */ /* 0x000fe2000001ff00 */
[----:B------:R-:W-:Y:S01]  /*4cb0*/  CS2R R90, SRZ ;  /* 0x00000000005a7805 */ /* 0x000fe2000001ff00 */
[----:B------:R-:W-:Y:S01]  /*4cc0*/  USEL UR10, UR10, UR4, UP0 ;  /* 0x000000040a0a7287 */ /* 0x000fe20008000000 */
[----:B------:R-:W-:Y:S01]  /*4cd0*/  CS2R R88, SRZ ;  /* 0x0000000000587805 */ /* 0x000fe2000001ff00 */
[----:B------:R-:W-:Y:S01]  /*4ce0*/  CS2R R86, SRZ ;  /* 0x0000000000567805 */ /* 0x000fe2000001ff00 */
[----:B------:R-:W-:Y:S01]  /*4cf0*/  CS2R R84, SRZ ;  /* 0x0000000000547805 */ /* 0x000fe2000001ff00 */
[----:B------:R-:W-:Y:S01]  /*4d00*/  UISETP.GE.AND UP0, UPT, UR10, 0x1, UPT ;  /* 0x000000010a00788c */ /* 0x000fe2000bf06270 */
[----:B------:R-:W-:Y:S01]  /*4d10*/  CS2R R82, SRZ ;  /* 0x0000000000527805 */ /* 0x000fe2000001ff00 */
[----:B------:R-:W-:Y:S01]  /*4d20*/  CS2R R80, SRZ ;  /* 0x0000000000507805 */ /* 0x000fe2000001ff00 */
[----:B------:R-:W-:Y:S01]  /*4d30*/  CS2R R78, SRZ ;  /* 0x00000000004e7805 */ /* 0x000fe2000001ff00 */
[----:B-----5:R-:W-:Y:S01]  /*4d40*/  CS2R R76, SRZ ;  /* 0x00000000004c7805 */ /* 0x020fe2000001ff00 */
[----:B------:R-:W-:Y:S01]  /*4d50*/  CS2R R74, SRZ ;  /* 0x00000000004a7805 */ /* 0x000fe2000001ff00 */
[----:B------:R-:W-:Y:S01]  /*4d60*/  PLOP3.LUT P0, PT, PT, PT, UP0, 0x80, 0x0 ;  /* 0x000000000000781c */ /* 0x000fe20003f0f008 */
        /* <DEDUP_REMOVED lines=51> */
[-C--:B------:R-:W-:Y:S01]  /*50a0*/  LEA.HI R56, R69, R66.reuse, RZ, 0x3 ;  /* 0x0000004245387211 */ /* 0x080fe200078f18ff */
[----:B------:R-:W-:Y:S01]  /*50b0*/  UIMAD UR6, UR6, UR4, URZ ;  /* 0x00000004060672a4 */ /* 0x000fe2000f8e023f */
[----:B------:R-:W-:Y:S01]  /*50c0*/  PLOP3.LUT P1, PT, PT, PT, UP2, 0x80, 0x0 ;  /* 0x000000000000781c */ /* 0x000fe20003f2f028 */
[----:B------:R-:W-:Y:S01]  /*50d0*/  UIMAD.WIDE.U32 UR8, UR17, UR4, URZ ;  /* 0x00000004110872a5 */ /* 0x000fe2000f8e003f */
[----:B------:R-:W-:Y:S01]  /*50e0*/  LOP3.LUT R57, R56, 0xfffffff8, RZ, 0xc0, !PT ;  /* 0xfffffff838397812 */ /* 0x000fe200078ec0ff */
[----:B------:R-:W-:Y:S01]  /*50f0*/  UIMAD UR17, UR17, UR5, UR6 ;  /* 0x00000005111172a4 */ /* 0x000fe2000f8e0206 */
[----:B------:R-:W-:Y:S01]  /*5100*/  SHF.R.S32.HI R56, RZ, 0x3, R56 ;  /* 0x00000003ff387819 */ /* 0x000fe20000011438 */
[----:B------:R-:W-:Y:S01]  /*5110*/  BSSY B0, `(.L_x_672) ;  /* 0x0000064000007945 */ /* 0x000fe20003800000 */
[----:B------:R-:W-:Y:S01]  /*5120*/  ULDC.64 UR6, c[0x0][0x348] ;  /* 0x0000d20000067ab9 */ /* 0x000fe20000000a00 */
[----:B------:R-:W-:Y:S01]  /*5130*/  IMAD.IADD R57, R66, 0x1, -R57 ;  /* 0x0000000142397824 */ /* 0x000fe200078e0a39 */
[----:B------:R-:W-:Y:S01]  /*5140*/  UISETP.NE.U32.AND UP0, UPT, URZ, UR6, UPT ;  /* 0x000000063f00728c */ /* 0x000fe2000bf05070 */
[----:B------:R-:W-:Y:S01]  /*5150*/  PLOP3.LUT P0, PT, PT, PT, UP2, 0x80, 0x0 ;  /* 0x000000000000781c */ /* 0x000fe20003f0f028 */
[----:B------:R-:W-:Y:S01]  /*5160*/  ULDC.64 UR4, c[0x0][0x1b8] ;  /* 0x00006e0000047ab9 */ /* 0x000fe20000000a00 */
[----:B------:R-:W-:Y:S01]  /*5170*/  IMAD R216, R57, 0x20, R56 ;  /* 0x0000002039d87824 */ /* 0x000fe200078e0238 */
[----:B------:R-:W-:Y:S01]  /*5180*/  UISETP.NE.AND.EX UP0, UPT, URZ, UR7, UPT, UP0 ;  /* 0x000000073f00728c */ /* 0x000fe2000bf05300 */
[-C--:B------:R-:W-:Y:S01]  /*5190*/  LEA.HI R61, R69, R66.reuse, RZ, 0x4 ;  /* 0x00000042453d7211 */ /* 0x080fe200078f20ff */
[----:B------:R-:W-:Y:S01]  /*51a0*/  USHF.R.S32.HI UR7, URZ, 0x1f, UR21 ;  /* 0x0000001f3f077899 */ /* 0x000fe20008011415 */
[----:B------:R-:W-:Y:S01]  /*51b0*/  IMAD.SHL.U32 R149, R56, 0x40, RZ ;  /* 0x0000004038957824 */ /* 0x000fe200078e00ff */
[----:B------:R-:W-:Y:S01]  /*51c0*/  UIADD3 UR9, UR9, UR17, URZ ;  /* 0x0000001109097290 */ /* 0x000fe2000fffe03f */
[----:B------:R-:W-:Y:S01]  /*51d0*/  IADD3 R0, R216, UR15, RZ ;  /* 0x0000000fd8007c10 */ /* 0x000fe2000fffe0ff */
[----:B------:R-:W-:Y:S01]  /*51e0*/  UIMAD UR6, UR12, UR4, URZ ;  /* 0x000000040c0672a4 */ /* 0x000fe2000f8e023f */
[----:B------:R-:W-:Y:S01]  /*51f0*/  IMAD.SHL.U32 R68, R57, 0x8, RZ ;  /* 0x0000000839447824 */ /* 0x000fe200078e00ff */
[----:B------:R-:W-:Y:S01]  /*5200*/  USEL UR7, UR7, URZ, !UP0 ;  /* 0x0000003f07077287 */ /* 0x000fe2000c000000 */
[----:B------:R-:W-:Y:S01]  /*5210*/  LEA.HI R147, R69, R66, RZ, 0x6 ;  /* 0x0000004245937211 */ /* 0x000fe200078f30ff */
[----:B------:R-:W-:Y:S01]  /*5220*/  UIMAD UR6, UR13, UR5, UR6 ;  /* 0x000000050d0672a4 */ /* 0x000fe2000f8e0206 */
[----:B-1----:R-:W-:Y:S01]  /*5230*/  @P1 IMAD.HI.U32 R3, R0, c[0x0][0x2c8], RZ ;  /* 0x0000b20000031a27 */ /* 0x002fe200078e00ff */
[----:B------:R-:W-:Y:S01]  /*5240*/  UIMAD.WIDE.U32 UR18, UR13, UR4, UR8 ;  /* 0x000000040d1272a5 */ /* 0x000fe2000f8e0008 */
[----:B------:R-:W-:Y:S01]  /*5250*/  LOP3.LUT R149, R149, 0x1c0, RZ, 0xc0, !PT ;  /* 0x000001c095957812 */ /* 0x000fe200078ec0ff */
[----:B------:R-:W-:Y:S01]  /*5260*/  USEL UR8, UR21, URZ, !UP0 ;  /* 0x0000003f15087287 */ /* 0x000fe2000c000000 */
[----:B------:R-:W-:Y:S01]  /*5270*/  IMAD.MOV.U32 R8, RZ, RZ, R0 ;  /* 0x000000ffff087224 */ /* 0x000fe200078e0000 */
[----:B------:R-:W-:Y:S01]  /*5280*/  ULDC.64 UR4, c[0x0][0x1c0] ;  /* 0x0000700000047ab9 */ /* 0x000fe20000000a00 */
[----:B------:R-:W-:Y:S01]  /*5290*/  @P0 SHF.R.U32.HI R8, RZ, c[0x0][0x2cc], R3 ;  /* 0x0000b300ff080a19 */ /* 0x000fe20000011603 */
[----:B------:R-:W-:Y:S01]  /*52a0*/  UIMAD UR7, UR7, UR4, URZ ;  /* 0x00000004070772a4 */ /* 0x000fe2000f8e023f */
[C---:B------:R-:W-:Y:S01]  /*52b0*/  IADD3 R38, R68.reuse, 0x40, RZ ;  /* 0x0000004044267810 */ /* 0x040fe20007ffe0ff */
[----:B------:R-:W-:Y:S01]  /*52c0*/  UIADD3 UR19, UR19, UR6, URZ ;  /* 0x0000000613137290 */ /* 0x000fe2000fffe03f */
[--C-:B------:R-:W-:Y:S01]  /*52d0*/  SHF.R.S32.HI R5, RZ, 0x1f, R8.reuse ;  /* 0x0000001fff057819 */ /* 0x100fe20000011408 */
[----:B------:R-:W-:Y:S01]  /*52e0*/  UIMAD UR5, UR8, UR5, UR7 ;  /* 0x00000005080572a4 */ /* 0x000fe2000f8e0207 */
[----:B------:R-:W-:Y:S01]  /*52f0*/  IMAD.MOV R3, RZ, RZ, -R8 ;  /* 0x000000ffff037224 */ /* 0x000fe200078e0a08 */
[----:B------:R-:W-:Y:S01]  /*5300*/  UIMAD.WIDE.U32 UR8, UR8, UR4, UR18 ;  /* 0x00000004080872a5 */ /* 0x000fe2000f8e0012 */
[----:B------:R-:W-:Y:S01]  /*5310*/  IADD3 R37, R68, 0x80, RZ ;  /* 0x0000008044257810 */ /* 0x000fe20007ffe0ff */
[----:B------:R-:W-:Y:S01]  /*5320*/  IMAD R5, R5, c[0x0][0x1b0], RZ ;  /* 0x00006c0005057a24 */ /* 0x000fe200078e02ff */
[----:B------:R-:W-:Y:S01]  /*5330*/  ULDC UR7, c[0x0][0x2c4] ;  /* 0x0000b10000077ab9 */ /* 0x000fe20000000800 */
[----:B------:R-:W-:Y:S01]  /*5340*/  IMAD R4, R3, c[0x0][0x2c4], R0 ;  /* 0x0000b10003047a24 */ /* 0x000fe200078e0200 */
[----:B------:R-:W-:Y:S01]  /*5350*/  UIADD3 UR5, UR9, UR5, URZ ;  /* 0x0000000509057290 */ /* 0x000fe2000fffe03f */
[----:B------:R-:W-:Y:S01]  /*5360*/  IMAD.U32 R7, RZ, RZ, UR9 ;  /* 0x00000009ff077e24 */ /* 0x000fe2000f8e00ff */
[----:B------:R-:W-:Y:S01]  /*5370*/  LOP3.LUT R3, R61, 0xfffffff0, RZ, 0xc0, !PT ;  /* 0xfffffff03d037812 */ /* 0x000fe200078ec0ff */
[----:B------:R-:W-:Y:S01]  /*5380*/  IMAD.U32 R6, RZ, RZ, UR8 ;  /* 0x00000008ff067e24 */ /* 0x000fe2000f8e00ff */
[----:B------:R-:W-:Y:S01]  /*5390*/  UIMAD UR7, UR20, UR7, URZ ;  /* 0x00000007140772a4 */ /* 0x000fe2000f8e023f */
[----:B------:R-:W-:Y:S01]  /*53a0*/  IMAD R5, R8, c[0x0][0x1b4], R5 ;  /* 0x00006d0008057a24 */ /* 0x000fe200078e0205 */
[----:B------:R-:W-:Y:S01]  /*53b0*/  IADD3 R36, R68, 0xc0, RZ ;  /* 0x000000c044247810 */ /* 0x000fe20007ffe0ff */
[----:B------:R-:W-:Y:S01]  /*53c0*/  IMAD.U32 R7, RZ, RZ, UR5 ;  /* 0x00000005ff077e24 */ /* 0x000fe2000f8e00ff */
[----:B------:R-:W-:Y:S01]  /*53d0*/  SHF.R.U32.HI R148, RZ, 0x3, R149 ;  /* 0x00000003ff947819 */ /* 0x000fe20000011695 */
[----:B------:R-:W-:Y:S01]  /*53e0*/  IMAD.IADD R3, R66, 0x1, -R3 ;  /* 0x0000000142037824 */ /* 0x000fe200078e0a03 */
[----:B------:R-:W-:Y:S01]  /*53f0*/  ISETP.GE.AND P4, PT, R68, c[0x0][0x198], PT ;  /* 0x0000660044007a0c */ /* 0x000fe20003f86270 */
[----:B------:R-:W-:Y:S01]  /*5400*/  IMAD.WIDE.U32 R8, R8, c[0x0][0x1b0], R6 ;  /* 0x00006c0008087a25 */ /* 0x000fe200078e0006 */
[----:B------:R-:W-:-:S02]  /*5410*/  SHF.R.S32.HI R7, RZ, 0x1f, R4 ;  /* 0x0000001fff077819 */ /* 0x000fc40000011404 */
[----:B------:R-:W-:Y:S01]  /*5420*/  SHF.R.S32.HI R58, RZ, 0x1f, R3 ;  /* 0x0000001fff3a7819 */ /* 0x000fe20000011403 */
[----:B------:R-:W-:Y:S01]  /*5430*/  IMAD.IADD R9, R9, 0x1, R5 ;  /* 0x0000000109097824 */ /* 0x000fe200078e0205 */
[----:B------:R-:W-:Y:S01]  /*5440*/  IADD3 R6, R56, UR15, RZ ;  /* 0x0000000f38067c10 */ /* 0x000fe2000fffe0ff */
[----:B------:R-:W-:Y:S01]  /*5450*/  IMAD R7, R7, c[0x0][0x1a8], RZ ;  /* 0x00006a0007077a24 */ /* 0x000fe200078e02ff */
[----:B------:R-:W-:Y:S01]  /*5460*/  LEA.HI R58, R58, R3, RZ, 0x3 ;  /* 0x000000033a3a7211 */ /* 0x000fe200078f18ff */
[----:B------:R-:W-:Y:S01]  /*5470*/  IMAD.SHL.U32 R147, R147, 0x8, RZ ;  /* 0x0000000893937824 */ /* 0x000fe200078e00ff */
[----:B------:R-:W-:Y:S01]  /*5480*/  ISETP.GE.AND P6, PT, R6, UR7, PT ;  /* 0x0000000706007c0c */ /* 0x000fe2000bfc6270 */
[----:B------:R-:W-:Y:S01]  /*5490*/  IMAD R7, R4, c[0x0][0x1ac], R7 ;  /* 0x00006b0004077a24 */ /* 0x000fe200078e0207 */
[----:B------:R-:W-:Y:S01]  /*54a0*/  LOP3.LUT R0, R58, 0xfffffff8, RZ, 0xc0, !PT ;  /* 0xfffffff83a007812 */ /* 0x000fe200078ec0ff */
[----:B------:R-:W-:Y:S01]  /*54b0*/  IMAD.WIDE.U32 R4, R4, c[0x0][0x1a8], R8 ;  /* 0x00006a0004047a25 */ /* 0x000fe200078e0008 */
[----:B------:R-:W-:-:S02]  /*54c0*/  ISETP.GE.AND P3, PT, R38, c[0x0][0x198], PT ;  /* 0x0000660026007a0c */ /* 0x000fc40003f66270 */
[----:B------:R-:W-:Y:S01]  /*54d0*/  ISETP.GE.AND P5, PT, R36, c[0x0][0x198], PT ;  /* 0x0000660024007a0c */ /* 0x000fe20003fa6270 */
[----:B------:R-:W-:Y:S01]  /*54e0*/  IMAD.IADD R5, R5, 0x1, R7 ;  /* 0x0000000105057824 */ /* 0x000fe200078e0207 */
[C---:B------:R-:W-:Y:S01]  /*54f0*/  LEA R14, P0, R4.reuse, c[0x0][0x160], 0x1 ;  /* 0x00005800040e7a11 */ /* 0x040fe200078008ff */
[----:B------:R-:W-:Y:S01]  /*5500*/  IMAD.IADD R0, R3, 0x1, -R0 ;  /* 0x0000000103007824 */ /* 0x000fe200078e0a00 */
[----:B------:R-:W-:Y:S02]  /*5510*/  LOP3.LUT R3, R149, 0x38, R68, 0xf8, !PT ;  /* 0x0000003895037812 */ /* 0x000fe400078ef844 */
[----:B------:R-:W-:Y:S01]  /*5520*/  LEA.HI.X R5, R4, c[0x0][0x164], R5, 0x1, P0 ;  /* 0x0000590004057a11 */ /* 0x000fe200000f0c05 */
[----:B------:R1:W3:Y:S01]  /*5530*/  SHFL.IDX PT, R12, R14, RZ, 0x181f ;  /* 0x00181fff0e0c7589 */ /* 0x0002e200000e0000 */
[----:B------:R-:W-:Y:S02]  /*5540*/  ISETP.GE.AND P0, PT, R37, c[0x0][0x198], PT ;  /* 0x0000660025007a0c */ /* 0x000fe40003f06270 */
[----:B------:R-:W-:Y:S01]  /*5550*/  LOP3.LUT R4, R3, R148, RZ, 0x3c, !PT ;  /* 0x0000009403047212 */ /* 0x000fe200078e3cff */
[----:B------:R-:W-:Y:S01]  /*5560*/  IMAD.MOV.U32 R3, RZ, RZ, 0x20 ;  /* 0x00000020ff037424 */ /* 0x000fe200078e00ff */
[----:B------:R-:W-:Y:S01]  /*5570*/  LOP3.LUT R147, R147, 0xfffffe00, RZ, 0xc0, !PT ;  /* 0xfffffe0093937812 */ /* 0x000fe200078ec0ff */
[----:B------:R1:W4:Y:S01]  /*5580*/  SHFL.IDX PT, R13, R5, RZ, 0x181f ;  /* 0x00181fff050d7589 */ /* 0x00032200000e0000 */
[----:B------:R-:W-:-:S03]  /*5590*/  P2R R11, PR, RZ, 0x40 ;  /* 0x00000040ff0b7803 */ /* 0x000fc60000000000 */
        /* <DEDUP_REMOVED lines=9> */
[----:B------:R-:W-:Y:S01]  /*5630*/  IMAD.WIDE R16, R68, 0x2, R12 ;  /* 0x0000000244107825 */ /* 0x000fe200078e020c */
        /* <DEDUP_REMOVED lines=17> */
.L_x_673:
[----:B-1-34-:R-:W-:Y:S05]  /*5750*/  BSYNC B0 ;  /* 0x0000000000007941 */ /* 0x01afea0003800000 */
.L_x_672:
        /* <DEDUP_REMOVED lines=26> */
.L_x_675:
[----:B------:R-:W-:Y:S05]  /*5900*/  BSYNC B0 ;  /* 0x0000000000007941 */ /* 0x000fea0003800000 */
.L_x_674:
[----:B------:R-:W-:Y:S01]  /*5910*/  IADD3 R4, R6, 0x40, RZ ;  /* 0x0000004006047810 */ /* 0x000fe20007ffe0ff */
[----:B--2---:R2:W4:Y:S01]  /*5920*/  SHFL.IDX PT, R17, R5, 0x2, 0x181f ;  /* 0x00581f0005117f89 */ /* 0x00452200000e0000 */
[----:B------:R-:W-:Y:S02]  /*5930*/  BSSY B0, `(.L_x_676) ;  /* 0x0000018000007945 */ /* 0x000fe40003800000 */
[----:B------:R-:W-:Y:S01]  /*5940*/  ISETP.GE.AND P1, PT, R4, UR7, PT ;  /* 0x0000000704007c0c */ /* 0x000fe2000bf26270 */
[----:B------:R2:W1:Y:S03]  /*5950*/  SHFL.IDX PT, R16, R14, 0x2, 0x181f ;  /* 0x00581f000e107f89 */ /* 0x00046600000e0000 */
[----:B------:R-:W-:-:S09]  /*5960*/  P2R R4, PR, RZ, 0x2 ;  /* 0x00000002ff047803 */ /* 0x000fd20000000000 */
[----:B------:R-:W-:Y:S05]  /*5970*/  @P1 BRA `(.L_x_677) ;  /* 0x0000013000001947 */ /* 0x000fea0003800000 */
[----:B------:R-:W-:Y:S01]  /*5980*/  SHF.R.S32.HI R13, RZ, 0x1f, R38 ;  /* 0x0000001fff0d7819 */ /* 0x000fe20000011426 */
[----:B---3--:R-:W-:Y:S01]  /*5990*/  IMAD.SHL.U32 R12, R39, 0x2, RZ ;  /* 0x00000002270c7824 */ /* 0x008fe200078e00ff */
[----:B------:R-:W-:Y:S01]  /*59a0*/  SHF.R.S32.HI R8, RZ, 0x1f, R37 ;  /* 0x0000001fff087819 */ /* 0x000fe20000011425 */
[----:B-1--4-:R-:W-:Y:S01]  /*59b0*/  IMAD.WIDE R18, R68, 0x2, R16 ;  /* 0x0000000244127825 */ /* 0x012fe200078e0210 */
        /* <DEDUP_REMOVED lines=15> */
.L_x_677:
[----:B------:R-:W-:Y:S05]  /*5ab0*/  BSYNC B0 ;  /* 0x0000000000007941 */ /* 0x000fea0003800000 */
.L_x_676:
[----:B------:R-:W-:Y:S01]  /*5ac0*/  IADD3 R8, R6, 0x60, RZ ;  /* 0x0000006006087810 */ /* 0x000fe20007ffe0ff */
[----:B-1-3--:R-:W-:Y:S01]  /*5ad0*/  SHFL.IDX PT, R12, R14, 0x3, 0x181f ;  /* 0x00781f000e0c7f89 */ /* 0x00afe200000e0000 */
[----:B------:R-:W-:Y:S01]  /*5ae0*/  IMAD.MOV.U32 R215, RZ, RZ, c[0x0][0x2b8] ;  /* 0x0000ae00ffd77624 */ /* 0x000fe200078e00ff */
[----:B------:R-:W-:Y:S01]  /*5af0*/  LOP3.LUT R7, R7, 0xfffffffe, RZ, 0xc0, !PT ;  /* 0xfffffffe07077812 */ /* 0x000fe200078ec0ff */
[----:B------:R-:W-:Y:S01]  /*5b00*/  USHF.R.S32.HI UR6, URZ, 0x1f, UR17 ;  /* 0x0000001f3f067899 */ /* 0x000fe20008011411 */
[----:B------:R-:W-:Y:S01]  /*5b10*/  ISETP.GE.AND P6, PT, R8, UR7, PT ;  /* 0x0000000708007c0c */ /* 0x000fe2000bfc6270 */
[----:B------:R1:W3:Y:S01]  /*5b20*/  SHFL.IDX PT, R13, R5, 0x3, 0x181f ;  /* 0x00781f00050d7f89 */ /* 0x0002e200000e0000 */
[----:B------:R-:W-:Y:S01]  /*5b30*/  ISETP.NE.AND P1, PT, R215, 0x1, PT ;  /* 0x00000001d700780c */ /* 0x000fe20003f25270 */
[----:B------:R-:W-:Y:S01]  /*5b40*/  ULDC.64 UR4, c[0x0][0x2b0] ;  /* 0x0000ac0000047ab9 */ /* 0x000fe20000000a00 */
[----:B------:R-:W-:Y:S01]  /*5b50*/  IMAD.MOV.U32 R217, RZ, RZ, RZ ;  /* 0x000000ffffd97224 */ /* 0x000fe200078e00ff */
[----:B------:R-:W-:-:S02]  /*5b60*/  UIMAD UR6, UR6, UR4, URZ ;  /* 0x00000004060672a4 */ /* 0x000fc4000f8e023f */
[----:B------:R-:W-:Y:S02]  /*5b70*/  UIMAD.WIDE.U32 UR8, UR17, UR4, URZ ;  /* 0x00000004110872a5 */ /* 0x000fe4000f8e003f */
[----:B------:R-:W-:-:S03]  /*5b80*/  UIMAD UR6, UR17, UR5, UR6 ;  /* 0x00000005110672a4 */ /* 0x000fc6000f8e0206 */
[----:B------:R-:W-:Y:S01]  /*5b90*/  ULDC.64 UR4, c[0x0][0x1e8] ;  /* 0x00007a0000047ab9 */ /* 0x000fe20000000a00 */
[----:B----4-:R-:W-:Y:S01]  /*5ba0*/  @!P6 SHF.R.S32.HI R17, RZ, 0x1f, R38 ;  /* 0x0000001fff11e819 */ /* 0x010fe20000011426 */
[----:B------:R-:W-:Y:S01]  /*5bb0*/  @!P6 IMAD.SHL.U32 R8, R39, 0x2, RZ ;  /* 0x000000022708e824 */ /* 0x000fe200078e00ff */
[----:B------:R-:W-:Y:S01]  /*5bc0*/  @!P6 SHF.R.S32.HI R10, RZ, 0x1f, R37 ;  /* 0x0000001fff0ae819 */ /* 0x000fe20000011425 */
[----:B------:R-:W-:Y:S01]  /*5bd0*/  UIADD3 UR6, UR9, UR6, URZ ;  /* 0x0000000609067290 */ /* 0x000fe2000fffe03f */
[----:B------:R-:W-:Y:S02]  /*5be0*/  @!P6 LEA.HI R17, R17, R38, RZ, 0x3 ;  /* 0x000000261111e211 */ /* 0x000fe400078f18ff */
[----:B------:R-:W-:Y:S02]  /*5bf0*/  @!P6 LEA.HI R15, R10, R37, RZ, 0x3 ;  /* 0x000000250a0fe211 */ /* 0x000fe400078f18ff */
[----:B------:R-:W-:Y:S02]  /*5c00*/  @!P6 LOP3.LUT R17, R17, 0xfffffff8, RZ, 0xc0, !PT ;  /* 0xfffffff81111e812 */ /* 0x000fe400078ec0ff */
[----:B------:R-:W-:Y:S01]  /*5c10*/  @!P6 LOP3.LUT R15, R15, 0xfffffff8, RZ, 0xc0, !PT ;  /* 0xfffffff80f0fe812 */ /* 0x000fe200078ec0ff */
[----:B-12---:R-:W-:Y:S01]  /*5c20*/  IMAD.U32 R5, RZ, RZ, UR10 ;  /* 0x0000000aff057e24 */ /* 0x006fe2000f8e00ff */
[----:B------:R-:W-:Y:S01]  /*5c30*/  @P1 LOP3.LUT R7, R7, 0x1, RZ, 0xfc, !PT ;  /* 0x0000000107071812 */ /* 0x000fe200078efcff */
[----:B---3--:R-:W-:-:S04]  /*5c40*/  @!P6 IMAD.WIDE R18, R68, 0x2, R12 ;  /* 0x000000024412e825 */ /* 0x008fc800078e020c */
[----:B------:R-:W-:Y:S01]  /*5c50*/  IMAD R218, R5, 0x20, R216 ;  /* 0x0000002005da7824 */ /* 0x000fe200078e02d8 */
[----:B------:R-:W-:Y:S01]  /*5c60*/  @!P6 SHF.R.S32.HI R5, RZ, 0x1f, R36 ;  /* 0x0000001fff05e819 */ /* 0x000fe20000011424 */
[--C-:B------:R-:W-:Y:S01]  /*5c70*/  @!P6 IMAD.WIDE R16, R17, 0x2, R12.reuse ;  /* 0x000000021110e825 */ /* 0x100fe200078e020c */
[----:B------:R-:W-:Y:S01]  /*5c80*/  @!PT LDS RZ, [RZ] ;  /* 0x00000000fffff984 */ /* 0x000fe20000000800 */
[----:B------:R1:W-:Y:S02]  /*5c90*/  @!P6 LDGSTS.E.BYPASS.LTC128B.128 [R8+0x13080], [R18.64], !P4 ;  /* 0x130800001208efae */ /* 0x0003e4000e101d58 */
[----:B------:R-:W-:Y:S01]  /*5ca0*/  @!P6 LEA.HI R5, R5, R36, RZ, 0x3 ;  /* 0x000000240505e211 */ /* 0x000fe200078f18ff */
[----:B------:R-:W-:Y:S01]  /*5cb0*/  @!P6 IMAD.WIDE R14, R15, 0x2, R12 ;  /* 0x000000020f0ee825 */ /* 0x000fe200078e020c */
[----:B------:R-:W-:Y:S01]  /*5cc0*/  IADD3 R218, R218, -0x20, RZ ;  /* 0xffffffe0dada7810 */ /* 0x000fe20007ffe0ff */
[----:B------:R1:W-:Y:S01]  /*5cd0*/  @!P6 LDGSTS.E.BYPASS.LTC128B.128 [R8+0x17080], [R16.64], !P3 ;  /* 0x170800001008efae */ /* 0x0003e2000d901d58 */
[----:B------:R-:W-:-:S03]  /*5ce0*/  @!P6 LOP3.LUT R7, R5, 0xfffffff8, RZ, 0xc0, !PT ;  /* 0xfffffff80507e812 */ /* 0x000fc600078ec0ff */
[----:B------:R2:W-:Y:S01]  /*5cf0*/  @!P6 LDGSTS.E.BYPASS.LTC128B.128 [R8+0x1b080], [R14.64], !P0 ;  /* 0x1b0800000e08efae */ /* 0x0005e2000c101d58 */
[C---:B------:R-:W-:Y:S01]  /*5d00*/  ISETP.GE.AND P0, PT, R218.reuse, UR11, PT ;  /* 0x0000000bda007c0c */ /* 0x040fe2000bf06270 */
[----:B------:R-:W-:Y:S01]  /*5d10*/  @!P6 IMAD.WIDE R12, R7, 0x2, R12 ;  /* 0x00000002070ce825 */ /* 0x000fe200078e020c */
[----:B------:R-:W-:Y:S02]  /*5d20*/  IADD3 R218, R218, UR16, RZ ;  /* 0x00000010dada7c10 */ /* 0x000fe4000fffe0ff */
[----:B------:R-:W-:Y:S02]  /*5d30*/  ISETP.GT.OR P0, PT, R216, 0x1f, P0 ;  /* 0x0000001fd800780c */ /* 0x000fe40000704670 */
[----:B------:R3:W-:Y:S01]  /*5d40*/  @!P6 LDGSTS.E.BYPASS.LTC128B.128 [R8+0x1f080], [R12.64], !P5 ;  /* 0x1f0800000c08efae */ /* 0x0007e2000e901d58 */
[----:B------:R-:W-:-:S03]  /*5d50*/  @P1 IMAD.HI.U32 R10, R218, c[0x0][0x2bc], RZ ;  /* 0x0000af00da0a1a27 */ /* 0x000fc600078e00ff */
[----:B------:R-:W0:Y:S01]  /*5d60*/  LDGDEPBAR ;  /* 0x00000000000079af */ /* 0x000e220000000000 */
[----:B------:R-:W-:Y:S01]  /*5d70*/  IMAD.MOV.U32 R5, RZ, RZ, R218 ;  /* 0x000000ffff057224 */ /* 0x000fe200078e00da */
[----:B------:R-:W-:-:S05]  /*5d80*/  @P1 SHF.R.U32.HI R5, RZ, c[0x0][0x2c0], R10 ;  /* 0x0000b000ff051a19 */ /* 0x000fca000001160a */
[----:B------:R-:W-:-:S04]  /*5d90*/  @!P0 IADD3 R10, P1, R5, UR8, RZ ;  /* 0x00000008050a8c10 */ /* 0x000fc8000ff3e0ff */
[----:B------:R-:W-:Y:S02]  /*5da0*/  @!P0 LEA.HI.X.SX32 R7, R5, UR6, 0x1, P1 ;  /* 0x0000000605078c11 */ /* 0x000fe400088f0eff */
[----:B--2---:R-:W-:-:S04]  /*5db0*/  @!P0 LEA R14, P1, R10, c[0x0][0x2a0], 0x2 ;  /* 0x0000a8000a0e8a11 */ /* 0x004fc800078210ff */
[----:B------:R-:W-:Y:S01]  /*5dc0*/  @!P0 LEA.HI.X R15, R10, c[0x0][0x2a4], R7, 0x2, P1 ;  /* 0x0000a9000a0f8a11 */ /* 0x000fe200008f1407 */
        /* <DEDUP_REMOVED lines=9> */
[----:B------:R-:W-:Y:S01]  /*5e60*/  ULEA UR22, UR10, 0xffffffe0, 0x5 ;  /* 0xffffffe00a167891 */ /* 0x000fe2000f8e283f */
[----:B---3--:R-:W-:Y:S01]  /*5e70*/  IMAD.WIDE.U32 R12, R218, c[0x0][0x1e0], RZ ;  /* 0x00007800da0c7a25 */ /* 0x008fe200078e00ff */
[----:B------:R-:W-:Y:S01]  /*5e80*/  SHF.R.S32.HI R60, RZ, 0x1f, R218 ;  /* 0x0000001fff3c7819 */ /* 0x000fe200000114da */
[----:B------:R-:W-:Y:S01]  /*5e90*/  UIADD3 UR17, UR19, UR17, URZ ;  /* 0x0000001113117290 */ /* 0x000fe2000fffe03f */
[----:B------:R-:W-:Y:S01]  /*5ea0*/  ISETP.GE.AND P3, PT, R37, c[0x0][0x1d4], PT ;  /* 0x0000750025007a0c */ /* 0x000fe20003f66270 */
[----:B------:R-:W-:Y:S01]  /*5eb0*/  UIADD3 UR22, UR11, -UR22, URZ ;  /* 0x800000160b167290 */ /* 0x000fe2000fffe03f */
[----:B------:R-:W-:Y:S01]  /*5ec0*/  ISETP.GE.AND P2, PT, R36, c[0x0][0x1d4], PT ;  /* 0x0000750024007a0c */ /* 0x000fe20003f46270 */
[----:B------:R-:W-:Y:S01]  /*5ed0*/  IMAD R5, R60, c[0x0][0x1e0], RZ ;  /* 0x000078003c057a24 */ /* 0x000fe200078e02ff */
[----:B------:R-:W-:Y:S01]  /*5ee0*/  ULDC.64 UR4, c[0x0][0x210] ;  /* 0x0000840000047ab9 */ /* 0x000fe20000000a00 */
[----:B------:R-:W-:Y:S01]  /*5ef0*/  LEA.HI R71, R69, R66, RZ, 0x5 ;  /* 0x0000004245477211 */ /* 0x000fe200078f28ff */
[----:B------:R-:W-:Y:S01]  /*5f00*/  UIMAD UR12, UR12, UR4, URZ ;  /* 0x000000040c0c72a4 */ /* 0x000fe2000f8e023f */
[----:B------:R-:W-:Y:S01]  /*5f10*/  IMAD R5, R218, c[0x0][0x1e4], R5 ;  /* 0x00007900da057a24 */ /* 0x000fe200078e0205 */
[----:B------:R-:W-:Y:S01]  /*5f20*/  IADD3 R10, -R56, UR22, RZ ;  /* 0x00000016380a7c10 */ /* 0x000fe2000fffe1ff */
[----:B------:R-:W-:Y:S01]  /*5f30*/  UIMAD.WIDE.U32 UR26, UR13, UR4, URZ ;  /* 0x000000040d1a72a5 */ /* 0x000fe2000f8e003f */
[----:B------:R-:W-:Y:S01]  /*5f40*/  SHF.R.S32.HI R70, RZ, 0x5, R71 ;  /* 0x00000005ff467819 */ /* 0x000fe20000011447 */
[----:B------:R-:W-:Y:S01]  /*5f50*/  IMAD.IADD R13, R13, 0x1, R5 ;  /* 0x000000010d0d7824 */ /* 0x000fe200078e0205 */
[----:B------:R-:W-:Y:S01]  /*5f60*/  UIMAD UR12, UR13, UR5, UR12 ;  /* 0x000000050d0c72a4 */ /* 0x000fe2000f8e020c */
[----:B------:R-:W-:-:S03]  /*5f70*/  IMAD.U32 R5, RZ, RZ, UR13 ;  /* 0x0000000dff057e24 */ /* 0x000fc6000f8e00ff */
[----:B------:R-:W-:Y:S01]  /*5f80*/  UIADD3 UR12, UR27, UR12, URZ ;  /* 0x0000000c1b0c7290 */ /* 0x000fe2000fffe03f */
[----:B--2---:R-:W-:Y:S01]  /*5f90*/  SHF.R.S32.HI R59, RZ, 0x1f, R217 ;  /* 0x0000001fff3b7819 */ /* 0x004fe200000114d9 */
[----:B------:R-:W-:-:S04]  /*5fa0*/  IMAD.WIDE.U32 R12, R217, c[0x0][0x1f0], R12 ;  /* 0x00007c00d90c7a25 */ /* 0x000fc800078e000c */
[----:B-1----:R-:W-:Y:S02]  /*5fb0*/  IMAD R8, R59, c[0x0][0x1f0], RZ ;  /* 0x00007c003b087a24 */ /* 0x002fe400078e02ff */
[----:B------:R-:W-:Y:S02]  /*5fc0*/  IMAD R5, R5, c[0x0][0x1e8], R12 ;  /* 0x00007a0005057a24 */ /* 0x000fe400078e020c */
[----:B------:R-:W-:Y:S01]  /*5fd0*/  IMAD R7, R217, c[0x0][0x1f4], R8 ;  /* 0x00007d00d9077a24 */ /* 0x000fe200078e0208 */
[----:B------:R-:W-:Y:S02]  /*5fe0*/  IADD3 R8, P0, R12, UR18, RZ ;  /* 0x000000120c087c10 */ /* 0x000fe4000ff1e0ff */
[----:B------:R-:W-:Y:S01]  /*5ff0*/  LEA R14, R5, c[0x0][0x1c8], 0x1 ;  /* 0x00007200050e7a11 */ /* 0x000fe200078e08ff */
[----:B------:R-:W-:Y:S01]  /*6000*/  IMAD.IADD R7, R13, 0x1, R7 ;  /* 0x000000010d077824 */ /* 0x000fe200078e0207 */
[----:B------:R-:W-:-:S03]  /*6010*/  LEA RZ, P1, R8, c[0x0][0x1c8], 0x1 ;  /* 0x0000720008ff7a11 */ /* 0x000fc600078208ff */
[----:B------:R-:W-:Y:S01]  /*6020*/  SHFL.IDX PT, R12, R14, RZ, 0x181f ;  /* 0x00181fff0e0c7589 */ /* 0x000fe200000e0000 */
[----:B------:R-:W-:Y:S02]  /*6030*/  IADD3.X R7, R7, UR17, RZ, P0, !PT ;  /* 0x0000001107077c10 */ /* 0x000fe400087fe4ff */
[----:B------:R-:W-:Y:S02]  /*6040*/  ISETP.GE.AND P0, PT, R10, 0x1, PT ;  /* 0x000000010a00780c */ /* 0x000fe40003f06270 */
[----:B------:R-:W-:Y:S02]  /*6050*/  LEA.HI.X R13, R8, c[0x0][0x1cc], R7, 0x1, P1 ;  /* 0x00007300080d7a11 */ /* 0x000fe400008f0c07 */
[----:B------:R-:W-:-:S04]  /*6060*/  ISETP.GT.AND P1, PT, R216, 0x1f, PT ;  /* 0x0000001fd800780c */ /* 0x000fc80003f24270 */
[----:B------:R-:W1:Y:S05]  /*6070*/  SHFL.IDX PT, R13, R13, RZ, 0x181f ;  /* 0x00181fff0d0d7589 */ /* 0x000e6a00000e0000 */
[----:B------:R-:W-:Y:S02]  /*6080*/  @P0 SHF.R.S32.HI R7, RZ, 0x1f, R38 ;  /* 0x0000001fff070819 */ /* 0x000fe40000011426 */
[----:B------:R-:W-:Y:S02]  /*6090*/  @P0 SHF.R.S32.HI R10, RZ, 0x1f, R37 ;  /* 0x0000001fff0a0819 */ /* 0x000fe40000011425 */
[----:B------:R-:W-:Y:S02]  /*60a0*/  @P0 SHF.R.S32.HI R5, RZ, 0x1f, R36 ;  /* 0x0000001fff050819 */ /* 0x000fe40000011424 */
[----:B------:R-:W-:-:S02]  /*60b0*/  @P0 LEA.HI R8, R7, R38, RZ, 0x3 ;  /* 0x0000002607080211 */ /* 0x000fc400078f18ff */
[----:B------:R-:W-:Y:S01]  /*60c0*/  @P0 LEA.HI R7, R10, R37, RZ, 0x3 ;  /* 0x000000250a070211 */ /* 0x000fe200078f18ff */
[----:B------:R-:W-:Y:S01]  /*60d0*/  @P0 IMAD.SHL.U32 R10, R39, 0x2, RZ ;  /* 0x00000002270a0824 */ /* 0x000fe200078e00ff */
        /* <DEDUP_REMOVED lines=18> */
.L_x_678:
[----:B------:R-:W-:Y:S01]  /*6200*/  ULDC.U8 UR4, c[0x0][0x298] ;  /* 0x0000a60000047ab9 */ /* 0x000fe20000000000 */
[----:B------:R-:W-:Y:S01]  /*6210*/  SHF.R.S32.HI R8, RZ, 0x1f, R67 ;  /* 0x0000001fff087819 */ /* 0x000fe20000011443 */
[----:B-1----:R-:W-:Y:S01]  /*6220*/  IMAD.WIDE.U32 R16, R67, c[0x0][0x280], RZ ;  /* 0x0000a00043107a25 */ /* 0x002fe200078e00ff */
[----:B------:R-:W-:Y:S01]  /*6230*/  ISETP.NE.AND P0, PT, RZ, UR4, PT ;  /* 0x00000004ff007c0c */ /* 0x000fe2000bf05270 */
[----:B------:R-:W-:Y:S01]  /*6240*/  BSSY B2, `(.L_x_679) ;  /* 0x00009a0000027945 */ /* 0x000fe20003800000 */
[----:B------:R-:W-:Y:S01]  /*6250*/  LEA R5, R57, R6, 0x5 ;  /* 0x0000000639057211 */ /* 0x000fe200078e28ff */
[C---:B------:R-:W-:Y:S01]  /*6260*/  IMAD R10, R8.reuse, c[0x0][0x280], RZ ;  /* 0x0000a000080a7a24 */ /* 0x040fe200078e02ff */
        /* <DEDUP_REMOVED lines=9> */
[----:B------:R-:W-:Y:S01]  /*6300*/  IMAD.MOV.U32 R14, RZ, RZ, R12 ;  /* 0x000000ffff0e7224 */ /* 0x000fe200078e000c */
        /* <DEDUP_REMOVED lines=9> */
[----:B------:R-:W-:-:S02]  /*63a0*/  CS2R R132, SRZ ;  /* 0x0000000000847805 */ /* 0x000fc4000001ff00 */
[----:B------:R-:W-:Y:S01]  /*63b0*/  @P0 IMAD.HI.U32 R6, R5, c[0x0][0x2c8], RZ ;  /* 0x0000b20005060a27 */ /* 0x000fe200078e00ff */
[----:B------:R-:W-:-:S13]  /*63c0*/  PLOP3.LUT P0, PT, PT, PT, UP2, 0x80, 0x0 ;  /* 0x000000000000781c */ /* 0x000fda0003f0f028 */
[----:B------:R-:W-:Y:S01]  /*63d0*/  @P0 SHF.R.U32.HI R5, RZ, c[0x0][0x2cc], R6 ;  /* 0x0000b300ff050a19 */ /* 0x000fe20000011606 */
[----:B------:R-:W-:Y:S02]  /*63e0*/  IMAD.MOV.U32 R6, RZ, RZ, R16 ;  /* 0x000000ffff067224 */ /* 0x000fe400078e0010 */
[----:B------:R-:W-:Y:S01]  /*63f0*/  IMAD.SHL.U32 R16, R57, 0x4, RZ ;  /* 0x0000000439107824 */ /* 0x000fe200078e00ff */
[----:B------:R-:W-:Y:S01]  /*6400*/  SHF.R.S32.HI R8, RZ, 0x1f, R5 ;  /* 0x0000001fff087819 */ /* 0x000fe20000011405 */
[----:B------:R-:W-:-:S04]  /*6410*/  IMAD.WIDE.U32 R6, R5, c[0x0][0x280], R6 ;  /* 0x0000a00005067a25 */ /* 0x000fc800078e0006 */
[C---:B------:R-:W-:Y:S02]  /*6420*/  IMAD R10, R8.reuse, c[0x0][0x280], RZ ;  /* 0x0000a000080a7a24 */ /* 0x040fe400078e02ff */
[----:B------:R-:W-:Y:S02]  /*6430*/  IMAD R8, R8, c[0x0][0x290], RZ ;  /* 0x0000a40008087a24 */ /* 0x000fe400078e02ff */
[C---:B------:R-:W-:Y:S02]  /*6440*/  IMAD R10, R5.reuse, c[0x0][0x284], R10 ;  /* 0x0000a100050a7a24 */ /* 0x040fe400078e020a */
[----:B------:R-:W-:-:S03]  /*6450*/  IMAD.WIDE.U32 R14, R5, c[0x0][0x290], R14 ;  /* 0x0000a400050e7a25 */ /* 0x000fc600078e000e */
[----:B------:R-:W-:Y:S01]  /*6460*/  IADD3 R13, R7, R10, RZ ;  /* 0x0000000a070d7210 */ /* 0x000fe20007ffe0ff */
[----:B------:R-:W-:Y:S01]  /*6470*/  IMAD R5, R5, c[0x0][0x294], R8 ;  /* 0x0000a50005057a24 */ /* 0x000fe200078e0208 */
[----:B------:R-:W-:-:S04]  /*6480*/  LEA R10, P0, R6, c[0x0][0x270], 0x1 ;  /* 0x00009c00060a7a11 */ /* 0x000fc800078008ff */
[----:B------:R-:W-:Y:S01]  /*6490*/  LEA.HI.X R13, R6, c[0x0][0x274], R13, 0x1, P0 ;  /* 0x00009d00060d7a11 */ /* 0x000fe200000f0c0d */
[----:B------:R1:W2:Y:S01]  /*64a0*/  SHFL.IDX PT, R18, R10, RZ, 0x181f ;  /* 0x00181fff0a127589 */ /* 0x0002a200000e0000 */
[----:B------:R-:W-:Y:S02]  /*64b0*/  IADD3 R5, R15, R5, RZ ;  /* 0x000000050f057210 */ /* 0x000fe40007ffe0ff */
[C---:B------:R-:W-:Y:S01]  /*64c0*/  LEA R8, P0, R14.reuse, c[0x0][0x288], 0x1 ;  /* 0x0000a2000e087a11 */ /* 0x040fe200078008ff */
[----:B------:R1:W3:Y:S03]  /*64d0*/  SHFL.IDX PT, R19, R13, RZ, 0x181f ;  /* 0x00181fff0d137589 */ /* 0x0002e600000e0000 */
[----:B------:R-:W-:Y:S02]  /*64e0*/  LEA.HI.X R12, R14, c[0x0][0x28c], R5, 0x1, P0 ;  /* 0x0000a3000e0c7a11 */ /* 0x000fe400000f0c05 */
[----:B------:R-:W-:Y:S01]  /*64f0*/  ISETP.NE.AND P0, PT, R11, RZ, PT ;  /* 0x000000ff0b00720c */ /* 0x000fe20003f05270 */
[----:B------:R1:W4:Y:S04]  /*6500*/  SHFL.IDX PT, R14, R8, RZ, 0x181f ;  /* 0x00181fff080e7589 */ /* 0x00032800000e0000 */
[----:B------:R1:W1:Y:S08]  /*6510*/  SHFL.IDX PT, R15, R12, RZ, 0x181f ;  /* 0x00181fff0c0f7589 */ /* 0x00027000000e0000 */
        /* <DEDUP_REMOVED lines=41> */
.L_x_682:
[----:B------:R-:W-:Y:S05]  /*67b0*/  BSYNC B0 ;  /* 0x0000000000007941 */ /* 0x000fea0003800000 */
.L_x_681:
        /* <DEDUP_REMOVED lines=86> */
.L_x_684:
[----:B------:R-:W-:Y:S05]  /*6d20*/  BSYNC B0 ;  /* 0x0000000000007941 */ /* 0x000fea0003800000 */
.L_x_683:
        /* <DEDUP_REMOVED lines=88> */
.L_x_686:
[----:B----4-:R-:W-:Y:S05]  /*72b0*/  BSYNC B0 ;  /* 0x0000000000007941 */ /* 0x010fea0003800000 */
.L_x_685:
        /* <DEDUP_REMOVED lines=85> */
.L_x_688:
[----:B----4-:R-:W-:Y:S05]  /*7810*/  BSYNC B0 ;  /* 0x0000000000007941 */ /* 0x010fea0003800000 */
.L_x_687:
        /* <DEDUP_REMOVED lines=89> */
.L_x_692:
[----:B------:R-:W-:Y:S05]  /*7db0*/  BSYNC B0 ;  /* 0x0000000000007941 */ /* 0x000fea0003800000 */
.L_x_691:
        /* <DEDUP_REMOVED lines=50> */
.L_x_694:
[----:B------:R-:W-:Y:S05]  /*80e0*/  BSYNC B0 ;  /* 0x0000000000007941 */ /* 0x000fea0003800000 */
.L_x_693:
        /* <DEDUP_REMOVED lines=50> */
.L_x_696:
[----:B------:R-:W-:Y:S05]  /*8410*/  BSYNC B0 ;  /* 0x0000000000007941 */ /* 0x000fea0003800000 */
.L_x_695:
        /* <DEDUP_REMOVED lines=49> */
.L_x_690:
[----:B------:R-:W-:Y:S05]  /*8730*/  BSYNC B1 ;  /* 0x0000000000017941 */ /* 0x000fea0003800000 */
.L_x_689:
        /* <DEDUP_REMOVED lines=53> */
.L_x_700:
[----:B------:R-:W-:Y:S05]  /*8a90*/  BSYNC B0 ;  /* 0x0000000000007941 */ /* 0x000fea0003800000 */
.L_x_699:
        /* <DEDUP_REMOVED lines=50> */
.L_x_702:
[----:B------:R-:W-:Y:S05]  /*8dc0*/  BSYNC B0 ;  /* 0x0000000000007941 */ /* 0x000fea0003800000 */
.L_x_701:
        /* <DEDUP_REMOVED lines=50> */
.L_x_704:
[----:B------:R-:W-:Y:S05]  /*90f0*/  BSYNC B0 ;  /* 0x0000000000007941 */ /* 0x000fea0003800000 */
.L_x_703:
        /* <DEDUP_REMOVED lines=27> */
[----:B------:R-:W-:Y:S01]  /*92b0*/  FFMA.FTZ R77, R77, R4, R76 ;  /* 0x000000044d4d7223 */ /* 0x000fe2000001004c */
[C---:B------:R-:W-:Y:S01]  /*92c0*/  SHF.L.U32 R7, R67.reuse, 0x10, RZ ;  /* 0x0000001043077819 */ /* 0x040fe200000006ff */
[----:B------:R-:W-:Y:S01]  /*92d0*/  FMUL.FTZ R5, R78, R55 ;  /* 0x000000374e057220 */ /* 0x000fe20000410000 */
[----:B------:R-:W-:Y:S01]  /*92e0*/  LOP3.LUT R76, R67, 0xffff0000, RZ, 0xc0, !PT ;  /* 0xffff0000434c7812 */ /* 0x000fe200078ec0ff */
[C---:B------:R-:W-:Y:S01]  /*92f0*/  IMAD.U32 R4, R64.reuse, 0x10000, RZ ;  /* 0x0001000040047824 */ /* 0x040fe200078e00ff */
[----:B------:R-:W-:Y:S01]  /*9300*/  LOP3.LUT R64, R64, 0xffff0000, RZ, 0xc0, !PT ;  /* 0xffff000040407812 */ /* 0x000fe200078ec0ff */
[----:B------:R-:W-:-:S02]  /*9310*/  FMUL.FTZ R78, R78, R65 ;  /* 0x000000414e4e7220 */ /* 0x000fc40000410000 */
        /* <DEDUP_REMOVED lines=15> */
.L_x_698:
[----:B------:R-:W-:Y:S05]  /*9410*/  BSYNC B1 ;  /* 0x0000000000017941 */ /* 0x000fea0003800000 */
.L_x_697:
        /* <DEDUP_REMOVED lines=16> */
[----:B------:R-:W-:Y:S01]  /*9520*/  LOP3.LUT R78, R53, 0xffff0000, RZ, 0xc0, !PT ;  /* 0xffff0000354e7812 */ /* 0x000fe200078ec0ff */
        /* <DEDUP_REMOVED lines=11> */
[-C--:B------:R-:W-:Y:S01]  /*95e0*/  FMUL.FTZ R55, R55, R7.reuse ;  /* 0x0000000737377220 */ /* 0x080fe20000410000 */
[----:B------:R-:W-:Y:S01]  /*95f0*/  LOP3.LUT R79, R5, 0xffff0000, RZ, 0xc0, !PT ;  /* 0xffff0000054f7812 */ /* 0x000fe200078ec0ff */
[----:B------:R-:W-:-:S02]  /*9600*/  FFMA.FTZ R53, R64, R7, -R53 ;  /* 0x0000000740357223 */ /* 0x000fc40000010835 */
[CC--:B------:R-:W-:Y:S02]  /*9610*/  FMUL.FTZ R5, R65.reuse, R51.reuse ;  /* 0x0000003341057220 */ /* 0x0c0fe40000410000 */
[----:B------:R-:W-:Y:S01]  /*9620*/  FFMA.FTZ R4, R64, R4, R55 ;  /* 0x0000000440047223 */ /* 0x000fe20000010037 */
[----:B------:R-:W-:Y:S01]  /*9630*/  SHF.L.U32 R55, R54, 0x10, RZ ;  /* 0x0000001036377819 */ /* 0x000fe200000006ff */
[C---:B------:R-:W-:Y:S01]  /*9640*/  IMAD.U32 R7, R52.reuse, 0x10000, RZ ;  /* 0x0001000034077824 */ /* 0x040fe200078e00ff */
[----:B------:R-:W-:Y:S01]  /*9650*/  LOP3.LUT R52, R52, 0xffff0000, RZ, 0xc0, !PT ;  /* 0xffff000034347812 */ /* 0x000fe200078ec0ff */
[-C--:B------:R-:W-:Y:S01]  /*9660*/  FMUL.FTZ R65, R65, R78.reuse ;  /* 0x0000004e41417220 */ /* 0x080fe20000410000 */
[----:B------:R-:W-:Y:S01]  /*9670*/  LOP3.LUT R54, R54, 0xffff0000, RZ, 0xc0, !PT ;  /* 0xffff000036367812 */ /* 0x000fe200078ec0ff */
[C---:B------:R-:W-:Y:S02]  /*9680*/  FFMA.FTZ R5, R6.reuse, R78, -R5 ;  /* 0x0000004e06057223 */ /* 0x040fe40000010805 */
[----:B------:R-:W-:-:S02]  /*9690*/  FFMA.FTZ R64, R6, R51, R65 ;  /* 0x0000003306407223 */ /* 0x000fc40000010041 */
[C---:B------:R-:W-:Y:S02]  /*96a0*/  FMUL.FTZ R6, R76.reuse, R7 ;  /* 0x000000074c067220 */ /* 0x040fe40000410000 */
[C---:B------:R-:W-:Y:S02]  /*96b0*/  FMUL.FTZ R51, R79.reuse, R52 ;  /* 0x000000344f337220 */ /* 0x040fe40000410000 */
[-C--:B------:R-:W-:Y:S02]  /*96c0*/  FMUL.FTZ R76, R76, R55.reuse ;  /* 0x000000374c4c7220 */ /* 0x080fe40000410000 */
[-C--:B------:R-:W-:Y:S02]  /*96d0*/  FMUL.FTZ R79, R79, R54.reuse ;  /* 0x000000364f4f7220 */ /* 0x080fe40000410000 */
[C---:B------:R-:W-:Y:S01]  /*96e0*/  FFMA.FTZ R55, R77.reuse, R55, -R6 ;  /* 0x000000374d377223 */ /* 0x040fe20000010806 */
        /* <DEDUP_REMOVED lines=8> */
.L_x_708:
[----:B------:R-:W-:Y:S05]  /*9770*/  BSYNC B0 ;  /* 0x0000000000007941 */ /* 0x000fea0003800000 */
.L_x_707:
        /* <DEDUP_REMOVED lines=28> */
[C---:B------:R-:W-:Y:S02]  /*9940*/  FMUL.FTZ R5, R53.reuse, R47 ;  /* 0x0000002f35057220 */ /* 0x040fe40000410000 */
        /* <DEDUP_REMOVED lines=8> */
[----:B------:R-:W-:Y:S02]  /*99d0*/  FMUL.FTZ R6, R55, R7 ;  /* 0x0000000737067220 */ /* 0x000fe40000410000 */
[----:B------:R-:W-:Y:S02]  /*99e0*/  FMUL.FTZ R47, R67, R48 ;  /* 0x00000030432f7220 */ /* 0x000fe40000410000 */
[-C--:B------:R-:W-:Y:S02]  /*99f0*/  FMUL.FTZ R55, R55, R51.reuse ;  /* 0x0000003337377220 */ /* 0x080fe40000410000 */
[-C--:B------:R-:W-:Y:S02]  /*9a00*/  FMUL.FTZ R67, R67, R50.reuse ;  /* 0x0000003243437220 */ /* 0x080fe40000410000 */
        /* <DEDUP_REMOVED lines=9> */
.L_x_710:
[----:B------:R-:W-:Y:S05]  /*9aa0*/  BSYNC B0 ;  /* 0x0000000000007941 */ /* 0x000fea0003800000 */
.L_x_709:
        /* <DEDUP_REMOVED lines=50> */
.L_x_712:
[----:B------:R-:W-:Y:S05]  /*9dd0*/  BSYNC B0 ;  /* 0x0000000000007941 */ /* 0x000fea0003800000 */
.L_x_711:
        /* <DEDUP_REMOVED lines=49> */
.L_x_706:
[----:B------:R-:W-:Y:S05]  /*a0f0*/  BSYNC B1 ;  /* 0x0000000000017941 */ /* 0x000fea0003800000 */
.L_x_705:
        /* <DEDUP_REMOVED lines=52> */
.L_x_715:
[----:B------:R-:W-:Y:S05]  /*a440*/  BSYNC B0 ;  /* 0x0000000000007941 */ /* 0x000fea0003800000 */
.L_x_714:
        /* <DEDUP_REMOVED lines=50> */
.L_x_717:
[----:B------:R-:W-:Y:S05]  /*a770*/  BSYNC B0 ;  /* 0x0000000000007941 */ /* 0x000fea0003800000 */
.L_x_716:
        /* <DEDUP_REMOVED lines=50> */
.L_x_719:
[----:B------:R-:W-:Y:S05]  /*aaa0*/  BSYNC B0 ;  /* 0x0000000000007941 */ /* 0x000fea0003800000 */
.L_x_718:
        /* <DEDUP_REMOVED lines=50> */
.L_x_680:
[----:B------:R-:W-:Y:S01]  /*add0*/  PLOP3.LUT P0, PT, PT, PT, UP2, 0x80, 0x0 ;  /* 0x000000000000781c */ /* 0x000fe20003f0f028 */
[----:B------:R-:W-:Y:S01]  /*ade0*/  IMAD.MOV.U32 R17, RZ, RZ, R7 ;  /* 0x000000ffff117224 */ /* 0x000fe200078e0007 */
[----:B------:R-:W-:Y:S01]  /*adf0*/  MOV R13, R15 ;  /* 0x0000000f000d7202 */ /* 0x000fe20000000f00 */
        /* <DEDUP_REMOVED lines=18> */
[C---:B------:R-:W-:Y:S02]  /*af20*/  IMAD R6, R5.reuse, c[0x0][0x284], R6 ;  /* 0x0000a10005067a24 */ /* 0x040fe400078e0206 */
[----:B------:R-:W-:Y:S01]  /*af30*/  IMAD.WIDE.U32 R12, R5, c[0x0][0x290], R12 ;  /* 0x0000a400050c7a25 */ /* 0x000fe200078e000c */
[----:B------:R1:W2:Y:S03]  /*af40*/  SHFL.IDX PT, R14, R7, RZ, 0x181f ;  /* 0x00181fff070e7589 */ /* 0x0002a600000e0000 */
[----:B------:R-:W-:-:S02]  /*af50*/  IMAD.IADD R6, R17, 0x1, R6 ;  /* 0x0000000111067824 */ /* 0x000fc400078e0206 */
[----:B------:R-:W-:-:S03]  /*af60*/  IMAD R5, R5, c[0x0][0x294], R8 ;  /* 0x0000a50005057a24 */ /* 0x000fc600078e0208 */
[----:B------:R-:W-:Y:S01]  /*af70*/  LEA.HI.X R6, R16, c[0x0][0x274], R6, 0x1, P0 ;  /* 0x00009d0010067a11 */ /* 0x000fe200000f0c06 */
[----:B------:R-:W-:Y:S01]  /*af80*/  IMAD.IADD R5, R13, 0x1, R5 ;  /* 0x000000010d057824 */ /* 0x000fe200078e0205 */
[----:B------:R-:W-:-:S03]  /*af90*/  LEA R8, P0, R12, c[0x0][0x288], 0x1 ;  /* 0x0000a2000c087a11 */ /* 0x000fc600078008ff */
[----:B------:R1:W3:Y:S01]  /*afa0*/  SHFL.IDX PT, R15, R6, RZ, 0x181f ;  /* 0x00181fff060f7589 */ /* 0x0002e200000e0000 */
[----:B------:R-:W-:Y:S02]  /*afb0*/  LEA.HI.X R5, R12, c[0x0][0x28c], R5, 0x1, P0 ;  /* 0x0000a3000c057a11 */ /* 0x000fe400000f0c05 */
[----:B------:R-:W-:Y:S01]  /*afc0*/  ISETP.NE.AND P0, PT, R11, RZ, PT ;  /* 0x000000ff0b00720c */ /* 0x000fe20003f05270 */
[----:B------:R1:W4:Y:S04]  /*afd0*/  SHFL.IDX PT, R12, R8, RZ, 0x181f ;  /* 0x00181fff080c7589 */ /* 0x00032800000e0000 */
[----:B------:R1:W1:Y:S08]  /*afe0*/  SHFL.IDX PT, R13, R5, RZ, 0x181f ;  /* 0x00181fff050d7589 */ /* 0x00027000000e0000 */
        /* <DEDUP_REMOVED lines=22> */
.L_x_721:
[----:B--2---:R-:W-:Y:S05]  /*b150*/  BSYNC B0 ;  /* 0x0000000000007941 */ /* 0x004fea0003800000 */
.L_x_720:
[----:B------:R-:W-:Y:S01]  /*b160*/  ISETP.NE.AND P0, PT, R9, RZ, PT ;  /* 0x000000ff0900720c */ /* 0x000fe20003f05270 */
[----:B-----5:R-:W-:Y:S01]  /*b170*/  IMAD.MOV.U32 R9, RZ, RZ, R93 ;  /* 0x000000ffff097224 */ /* 0x020fe200078e005d */
[----:B-1----:R1:W2:Y:S01]  /*b180*/  SHFL.IDX PT, R13, R6, 0x1, 0x181f ;  /* 0x00381f00060d7f89 */ /* 0x0022a200000e0000 */
[----:B----4-:R-:W-:Y:S01]  /*b190*/  IMAD.MOV.U32 R12, RZ, RZ, R94 ;  /* 0x000000ffff0c7224 */ /* 0x010fe200078e005e */
        /* <DEDUP_REMOVED lines=63> */
.L_x_723:
[----:B--2---:R-:W-:Y:S05]  /*b590*/  BSYNC B0 ;  /* 0x0000000000007941 */ /* 0x004fea0003800000 */
.L_x_722:
[----:B------:R-:W-:Y:S01]  /*b5a0*/  ISETP.NE.AND P0, PT, R4, RZ, PT ;  /* 0x000000ff0400720c */ /* 0x000fe20003f05270 */
[----:B-1--45:R-:W-:Y:S01]  /*b5b0*/  IMAD.MOV.U32 R11, RZ, RZ, R54 ;  /* 0x000000ffff0b7224 */ /* 0x032fe200078e0036 */
[----:B------:R1:W2:Y:S01]  /*b5c0*/  SHFL.IDX PT, R15, R6, 0x2, 0x181f ;  /* 0x00581f00060f7f89 */ /* 0x0002a200000e0000 */
        /* <DEDUP_REMOVED lines=27> */
[----:B------:R1:W4:Y:S01]  /*b780*/  SHFL.IDX PT, R14, R7, 0x2, 0x181f ;  /* 0x00581f00070e7f89 */ /* 0x00032200000e0000 */
[----:B------:R-:W-:Y:S01]  /*b790*/  IMAD.MOV.U32 R4, RZ, RZ, R73 ;  /* 0x000000ffff047224 */ /* 0x000fe200078e0049 */
[----:B------:R-:W-:Y:S01]  /*b7a0*/  PRMT R134, R11, 0x7610, R134 ;  /* 0x000076100b867816 */ /* 0x000fe20000000086 */
[----:B------:R-:W-:Y:S01]  /*b7b0*/  CS2R R26, SRZ ;  /* 0x00000000001a7805 */ /* 0x000fe2000001ff00 */
[----:B------:R1:W3:Y:S01]  /*b7c0*/  SHFL.IDX PT, R13, R5, 0x2, 0x181f ;  /* 0x00581f00050d7f89 */ /* 0x0002e200000e0000 */
[----:B------:R-:W-:Y:S01]  /*b7d0*/  PRMT R133, R10, 0x7610, R133 ;  /* 0x000076100a857816 */ /* 0x000fe20000000085 */
[----:B------:R-:W-:Y:S01]  /*b7e0*/  CS2R R34, SRZ ;  /* 0x0000000000227805 */ /* 0x000fe2000001ff00 */
[----:B------:R-:W-:Y:S01]  /*b7f0*/  PRMT R132, R9, 0x7610, R132 ;  /* 0x0000761009847816 */ /* 0x000fe20000000084 */
[----:B---3--:R1:W3:Y:S01]  /*b800*/  SHFL.IDX PT, R12, R8, 0x2, 0x181f ;  /* 0x00581f00080c7f89 */ /* 0x0082e200000e0000 */
        /* <DEDUP_REMOVED lines=14> */
[----:B----4-:R-:W-:-:S04]  /*b8f0*/  @!P0 IMAD.WIDE R16, R68, 0x2, R14 ;  /* 0x0000000244108825 */ /* 0x010fc800078e020e */
[----:B---3--:R-:W-:Y:S01]  /*b900*/  @!P0 IMAD.WIDE R10, R68, 0x2, R12 ;  /* 0x00000002440a8825 */ /* 0x008fe200078e020c */
        /* <DEDUP_REMOVED lines=14> */
.L_x_725:
[----:B--2---:R-:W-:Y:S05]  /*b9f0*/  BSYNC B0 ;  /* 0x0000000000007941 */ /* 0x004fea0003800000 */
.L_x_724:
[----:B-----5:R-:W-:Y:S01]  /*ba00*/  IMAD.MOV.U32 R4, RZ, RZ, R33 ;  /* 0x000000ffff047224 */ /* 0x020fe200078e0021 */
[----:B------:R2:W1:Y:S01]  /*ba10*/  SHFL.IDX PT, R63, R6, 0x3, 0x181f ;  /* 0x00781f00063f7f89 */ /* 0x00046200000e0000 */
        /* <DEDUP_REMOVED lines=20> */
[----:B------:R1:W3:Y:S01]  /*bb60*/  SHFL.IDX PT, R65, R5, 0x3, 0x181f ;  /* 0x00781f0005417f89 */ /* 0x0002e200000e0000 */
[----:B------:R-:W-:Y:S01]  /*bb70*/  IMAD.MOV.U32 R10, RZ, RZ, R31 ;  /* 0x000000ffff0a7224 */ /* 0x000fe200078e001f */
[----:B------:R-:W-:Y:S01]  /*bb80*/  CS2R R24, SRZ ;  /* 0x0000000000187805 */ /* 0x000fe2000001ff00 */
[----:B------:R-:W-:Y:S01]  /*bb90*/  IMAD.MOV.U32 R9, RZ, RZ, R28 ;  /* 0x000000ffff097224 */ /* 0x000fe200078e001c */
[----:B------:R3:W3:Y:S01]  /*bba0*/  SHFL.IDX PT, R64, R8, 0x3, 0x181f ;  /* 0x00781f0008407f89 */ /* 0x0006e200000e0000 */
[----:B-12---:R-:W-:Y:S01]  /*bbb0*/  IMAD.MOV.U32 R6, RZ, RZ, R43 ;  /* 0x000000ffff067224 */ /* 0x006fe200078e002b */
        /* <DEDUP_REMOVED lines=10> */
[----:B----4-:R-:W-:Y:S01]  /*bc60*/  CS2R R14, SRZ ;  /* 0x00000000000e7805 */ /* 0x010fe2000001ff00 */
[----:B---3--:R-:W-:Y:S01]  /*bc70*/  CS2R R12, SRZ ;  /* 0x00000000000c7805 */ /* 0x008fe2000001ff00 */
[----:B------:R-:W-:-:S02]  /*bc80*/  IMAD.MOV.U32 R7, RZ, RZ, R42 ;  /* 0x000000ffff077224 */ /* 0x000fc400078e002a */
        /* <DEDUP_REMOVED lines=25> */
.L_x_727:
[----:B------:R-:W-:Y:S05]  /*be20*/  BSYNC B0 ;  /* 0x0000000000007941 */ /* 0x000fea0003800000 */
.L_x_726:
        /* <DEDUP_REMOVED lines=146> */
.L_x_731:
[----:B------:R-:W-:Y:S05]  /*c750*/  BSYNC B0 ;  /* 0x0000000000007941 */ /* 0x000fea0003800000 */
.L_x_730:
        /* <DEDUP_REMOVED lines=11> */
[-C--:B------:R-:W-:Y:S02]  /*c810*/  LOP3.LUT R8, R9, R148.reuse, RZ, 0x3c, !PT ;  /* 0x0000009409087212 */ /* 0x080fe400078e3cff */
        /* <DEDUP_REMOVED lines=103> */
.L_x_729:
[----:B------:R-:W-:Y:S05]  /*ce90*/  BSYNC B1 ;  /* 0x0000000000017941 */ /* 0x000fea0003800000 */
.L_x_728:
        /* <DEDUP_REMOVED lines=19> */
[----:B------:R-:W-:Y:S01]  /*cfd0*/  LOP3.LUT R6, R11, 0x38, R6, 0xf8, !PT ;  /* 0x000000380b067812 */ /* 0x000fe200078ef806 */
        /* <DEDUP_REMOVED lines=100> */
.L_x_735:
[----:B------:R-:W-:Y:S05]  /*d620*/  BSYNC B0 ;  /* 0x0000000000007941 */ /* 0x000fea0003800000 */
.L_x_734:
[----:B------:R-:W-:-:S13]  /*d630*/  ISETP.GE.AND P0, PT, R38, c[0x0][0x27c], PT ;  /* 0x00009f0026007a0c */ /* 0x000fda0003f06270 */
[----:B------:R-:W-:Y:S05]  /*d640*/  @P0 BRA `(.L_x_733) ;  /* 0x0000078000000947 */ /* 0x000fea0003800000 */
[----:B-1----:R-:W-:Y:S01]  /*d650*/  SHF.R.S32.HI R7, RZ, 0x1f, R38 ;  /* 0x0000001fff077819 */ /* 0x002fe20000011426 */
[----:B------:R-:W-:Y:S01]  /*d660*/  IMAD.MOV.U32 R9, RZ, RZ, c[0x0][0x27c] ;  /* 0x00009f00ff097624 */ /* 0x000fe200078e00ff */
[----:B------:R-:W-:Y:S01]  /*d670*/  SHF.R.S32.HI R5, RZ, 0x1f, R88 ;  /* 0x0000001fff057819 */ /* 0x000fe20000011458 */
[----:B------:R-:W-:Y:S01]  /*d680*/  IMAD.SHL.U32 R10, R88, 0x40, RZ ;  /* 0x00000040580a7824 */ /* 0x000fe200078e00ff */
[----:B------:R-:W-:Y:S02]  /*d690*/  LEA.HI R11, R7, R38, RZ, 0x3 ;  /* 0x00000026070b7211 */ /* 0x000fe400078f18ff */
        /* <DEDUP_REMOVED lines=115> */
.L_x_733:
[----:B------:R-:W-:Y:S05]  /*ddd0*/  BSYNC B1 ;  /* 0x0000000000017941 */ /* 0x000fea0003800000 */
.L_x_732:
        /* <DEDUP_REMOVED lines=120> */
.L_x_739:
[----:B------:R-:W-:Y:S05]  /*e560*/  BSYNC B0 ;  /* 0x0000000000007941 */ /* 0x000fea0003800000 */
.L_x_738:
        /* <DEDUP_REMOVED lines=122> */
.L_x_737:
[----:B------:R-:W-:Y:S05]  /*ed10*/  BSYNC B1 ;  /* 0x0000000000017941 */ /* 0x000fea0003800000 */
.L_x_736:
        /* <DEDUP_REMOVED lines=119> */
.L_x_741:
[----:B------:R-:W-:Y:S05]  /*f490*/  BSYNC B0 ;  /* 0x0000000000007941 */ /* 0x000fea0003800000 */
.L_x_740:
        /* <DEDUP_REMOVED lines=30> */
[--C-:B------:R-:W-:Y:S01]  /*f680*/  SHF.R.U64 R14, R16, 0x10, R17.reuse ;  /* 0x00000010100e7819 */ /* 0x100fe20000001211 */
[----:B------:R-:W-:Y:S01]  /*f690*/  IMAD.SHL.U32 R12, R12, 0x2, RZ ;  /* 0x000000020c0c7824 */ /* 0x000fe200078e00ff */
[----:B------:R-:W-:Y:S02]  /*f6a0*/  SHF.R.U32.HI R17, RZ, 0x10, R17 ;  /* 0x00000010ff117819 */ /* 0x000fe40000011611 */
[----:B------:R-:W1:Y:S01]  /*f6b0*/  LDS.128 R8, [R13+0x10080] ;  /* 0x010080000d087984 */ /* 0x000e620000000c00 */
[--C-:B------:R-:W-:Y:S02]  /*f6c0*/  SHF.R.U64 R16, R18, 0x10, R19.reuse ;  /* 0x0000001012107819 */ /* 0x100fe40000001213 */
[----:B------:R-:W-:Y:S01]  /*f6d0*/  SHF.R.U32.HI R19, RZ, 0x10, R19 ;  /* 0x00000010ff137819 */ /* 0x000fe20000011613 */
[----:B------:R-:W2:Y:S01]  /*f6e0*/  LDS.128 R4, [R12+0x10080] ;  /* 0x010080000c047984 */ /* 0x000ea20000000c00 */
[----:B------:R-:W-:-:S02]  /*f6f0*/  SHF.R.U32.HI R24, RZ, 0x10, R25 ;  /* 0x00000010ff187819 */ /* 0x000fc40000011619 */
[----:B------:R-:W-:Y:S02]  /*f700*/  PRMT R80, R80, 0x5410, R15 ;  /* 0x0000541050507816 */ /* 0x000fe4000000000f */
[----:B------:R-:W-:Y:S02]  /*f710*/  PRMT R63, R63, 0x5410, R14 ;  /* 0x000054103f3f7816 */ /* 0x000fe4000000000e */
[----:B------:R-:W-:Y:S02]  /*f720*/  PRMT R62, R62, 0x5410, R17 ;  /* 0x000054103e3e7816 */ /* 0x000fe40000000011 */
[----:B------:R-:W-:Y:S02]  /*f730*/  SHF.R.U64 R21, R26, 0x10, R27 ;  /* 0x000000101a157819 */ /* 0x000fe4000000121b */
[----:B------:R-:W-:Y:S01]  /*f740*/  PRMT R64, R64, 0x5410, R19 ;  /* 0x0000541040407816 */ /* 0x000fe20000000013 */
[----:B------:R-:W-:Y:S01]  /*f750*/  IMAD.U32 R25, R62, 0x10000, RZ ;  /* 0x000100003e197824 */ /* 0x000fe200078e00ff */
[----:B------:R-:W-:-:S02]  /*f760*/  PRMT R67, R67, 0x5410, R24 ;  /* 0x0000541043437816 */ /* 0x000fc40000000018 */
[----:B------:R-:W-:Y:S01]  /*f770*/  PRMT R82, R82, 0x5410, R21 ;  /* 0x0000541052527816 */ /* 0x000fe20000000015 */
[C---:B------:R-:W-:Y:S01]  /*f780*/  IMAD.U32 R21, R80.reuse, 0x10000, RZ ;  /* 0x0001000050157824 */ /* 0x040fe200078e00ff */
[----:B------:R-:W-:Y:S02]  /*f790*/  LOP3.LUT R80, R80, 0xffff0000, RZ, 0xc0, !PT ;  /* 0xffff000050507812 */ /* 0x000fe400078ec0ff */
[----:B------:R-:W-:Y:S02]  /*f7a0*/  SHF.R.U32.HI R26, RZ, 0x10, R27 ;  /* 0x00000010ff1a7819 */ /* 0x000fe4000001161b */
[----:B------:R-:W-:Y:S02]  /*f7b0*/  PRMT R65, R65, 0x5410, R16 ;  /* 0x0000541041417816 */ /* 0x000fe40000000010 */
[----:B------:R-:W-:Y:S01]  /*f7c0*/  PRMT R81, R81, 0x5410, R26 ;  /* 0x0000541051517816 */ /* 0x000fe2000000001a */
[----:B------:R-:W-:Y:S01]  /*f7d0*/  IMAD.U32 R26, R64, 0x10000, RZ ;  /* 0x00010000401a7824 */ /* 0x000fe200078e00ff */
[----:B------:R-:W-:-:S02]  /*f7e0*/  LOP3.LUT R62, R62, 0xffff0000, RZ, 0xc0, !PT ;  /* 0xffff00003e3e7812 */ /* 0x000fc400078ec0ff */
        /* <DEDUP_REMOVED lines=11> */
[C---:B------:R-:W-:Y:S01]  /*f8a0*/  IMAD.U32 R5, R63.reuse, 0x10000, RZ ;  /* 0x000100003f057824 */ /* 0x040fe200078e00ff */
        /* <DEDUP_REMOVED lines=26> */
[----:B------:R-:W-:Y:S02]  /*fa50*/  FFMA.FTZ R26, R9, R26, R20 ;  /* 0x0000001a091a7223 */ /* 0x000fe40000010014 */
[C---:B------:R-:W-:Y:S01]  /*fa60*/  IMAD.U32 R16, R10.reuse, 0x10000, RZ ;  /* 0x000100000a107824 */ /* 0x040fe200078e00ff */
[----:B------:R-:W-:Y:S01]  /*fa70*/  LOP3.LUT R10, R10, 0xffff0000, RZ, 0xc0, !PT ;  /* 0xffff00000a0a7812 */ /* 0x000fe200078ec0ff */
[----:B------:R-:W-:Y:S02]  /*fa80*/  FMUL.FTZ R4, R24, R62 ;  /* 0x0000003e18047220 */ /* 0x000fe40000410000 */
[C---:B------:R-:W-:Y:S02]  /*fa90*/  FMUL.FTZ R9, R23.reuse, R8 ;  /* 0x0000000817097220 */ /* 0x040fe40000410000 */
[----:B------:R-:W-:-:S02]  /*faa0*/  FMUL.FTZ R23, R23, R25 ;  /* 0x0000001917177220 */ /* 0x000fc40000410000 */
[-C--:B------:R-:W-:Y:S02]  /*fab0*/  FMUL.FTZ R24, R24, R67.reuse ;  /* 0x0000004318187220 */ /* 0x080fe40000410000 */
[----:B------:R-:W-:Y:S01]  /*fac0*/  FFMA.FTZ R20, R17, R67, -R4 ;  /* 0x0000004311147223 */ /* 0x000fe20000010804 */
[----:B------:R-:W-:Y:S01]  /*fad0*/  LOP3.LUT R4, R81, 0xffff0000, RZ, 0xc0, !PT ;  /* 0xffff000051047812 */ /* 0x000fe200078ec0ff */
        /* <DEDUP_REMOVED lines=19> */
[----:B------:R-:W-:Y:S01]  /*fc10*/  F2FP.BF16.PACK_AB R7, R19, R26 ;  /* 0x0000001a1307723e */ /* 0x000fe200000010ff */
[----:B------:R1:W-:Y:S04]  /*fc20*/  STS.128 [R13+0x10080], R8 ;  /* 0x010080080d007388 */ /* 0x0003e80000000c00 */
[----:B------:R1:W-:Y:S02]  /*fc30*/  STS.128 [R12+0x10080], R4 ;  /* 0x010080040c007388 */ /* 0x0003e40000000c00 */
.L_x_713:
[----:B------:R-:W-:Y:S05]  /*fc40*/  BSYNC B2 ;  /* 0x0000000000027941 */ /* 0x000fea0003800000 */
.L_x_679:
        /* <DEDUP_REMOVED lines=16> */
[----:B------:R-:W-:Y:S01]  /*fd50*/  IMAD.SHL.U32 R65, R58, 0x40, RZ ;  /* 0x000000403a417824 */ /* 0x000fe200078e00ff */
[----:B------:R-:W-:Y:S01]  /*fd60*/  LOP3.LUT R0, R0, 0x1c0, RZ, 0xc0, !PT ;  /* 0x000001c000007812 */ /* 0x000fe200078ec0ff */
[----:B------:R-:W-:Y:S01]  /*fd70*/  IMAD.IADD R11, R4, 0x1, -R11 ;  /* 0x00000001040b7824 */ /* 0x000fe200078e0a0b */
[----:B------:R-:W-:Y:S01]  /*fd80*/  UISETP.GE.AND UP0, UPT, UR10, 0x2, UPT ;  /* 0x000000020a00788c */ /* 0x000fe2000bf06270 */
[----:B------:R-:W-:Y:S01]  /*fd90*/  IMAD R4, R59, c[0x0][0x218], RZ ;  /* 0x000086003b047a24 */ /* 0x000fe200078e02ff */
[----:B------:R-:W-:Y:S01]  /*fda0*/  SHF.R.U32.HI R64, RZ, 0x3, R0 ;  /* 0x00000003ff407819 */ /* 0x000fe20000011600 */
[----:B------:R-:W-:Y:S01]  /*fdb0*/  IMAD R213, R11, 0x200, R8 ;  /* 0x000002000bd57824 */ /* 0x000fe200078e0208 */
[----:B------:R-:W-:Y:S01]  /*fdc0*/  LOP3.LUT R65, R65, 0xfffffe00, RZ, 0xc0, !PT ;  /* 0xfffffe0041417812 */ /* 0x000fe200078ec0ff */
[----:B------:R-:W-:-:S04]  /*fdd0*/  IMAD.WIDE.U32 R6, R217, c[0x0][0x218], R6 ;  /* 0x00008600d9067a25 */ /* 0x000fc800078e0006 */
[----:B------:R-:W-:Y:S01]  /*fde0*/  IMAD.SHL.U32 R213, R213, 0x2, RZ ;  /* 0x00000002d5d57824 */ /* 0x000fe200078e00ff */
[----:B------:R-:W-:Y:S01]  /*fdf0*/  BAR.SYNC.DEFER_BLOCKING 0x0 ;  /* 0x0000000000007b1d */ /* 0x000fe20000010000 */
[----:B------:R-:W-:Y:S02]  /*fe00*/  IMAD R4, R217, c[0x0][0x21c], R4 ;  /* 0x00008700d9047a24 */ /* 0x000fe400078e0204 */
[----:B------:R-:W-:Y:S01]  /*fe10*/  IMAD.SHL.U32 R11, R11, 0x8, RZ ;  /* 0x000000080b0b7824 */ /* 0x000fe200078e00ff */
[----:B------:R-:W-:Y:S01]  /*fe20*/  IADD3 R5, R213, 0xc080, RZ ;  /* 0x0000c080d5057810 */ /* 0x000fe20007ffe0ff */
[----:B------:R-:W-:Y:S01]  /*fe30*/  IMAD.SHL.U32 R219, R39, 0x2, RZ ;  /* 0x0000000227db7824 */ /* 0x000fe200078e00ff */
[----:B------:R-:W-:Y:S02]  /*fe40*/  IADD3 R212, R213, 0xc0a0, RZ ;  /* 0x0000c0a0d5d47810 */ /* 0x000fe40007ffe0ff */
[----:B------:R-:W-:Y:S02]  /*fe50*/  @P0 IADD3 R212, R5, -0x20, RZ ;  /* 0xffffffe005d40810 */ /* 0x000fe40007ffe0ff */
[----:B------:R-:W-:-:S02]  /*fe60*/  IADD3 R5, P0, R6, UR26, RZ ;  /* 0x0000001a06057c10 */ /* 0x000fc4000ff1e0ff */
[----:B------:R-:W-:Y:S01]  /*fe70*/  LOP3.LUT R11, R0, 0x8, R11, 0xf8, !PT ;  /* 0x00000008000b7812 */ /* 0x000fe200078ef80b */
[----:B------:R-:W-:Y:S01]  /*fe80*/  IMAD.MOV.U32 R0, RZ, RZ, 0x40 ;  /* 0x00000040ff007424 */ /* 0x000fe200078e00ff */
[----:B------:R-:W-:Y:S01]  /*fe90*/  IADD3.X R4, R7, UR12, R4, P0, !PT ;  /* 0x0000000c07047c10 */ /* 0x000fe200087fe404 */
[----:B------:R-:W-:Y:S01]  /*fea0*/  IMAD R7, R70, 0x400, R65 ;  /* 0x0000040046077824 */ /* 0x000fe200078e0241 */
[----:B------:R-:W-:Y:S02]  /*feb0*/  LEA R6, P0, R5, c[0x0][0x1f8], 0x1 ;  /* 0x00007e0005067a11 */ /* 0x000fe400078008ff */
[----:B------:R-:W-:Y:S02]  /*fec0*/  LOP3.LUT R64, R11, R64, RZ, 0x3c, !PT ;  /* 0x000000400b407212 */ /* 0x000fe400078e3cff */
[----:B------:R-:W-:Y:S02]  /*fed0*/  LEA.HI.X R5, R5, c[0x0][0x1fc], R4, 0x1, P0 ;  /* 0x00007f0005057a11 */ /* 0x000fe400000f0c04 */
[----:B------:R1:W-:Y:S01]  /*fee0*/  SHFL.IDX PT, R4, R6, RZ, 0x181f ;  /* 0x00181fff06047589 */ /* 0x0003e200000e0000 */
[----:B------:R-:W-:Y:S01]  /*fef0*/  IMAD.IADD R214, R64, 0x1, R7 ;  /* 0x0000000140d67824 */ /* 0x000fe200078e0207 */
[----:B------:R-:W-:-:S02]  /*ff00*/  LOP3.LUT P0, RZ, R57, 0x4, RZ, 0xc0, !PT ;  /* 0x0000000439ff7812 */ /* 0x000fc4000780c0ff */
[----:B------:R-:W2:Y:S01]  /*ff10*/  SHFL.IDX PT, R5, R5, RZ, 0x181f ;  /* 0x00181fff05057589 */ /* 0x000ea200000e0000 */
[----:B------:R-:W-:Y:S01]  /*ff20*/  IMAD.SHL.U32 R214, R214, 0x2, RZ ;  /* 0x00000002d6d67824 */ /* 0x000fe200078e00ff */
[----:B------:R-:W-:Y:S02]  /*ff30*/  SEL R0, R0, 0xffffffc0, !P0 ;  /* 0xffffffc000007807 */ /* 0x000fe40004000000 */
[----:B------:R-:W-:Y:S01]  /*ff40*/  LDSM.16.M88.4 R24, [R213+0xc080] ;  /* 0x00c08000d518783b */ /* 0x000fe20000000200 */
[----:B------:R-:W-:Y:S01]  /*ff50*/  ISETP.LT.AND P0, PT, R56, UR22, PT ;  /* 0x0000001638007c0c */ /* 0x000fe2000bf01270 */
[----:B------:R-:W-:Y:S01]  /*ff60*/  IMAD R210, R2, 0x2, R214 ;  /* 0x0000000202d27824 */ /* 0x000fe200078e02d6 */
[----:B------:R-:W-:Y:S01]  /*ff70*/  SHF.R.S32.HI R7, RZ, 0x1f, R38 ;  /* 0x0000001fff077819 */ /* 0x000fe20000011426 */
[----:B------:R-:W-:Y:S01]  /*ff80*/  LDSM.16.M88.4 R20, [R214+0x10080] ;  /* 0x01008000d614783b */ /* 0x000fe20000000200 */
[----:B------:R-:W-:Y:S01]  /*ff90*/  ISETP.GE.OR P6, PT, R68, c[0x0][0x1d4], !P0 ;  /* 0x0000750044007a0c */ /* 0x000fe200047c6670 */
[----:B------:R-:W-:Y:S01]  /*ffa0*/  IMAD R209, R3, 0x2, R214 ;  /* 0x0000000203d17824 */ /* 0x000fe200078e02d6 */
[----:B------:R-:W-:Y:S01]  /*ffb0*/  LEA.HI R224, R7, R38, RZ, 0x3 ;  /* 0x0000002607e07211 */ /* 0x000fe200078f18ff */
[----:B------:R-:W3:Y:S01]  /*ffc0*/  LDSM.16.M88.4 R40, [R213+0xc880] ;  /* 0x00c88000d528783b */ /* 0x000ee20000000200 */
[----:B------:R-:W-:Y:S01]  /*ffd0*/  SHF.R.S32.HI R7, RZ, 0x1f, R36 ;  /* 0x0000001fff077819 */ /* 0x000fe20000011424 */
[----:B------:R-:W-:Y:S01]  /*ffe0*/  IMAD.IADD R208, R213, 0x1, R0 ;  /* 0x00000001d5d07824 */ /* 0x000fe200078e0200 */
[----:B------:R-:W-:Y:S01]  /*fff0*/  LOP3.LUT R224, R224, 0xfffffff8, RZ, 0xc0, !PT ;  /* 0xfffffff8e0e07812 */ /* 0x000fe200078ec0ff */
[----:B------:R-:W-:Y:S01]  /*10000*/  LDSM.16.M88.4 R16, [R212] ;  /* 0x00000000d410783b */ /* 0x000fe20000000200 */
[----:B------:R-:W-:Y:S01]  /*10010*/  LEA.HI R222, R7, R36, RZ, 0x3 ;  /* 0x0000002407de7211 */ /* 0x000fe200078f18ff */
[----:B------:R-:W-:Y:S01]  /*10020*/  IMAD R207, R3, 0x2, R210 ;  /* 0x0000000203cf7824 */ /* 0x000fe200078e02d2 */
[----:B-1----:R-:W-:Y:S01]  /*10030*/  SHF.R.S32.HI R6, RZ, 0x1f, R37 ;  /* 0x0000001fff067819 */ /* 0x002fe20000011425 */
[----:B------:R-:W-:Y:S01]  /*10040*/  LDSM.16.M88.4 R44, [R212+0x800] ;  /* 0x00080000d42c783b */ /* 0x000fe20000000200 */
[----:B------:R-:W-:Y:S01]  /*10050*/  LOP3.LUT R222, R222, 0xfffffff8, RZ, 0xc0, !PT ;  /* 0xfffffff8dede7812 */ /* 0x000fe200078ec0ff */
[----:B------:R-:W-:Y:S01]  /*10060*/  IMAD.IADD R202, R0, 0x1, R212 ;  /* 0x0000000100ca7824 */ /* 0x000fe200078e02d4 */
[----:B------:R-:W-:Y:S01]  /*10070*/  LEA.HI R223, R6, R37, RZ, 0x3 ;  /* 0x0000002506df7211 */ /* 0x000fe200078f18ff */
[----:B--2---:R-:W-:Y:S01]  /*10080*/  IMAD.WIDE R14, R68, 0x2, R4 ;  /* 0x00000002440e7825 */ /* 0x004fe200078e0204 */
[----:B------:R-:W1:Y:S01]  /*10090*/  LDSM.16.M88.4 R8, [R210+0x10080] ;  /* 0x01008000d208783b */ /* 0x000e620000000200 */
[----:B------:R-:W-:-:S02]  /*100a0*/  SHF.R.S32.HI R225, RZ, 0x1f, R222 ;  /* 0x0000001fffe17819 */ /* 0x000fc400000114de */
        /* <DEDUP_REMOVED lines=11> */
[----:B------:R-:W-:-:S02]  /*10160*/  IADD3 R200, R212, 0x1800, RZ ;  /* 0x00001800d4c87810 */ /* 0x000fc40007ffe0ff */
[C---:B------:R-:W-:Y:S02]  /*10170*/  IADD3 R199, R212.reuse, 0x2000, RZ ;  /* 0x00002000d4c77810 */ /* 0x040fe40007ffe0ff */
[----:B------:R-:W-:Y:S01]  /*10180*/  IADD3 R198, R212, 0x2800, RZ ;  /* 0x00002800d4c67810 */ /* 0x000fe20007ffe0ff */
[----:B------:R2:W-:Y:S01]  /*10190*/  LDGSTS.E.BYPASS.LTC128B.128 [R219+0x9080], [R12.64], !P6 ;  /* 0x090800000cdb7fae */ /* 0x0005e2000f101d58 */
[----:B------:R-:W-:Y:S02]  /*101a0*/  ISETP.GE.OR P6, PT, R37, c[0x0][0x1d4], !P0 ;  /* 0x0000750025007a0c */ /* 0x000fe400047c6670 */
[----:B------:R-:W-:Y:S02]  /*101b0*/  ISETP.GE.OR P0, PT, R36, c[0x0][0x1d4], !P0 ;  /* 0x0000750024007a0c */ /* 0x000fe40004706670 */
[C---:B------:R-:W-:Y:S02]  /*101c0*/  IADD3 R197, R212.reuse, 0x3000, RZ ;  /* 0x00003000d4c57810 */ /* 0x040fe40007ffe0ff */
[----:B------:R-:W-:Y:S01]  /*101d0*/  IADD3 R196, R212, 0x3800, RZ ;  /* 0x00003800d4c47810 */ /* 0x000fe20007ffe0ff */
[----:B---3--:R-:W-:Y:S06]  /*101e0*/  HMMA.16816.F32.BF16 R36, R20, R40, RZ ;  /* 0x000000281424723c */ /* 0x008fec00000418ff */
[----:B------:R3:W-:Y:S04]  /*101f0*/  LDGSTS.E.BYPASS.LTC128B.128 [R219+0xa080], [R28.64], !P6 ;  /* 0x0a0800001cdb7fae */ /* 0x0007e8000f101d58 */
[----:B------:R4:W-:Y:S01]  /*10200*/  LDGSTS.E.BYPASS.LTC128B.128 [R219+0xb080], [R52.64], !P0 ;  /* 0x0b08000034db7fae */ /* 0x0009e2000c101d58 */
[----:B------:R-:W-:-:S03]  /*10210*/  PLOP3.LUT P0, PT, PT, PT, UP0, 0x40, 0x0 ;  /* 0x000000000000781c */ /* 0x000fc60003f0e808 */
[----:B------:R-:W-:Y:S04]  /*10220*/  LDSM.16.M88.4 R48, [R209+0x10080] ;  /* 0x01008000d130783b */ /* 0x000fe80000000200 */
[----:B------:R-:W5:Y:S01]  /*10230*/  LDSM.16.M88.4 R4, [R208+0xc080] ;  /* 0x00c08000d004783b */ /* 0x000f620000000200 */
[C---:B--2---:R-:W-:Y:S03]  /*10240*/  HMMA.16816.F32.BF16 R12, R20.reuse, R24, RZ ;  /* 0x00000018140c723c */ /* 0x044fe600000418ff */
[----:B------:R-:W2:Y:S04]  /*10250*/  LDSM.16.M88.4 R60, [R208+0xc880] ;  /* 0x00c88000d03c783b */ /* 0x000ea80000000200 */
[----:B------:R-:W-:Y:S01]  /*10260*/  LDSM.16.M88.4 R32, [R207+0x10080] ;  /* 0x01008000cf20783b */ /* 0x000fe20000000200 */
[C---:B------:R-:W-:Y:S03]  /*10270*/  HMMA.16816.F32.BF16 R24, R20.reuse, R26, RZ ;  /* 0x0000001a1418723c */ /* 0x040fe600000418ff */
[----:B------:R-:W-:Y:S04]  /*10280*/  LDSM.16.M88.4 R56, [R213+0xd080] ;  /* 0x00d08000d538783b */ /* 0x000fe80000000200 */
[----:B---3--:R-:W3:Y:S01]  /*10290*/  LDSM.16.M88.4 R28, [R202] ;  /* 0x00000000ca1c783b */ /* 0x008ee20000000200 */
[----:B------:R-:W-:Y:S03]  /*102a0*/  HMMA.16816.F32.BF16 R20, R20, R42, RZ ;  /* 0x0000002a1414723c */ /* 0x000fe600000418ff */
[----:B----4-:R-:W4:Y:S04]  /*102b0*/  LDSM.16.M88.4 R52, [R202+0x800] ;  /* 0x00080000ca34783b */ /* 0x010f280000000200 */
[----:B------:R-:W-:Y:S01]  /*102c0*/  LDSM.16.M88.4 R40, [R212+0x1000] ;  /* 0x00100000d428783b */ /* 0x000fe20000000200 */
[C---:B-1----:R-:W-:Y:S03]  /*102d0*/  HMMA.16816.F32.BF16 R12, R8.reuse, R16, R12 ;  /* 0x00000010080c723c */ /* 0x042fe6000004180c */
[----:B------:R-:W0:Y:S05]  /*102e0*/  LDGDEPBAR ;  /* 0x00000000000079af */ /* 0x000e2a0000000000 */
[C---:B------:R-:W-:Y:S01]  /*102f0*/  HMMA.16816.F32.BF16 R24, R8.reuse, R18, R24 ;  /* 0x000000120818723c */ /* 0x040fe20000041818 */
[----:B------:R-:W1:Y:S07]  /*10300*/  LDSM.16.M88.4 R16, [R214+0x14080] ;  /* 0x01408000d610783b */ /* 0x000e6e0000000200 */
[----:B------:R-:W-:Y:S08]  /*10310*/  HMMA.16816.F32.BF16 R36, R8, R44, R36 ;  /* 0x0000002c0824723c */ /* 0x000ff00000041824 */
[C---:B-----5:R-:W-:Y:S08]  /*10320*/  HMMA.16816.F32.BF16 R12, R48.reuse, R4, R12 ;  /* 0x00000004300c723c */ /* 0x060ff0000004180c */
[----:B------:R-:W-:Y:S01]  /*10330*/  HMMA.16816.F32.BF16 R24, R48, R6, R24 ;  /* 0x000000063018723c */ /* 0x000fe20000041818 */
[----:B------:R-:W-:Y:S07]  /*10340*/  LDSM.16.M88.4 R4, [R210+0x14080] ;  /* 0x01408000d204783b */ /* 0x000fee0000000200 */
[----:B------:R-:W-:Y:S01]  /*10350*/  HMMA.16816.F32.BF16 R8, R8, R46, R20 ;  /* 0x0000002e0808723c */ /* 0x000fe20000041814 */
[----:B------:R-:W5:Y:S04]  /*10360*/  LDSM.16.M88.4 R44, [R213+0xd880] ;  /* 0x00d88000d52c783b */ /* 0x000f680000000200 */
[----:B------:R-:W-:Y:S03]  /*10370*/  LDSM.16.M88.4 R20, [R209+0x14080] ;  /* 0x01408000d114783b */ /* 0x000fe60000000200 */
[----:B--2---:R-:W-:Y:S08]  /*10380*/  HMMA.16816.F32.BF16 R36, R48, R60, R36 ;  /* 0x0000003c3024723c */ /* 0x004ff00000041824 */
[C---:B---3--:R-:W-:Y:S08]  /*10390*/  HMMA.16816.F32.BF16 R12, R32.reuse, R28, R12 ;  /* 0x0000001c200c723c */ /* 0x048ff0000004180c */
[----:B------:R-:W-:Y:S01]  /*103a0*/  HMMA.16816.F32.BF16 R24, R32, R30, R24 ;  /* 0x0000001e2018723c */ /* 0x000fe20000041818 */
[----:B------:R-:W-:Y:S07]  /*103b0*/  LDSM.16.M88.4 R28, [R208+0xd080] ;  /* 0x00d08000d01c783b */ /* 0x000fee0000000200 */
[----:B------:R-:W-:Y:S01]  /*103c0*/  HMMA.16816.F32.BF16 R48, R48, R62, R8 ;  /* 0x0000003e3030723c */ /* 0x000fe20000041808 */
[----:B------:R-:W2:Y:S04]  /*103d0*/  LDSM.16.M88.4 R60, [R212+0x1800] ;  /* 0x00180000d43c783b */ /* 0x000ea80000000200 */
[----:B------:R-:W-:Y:S03]  /*103e0*/  LDSM.16.M88.4 R8, [R207+0x14080] ;  /* 0x01408000cf08783b */ /* 0x000fe60000000200 */
[----:B----4-:R-:W-:Y:S08]  /*103f0*/  HMMA.16816.F32.BF16 R36, R32, R52, R36 ;  /* 0x000000342024723c */ /* 0x010ff00000041824 */
[C---:B-1----:R-:W-:Y:S08]  /*10400*/  HMMA.16816.F32.BF16 R12, R16.reuse, R56, R12 ;  /* 0x00000038100c723c */ /* 0x042ff0000004180c */
[----:B------:R-:W-:Y:S01]  /*10410*/  HMMA.16816.F32.BF16 R24, R16, R58, R24 ;  /* 0x0000003a1018723c */ /* 0x000fe20000041818 */
[----:B------:R-:W-:Y:S07]  /*10420*/  LDSM.16.M88.4 R56, [R202+0x1000] ;  /* 0x00100000ca38783b */ /* 0x000fee0000000200 */
[----:B------:R-:W-:Y:S01]  /*10430*/  HMMA.16816.F32.BF16 R48, R32, R54, R48 ;  /* 0x000000362030723c */ /* 0x000fe20000041830 */
[----:B------:R-:W1:Y:S04]  /*10440*/  LDSM.16.M88.4 R52, [R208+0xd880] ;  /* 0x00d88000d034783b */ /* 0x000e680000000200 */
[----:B------:R-:W-:Y:S03]  /*10450*/  LDSM.16.M88.4 R32, [R214+0x18080] ;  /* 0x01808000d620783b */ /* 0x000fe60000000200 */
[----:B-----5:R-:W-:Y:S08]  /*10460*/  HMMA.16816.F32.BF16 R36, R16, R44, R36 ;  /* 0x0000002c1024723c */ /* 0x020ff00000041824 */
[C---:B------:R-:W-:Y:S08]  /*10470*/  HMMA.16816.F32.BF16 R12, R4.reuse, R40, R12 ;  /* 0x00000028040c723c */ /* 0x040ff0000004180c */
[----:B------:R-:W-:Y:S01]  /*10480*/  HMMA.16816.F32.BF16 R24, R4, R42, R24 ;  /* 0x0000002a0418723c */ /* 0x000fe20000041818 */
[----:B------:R-:W-:Y:S07]  /*10490*/  LDSM.16.M88.4 R40, [R213+0xe080] ;  /* 0x00e08000d528783b */ /* 0x000fee0000000200 */
[----:B------:R-:W-:Y:S01]  /*104a0*/  HMMA.16816.F32.BF16 R48, R16, R46, R48 ;  /* 0x0000002e1030723c */ /* 0x000fe20000041830 */
[----:B------:R-:W3:Y:S04]  /*104b0*/  LDSM.16.M88.4 R44, [R202+0x1800] ;  /* 0x00180000ca2c783b */ /* 0x000ee80000000200 */
        /* <DEDUP_REMOVED lines=15> */
[----:B---3--:R-:W-:Y:S08]  /*105b0*/  HMMA.16816.F32.BF16 R36, R8, R44, R36 ;  /* 0x0000002c0824723c */ /* 0x008ff00000041824 */
[C---:B------:R-:W-:Y:S08]  /*105c0*/  HMMA.16816.F32.BF16 R12, R32.reuse, R40, R12 ;  /* 0x00000028200c723c */ /* 0x040ff0000004180c */
[----:B------:R-:W-:Y:S01]  /*105d0*/  HMMA.16816.F32.BF16 R24, R32, R42, R24 ;  /* 0x0000002a2018723c */ /* 0x000fe20000041818 */
[----:B------:R-:W1:Y:S07]  /*105e0*/  LDSM.16.M88.4 R40, [R212+0x2800] ;  /* 0x00280000d428783b */ /* 0x000e6e0000000200 */
[----:B------:R-:W-:Y:S01]  /*105f0*/  HMMA.16816.F32.BF16 R48, R8, R46, R48 ;  /* 0x0000002e0830723c */ /* 0x000fe20000041830 */
[----:B------:R-:W-:Y:S04]  /*10600*/  LDSM.16.M88.4 R44, [R214+0x1c080] ;  /* 0x01c08000d62c783b */ /* 0x000fe80000000200 */
[----:B------:R-:W-:Y:S03]  /*10610*/  LDSM.16.M88.4 R8, [R213+0xf080] ;  /* 0x00f08000d508783b */ /* 0x000fe60000000200 */
[----:B--2---:R-:W-:Y:S08]  /*10620*/  HMMA.16816.F32.BF16 R36, R32, R60, R36 ;  /* 0x0000003c2024723c */ /* 0x004ff00000041824 */
        /* <DEDUP_REMOVED lines=42> */
[----:B------:R-:W-:Y:S01]  /*108d0*/  FMUL.FTZ R4, R13, c[0x0][0x320] ;  /* 0x0000c8000d047a20 */ /* 0x000fe20000410000 */
[----:B------:R-:W-:Y:S01]  /*108e0*/  SHF.R.S32.HI R13, RZ, 0x1f, R224 ;  /* 0x0000001fff0d7819 */ /* 0x000fe200000114e0 */
        /* <DEDUP_REMOVED lines=8> */
[----:B------:R-:W-:-:S02]  /*10970*/  FMUL.FTZ R12, R25, c[0x0][0x320] ;  /* 0x0000c800190c7a20 */ /* 0x000fc40000410000 */
[----:B------:R-:W-:Y:S02]  /*10980*/  FMUL.FTZ R8, R27, c[0x0][0x320] ;  /* 0x0000c8001b087a20 */ /* 0x000fe40000410000 */
        /* <DEDUP_REMOVED lines=54> */
.L_x_742:
[----:B--234-:R-:W-:Y:S01]  /*10cf0*/  LOP3.LUT R11, R71, 0xffffffe0, RZ, 0xc0, !PT ;  /* 0xffffffe0470b7812 */ /* 0x01cfe200078ec0ff */
[----:B------:R-:W-:Y:S01]  /*10d00*/  UMOV UR4, 0xffffffe0 ;  /* 0xffffffe000047882 */ /* 0x000fe20000000000 */
[----:B------:R-:W-:Y:S01]  /*10d10*/  LEA.HI R13, R69, R66, RZ, 0x2 ;  /* 0x00000042450d7211 */ /* 0x000fe200078f10ff */
[----:B------:R-:W-:Y:S01]  /*10d20*/  UIMAD UR4, UR10, UR4, 0x21 ;  /* 0x000000210a0474a4 */ /* 0x000fe2000f8e0204 */
[----:B------:R-:W-:Y:S01]  /*10d30*/  SHF.R.S32.HI R15, RZ, 0x1f, R70 ;  /* 0x0000001fff0f7819 */ /* 0x000fe20000011446 */
[----:B------:R-:W-:Y:S01]  /*10d40*/  IMAD.IADD R11, R66, 0x1, -R11 ;  /* 0x00000001420b7824 */ /* 0x000fe200078e0a0b */
[----:B------:R-:W-:Y:S01]  /*10d50*/  LOP3.LUT R13, R13, 0xfffffffc, RZ, 0xc0, !PT ;  /* 0xfffffffc0d0d7812 */ /* 0x000fe200078ec0ff */
[----:B------:R-:W-:Y:S01]  /*10d60*/  FMUL.FTZ R19, R48, c[0x0][0x320] ;  /* 0x0000c80030137a20 */ /* 0x000fe20000410000 */
[----:B------:R-:W-:Y:S01]  /*10d70*/  LEA.HI R15, R15, R70, RZ, 0x3 ;  /* 0x000000460f0f7211 */ /* 0x000fe200078f18ff */
[----:B------:R-:W-:Y:S01]  /*10d80*/  FMUL.FTZ R21, R49, c[0x0][0x320] ;  /* 0x0000c80031157a20 */ /* 0x000fe20000410000 */
[----:B------:R-:W-:Y:S01]  /*10d90*/  SHF.R.S32.HI R14, RZ, 0x1f, R11 ;  /* 0x0000001fff0e7819 */ /* 0x000fe2000001140b */
[----:B------:R-:W-:Y:S01]  /*10da0*/  IMAD.IADD R66, R66, 0x1, -R13 ;  /* 0x0000000142427824 */ /* 0x000fe200078e0a0d */
[----:B------:R-:W-:Y:S01]  /*10db0*/  LOP3.LUT R15, R15, 0xffffff8, RZ, 0xc0, !PT ;  /* 0x0ffffff80f0f7812 */ /* 0x000fe200078ec0ff */
[----:B------:R-:W-:Y:S01]  /*10dc0*/  MUFU.TANH R19, R19 ;  /* 0x0000001300137308 */ /* 0x000fe20000002400 */
[----:B------:R-:W-:Y:S01]  /*10dd0*/  LEA.HI R13, R14, R11, RZ, 0x2 ;  /* 0x0000000b0e0d7211 */ /* 0x000fe200078f10ff */
[----:B------:R-:W-:Y:S01]  /*10de0*/  IMAD.IADD R211, R65, 0x1, R64 ;  /* 0x0000000141d37824 */ /* 0x000fe200078e0240 */
[----:B------:R-:W-:Y:S01]  /*10df0*/  LEA.HI R14, R66, R66, RZ, 0x1 ;  /* 0x00000042420e7211 */ /* 0x000fe200078f08ff */
[----:B------:R-:W-:Y:S01]  /*10e00*/  IMAD.IADD R70, R70, 0x1, -R15 ;  /* 0x0000000146467824 */ /* 0x000fe200078e0a0f */
[----:B------:R-:W-:Y:S01]  /*10e10*/  PLOP3.LUT P0, PT, PT, PT, UP2, 0x80, 0x0 ;  /* 0x000000000000781c */ /* 0x000fe20003f0f028 */
[----:B------:R-:W-:Y:S01]  /*10e20*/  IMAD.SHL.U32 R211, R211, 0x2, RZ ;  /* 0x00000002d3d37824 */ /* 0x000fe200078e00ff */
[C---:B------:R-:W-:Y:S01]  /*10e30*/  LEA.HI.SX32 R15, R13.reuse, UR15, 0x1e ;  /* 0x0000000f0d0f7c11 */ /* 0x040fe2000f8ff2ff */
[----:B------:R-:W-:Y:S01]  /*10e40*/  MUFU.TANH R21, R21 ;  /* 0x0000001500157308 */ /* 0x000fe20000002400 */
[----:B------:R-:W-:Y:S01]  /*10e50*/  LOP3.LUT R17, R14, 0x1ffffffe, RZ, 0xc0, !PT ;  /* 0x1ffffffe0e117812 */ /* 0x000fe200078ec0ff */
[----:B------:R-:W-:Y:S01]  /*10e60*/  IMAD R206, R2, 0x2, R211 ;  /* 0x0000000202ce7824 */ /* 0x000fe200078e02d3 */
[----:B------:R-:W-:Y:S01]  /*10e70*/  LOP3.LUT R16, R13, 0x7ffffffc, RZ, 0xc0, !PT ;  /* 0x7ffffffc0d107812 */ /* 0x000fe200078ec0ff */
[----:B------:R-:W-:Y:S01]  /*10e80*/  IMAD R15, R70, 0x10, R15 ;  /* 0x00000010460f7824 */ /* 0x000fe200078e020f */
[----:B------:R-:W-:Y:S01]  /*10e90*/  LDSM.16.MT88.4 R140, [R211+0x8080] ;  /* 0x00808000d38c783b */ /* 0x000fe20000004200 */
[----:B------:R-:W-:Y:S01]  /*10ea0*/  IMAD.IADD R226, R66, 0x1, -R17 ;  /* 0x0000000142e27824 */ /* 0x000fe200078e0a11 */
[----:B------:R-:W-:Y:S01]  /*10eb0*/  @UP2 USHF.L.U32 UR14, UR14, 0x7, URZ ;  /* 0x000000070e0e2899 */ /* 0x000fe2000800063f */
[----:B------:R-:W-:Y:S01]  /*10ec0*/  IMAD.IADD R227, R11, 0x1, -R16 ;  /* 0x000000010be37824 */ /* 0x000fe200078e0a10 */
[----:B------:R-:W-:Y:S01]  /*10ed0*/  LDSM.16.MT88.4 R132, [R206+0x8080] ;  /* 0x00808000ce84783b */ /* 0x000fe20000004200 */
[----:B------:R-:W-:-:S02]  /*10ee0*/  IMAD R226, R226, 0x8, R15 ;  /* 0x00000008e2e27824 */ /* 0x000fc400078e020f */
[----:B------:R-:W-:Y:S01]  /*10ef0*/  IMAD.U32 R16, RZ, RZ, UR4 ;  /* 0x00000004ff107e24 */ /* 0x000fe2000f8e00ff */
[----:B------:R-:W-:Y:S01]  /*10f00*/  LDSM.16.MT88.4 R40, [R211+0x9080] ;  /* 0x00908000d328783b */ /* 0x000fe20000004200 */
[----:B------:R-:W-:Y:S01]  /*10f10*/  @P0 IMAD.HI.U32 R14, R226, c[0x0][0x2c8], RZ ;  /* 0x0000b200e20e0a27 */ /* 0x000fe200078e00ff */
[----:B------:R-:W-:Y:S01]  /*10f20*/  PLOP3.LUT P0, PT, PT, PT, UP2, 0x80, 0x0 ;  /* 0x000000000000781c */ /* 0x000fe20003f0f028 */
[----:B------:R-:W-:Y:S01]  /*10f30*/  ULDC.64 UR4, c[0x0][0x2c8] ;  /* 0x0000b20000047ab9 */ /* 0x000fe20000000a00 */
[----:B------:R-:W-:Y:S01]  /*10f40*/  LDSM.16.MT88.4 R72, [R211+0xa080] ;  /* 0x00a08000d348783b */ /* 0x000fe20000004200 */
[----:B------:R-:W-:Y:S02]  /*10f50*/  IMAD.MOV.U32 R22, RZ, RZ, R226 ;  /* 0x000000ffff167224 */ /* 0x000fe400078e00e2 */
[----:B------:R-:W-:Y:S01]  /*10f60*/  IMAD.SHL.U32 R227, R227, 0x2, RZ ;  /* 0x00000002e3e37824 */ /* 0x000fe200078e00ff */
[----:B------:R-:W-:Y:S01]  /*10f70*/  LDSM.16.MT88.4 R80, [R206+0xa080] ;  /* 0x00a08000ce50783b */ /* 0x000fe20000004200 */
[----:B------:R-:W-:-:S02]  /*10f80*/  FMUL.FTZ R17, R37, c[0x0][0x320] ;  /* 0x0000c80025117a20 */ /* 0x000fc40000410000 */
[----:B------:R-:W-:Y:S01]  /*10f90*/  IMAD R205, R3, 0x2, R211 ;  /* 0x0000000203cd7824 */ /* 0x000fe200078e02d3 */
[----:B------:R-:W-:Y:S01]  /*10fa0*/  IADD3 R15, -R227, UR11, R16 ;  /* 0x0000000be30f7c10 */ /* 0x000fe2000fffe110 */
[----:B------:R-:W-:Y:S01]  /*10fb0*/  IMAD R204, R3, 0x2, R206 ;  /* 0x0000000203cc7824 */ /* 0x000fe200078e02ce */
[----:B------:R-:W-:Y:S01]  /*10fc0*/  IADD3 R11, -R227, UR22, RZ ;  /* 0x00000016e30b7c10 */ /* 0x000fe2000fffe1ff */
[----:B------:R-:W2:Y:S01]  /*10fd0*/  MUFU.TANH R17, R17 ;  /* 0x0000001100117308 */ /* 0x000ea20000002400 */
[----:B------:R-:W-:Y:S01]  /*10fe0*/  @P0 SHF.R.U32.HI R22, RZ, c[0x0][0x2cc], R14 ;  /* 0x0000b300ff160a19 */ /* 0x000fe2000001160e */
[----:B------:R-:W-:Y:S01]  /*10ff0*/  LDSM.16.MT88.4 R56, [R205+0x9080] ;  /* 0x00908000cd38783b */ /* 0x000fe20000004200 */
[----:B------:R-:W-:Y:S01]  /*11000*/  IADD3 R15, R15, -UR20, RZ ;  /* 0x800000140f0f7c10 */ /* 0x000fe2000fffe0ff */
[----:B------:R-:W-:Y:S02]  /*11010*/  UIMAD.WIDE.U32 UR22, UR14, UR4, URZ ;  /* 0x000000040e1672a5 */ /* 0x000fe4000f8e003f */
[----:B------:R-:W3:Y:S04]  /*11020*/  SHFL.IDX PT, R14, R22, RZ, 0x1c1f ;  /* 0x001c1fff160e7589 */ /* 0x000ee800000e0000 */
[----:B------:R-:W-:Y:S01]  /*11030*/  LDSM.16.MT88.4 R32, [R204+0x8080] ;  /* 0x00808000cc20783b */ /* 0x000fe20000004200 */
[----:B------:R-:W-:-:S02]  /*11040*/  @UP2 UMOV UR7, UR23 ;  /* 0x0000001700072c82 */ /* 0x000fc40008000000 */
[----:B------:R-:W-:Y:S01]  /*11050*/  @UP2 USHF.R.U32.HI UR15, URZ, UR5, UR7 ;  /* 0x000000053f0f2299 */ /* 0x000fe20008011607 */
[----:B------:R-:W-:Y:S01]  /*11060*/  LDSM.16.MT88.4 R64, [R204+0x9080] ;  /* 0x00908000cc40783b */ /* 0x000fe20000004200 */
[----:B------:R-:W-:Y:S02]  /*11070*/  UIADD3 UR7, UR10, -0x2, URZ ;  /* 0xfffffffe0a077890 */ /* 0x000fe4000fffe03f */
[----:B------:R-:W-:Y:S01]  /*11080*/  UIADD3 UR15, UR15, UR11, -UR20 ;  /* 0x0000000b0f0f7290 */ /* 0x000fe2000fffe814 */
[----:B------:R-:W-:Y:S03]  /*11090*/  LDSM.16.MT88.4 R88, [R205+0xa080] ;  /* 0x00a08000cd58783b */ /* 0x000fe60000004200 */
[----:B------:R-:W-:Y:S01]  /*110a0*/  USHF.R.S32.HI UR4, URZ, 0x1f, UR15 ;  /* 0x0000001f3f047899 */ /* 0x000fe2000801140f */
[----:B------:R-:W-:Y:S03]  /*110b0*/  LDSM.16.MT88.4 R96, [R204+0xa080] ;  /* 0x00a08000cc60783b */ /* 0x000fe60000004200 */
[----:B------:R-:W-:Y:S01]  /*110c0*/  ULEA.HI UR4, UR4, UR15, URZ, 0x5 ;  /* 0x0000000f04047291 */ /* 0x000fe2000f8f283f */
[----:B------:R-:W-:Y:S03]  /*110d0*/  LDSM.16.MT88.4 R104, [R211+0xb080] ;  /* 0x00b08000d368783b */ /* 0x000fe60000004200 */
[----:B------:R-:W-:Y:S01]  /*110e0*/  USHF.R.S32.HI UR4, URZ, 0x5, UR4 ;  /* 0x000000053f047899 */ /* 0x000fe20008011404 */
[----:B---3--:R-:W-:Y:S01]  /*110f0*/  IMAD.IADD R14, R15, 0x1, R14 ;  /* 0x000000010f0e7824 */ /* 0x008fe200078e020e */
[----:B------:R-:W-:Y:S04]  /*11100*/  LDSM.16.MT88.4 R112, [R206+0xb080] ;  /* 0x00b08000ce70783b */ /* 0x000fe80000004200 */
[----:B------:R-:W-:Y:S01]  /*11110*/  IMNMX R13, R11, R14, PT ;  /* 0x0000000e0b0d7217 */ /* 0x000fe20003800200 */
[----:B------:R-:W-:Y:S01]  /*11120*/  LDSM.16.MT88.4 R120, [R205+0xb080] ;  /* 0x00b08000cd78783b */ /* 0x000fe20000004200 */
[----:B------:R-:W-:-:S02]  /*11130*/  IMNMX R235, RZ, UR4, !PT ;  /* 0x00000004ffeb7c17 */ /* 0x000fc4000f800200 */
[C---:B------:R-:W-:Y:S01]  /*11140*/  ISETP.GT.AND P0, PT, R13.reuse, RZ, PT ;  /* 0x000000ff0d00720c */ /* 0x040fe20003f04270 */
[----:B------:R-:W-:Y:S03]  /*11150*/  LDSM.16.MT88.4 R188, [R205+0x8880] ;  /* 0x00888000cdbc783b */ /* 0x000fe60000004200 */
[----:B-1----:R-:W-:Y:S01]  /*11160*/  FSEL R16, R0, -INF , P0 ;  /* 0xff80000000107808 */ /* 0x002fe20000000000 */
[----:B------:R-:W-:Y:S01]  /*11170*/  LDSM.16.MT88.4 R184, [R204+0x8880] ;  /* 0x00888000ccb8783b */ /* 0x000fe20000004200 */
[----:B------:R-:W-:-:S03]  /*11180*/  ISETP.GT.AND P0, PT, R13, 0x1, PT ;  /* 0x000000010d00780c */ /* 0x000fc60003f04270 */
[----:B------:R-:W1:Y:S01]  /*11190*/  SHFL.IDX PT, R0, R22, 0x1, 0x1c1f ;  /* 0x003c1f0016007f89 */ /* 0x000e6200000e0000 */
[----:B------:R-:W-:Y:S02]  /*111a0*/  FSEL R20, R4, -INF , P0 ;  /* 0xff80000004147808 */ /* 0x000fe40000000000 */
[C---:B------:R-:W-:Y:S01]  /*111b0*/  ISETP.GT.AND P0, PT, R13.reuse, 0x8, PT ;  /* 0x000000080d00780c */ /* 0x040fe20003f04270 */
[----:B------:R-:W-:Y:S03]  /*111c0*/  LDSM.16.MT88.4 R180, [R206+0x9880] ;  /* 0x00988000ceb4783b */ /* 0x000fe60000004200 */
[----:B------:R-:W-:Y:S01]  /*111d0*/  FSEL R14, R6, -INF , P0 ;  /* 0xff800000060e7808 */ /* 0x000fe20000000000 */
[----:B------:R-:W-:Y:S01]  /*111e0*/  LDSM.16.MT88.4 R176, [R205+0x9880] ;  /* 0x00988000cdb0783b */ /* 0x000fe20000004200 */
[----:B------:R-:W-:-:S03]  /*111f0*/  ISETP.GT.AND P0, PT, R13, 0x9, PT ;  /* 0x000000090d00780c */ /* 0x000fc60003f04270 */
[----:B------:R-:W-:Y:S01]  /*11200*/  LDSM.16.MT88.4 R172, [R204+0x9880] ;  /* 0x00988000ccac783b */ /* 0x000fe20000004200 */
[----:B------:R-:W-:Y:S02]  /*11210*/  FSEL R18, R12, -INF , P0 ;  /* 0xff8000000c127808 */ /* 0x000fe40000000000 */
[C---:B------:R-:W-:Y:S01]  /*11220*/  ISETP.GT.AND P0, PT, R13.reuse, 0x10, PT ;  /* 0x000000100d00780c */ /* 0x040fe20003f04270 */
[----:B------:R-:W-:Y:S03]  /*11230*/  LDSM.16.MT88.4 R168, [R211+0xa880] ;  /* 0x00a88000d3a8783b */ /* 0x000fe60000004200 */
[----:B------:R-:W-:Y:S01]  /*11240*/  FSEL R6, R10, -INF , P0 ;  /* 0xff8000000a067808 */ /* 0x000fe20000000000 */
[----:B------:R-:W-:Y:S01]  /*11250*/  LDSM.16.MT88.4 R164, [R206+0xa880] ;  /* 0x00a88000cea4783b */ /* 0x000fe20000004200 */
[----:B------:R-:W-:Y:S01]  /*11260*/  ISETP.GT.AND P0, PT, R13, 0x11, PT ;  /* 0x000000110d00780c */ /* 0x000fe20003f04270 */
[----:B-1----:R-:W-:-:S03]  /*11270*/  IMAD.IADD R0, R15, 0x1, R0 ;  /* 0x000000010f007824 */ /* 0x002fc600078e0200 */
[----:B--2---:R-:W-:Y:S01]  /*11280*/  FSEL R4, R17, -INF , P0 ;  /* 0xff80000011047808 */ /* 0x004fe20000000000 */
[----:B------:R-:W-:Y:S01]  /*11290*/  FMUL.FTZ R15, R38, c[0x0][0x320] ;  /* 0x0000c800260f7a20 */ /* 0x000fe20000410000 */
[----:B------:R-:W-:Y:S01]  /*112a0*/  ISETP.GT.AND P0, PT, R13, 0x18, PT ;  /* 0x000000180d00780c */ /* 0x000fe20003f04270 */
[----:B------:R-:W-:Y:S01]  /*112b0*/  LDSM.16.MT88.4 R160, [R205+0xa880] ;  /* 0x00a88000cda0783b */ /* 0x000fe20000004200 */
[----:B------:R-:W-:Y:S01]  /*112c0*/  IMNMX R0, R11, R0, PT ;  /* 0x000000000b007217 */ /* 0x000fe20003800200 */
[----:B------:R-:W-:Y:S01]  /*112d0*/  FMUL.FTZ R11, R50, c[0x0][0x320] ;  /* 0x0000c800320b7a20 */ /* 0x000fe20000410000 */
[----:B------:R-:W-:Y:S01]  /*112e0*/  FSEL R12, R19, -INF , P0 ;  /* 0xff800000130c7808 */ /* 0x000fe20000000000 */
[----:B------:R-:W1:Y:S01]  /*112f0*/  MUFU.TANH R15, R15 ;  /* 0x0000000f000f7308 */ /* 0x000e620000002400 */
[----:B------:R-:W-:Y:S01]  /*11300*/  ISETP.GT.AND P0, PT, R13, 0x19, PT ;  /* 0x000000190d00780c */ /* 0x000fe20003f04270 */
[----:B------:R-:W-:Y:S01]  /*11310*/  FMUL.FTZ R13, R39, c[0x0][0x320] ;  /* 0x0000c800270d7a20 */ /* 0x000fe20000410000 */
[----:B------:R-:W-:Y:S01]  /*11320*/  FMNMX.FTZ R17, R16, R20, !PT ;  /* 0x0000001410117209 */ /* 0x000fe20007810000 */
[----:B------:R-:W-:Y:S01]  /*11330*/  LDSM.16.MT88.4 R156, [R204+0xa880] ;  /* 0x00a88000cc9c783b */ /* 0x000fe20000004200 */
[----:B------:R-:W-:-:S02]  /*11340*/  FSEL R10, R21, -INF , P0 ;  /* 0xff800000150a7808 */ /* 0x000fc40000000000 */
[----:B------:R-:W-:Y:S01]  /*11350*/  ISETP.GT.AND P0, PT, R0, RZ, PT ;  /* 0x000000ff0000720c */ /* 0x000fe20003f04270 */
[----:B------:R-:W2:Y:S01]  /*11360*/  MUFU.TANH R13, R13 ;  /* 0x0000000d000d7308 */ /* 0x000ea20000002400 */
[----:B------:R-:W-:Y:S01]  /*11370*/  FMNMX.FTZ R17, R14, R17, !PT ;  /* 0x000000110e117209 */ /* 0x000fe20007810000 */
[----:B------:R-:W-:Y:S01]  /*11380*/  LDSM.16.MT88.4 R152, [R211+0xb880] ;  /* 0x00b88000d398783b */ /* 0x000fe20000004200 */
[----:B------:R-:W-:Y:S02]  /*11390*/  FSEL R21, R5, -INF , P0 ;  /* 0xff80000005157808 */ /* 0x000fe40000000000 */
[----:B------:R-:W-:Y:S01]  /*113a0*/  ISETP.GT.AND P0, PT, R0, 0x1, PT ;  /* 0x000000010000780c */ /* 0x000fe20003f04270 */
[----:B------:R-:W0:Y:S01]  /*113b0*/  LDGDEPBAR ;  /* 0x00000000000079af */ /* 0x000e220000000000 */
[----:B------:R-:W-:Y:S01]  /*113c0*/  FMNMX.FTZ R17, R18, R17, !PT ;  /* 0x0000001112117209 */ /* 0x000fe20007810000 */
[----:B------:R-:W3:Y:S01]  /*113d0*/  MUFU.TANH R11, R11 ;  /* 0x0000000b000b7308 */ /* 0x000ee20000002400 */
[----:B------:R-:W-:-:S02]  /*113e0*/  FSEL R19, R7, -INF , P0 ;  /* 0xff80000007137808 */ /* 0x000fc40000000000 */
[C---:B------:R-:W-:Y:S02]  /*113f0*/  ISETP.GT.AND P0, PT, R0.reuse, 0x8, PT ;  /* 0x000000080000780c */ /* 0x040fe40003f04270 */
[----:B------:R-:W-:Y:S02]  /*11400*/  FMNMX.FTZ R22, R21, R19, !PT ;  /* 0x0000001315167209 */ /* 0x000fe40007810000 */
[----:B------:R-:W-:Y:S01]  /*11410*/  FSEL R7, R9, -INF , P0 ;  /* 0xff80000009077808 */ /* 0x000fe20000000000 */
[----:B------:R-:W-:Y:S01]  /*11420*/  FMUL.FTZ R9, R51, c[0x0][0x320] ;  /* 0x0000c80033097a20 */ /* 0x000fe20000410000 */
[----:B------:R-:W-:Y:S01]  /*11430*/  ISETP.GT.AND P0, PT, R0, 0x9, PT ;  /* 0x000000090000780c */ /* 0x000fe20003f04270 */
[----:B------:R-:W-:Y:S01]  /*11440*/  LDSM.16.MT88.4 R48, [R206+0x9080] ;  /* 0x00908000ce30783b */ /* 0x000fe20000004200 */
[----:B------:R-:W-:Y:S02]  /*11450*/  FMNMX.FTZ R22, R7, R22, !PT ;  /* 0x0000001607167209 */ /* 0x000fe40007810000 */
[----:B------:R-:W-:Y:S01]  /*11460*/  FSEL R5, R8, -INF , P0 ;  /* 0xff80000008057808 */ /* 0x000fe20000000000 */
[----:B------:R-:W4:Y:S01]  /*11470*/  MUFU.TANH R9, R9 ;  /* 0x0000000900097308 */ /* 0x000f220000002400 */
[----:B------:R-:W-:-:S02]  /*11480*/  ISETP.GT.AND P0, PT, R0, 0x10, PT ;  /* 0x000000100000780c */ /* 0x000fc40003f04270 */
[----:B------:R-:W-:Y:S02]  /*11490*/  FMNMX.FTZ R17, R6, R17, !PT ;  /* 0x0000001106117209 */ /* 0x000fe40007810000 */
[----:B-1----:R-:W-:Y:S02]  /*114a0*/  FSEL R15, R15, -INF , P0 ;  /* 0xff8000000f0f7808 */ /* 0x002fe40000000000 */
[----:B------:R-:W-:Y:S02]  /*114b0*/  ISETP.GT.AND P0, PT, R0, 0x11, PT ;  /* 0x000000110000780c */ /* 0x000fe40003f04270 */
[----:B------:R-:W-:Y:S02]  /*114c0*/  FMNMX.FTZ R22, R5, R22, !PT ;  /* 0x0000001605167209 */ /* 0x000fe40007810000 */
[----:B--2---:R-:W-:Y:S02]  /*114d0*/  FSEL R13, R13, -INF , P0 ;  /* 0xff8000000d0d7808 */ /* 0x004fe40000000000 */
[----:B------:R-:W-:-:S02]  /*114e0*/  FMNMX.FTZ R17, R4, R17, !PT ;  /* 0x0000001104117209 */ /* 0x000fc40007810000 */
[----:B------:R-:W-:Y:S02]  /*114f0*/  ISETP.GT.AND P0, PT, R0, 0x18, PT ;  /* 0x000000180000780c */ /* 0x000fe40003f04270 */
[----:B------:R-:W-:Y:S02]  /*11500*/  FMNMX.FTZ R22, R15, R22, !PT ;  /* 0x000000160f167209 */ /* 0x000fe40007810000 */
[----:B------:R-:W-:Y:S02]  /*11510*/  FMNMX.FTZ R17, R12, R17, !PT ;  /* 0x000000110c117209 */ /* 0x000fe40007810000 */
[----:B---3--:R-:W-:Y:S02]  /*11520*/  FSEL R11, R11, -INF , P0 ;  /* 0xff8000000b0b7808 */ /* 0x008fe40000000000 */
[----:B------:R-:W-:Y:S02]  /*11530*/  ISETP.GT.AND P0, PT, R0, 0x19, PT ;  /* 0x000000190000780c */ /* 0x000fe40003f04270 */
[----:B------:R-:W-:-:S02]  /*11540*/  FMNMX.FTZ R22, R13, R22, !PT ;  /* 0x000000160d167209 */ /* 0x000fc40007810000 */
[----:B------:R-:W-:Y:S02]  /*11550*/  FMNMX.FTZ R8, R10, R17, !PT ;  /* 0x000000110a087209 */ /* 0x000fe40007810000 */
[----:B----4-:R-:W-:Y:S02]  /*11560*/  FSEL R9, R9, -INF , P0 ;  /* 0xff80000009097808 */ /* 0x010fe40000000000 */
        /* <DEDUP_REMOVED lines=8> */
[----:B-1----:R-:W-:-:S03]  /*115f0*/  FMNMX.FTZ R0, R25, R0, !PT ;  /* 0x0000000019007209 */ /* 0x002fc60007810000 */
[----:B------:R-:W1:Y:S01]  /*11600*/  LDSM.16.MT88.4 R24, [R205+0x8080] ;  /* 0x00808000cd18783b */ /* 0x000e620000004200 */
        /* <DEDUP_REMOVED lines=9> */
[--C-:B------:R-:W-:Y:S01]  /*116a0*/  FFMA.FTZ R150, R14, c[0x0][0x2d0], -R17.reuse ;  /* 0x0000b4000e967a23 */ /* 0x100fe20000010811 */
[----:B------:R-:W-:Y:S01]  /*116b0*/  ISETP.LE.AND P0, PT, R235, UR7, PT ;  /* 0x00000007eb007c0c */ /* 0x000fe2000bf03270 */
[----:B------:R-:W-:Y:S01]  /*116c0*/  FFMA.FTZ R149, R18, c[0x0][0x2d0], -R17 ;  /* 0x0000b40012957a23 */ /* 0x000fe20000010811 */
[----:B------:R-:W-:Y:S01]  /*116d0*/  MUFU.EX2 R192, R192 ;  /* 0x000000c000c07308 */ /* 0x000fe20000000800 */
[----:B------:R-:W-:-:S02]  /*116e0*/  FFMA.FTZ R193, R21, c[0x0][0x2d0], -R8 ;  /* 0x0000b40015c17a23 */ /* 0x000fc40000010808 */
[--C-:B------:R-:W-:Y:S02]  /*116f0*/  FFMA.FTZ R194, R19, c[0x0][0x2d0], -R8.reuse ;  /* 0x0000b40013c27a23 */ /* 0x100fe40000010808 */
[--C-:B------:R-:W-:Y:S02]  /*11700*/  FFMA.FTZ R195, R7, c[0x0][0x2d0], -R8.reuse ;  /* 0x0000b40007c37a23 */ /* 0x100fe40000010808 */
[----:B------:R-:W-:Y:S01]  /*11710*/  FFMA.FTZ R2, R5, c[0x0][0x2d0], -R8 ;  /* 0x0000b40005027a23 */ /* 0x000fe20000010808 */
[----:B------:R-:W2:Y:S01]  /*11720*/  MUFU.EX2 R151, R151 ;  /* 0x0000009700977308 */ /* 0x000ea20000000800 */
[--C-:B------:R-:W-:Y:S02]  /*11730*/  FFMA.FTZ R3, R6, c[0x0][0x2d0], -R17.reuse ;  /* 0x0000b40006037a23 */ /* 0x100fe40000010811 */
[--C-:B------:R-:W-:Y:S02]  /*11740*/  FFMA.FTZ R220, R4, c[0x0][0x2d0], -R17.reuse ;  /* 0x0000b40004dc7a23 */ /* 0x100fe40000010811 */
[----:B------:R-:W3:Y:S01]  /*11750*/  LDSM.16.MT88.4 R4, [R204+0xb080] ;  /* 0x00b08000cc04783b */ /* 0x000ee20000004200 */
[----:B------:R-:W-:-:S02]  /*11760*/  FFMA.FTZ R221, R12, c[0x0][0x2d0], -R17 ;  /* 0x0000b4000cdd7a23 */ /* 0x000fc40000010811 */
[----:B------:R-:W-:Y:S01]  /*11770*/  MUFU.EX2 R150, R150 ;  /* 0x0000009600967308 */ /* 0x000fe20000000800 */
[----:B------:R-:W-:Y:S02]  /*11780*/  FFMA.FTZ R228, R10, c[0x0][0x2d0], -R17 ;  /* 0x0000b4000ae47a23 */ /* 0x000fe40000010811 */
[--C-:B------:R-:W-:Y:S01]  /*11790*/  FFMA.FTZ R229, R15, c[0x0][0x2d0], -R8.reuse ;  /* 0x0000b4000fe57a23 */ /* 0x100fe20000010808 */
[----:B------:R-:W4:Y:S01]  /*117a0*/  LDSM.16.MT88.4 R16, [R211+0x8880] ;  /* 0x00888000d310783b */ /* 0x000f220000004200 */
[--C-:B------:R-:W-:Y:S02]  /*117b0*/  FFMA.FTZ R230, R13, c[0x0][0x2d0], -R8.reuse ;  /* 0x0000b4000de67a23 */ /* 0x100fe40000010808 */
[--C-:B------:R-:W-:Y:S01]  /*117c0*/  FFMA.FTZ R231, R11, c[0x0][0x2d0], -R8.reuse ;  /* 0x0000b4000be77a23 */ /* 0x100fe20000010808 */
[----:B------:R-:W5:Y:S01]  /*117d0*/  MUFU.EX2 R149, R149 ;  /* 0x0000009500957308 */ /* 0x000f620000000800 */
[----:B------:R-:W-:Y:S01]  /*117e0*/  FFMA.FTZ R232, R9, c[0x0][0x2d0], -R8 ;  /* 0x0000b40009e87a23 */ /* 0x000fe20000010808 */
[----:B------:R-:W1:Y:S01]  /*117f0*/  LDSM.16.MT88.4 R12, [R206+0x8880] ;  /* 0x00888000ce0c783b */ /* 0x000e620000004200 */
[----:B--2---:R-:W-:Y:S01]  /*11800*/  F2FP.BF16.PACK_AB R128, R151, R192 ;  /* 0x000000c09780723e */ /* 0x004fe200000010ff */
[----:B------:R-:W-:-:S02]  /*11810*/  FADD.FTZ R151, R192, R151 ;  /* 0x00000097c0977221 */ /* 0x000fc40000010000 */
[----:B------:R-:W2:Y:S02]  /*11820*/  LDSM.16.MT88.4 R8, [R211+0x9880] ;  /* 0x00988000d308783b */ /* 0x000ea40000004200 */
        /* <DEDUP_REMOVED lines=22> */
[C---:B------:R-:W-:Y:S02]  /*11990*/  HMMA.16816.F32.BF16 R132, R128.reuse, R134, RZ ;  /* 0x000000868084723c */ /* 0x040fe400000418ff */
[----:B------:R-:W-:Y:S06]  /*119a0*/  MUFU.EX2 R231, R231 ;  /* 0x000000e700e77308 */ /* 0x000fec0000000800 */
[C---:B------:R-:W-:Y:S02]  /*119b0*/  HMMA.16816.F32.BF16 R40, R128.reuse, R42, RZ ;  /* 0x0000002a8028723c */ /* 0x040fe400000418ff */
[----:B------:R-:W2:Y:S06]  /*119c0*/  MUFU.EX2 R232, R232 ;  /* 0x000000e800e87308 */ /* 0x000eac0000000800 */
[C---:B-1----:R-:W-:Y:S08]  /*119d0*/  HMMA.16816.F32.BF16 R20, R128.reuse, R24, RZ ;  /* 0x000000188014723c */ /* 0x042ff000000418ff */
        /* <DEDUP_REMOVED lines=32> */
[----:B--2---:R-:W-:Y:S01]  /*11be0*/  F2FP.BF16.PACK_AB R7, R232, R231 ;  /* 0x000000e7e807723e */ /* 0x004fe200000010ff */
        /* <DEDUP_REMOVED lines=11> */
[C---:B------:R-:W-:Y:S01]  /*11ca0*/  HMMA.16816.F32.BF16 R40, R4.reuse, R10, R40 ;  /* 0x0000000a0428723c */ /* 0x040fe20000041828 */
[----:B------:R-:W3:Y:S07]  /*11cb0*/  LDSM.16.MT88.4 R8, [R204+0xb880] ;  /* 0x00b88000cc08783b */ /* 0x000eee0000004200 */
        /* <DEDUP_REMOVED lines=23> */
[C---:B------:R-:W-:Y:S08]  /*11e30*/  HMMA.16816.F32.BF16 R120, R4.reuse, R14, R120 ;  /* 0x0000000e0478723c */ /* 0x040ff00000041878 */
[C---:B---3--:R-:W-:Y:S08]  /*11e40*/  HMMA.16816.F32.BF16 R124, R4.reuse, R8, R124 ;  /* 0x00000008047c723c */ /* 0x048ff0000004187c */
[----:B------:R-:W-:Y:S01]  /*11e50*/  HMMA.16816.F32.BF16 R128, R4, R10, R128 ;  /* 0x0000000a0480723c */ /* 0x000fe20000041880 */
[----:B------:R-:W-:Y:S07]  /*11e60*/  @!P0 BRA `(.L_x_743) ;  /* 0x0000267000008947 */ /* 0x000fee0003800000 */
[----:B------:R-:W1:Y:S01]  /*11e70*/  S2R R2, SR_TID.X ;  /* 0x0000000000027919 */ /* 0x000e620000002100 */
[----:B------:R-:W-:Y:S01]  /*11e80*/  PLOP3.LUT P0, PT, PT, PT, UP2, 0x80, 0x0 ;  /* 0x000000000000781c */ /* 0x000fe20003f0f028 */
[----:B------:R-:W-:Y:S01]  /*11e90*/  IMAD.MOV.U32 R3, RZ, RZ, R0 ;  /* 0x000000ffff037224 */ /* 0x000fe200078e0000 */
[----:B------:R-:W-:Y:S01]  /*11ea0*/  SHF.R.S32.HI R233, RZ, 0x1f, R224 ;  /* 0x0000001fffe97819 */ /* 0x000fe200000114e0 */
[C---:B------:R-:W-:Y:S01]  /*11eb0*/  IMAD.SHL.U32 R232, R224.reuse, 0x2, RZ ;  /* 0x00000002e0e87824 */ /* 0x040fe200078e00ff */
[----:B------:R-:W-:Y:S01]  /*11ec0*/  SHF.R.S32.HI R228, RZ, 0x1f, R223 ;  /* 0x0000001fffe47819 */ /* 0x000fe200000114df */
[C---:B------:R-:W-:Y:S01]  /*11ed0*/  IMAD.SHL.U32 R231, R223.reuse, 0x2, RZ ;  /* 0x00000002dfe77824 */ /* 0x040fe200078e00ff */
[----:B------:R-:W-:Y:S01]  /*11ee0*/  SHF.L.U64.HI R233, R224, 0x1, R233 ;  /* 0x00000001e0e97819 */ /* 0x000fe200000102e9 */
[----:B------:R-:W-:Y:S01]  /*11ef0*/  UMOV UR4, 0x1 ;  /* 0x0000000100047882 */ /* 0x000fe20000000000 */
[----:B------:R-:W-:-:S05]  /*11f00*/  SHF.L.U64.HI R228, R223, 0x1, R228 ;  /* 0x00000001dfe47819 */ /* 0x000fca00000102e4 */
[----:B------:R-:W-:Y:S01]  /*11f10*/  @P0 IMAD.HI.U32 R234, R226, c[0x0][0x2c8], RZ ;  /* 0x0000b200e2ea0a27 */ /* 0x000fe200078e00ff */
[----:B------:R-:W-:Y:S02]  /*11f20*/  PLOP3.LUT P0, PT, PT, PT, UP2, 0x80, 0x0 ;  /* 0x000000000000781c */ /* 0x000fe40003f0f028 */
[----:B-1----:R-:W-:-:S04]  /*11f30*/  SHF.R.S32.HI R229, RZ, 0x1f, R2 ;  /* 0x0000001fffe57819 */ /* 0x002fc80000011402 */
[----:B------:R-:W-:-:S07]  /*11f40*/  LEA.HI R229, R229, R2, RZ, 0x3 ;  /* 0x00000002e5e57211 */ /* 0x000fce00078f18ff */
[----:B------:R-:W-:Y:S02]  /*11f50*/  @P0 SHF.R.U32.HI R234, RZ, c[0x0][0x2cc], R234 ;  /* 0x0000b300ffea0a19 */ /* 0x000fe400000116ea */
[----:B------:R-:W-:-:S05]  /*11f60*/  LOP3.LUT R229, R229, 0xfffffff8, RZ, 0xc0, !PT ;  /* 0xfffffff8e5e57812 */ /* 0x000fca00078ec0ff */
[----:B------:R-:W-:Y:S02]  /*11f70*/  IMAD.IADD R229, R2, 0x1, -R229 ;  /* 0x0000000102e57824 */ /* 0x000fe400078e0ae5 */
[----:B------:R-:W-:Y:S02]  /*11f80*/  IMAD.MOV.U32 R2, RZ, RZ, R148 ;  /* 0x000000ffff027224 */ /* 0x000fe400078e0094 */
[----:B------:R-:W-:-:S05]  /*11f90*/  IMAD.SHL.U32 R229, R229, 0x8, RZ ;  /* 0x00000008e5e57824 */ /* 0x000fca00078e00ff */
[----:B------:R-:W-:-:S04]  /*11fa0*/  SHF.R.S32.HI R230, RZ, 0x1f, R229 ;  /* 0x0000001fffe67819 */ /* 0x000fc800000114e5 */
[C---:B------:R-:W-:Y:S01]  /*11fb0*/  SHF.L.U64.HI R230, R229.reuse, 0x1, R230 ;  /* 0x00000001e5e67819 */ /* 0x040fe200000102e6 */
[----:B------:R-:W-:Y:S02]  /*11fc0*/  IMAD.SHL.U32 R229, R229, 0x2, RZ ;  /* 0x00000002e5e57824 */ /* 0x000fe400078e00ff */
.L_x_746:
[----:B------:R-:W-:Y:S04]  /*11fd0*/  DEPBAR.LE SB0, 0x0 ;  /* 0x000080000000791a */ /* 0x000fe80000000000 */
[----:B------:R-:W-:Y:S01]  /*11fe0*/  BAR.SYNC.DEFER_BLOCKING 0x0 ;  /* 0x0000000000007b1d */ /* 0x000fe20000010000 */
[----:B------:R-:W-:Y:S05]  /*11ff0*/  ISETP.LE.AND P0, PT, RZ, UR7, PT ;  /* 0x00000007ff007c0c */ /* 0x000fea000bf03270 */
[----:B------:R1:W2:Y:S04]  /*12000*/  LDSM.16.M88.4 R148, [R214+0x10080] ;  /* 0x01008000d694783b */ /* 0x0002a80000000200 */
[----:B------:R1:W3:Y:S04]  /*12010*/  LDSM.16.M88.4 R152, [R213+0xc080] ;  /* 0x00c08000d598783b */ /* 0x0002e80000000200 */
[----:B------:R1:W4:Y:S04]  /*12020*/  LDSM.16.M88.4 R156, [R213+0xc880] ;  /* 0x00c88000d59c783b */ /* 0x0003280000000200 */
[----:B------:R1:W1:Y:S04]  /*12030*/  LDSM.16.M88.4 R160, [R210+0x10080] ;  /* 0x01008000d2a0783b */ /* 0x0002680000000200 */
[----:B------:R1:W1:Y:S04]  /*12040*/  LDSM.16.M88.4 R164, [R212] ;  /* 0x00000000d4a4783b */ /* 0x0002680000000200 */
[----:B------:R1:W1:Y:S01]  /*12050*/  LDSM.16.M88.4 R168, [R203] ;  /* 0x00000000cba8783b */ /* 0x0002620000000200 */
[----:B------:R-:W-:-:S05]  /*12060*/  @!P0 BRA `(.L_x_744) ;  /* 0x000001c000008947 */ /* 0x000fca0003800000 */
        /* <DEDUP_REMOVED lines=28> */
.L_x_744:
[C---:B--234-:R-:W-:Y:S01]  /*12230*/  HMMA.16816.F32.BF16 R4, R148.reuse, R152, RZ ;  /* 0x000000989404723c */ /* 0x05cfe200000418ff */
[----:B------:R-:W-:Y:S01]  /*12240*/  LDSM.16.M88.4 R172, [R209+0x10080] ;  /* 0x01008000d1ac783b */ /* 0x000fe20000000200 */
[----:B------:R-:W-:Y:S05]  /*12250*/  UISETP.GE.AND UP0, UPT, UR7, 0x1, UPT ;  /* 0x000000010700788c */ /* 0x000fea000bf06270 */
        /* <DEDUP_REMOVED lines=185> */
.L_x_745:
[----:B--234-:R-:W-:Y:S01]  /*12df0*/  PLOP3.LUT P0, PT, PT, PT, UP2, 0x80, 0x0 ;  /* 0x000000000000781c */ /* 0x01cfe20003f0f028 */
[----:B------:R-:W-:Y:S01]  /*12e00*/  UIMAD UR5, UR7, -0x20, UR4 ;  /* 0xffffffe0070578a4 */ /* 0x000fe2000f8e0204 */
[----:B------:R-:W-:Y:S01]  /*12e10*/  MOV R9, R226 ;  /* 0x000000e200097202 */ /* 0x000fe20000000f00 */
[----:B------:R-:W-:Y:S04]  /*12e20*/  LDSM.16.MT88.4 R156, [R206+0x8080] ;  /* 0x00808000ce9c783b */ /* 0x000fe80000004200 */
[----:B------:R-:W-:Y:S04]  /*12e30*/  MOV R6, UR5 ;  /* 0x0000000500067c02 */ /* 0x000fe80008000f00 */
[----:B------:R-:W-:Y:S01]  /*12e40*/  IADD3 R6, R6, UR11, -R227 ;  /* 0x0000000b06067c10 */ /* 0x000fe2000fffe8e3 */
[----:B------:R-:W-:Y:S01]  /*12e50*/  LDSM.16.MT88.4 R172, [R204+0x9880] ;  /* 0x00988000ccac783b */ /* 0x000fe20000004200 */
[----:B------:R-:W-:Y:S02]  /*12e60*/  @P0 MOV R9, R234 ;  /* 0x000000ea00090202 */ /* 0x000fe40000000f00 */
[----:B------:R-:W-:Y:S05]  /*12e70*/  IADD3 R7, R6, -UR20, RZ ;  /* 0x8000001406077c10 */ /* 0x000fea000fffe0ff */
[----:B------:R-:W2:Y:S08]  /*12e80*/  SHFL.IDX PT, R4, R9, RZ, 0x1c1f ;  /* 0x001c1fff09047589 */ /* 0x000eb000000e0000 */
[----:B------:R-:W3:Y:S08]  /*12e90*/  SHFL.IDX PT, R10, R9, 0x1, 0x1c1f ;  /* 0x003c1f00090a7f89 */ /* 0x000ef000000e0000 */
[----:B------:R-:W-:Y:S08]  /*12ea0*/  LDSM.16.MT88.4 R176, [R211+0xa880] ;  /* 0x00a88000d3b0783b */ /* 0x000ff00000004200 */
[----:B------:R-:W0:Y:S01]  /*12eb0*/  LDGDEPBAR ;  /* 0x00000000000079af */ /* 0x000e220000000000 */
[----:B--2---:R-:W-:Y:S04]  /*12ec0*/  IADD3 R5, R7, R4, RZ ;  /* 0x0000000407057210 */ /* 0x004fe80007ffe0ff */
[C---:B------:R-:W-:Y:S04]  /*12ed0*/  ISETP.GT.AND P0, PT, R5.reuse, RZ, PT ;  /* 0x000000ff0500720c */ /* 0x040fe80003f04270 */
[----:B------:R-:W-:Y:S02]  /*12ee0*/  FSEL R8, R0, -INF , P0 ;  /* 0xff80000000087808 */ /* 0x000fe40000000000 */
[----:B------:R-:W-:Y:S02]  /*12ef0*/  ISETP.GT.AND P0, PT, R5, 0x1, PT ;  /* 0x000000010500780c */ /* 0x000fe40003f04270 */
[----:B---3--:R-:W-:Y:S02]  /*12f00*/  IADD3 R0, R7, R10, RZ ;  /* 0x0000000a07007210 */ /* 0x008fe40007ffe0ff */
[----:B-1----:R-:W-:Y:S02]  /*12f10*/  FSEL R182, R182, -INF , P0 ;  /* 0xff800000b6b67808 */ /* 0x002fe40000000000 */
[C---:B------:R-:W-:Y:S02]  /*12f20*/  ISETP.GT.AND P0, PT, R5.reuse, 0x8, PT ;  /* 0x000000080500780c */ /* 0x040fe40003f04270 */
[----:B------:R-:W-:Y:S02]  /*12f30*/  FMNMX.FTZ R7, R8, R3, !PT ;  /* 0x0000000308077209 */ /* 0x000fe40007810000 */
[----:B------:R-:W-:Y:S02]  /*12f40*/  FSEL R4, R186, -INF , P0 ;  /* 0xff800000ba047808 */ /* 0x000fe40000000000 */
[----:B------:R-:W-:Y:S02]  /*12f50*/  ISETP.GT.AND P0, PT, R5, 0x9, PT ;  /* 0x000000090500780c */ /* 0x000fe40003f04270 */
        /* <DEDUP_REMOVED lines=8> */
[----:B------:R-:W-:Y:S02]  /*12fe0*/  ISETP.GT.AND P0, PT, R0, RZ, PT ;  /* 0x000000ff0000720c */ /* 0x000fe40003f04270 */
        /* <DEDUP_REMOVED lines=11> */
[----:B------:R-:W-:Y:S01]  /*130a0*/  ISETP.GT.AND P0, PT, R0, 0x8, PT ;  /* 0x000000080000780c */ /* 0x000fe20003f04270 */
[----:B------:R-:W-:Y:S01]  /*130b0*/  LDSM.16.MT88.4 R192, [R206+0xb880] ;  /* 0x00b88000cec0783b */ /* 0x000fe20000004200 */
[----:B------:R-:W-:Y:S02]  /*130c0*/  FMNMX.FTZ R7, R164, R7, !PT ;  /* 0x00000007a4077209 */ /* 0x000fe40007810000 */
[----:B------:R-:W-:Y:S02]  /*130d0*/  FSEL R183, R183, -INF , P0 ;  /* 0xff800000b7b77808 */ /* 0x000fe40000000000 */
[----:B------:R-:W-:Y:S02]  /*130e0*/  ISETP.GT.AND P0, PT, R0, 0x9, PT ;  /* 0x000000090000780c */ /* 0x000fe40003f04270 */
[----:B------:R-:W-:Y:S02]  /*130f0*/  FMNMX.FTZ R12, R183, R10, !PT ;  /* 0x0000000ab70c7209 */ /* 0x000fe40007810000 */
[----:B------:R-:W-:Y:S02]  /*13100*/  FSEL R9, R184, -INF , P0 ;  /* 0xff800000b8097808 */ /* 0x000fe40000000000 */
[C---:B------:R-:W-:Y:S01]  /*13110*/  ISETP.GT.AND P0, PT, R0.reuse, 0x10, PT ;  /* 0x000000100000780c */ /* 0x040fe20003f04270 */
[----:B------:R-:W-:Y:S01]  /*13120*/  LDSM.16.MT88.4 R184, [R204+0xa880] ;  /* 0x00a88000ccb8783b */ /* 0x000fe20000004200 */
        /* <DEDUP_REMOVED lines=9> */
[----:B------:R-:W1:Y:S01]  /*131c0*/  SHFL.BFLY PT, R10, R5, 0x2, 0x1f ;  /* 0x0c401f00050a7f89 */ /* 0x000e6200000e0000 */
[----:B------:R-:W-:Y:S02]  /*131d0*/  FMNMX.FTZ R0, R165, R12, !PT ;  /* 0x0000000ca5007209 */ /* 0x000fe40007810000 */
[----:B------:R-:W-:Y:S02]  /*131e0*/  FSEL R149, R190, -INF , P0 ;  /* 0xff800000be957808 */ /* 0x000fe40000000000 */
[----:B------:R-:W-:Y:S03]  /*131f0*/  FMNMX.FTZ R0, R161, R0, !PT ;  /* 0x00000000a1007209 */ /* 0x000fe60007810000 */
[----:B------:R-:W-:Y:S01]  /*13200*/  LDSM.16.MT88.4 R188, [R211+0xb880] ;  /* 0x00b88000d3bc783b */ /* 0x000fe20000004200 */
[----:B------:R-:W-:Y:S07]  /*13210*/  FMNMX.FTZ R7, R149, R0, !PT ;  /* 0x0000000095077209 */ /* 0x000fee0007810000 */
[----:B------:R-:W2:Y:S01]  /*13220*/  SHFL.BFLY PT, R0, R7, 0x2, 0x1f ;  /* 0x0c401f0007007f89 */ /* 0x000ea200000e0000 */
[----:B-1----:R-:W-:Y:S07]  /*13230*/  FMNMX.FTZ R13, R10, R5, !PT ;  /* 0x000000050a0d7209 */ /* 0x002fee0007810000 */
[----:B------:R-:W1:Y:S01]  /*13240*/  SHFL.BFLY PT, R10, R13, 0x1, 0x1f ;  /* 0x0c201f000d0a7f89 */ /* 0x000e6200000e0000 */
[----:B--2---:R-:W-:Y:S07]  /*13250*/  FMNMX.FTZ R5, R7, R0, !PT ;  /* 0x0000000007057209 */ /* 0x004fee0007810000 */
[----:B------:R-:W2:Y:S01]  /*13260*/  SHFL.BFLY PT, R148, R5, 0x1, 0x1f ;  /* 0x0c201f0005947f89 */ /* 0x000ea200000e0000 */
[----:B-1----:R-:W-:Y:S07]  /*13270*/  FMNMX.FTZ R0, R13, R10, !PT ;  /* 0x0000000a0d007209 */ /* 0x002fee0007810000 */
[----:B------:R-:W1:Y:S01]  /*13280*/  LDSM.16.MT88.4 R12, [R211+0x8080] ;  /* 0x00808000d30c783b */ /* 0x000e620000004200 */
[C---:B------:R-:W-:Y:S01]  /*13290*/  FSETP.NEU.FTZ.AND P0, PT, R0.reuse, -INF , PT ;  /* 0xff8000000000780b */ /* 0x040fe20003f1d000 */
[----:B------:R-:W-:Y:S05]  /*132a0*/  FMUL.FTZ R163, R0, c[0x0][0x2d0] ;  /* 0x0000b40000a37a20 */ /* 0x000fea0000410000 */
[----:B------:R-:W-:Y:S05]  /*132b0*/  FSEL R163, R163, RZ, P0 ;  /* 0x000000ffa3a37208 */ /* 0x000fea0000000000 */
[--C-:B------:R-:W-:Y:S01]  /*132c0*/  FFMA.FTZ R241, R4, c[0x0][0x2d0], -R163.reuse ;  /* 0x0000b40004f17a23 */ /* 0x100fe200000108a3 */
[----:B--2---:R-:W-:Y:S01]  /*132d0*/  FMNMX.FTZ R148, R148, R5, !PT ;  /* 0x0000000594947209 */ /* 0x004fe20007810000 */
[--C-:B------:R-:W-:Y:S01]  /*132e0*/  FFMA.FTZ R150, R182, c[0x0][0x2d0], -R163.reuse ;  /* 0x0000b400b6967a23 */ /* 0x100fe200000108a3 */
[----:B------:R-:W-:Y:S01]  /*132f0*/  FSEL R4, R0, RZ, P0 ;  /* 0x000000ff00047208 */ /* 0x000fe20000000000 */
[----:B------:R-:W-:Y:S01]  /*13300*/  FFMA.FTZ R151, R8, c[0x0][0x2d0], -R163 ;  /* 0x0000b40008977a23 */ /* 0x000fe200000108a3 */
[C---:B------:R-:W-:Y:S01]  /*13310*/  FSETP.NEU.FTZ.AND P0, PT, R148.reuse, -INF , PT ;  /* 0xff8000009400780b */ /* 0x040fe20003f1d000 */
[----:B------:R-:W-:Y:S01]  /*13320*/  FMUL.FTZ R160, R148, c[0x0][0x2d0] ;  /* 0x0000b40094a07a20 */ /* 0x000fe20000410000 */
[----:B------:R-:W-:Y:S01]  /*13330*/  MUFU.EX2 R241, R241 ;  /* 0x000000f100f17308 */ /* 0x000fe20000000800 */
[----:B------:R-:W-:Y:S01]  /*13340*/  FADD.FTZ R4, -R4, R3 ;  /* 0x0000000304047221 */ /* 0x000fe20000010100 */
[----:B------:R-:W-:Y:S01]  /*13350*/  FSEL R5, R148, RZ, P0 ;  /* 0x000000ff94057208 */ /* 0x000fe20000000000 */
[--C-:B------:R-:W-:Y:S01]  /*13360*/  FFMA.FTZ R240, R6, c[0x0][0x2d0], -R163.reuse ;  /* 0x0000b40006f07a23 */ /* 0x100fe200000108a3 */
[----:B------:R-:W-:Y:S01]  /*13370*/  FSEL R160, R160, RZ, P0 ;  /* 0x000000ffa0a07208 */ /* 0x000fe20000000000 */
[----:B------:R-:W-:Y:S01]  /*13380*/  FMUL.FTZ R3, R4, c[0x0][0x2d0] ;  /* 0x0000b40004037a20 */ /* 0x000fe20000410000 */
[----:B------:R-:W-:Y:S01]  /*13390*/  ISETP.LT.AND P0, PT, R235, UR7, PT ;  /* 0x00000007eb007c0c */ /* 0x000fe2000bf01270 */
[----:B------:R-:W-:Y:S01]  /*133a0*/  FADD.FTZ R5, -R5, R2 ;  /* 0x0000000205057221 */ /* 0x000fe20000010100 */
[----:B------:R-:W-:Y:S01]  /*133b0*/  UIADD3 UR7, UR7, -0x1, URZ ;  /* 0xffffffff07077890 */ /* 0x000fe2000fffe03f */
[--C-:B------:R-:W-:Y:S01]  /*133c0*/  FFMA.FTZ R239, R181, c[0x0][0x2d0], -R160.reuse ;  /* 0x0000b400b5ef7a23 */ /* 0x100fe200000108a0 */
[----:B------:R-:W-:Y:S01]  /*133d0*/  MUFU.EX2 R151, R151 ;  /* 0x0000009700977308 */ /* 0x000fe20000000800 */
[--C-:B------:R-:W-:Y:S02]  /*133e0*/  FFMA.FTZ R237, R183, c[0x0][0x2d0], -R160.reuse ;  /* 0x0000b400b7ed7a23 */ /* 0x100fe400000108a0 */
[--C-:B------:R-:W-:Y:S01]  /*133f0*/  FFMA.FTZ R238, R11, c[0x0][0x2d0], -R160.reuse ;  /* 0x0000b4000bee7a23 */ /* 0x100fe200000108a0 */
[----:B------:R-:W-:Y:S01]  /*13400*/  LDSM.16.MT88.4 R180, [R206+0xa880] ;  /* 0x00a88000ceb4783b */ /* 0x000fe20000004200 */
[--C-:B------:R-:W-:Y:S02]  /*13410*/  FFMA.FTZ R236, R9, c[0x0][0x2d0], -R160.reuse ;  /* 0x0000b40009ec7a23 */ /* 0x100fe400000108a0 */
[----:B------:R-:W-:Y:S02]  /*13420*/  FMUL.FTZ R2, R5, c[0x0][0x2d0] ;  /* 0x0000b40005027a20 */ /* 0x000fe40000410000 */
[--C-:B------:R-:W-:Y:S01]  /*13430*/  FFMA.FTZ R242, R168, c[0x0][0x2d0], -R163.reuse ;  /* 0x0000b400a8f27a23 */ /* 0x100fe200000108a3 */
[----:B------:R-:W2:Y:S01]  /*13440*/  MUFU.EX2 R3, R3 ;  /* 0x0000000300037308 */ /* 0x000ea20000000800 */
[--C-:B------:R-:W-:Y:S01]  /*13450*/  FFMA.FTZ R243, R166, c[0x0][0x2d0], -R163.reuse ;  /* 0x0000b400a6f37a23 */ /* 0x100fe200000108a3 */
[----:B------:R-:W-:Y:S01]  /*13460*/  LDSM.16.MT88.4 R168, [R206+0x9880] ;  /* 0x00988000cea8783b */ /* 0x000fe20000004200 */
[--C-:B------:R-:W-:Y:S02]  /*13470*/  FFMA.FTZ R244, R167, c[0x0][0x2d0], -R160.reuse ;  /* 0x0000b400a7f47a23 */ /* 0x100fe400000108a0 */
[--C-:B------:R-:W-:Y:S02]  /*13480*/  FFMA.FTZ R245, R165, c[0x0][0x2d0], -R160.reuse ;  /* 0x0000b400a5f57a23 */ /* 0x100fe400000108a0 */
[--C-:B------:R-:W-:Y:S02]  /*13490*/  FFMA.FTZ R246, R164, c[0x0][0x2d0], -R163.reuse ;  /* 0x0000b400a4f67a23 */ /* 0x100fe400000108a3 */
[--C-:B------:R-:W-:Y:S01]  /*134a0*/  FFMA.FTZ R248, R161, c[0x0][0x2d0], -R160.reuse ;  /* 0x0000b400a1f87a23 */ /* 0x100fe200000108a0 */
[----:B------:R-:W3:Y:S01]  /*134b0*/  MUFU.EX2 R2, R2 ;  /* 0x0000000200027308 */ /* 0x000ee20000000800 */
[----:B------:R-:W-:Y:S01]  /*134c0*/  LDSM.16.MT88.4 R164, [R211+0x9880] ;  /* 0x00988000d3a4783b */ /* 0x000fe20000004200 */
[----:B------:R-:W-:Y:S02]  /*134d0*/  FFMA.FTZ R163, R162, c[0x0][0x2d0], -R163 ;  /* 0x0000b400a2a37a23 */ /* 0x000fe400000108a3 */
[----:B------:R-:W-:Y:S06]  /*134e0*/  FFMA.FTZ R160, R149, c[0x0][0x2d0], -R160 ;  /* 0x0000b40095a07a23 */ /* 0x000fec00000108a0 */
[----:B------:R-:W4:Y:S01]  /*134f0*/  MUFU.EX2 R150, R150 ;  /* 0x0000009600967308 */ /* 0x000f220000000800 */
[C---:B--2---:R-:W-:Y:S02]  /*13500*/  FMUL.FTZ R4, R3.reuse, R144 ;  /* 0x0000009003047220 */ /* 0x044fe40000410000 */
[C---:B------:R-:W-:Y:S02]  /*13510*/  FMUL.FTZ R5, R3.reuse, R145 ;  /* 0x0000009103057220 */ /* 0x040fe40000410000 */
[C---:B------:R-:W-:Y:S05]  /*13520*/  FMUL.FTZ R8, R3.reuse, R140 ;  /* 0x0000008c03087220 */ /* 0x040fea0000410000 */
[----:B------:R-:W2:Y:S01]  /*13530*/  MUFU.EX2 R240, R240 ;  /* 0x000000f000f07308 */ /* 0x000ea20000000800 */
[C---:B------:R-:W-:Y:S02]  /*13540*/  FMUL.FTZ R9, R3.reuse, R141 ;  /* 0x0000008d03097220 */ /* 0x040fe40000410000 */
[C---:B------:R-:W-:Y:S02]  /*13550*/  FMUL.FTZ R16, R3.reuse, R132 ;  /* 0x0000008403107220 */ /* 0x040fe40000410000 */
[C---:B---3--:R-:W-:Y:S02]  /*13560*/  FMUL.FTZ R6, R2.reuse, R146 ;  /* 0x0000009202067220 */ /* 0x048fe40000410000 */
[C---:B------:R-:W-:Y:S02]  /*13570*/  FMUL.FTZ R7, R2.reuse, R147 ;  /* 0x0000009302077220 */ /* 0x040fe40000410000 */
[----:B------:R-:W3:Y:S01]  /*13580*/  LDSM.16.MT88.4 R144, [R205+0x8080] ;  /* 0x00808000cd90783b */ /* 0x000ee20000004200 */
[----:B------:R-:W-:Y:S01]  /*13590*/  MUFU.EX2 R239, R239 ;  /* 0x000000ef00ef7308 */ /* 0x000fe20000000800 */
[C---:B------:R-:W-:Y:S02]  /*135a0*/  FMUL.FTZ R10, R2.reuse, R142 ;  /* 0x0000008e020a7220 */ /* 0x040fe40000410000 */
[----:B------:R-:W-:Y:S01]  /*135b0*/  FMUL.FTZ R11, R2, R143 ;  /* 0x0000008f020b7220 */ /* 0x000fe20000410000 */
[----:B----4-:R-:W-:Y:S01]  /*135c0*/  F2FP.BF16.PACK_AB R152, R150, R151 ;  /* 0x000000979698723e */ /* 0x010fe200000010ff */
[C---:B------:R-:W-:Y:S02]  /*135d0*/  FMUL.FTZ R17, R3.reuse, R133 ;  /* 0x0000008503117220 */ /* 0x040fe40000410000 */
[C---:B------:R-:W-:Y:S01]  /*135e0*/  FMUL.FTZ R18, R2.reuse, R134 ;  /* 0x0000008602127220 */ /* 0x040fe20000410000 */
[----:B------:R-:W-:Y:S01]  /*135f0*/  LDSM.16.MT88.4 R140, [R206+0x9080] ;  /* 0x00908000ce8c783b */ /* 0x000fe20000004200 */
[----:B------:R-:W-:Y:S01]  /*13600*/  FMUL.FTZ R19, R2, R135 ;  /* 0x0000008702137220 */ /* 0x000fe20000410000 */
[----:B------:R-:W4:Y:S01]  /*13610*/  MUFU.EX2 R238, R238 ;  /* 0x000000ee00ee7308 */ /* 0x000f220000000800 */
[C---:B------:R-:W-:Y:S02]  /*13620*/  FMUL.FTZ R28, R3.reuse, R28 ;  /* 0x0000001c031c7220 */ /* 0x040fe40000410000 */
[C---:B------:R-:W-:Y:S01]  /*13630*/  FMUL.FTZ R29, R3.reuse, R29 ;  /* 0x0000001d031d7220 */ /* 0x040fe20000410000 */
[----:B--2---:R-:W-:Y:S01]  /*13640*/  F2FP.BF16.PACK_AB R154, R240, R241 ;  /* 0x000000f1f09a723e */ /* 0x004fe200000010ff */
[C---:B------:R-:W-:Y:S01]  /*13650*/  FMUL.FTZ R30, R2.reuse, R30 ;  /* 0x0000001e021e7220 */ /* 0x040fe20000410000 */
[----:B------:R-:W-:Y:S01]  /*13660*/  LDSM.16.MT88.4 R132, [R211+0x9080] ;  /* 0x00908000d384783b */ /* 0x000fe20000004200 */
        /* <DEDUP_REMOVED lines=8> */
[----:B------:R-:W2:Y:S01]  /*136f0*/  MUFU.EX2 R236, R236 ;  /* 0x000000ec00ec7308 */ /* 0x000ea20000000800 */
[C---:B------:R-:W-:Y:S02]  /*13700*/  FMUL.FTZ R38, R2.reuse, R38 ;  /* 0x0000002602267220 */ /* 0x040fe40000410000 */
[----:B------:R-:W-:Y:S01]  /*13710*/  FMUL.FTZ R39, R2, R39 ;  /* 0x0000002702277220 */ /* 0x000fe20000410000 */
[----:B----4-:R-:W-:Y:S01]  /*13720*/  F2FP.BF16.PACK_AB R153, R238, R239 ;  /* 0x000000efee99723e */ /* 0x010fe200000010ff */
        /* <DEDUP_REMOVED lines=9> */
[----:B------:R4:W-:Y:S01]  /*137c0*/  MUFU.EX2 R149, R160 ;  /* 0x000000a000957308 */ /* 0x0009e20000000800 */
[C---:B------:R-:W-:Y:S02]  /*137d0*/  FMUL.FTZ R48, R3.reuse, R48 ;  /* 0x0000003003307220 */ /* 0x040fe40000410000 */
[C---:B------:R-:W-:Y:S01]  /*137e0*/  FMUL.FTZ R49, R3.reuse, R49 ;  /* 0x0000003103317220 */ /* 0x040fe20000410000 */
[----:B--2---:R-:W-:Y:S01]  /*137f0*/  F2FP.BF16.PACK_AB R155, R236, R237 ;  /* 0x000000edec9b723e */ /* 0x004fe200000010ff */
[C---:B------:R-:W-:Y:S02]  /*13800*/  FMUL.FTZ R50, R2.reuse, R50 ;  /* 0x0000003202327220 */ /* 0x040fe40000410000 */
[C---:B------:R-:W-:Y:S02]  /*13810*/  FMUL.FTZ R51, R2.reuse, R51 ;  /* 0x0000003302337220 */ /* 0x040fe40000410000 */
[C---:B------:R-:W-:Y:S01]  /*13820*/  FMUL.FTZ R52, R3.reuse, R52 ;  /* 0x0000003403347220 */ /* 0x040fe20000410000 */
[----:B------:R-:W-:Y:S01]  /*13830*/  MUFU.EX2 R242, R242 ;  /* 0x000000f200f27308 */ /* 0x000fe20000000800 */
[C---:B-1----:R-:W-:Y:S05]  /*13840*/  HMMA.16816.F32.BF16 R4, R152.reuse, R12, R4 ;  /* 0x0000000c9804723c */ /* 0x042fea0000041804 */
[C---:B------:R-:W-:Y:S02]  /*13850*/  FMUL.FTZ R53, R3.reuse, R53 ;  /* 0x0000003503357220 */ /* 0x040fe40000410000 */
[C---:B------:R-:W-:Y:S01]  /*13860*/  FMUL.FTZ R12, R3.reuse, R136 ;  /* 0x00000088030c7220 */ /* 0x040fe20000410000 */
[C---:B------:R-:W-:Y:S01]  /*13870*/  HMMA.16816.F32.BF16 R8, R152.reuse, R14, R8 ;  /* 0x0000000e9808723c */ /* 0x040fe20000041808 */
[----:B------:R-:W1:Y:S03]  /*13880*/  MUFU.EX2 R243, R243 ;  /* 0x000000f300f37308 */ /* 0x000e660000000800 */
[C---:B------:R-:W-:Y:S01]  /*13890*/  FMUL.FTZ R13, R3.reuse, R137 ;  /* 0x00000089030d7220 */ /* 0x040fe20000410000 */
[----:B----4-:R-:W-:Y:S01]  /*138a0*/  LDSM.16.MT88.4 R160, [R205+0x8880] ;  /* 0x00888000cda0783b */ /* 0x010fe20000004200 */
[C---:B------:R-:W-:Y:S02]  /*138b0*/  FMUL.FTZ R20, R3.reuse, R20 ;  /* 0x0000001403147220 */ /* 0x040fe40000410000 */
[C---:B------:R-:W-:Y:S03]  /*138c0*/  FMUL.FTZ R14, R2.reuse, R138 ;  /* 0x0000008a020e7220 */ /* 0x040fe60000410000 */
[----:B------:R-:W-:Y:S01]  /*138d0*/  MUFU.EX2 R244, R244 ;  /* 0x000000f400f47308 */ /* 0x000fe20000000800 */
[C---:B------:R-:W-:Y:S02]  /*138e0*/  FMUL.FTZ R15, R2.reuse, R139 ;  /* 0x0000008b020f7220 */ /* 0x040fe40000410000 */
[----:B------:R-:W2:Y:S01]  /*138f0*/  LDSM.16.MT88.4 R136, [R204+0x8080] ;  /* 0x00808000cc88783b */ /* 0x000ea20000004200 */
[C---:B------:R-:W-:Y:S02]  /*13900*/  FMUL.FTZ R54, R2.reuse, R54 ;  /* 0x0000003602367220 */ /* 0x040fe40000410000 */
[C---:B------:R-:W-:Y:S02]  /*13910*/  FMUL.FTZ R55, R2.reuse, R55 ;  /* 0x0000003702377220 */ /* 0x040fe40000410000 */
[C---:B------:R-:W-:Y:S02]  /*13920*/  HMMA.16816.F32.BF16 R12, R152.reuse, R156, R12 ;  /* 0x0000009c980c723c */ /* 0x040fe4000004180c */
[----:B------:R-:W4:Y:S01]  /*13930*/  MUFU.EX2 R245, R245 ;  /* 0x000000f500f57308 */ /* 0x000f220000000800 */
[C---:B------:R-:W-:Y:S02]  /*13940*/  FMUL.FTZ R56, R3.reuse, R56 ;  /* 0x0000003803387220 */ /* 0x040fe40000410000 */
[C---:B------:R-:W-:Y:S02]  /*13950*/  FMUL.FTZ R57, R3.reuse, R57 ;  /* 0x0000003903397220 */ /* 0x040fe40000410000 */
[C---:B------:R-:W-:Y:S01]  /*13960*/  FMUL.FTZ R58, R2.reuse, R58 ;  /* 0x0000003a023a7220 */ /* 0x040fe20000410000 */
[C---:B------:R-:W-:Y:S01]  /*13970*/  HMMA.16816.F32.BF16 R16, R152.reuse, R158, R16 ;  /* 0x0000009e9810723c */ /* 0x040fe20000041810 */
[----:B------:R-:W-:Y:S03]  /*13980*/  LDSM.16.MT88.4 R156, [R206+0x8880] ;  /* 0x00888000ce9c783b */ /* 0x000fe60000004200 */
[C---:B------:R-:W-:Y:S01]  /*13990*/  FMUL.FTZ R21, R3.reuse, R21 ;  /* 0x0000001503157220 */ /* 0x040fe20000410000 */
[----:B------:R-:W5:Y:S01]  /*139a0*/  MUFU.EX2 R246, R246 ;  /* 0x000000f600f67308 */ /* 0x000f620000000800 */
[C---:B------:R-:W-:Y:S02]  /*139b0*/  FMUL.FTZ R22, R2.reuse, R22 ;  /* 0x0000001602167220 */ /* 0x040fe40000410000 */
[C---:B------:R-:W-:Y:S04]  /*139c0*/  FMUL.FTZ R23, R2.reuse, R23 ;  /* 0x0000001702177220 */ /* 0x040fe80000410000 */
[C---:B------:R-:W-:Y:S02]  /*139d0*/  FMUL.FTZ R59, R2.reuse, R59 ;  /* 0x0000003b023b7220 */ /* 0x040fe40000410000 */
[C---:B------:R-:W-:Y:S01]  /*139e0*/  FMUL.FTZ R60, R3.reuse, R60 ;  /* 0x0000003c033c7220 */ /* 0x040fe20000410000 */
[C---:B---3--:R-:W-:Y:S01]  /*139f0*/  HMMA.16816.F32.BF16 R20, R152.reuse, R144, R20 ;  /* 0x000000909814723c */ /* 0x048fe20000041814 */
[----:B------:R-:W3:Y:S02]  /*13a00*/  MUFU.EX2 R248, R248 ;  /* 0x000000f800f87308 */ /* 0x000ee40000000800 */
        /* <DEDUP_REMOVED lines=10> */
[C---:B--2---:R-:W-:Y:S04]  /*13ab0*/  HMMA.16816.F32.BF16 R28, R152.reuse, R136, R28 ;  /* 0x00000088981c723c */ /* 0x044fe8000004181c */
        /* <DEDUP_REMOVED lines=21> */
[C---:B--2---:R-:W-:Y:S03]  /*13c10*/  HMMA.16816.F32.BF16 R52, R152.reuse, R136, R52 ;  /* 0x000000889834723c */ /* 0x044fe60000041834 */
[C---:B------:R-:W-:Y:S02]  /*13c20*/  FMUL.FTZ R79, R2.reuse, R79 ;  /* 0x0000004f024f7220 */ /* 0x040fe40000410000 */
[C---:B------:R-:W-:Y:S02]  /*13c30*/  FMUL.FTZ R80, R3.reuse, R80 ;  /* 0x0000005003507220 */ /* 0x040fe40000410000 */
[C---:B------:R-:W-:Y:S01]  /*13c40*/  FMUL.FTZ R81, R3.reuse, R81 ;  /* 0x0000005103517220 */ /* 0x040fe20000410000 */
[C---:B------:R-:W-:Y:S01]  /*13c50*/  HMMA.16816.F32.BF16 R56, R152.reuse, R138, R56 ;  /* 0x0000008a9838723c */ /* 0x040fe20000041838 */
[----:B------:R-:W2:Y:S03]  /*13c60*/  LDSM.16.MT88.4 R136, [R206+0xa080] ;  /* 0x00a08000ce88783b */ /* 0x000ea60000004200 */
[C---:B------:R-:W-:Y:S02]  /*13c70*/  FMUL.FTZ R82, R2.reuse, R82 ;  /* 0x0000005202527220 */ /* 0x040fe40000410000 */
[C---:B------:R-:W-:Y:S02]  /*13c80*/  FMUL.FTZ R83, R2.reuse, R83 ;  /* 0x0000005302537220 */ /* 0x040fe40000410000 */
[C---:B-1----:R-:W-:Y:S04]  /*13c90*/  HMMA.16816.F32.BF16 R60, R152.reuse, R132, R60 ;  /* 0x00000084983c723c */ /* 0x042fe8000004183c */
[C---:B------:R-:W-:Y:S02]  /*13ca0*/  FMUL.FTZ R84, R3.reuse, R84 ;  /* 0x0000005403547220 */ /* 0x040fe40000410000 */
[C---:B------:R-:W-:Y:S02]  /*13cb0*/  FMUL.FTZ R85, R3.reuse, R85 ;  /* 0x0000005503557220 */ /* 0x040fe40000410000 */
        /* <DEDUP_REMOVED lines=38> */
[C---:B------:R-:W-:Y:S02]  /*13f20*/  FMUL.FTZ R109, R3.reuse, R109 ;  /* 0x0000006d036d7220 */ /* 0x040fe40000410000 */
[C---:B------:R-:W-:Y:S01]  /*13f30*/  FMUL.FTZ R110, R2.reuse, R110 ;  /* 0x0000006e026e7220 */ /* 0x040fe20000410000 */
[C---:B------:R-:W-:Y:S01]  /*13f40*/  HMMA.16816.F32.BF16 R104, R152.reuse, R138, R104 ;  /* 0x0000008a9868723c */ /* 0x040fe20000041868 */
[----:B------:R-:W2:Y:S02]  /*13f50*/  LDSM.16.MT88.4 R136, [R204+0xb080] ;  /* 0x00b08000cc88783b */ /* 0x000ea40000004200 */
[C---:B------:R-:W-:Y:S02]  /*13f60*/  FMUL.FTZ R111, R2.reuse, R111 ;  /* 0x0000006f026f7220 */ /* 0x040fe40000410000 */
        /* <DEDUP_REMOVED lines=12> */
[C---:B------:R-:W-:Y:S02]  /*14030*/  FMUL.FTZ R121, R3.reuse, R121 ;  /* 0x0000007903797220 */ /* 0x040fe40000410000 */
[C---:B------:R-:W-:Y:S01]  /*14040*/  FMUL.FTZ R122, R2.reuse, R122 ;  /* 0x0000007a027a7220 */ /* 0x040fe20000410000 */
[C---:B---3--:R-:W-:Y:S03]  /*14050*/  HMMA.16816.F32.BF16 R116, R152.reuse, R140, R116 ;  /* 0x0000008c9874723c */ /* 0x048fe60000041874 */
[C---:B------:R-:W-:Y:S02]  /*14060*/  FMUL.FTZ R123, R2.reuse, R123 ;  /* 0x0000007b027b7220 */ /* 0x040fe40000410000 */
[C---:B------:R-:W-:Y:S02]  /*14070*/  FMUL.FTZ R124, R3.reuse, R124 ;  /* 0x0000007c037c7220 */ /* 0x040fe40000410000 */
[C---:B------:R-:W-:Y:S02]  /*14080*/  FMUL.FTZ R125, R3.reuse, R125 ;  /* 0x0000007d037d7220 */ /* 0x040fe40000410000 */
[C---:B------:R-:W-:Y:S01]  /*14090*/  FMUL.FTZ R126, R2.reuse, R126 ;  /* 0x0000007e027e7220 */ /* 0x040fe20000410000 */
[C---:B------:R-:W-:Y:S03]  /*140a0*/  HMMA.16816.F32.BF16 R120, R152.reuse, R142, R120 ;  /* 0x0000008e9878723c */ /* 0x040fe60000041878 */
[C---:B------:R-:W-:Y:S02]  /*140b0*/  FMUL.FTZ R127, R2.reuse, R127 ;  /* 0x0000007f027f7220 */ /* 0x040fe40000410000 */
[C---:B------:R-:W-:Y:S02]  /*140c0*/  FMUL.FTZ R128, R3.reuse, R128 ;  /* 0x0000008003807220 */ /* 0x040fe40000410000 */
[C---:B------:R-:W-:Y:S02]  /*140d0*/  FMUL.FTZ R129, R3.reuse, R129 ;  /* 0x0000008103817220 */ /* 0x040fe40000410000 */
[C---:B------:R-:W-:Y:S01]  /*140e0*/  FMUL.FTZ R130, R2.reuse, R130 ;  /* 0x0000008202827220 */ /* 0x040fe20000410000 */
[C---:B--2---:R-:W-:Y:S03]  /*140f0*/  HMMA.16816.F32.BF16 R124, R152.reuse, R136, R124 ;  /* 0x00000088987c723c */ /* 0x044fe6000004187c */
[C---:B------:R-:W-:Y:S02]  /*14100*/  FMUL.FTZ R131, R2.reuse, R131 ;  /* 0x0000008302837220 */ /* 0x040fe40000410000 */
[----:B------:R-:W-:Y:S02]  /*14110*/  FFMA.FTZ R151, R3, R220, R151 ;  /* 0x000000dc03977223 */ /* 0x000fe40000010097 */
[----:B------:R-:W-:Y:S01]  /*14120*/  FFMA.FTZ R239, R2, R221, R239 ;  /* 0x000000dd02ef7223 */ /* 0x000fe200000100ef */
[----:B------:R-:W-:Y:S01]  /*14130*/  MOV R2, R148 ;  /* 0x0000009400027202 */ /* 0x000fe20000000f00 */
[----:B------:R-:W-:Y:S01]  /*14140*/  FADD.FTZ R150, R150, R151 ;  /* 0x0000009796967221 */ /* 0x000fe20000010000 */
[----:B------:R-:W-:Y:S03]  /*14150*/  HMMA.16816.F32.BF16 R128, R152, R138, R128 ;  /* 0x0000008a9880723c */ /* 0x000fe60000041880 */
[----:B------:R-:W-:Y:S02]  /*14160*/  FADD.FTZ R238, R238, R239 ;  /* 0x000000efeeee7221 */ /* 0x000fe40000010000 */
[----:B------:R-:W-:Y:S02]  /*14170*/  FADD.FTZ R3, R241, R150 ;  /* 0x00000096f1037221 */ /* 0x000fe40000010000 */
[----:B------:R-:W-:Y:S02]  /*14180*/  F2FP.BF16.PACK_AB R152, R243, R242 ;  /* 0x000000f2f398723e */ /* 0x000fe400000010ff */
[----:B----4-:R-:W-:Y:S03]  /*14190*/  F2FP.BF16.PACK_AB R153, R245, R244 ;  /* 0x000000f4f599723e */ /* 0x010fe600000010ff */
[----:B-----5:R-:W-:Y:S01]  /*141a0*/  F2FP.BF16.PACK_AB R154, R247, R246 ;  /* 0x000000f6f79a723e */ /* 0x020fe200000010ff */
[----:B------:R-:W-:Y:S01]  /*141b0*/  FADD.FTZ R3, R240, R3 ;  /* 0x00000003f0037221 */ /* 0x000fe20000010000 */
[----:B------:R-:W-:Y:S03]  /*141c0*/  F2FP.BF16.PACK_AB R155, R149, R248 ;  /* 0x000000f8959b723e */ /* 0x000fe600000010ff */
[----:B------:R-:W-:Y:S01]  /*141d0*/  FADD.FTZ R242, R242, R3 ;  /* 0x00000003f2f27221 */ /* 0x000fe20000010000 */
[----:B------:R-:W-:Y:S03]  /*141e0*/  MOV R3, R0 ;  /* 0x0000000000037202 */ /* 0x000fe60000000f00 */
[C---:B-1----:R-:W-:Y:S01]  /*141f0*/  HMMA.16816.F32.BF16 R144, R152.reuse, R132, R4 ;  /* 0x000000849890723c */ /* 0x042fe20000041804 */
[----:B------:R-:W1:Y:S02]  /*14200*/  LDSM.16.MT88.4 R4, [R204+0x8880] ;  /* 0x00888000cc04783b */ /* 0x000e640000004200 */
[----:B------:R-:W-:Y:S04]  /*14210*/  FADD.FTZ R243, R243, R242 ;  /* 0x000000f2f3f37221 */ /* 0x000fe80000010000 */
[----:B------:R-:W-:Y:S01]  /*14220*/  FADD.FTZ R220, R246, R243 ;  /* 0x000000f3f6dc7221 */ /* 0x000fe20000010000 */
[C---:B------:R-:W-:Y:S01]  /*14230*/  HMMA.16816.F32.BF16 R140, R152.reuse, R134, R8 ;  /* 0x00000086988c723c */ /* 0x040fe20000041808 */
[----:B------:R-:W2:Y:S03]  /*14240*/  LDSM.16.MT88.4 R8, [R205+0x9880] ;  /* 0x00988000cd08783b */ /* 0x000ea60000004200 */
[----:B------:R-:W-:Y:S04]  /*14250*/  FADD.FTZ R220, R247, R220 ;  /* 0x000000dcf7dc7221 */ /* 0x000fe80000010000 */
        /* <DEDUP_REMOVED lines=10> */
[----:B------:R-:W-:Y:S04]  /*14300*/  FADD.FTZ R5, R236, R5 ;  /* 0x00000005ec057221 */ /* 0x000fe80000010000 */
        /* <DEDUP_REMOVED lines=29> */
.L_x_743:
[----:B------:R-:W-:-:S13]  /*144e0*/  ISETP.LE.AND P0, PT, RZ, UR7, PT ;  /* 0x00000007ff007c0c */ /* 0x000fda000bf03270 */
[----:B------:R-:W-:Y:S05]  /*144f0*/  @!P0 BRA `(.L_x_747) ;  /* 0x0000235000008947 */ /* 0x000fea0003800000 */
[----:B------:R-:W1:Y:S01]  /*14500*/  S2R R3, SR_TID.X ;  /* 0x0000000000037919 */ /* 0x000e620000002100 */
[----:B------:R-:W-:Y:S01]  /*14510*/  SHF.R.S32.HI R5, RZ, 0x1f, R224 ;  /* 0x0000001fff057819 */ /* 0x000fe200000114e0 */
[C---:B------:R-:W-:Y:S01]  /*14520*/  IMAD.SHL.U32 R228, R222.reuse, 0x2, RZ ;  /* 0x00000002dee47824 */ /* 0x040fe200078e00ff */
[----:B------:R-:W-:Y:S01]  /*14530*/  SHF.L.U64.HI R225, R222, 0x1, R225 ;  /* 0x00000001dee17819 */ /* 0x000fe200000102e1 */
[C---:B------:R-:W-:Y:S01]  /*14540*/  IMAD.SHL.U32 R229, R224.reuse, 0x2, RZ ;  /* 0x00000002e0e57824 */ /* 0x040fe200078e00ff */
[----:B------:R-:W-:Y:S01]  /*14550*/  SHF.L.U64.HI R222, R224, 0x1, R5 ;  /* 0x00000001e0de7819 */ /* 0x000fe20000010205 */
[----:B------:R-:W-:Y:S01]  /*14560*/  IMAD.MOV.U32 R149, RZ, RZ, R148 ;  /* 0x000000ffff957224 */ /* 0x000fe200078e0094 */
[----:B-1----:R-:W-:-:S04]  /*14570*/  SHF.R.S32.HI R2, RZ, 0x1f, R3 ;  /* 0x0000001fff027819 */ /* 0x002fc80000011403 */
[----:B------:R-:W-:-:S04]  /*14580*/  LEA.HI R2, R2, R3, RZ, 0x3 ;  /* 0x0000000302027211 */ /* 0x000fc800078f18ff */
[----:B------:R-:W-:-:S05]  /*14590*/  LOP3.LUT R2, R2, 0xfffffff8, RZ, 0xc0, !PT ;  /* 0xfffffff802027812 */ /* 0x000fca00078ec0ff */
[----:B------:R-:W-:Y:S02]  /*145a0*/  IMAD.IADD R2, R3, 0x1, -R2 ;  /* 0x0000000103027824 */ /* 0x000fe400078e0a02 */
[----:B------:R-:W-:Y:S01]  /*145b0*/  IMAD.MOV.U32 R3, RZ, RZ, R0 ;  /* 0x000000ffff037224 */ /* 0x000fe200078e0000 */
[----:B------:R-:W-:Y:S01]  /*145c0*/  SHF.R.S32.HI R0, RZ, 0x1f, R223 ;  /* 0x0000001fff007819 */ /* 0x000fe200000114df */
[----:B------:R-:W-:-:S03]  /*145d0*/  IMAD.SHL.U32 R226, R2, 0x8, RZ ;  /* 0x0000000802e27824 */ /* 0x000fc600078e00ff */
[C---:B------:R-:W-:Y:S01]  /*145e0*/  SHF.L.U64.HI R224, R223.reuse, 0x1, R0 ;  /* 0x00000001dfe07819 */ /* 0x040fe20000010200 */
[----:B------:R-:W-:Y:S01]  /*145f0*/  IMAD.SHL.U32 R223, R223, 0x2, RZ ;  /* 0x00000002dfdf7824 */ /* 0x000fe200078e00ff */
[----:B------:R-:W-:-:S04]  /*14600*/  SHF.R.S32.HI R227, RZ, 0x1f, R226 ;  /* 0x0000001fffe37819 */ /* 0x000fc800000114e2 */
[C---:B------:R-:W-:Y:S01]  /*14610*/  SHF.L.U64.HI R227, R226.reuse, 0x1, R227 ;  /* 0x00000001e2e37819 */ /* 0x040fe200000102e3 */
[----:B------:R-:W-:Y:S01]  /*14620*/  IMAD.SHL.U32 R226, R226, 0x2, RZ ;  /* 0x00000002e2e27824 */ /* 0x000fe200078e00ff */
[----:B------:R-:W-:Y:S05]  /*14630*/  BRA `(.L_x_748) ;  /* 0x000002c000007947 */ /* 0x000fea0003800000 */
.L_x_750:
[----:B------:R-:W-:Y:S01]  /*14640*/  IMAD.MOV.U32 R217, RZ, RZ, RZ ;  /* 0x000000ffffd97224 */ /* 0x000fe200078e00ff */
[----:B------:R-:W-:Y:S01]  /*14650*/  ULEA UR4, UR7, UR16, 0x5 ;  /* 0x0000001007047291 */ /* 0x000fe2000f8e283f */
[----:B------:R-:W-:Y:S05]  /*14660*/  ISETP.NE.AND P6, PT, R215, 0x1, PT ;  /* 0x00000001d700780c */ /* 0x000fea0003fc5270 */
        /* <DEDUP_REMOVED lines=18> */
[----:B------:R-:W-:Y:S04]  /*14790*/  IMAD.WIDE.U32 R10, R217, c[0x0][0x1f0], R10 ;  /* 0x00007c00d90a7a25 */ /* 0x000fe800078e000a */
        /* <DEDUP_REMOVED lines=8> */
[----:B-1----:R-:W-:Y:S05]  /*14820*/  IADD3 R12, P0, R0, R226, RZ ;  /* 0x000000e2000c7210 */ /* 0x002fea0007f1e0ff */
[----:B--2---:R-:W-:Y:S01]  /*14830*/  IMAD.X R13, R2, 0x1, R227, P0 ;  /* 0x00000001020d7824 */ /* 0x004fe200000e06e3 */
[----:B------:R-:W-:Y:S04]  /*14840*/  IADD3 R10, P0, R0, R229, RZ ;  /* 0x000000e5000a7210 */ /* 0x000fe80007f1e0ff */
[----:B------:R-:W-:Y:S01]  /*14850*/  @!PT LDS RZ, [RZ] ;  /* 0x00000000fffff984 */ /* 0x000fe20000000800 */
[----:B------:R1:W-:Y:S01]  /*14860*/  LDGSTS.E.BYPASS.LTC128B.128 [R219+0xc080], [R12.64], !P4 ;  /* 0x0c0800000cdb7fae */ /* 0x0003e2000e101d58 */
[----:B------:R-:W-:Y:S01]  /*14870*/  IMAD.X R11, R2, 0x1, R222, P0 ;  /* 0x00000001020b7824 */ /* 0x000fe200000e06de */
[----:B------:R-:W-:Y:S04]  /*14880*/  IADD3 R4, P0, R0, R223, RZ ;  /* 0x000000df00047210 */ /* 0x000fe80007f1e0ff */
[----:B------:R1:W-:Y:S01]  /*14890*/  LDGSTS.E.BYPASS.LTC128B.128 [R219+0xd080], [R10.64], !P5 ;  /* 0x0d0800000adb7fae */ /* 0x0003e2000e901d58 */
[----:B------:R-:W-:Y:S01]  /*148a0*/  IMAD.X R5, R2, 0x1, R224, P0 ;  /* 0x0000000102057824 */ /* 0x000fe200000e06e0 */
[----:B------:R-:W-:Y:S04]  /*148b0*/  IADD3 R14, P0, R0, R228, RZ ;  /* 0x000000e4000e7210 */ /* 0x000fe80007f1e0ff */
[----:B------:R1:W-:Y:S01]  /*148c0*/  LDGSTS.E.BYPASS.LTC128B.128 [R219+0xe080], [R4.64], !P3 ;  /* 0x0e08000004db7fae */ /* 0x0003e2000d901d58 */
[----:B------:R-:W-:Y:S05]  /*148d0*/  IMAD.X R15, R2, 0x1, R225, P0 ;  /* 0x00000001020f7824 */ /* 0x000fea00000e06e1 */
[----:B------:R1:W-:Y:S01]  /*148e0*/  LDGSTS.E.BYPASS.LTC128B.128 [R219+0xf080], [R14.64], !P2 ;  /* 0x0f0800000edb7fae */ /* 0x0003e2000d101d58 */
[----:B------:R-:W-:-:S05]  /*148f0*/  BRA `(.L_x_749) ;  /* 0x00000b7000007947 */ /* 0x000fca0003800000 */
.L_x_748:
        /* <DEDUP_REMOVED lines=25> */
[----:B--2---:R-:W-:Y:S04]  /*14a90*/  IADD3 R176, P0, R150, R226, RZ ;  /* 0x000000e296b07210 */ /* 0x004fe80007f1e0ff */
[----:B---3--:R-:W-:Y:S01]  /*14aa0*/  IADD3.X R177, R0, R227, RZ, P0, !PT ;  /* 0x000000e300b17210 */ /* 0x008fe200007fe4ff */
[C---:B------:R-:W-:Y:S01]  /*14ab0*/  HMMA.16816.F32.BF16 R8, R16.reuse, R10, RZ ;  /* 0x0000000a1008723c */ /* 0x040fe200000418ff */
[----:B------:R-:W-:Y:S03]  /*14ac0*/  IADD3 R180, P0, R150, R229, RZ ;  /* 0x000000e596b47210 */ /* 0x000fe60007f1e0ff */
[----:B------:R-:W-:Y:S01]  /*14ad0*/  @!PT LDS RZ, [RZ] ;  /* 0x00000000fffff984 */ /* 0x000fe20000000800 */
[----:B------:R-:W-:Y:S01]  /*14ae0*/  @!PT LDS RZ, [RZ] ;  /* 0x00000000fffff984 */ /* 0x000fe20000000800 */
[----:B------:R-:W-:Y:S01]  /*14af0*/  @!PT LDS RZ, [RZ] ;  /* 0x00000000fffff984 */ /* 0x000fe20000000800 */
[----:B------:R1:W-:Y:S01]  /*14b00*/  LDGSTS.E.BYPASS.LTC128B.128 [R219+0x8080], [R176.64], !P4 ;  /* 0x08080000b0db7fae */ /* 0x0003e2000e101d58 */
[----:B------:R-:W-:Y:S02]  /*14b10*/  IADD3.X R181, R0, R222, RZ, P0, !PT ;  /* 0x000000de00b57210 */ /* 0x000fe400007fe4ff */
[----:B------:R-:W-:Y:S01]  /*14b20*/  IADD3 R184, P0, R150, R223, RZ ;  /* 0x000000df96b87210 */ /* 0x000fe20007f1e0ff */
[C---:B------:R-:W-:Y:S02]  /*14b30*/  HMMA.16816.F32.BF16 R12, R16.reuse, R152, RZ ;  /* 0x00000098100c723c */ /* 0x040fe400000418ff */
[----:B------:R2:W-:Y:S02]  /*14b40*/  LDGSTS.E.BYPASS.LTC128B.128 [R219+0x9080], [R180.64], !P5 ;  /* 0x09080000b4db7fae */ /* 0x0005e4000e901d58 */
[----:B------:R-:W-:Y:S02]  /*14b50*/  IADD3.X R185, R0, R224, RZ, P0, !PT ;  /* 0x000000e000b97210 */ /* 0x000fe400007fe4ff */
[----:B------:R-:W-:Y:S02]  /*14b60*/  IADD3 R150, P0, R150, R228, RZ ;  /* 0x000000e496967210 */ /* 0x000fe40007f1e0ff */
[----:B------:R-:W-:Y:S01]  /*14b70*/  HMMA.16816.F32.BF16 R16, R16, R154, RZ ;  /* 0x0000009a1010723c */ /* 0x000fe200000418ff */
[----:B------:R3:W-:Y:S03]  /*14b80*/  LDGSTS.E.BYPASS.LTC128B.128 [R219+0xa080], [R184.64], !P3 ;  /* 0x0a080000b8db7fae */ /* 0x0007e6000d901d58 */
[----:B------:R-:W-:Y:S02]  /*14b90*/  IADD3.X R151, R0, R225, RZ, P0, !PT ;  /* 0x000000e100977210 */ /* 0x000fe400007fe4ff */
[----:B------:R-:W-:Y:S02]  /*14ba0*/  PLOP3.LUT P0, PT, PT, PT, UP0, 0x80, 0x0 ;  /* 0x000000000000781c */ /* 0x000fe40003f0f008 */
[C---:B----4-:R-:W-:Y:S01]  /*14bb0*/  HMMA.16816.F32.BF16 R4, R156.reuse, R160, R4 ;  /* 0x000000a09c04723c */ /* 0x050fe20000041804 */
[----:B------:R4:W-:Y:S05]  /*14bc0*/  LDGSTS.E.BYPASS.LTC128B.128 [R219+0xb080], [R150.64], !P2 ;  /* 0x0b08000096db7fae */ /* 0x0009ea000d101d58 */
[----:B------:R-:W-:Y:S02]  /*14bd0*/  LDSM.16.M88.4 R168, [R209+0x10080] ;  /* 0x01008000d1a8783b */ /* 0x000fe40000000200 */
[C---:B------:R-:W-:Y:S03]  /*14be0*/  HMMA.16816.F32.BF16 R8, R156.reuse, R162, R8 ;  /* 0x000000a29c08723c */ /* 0x040fe60000041808 */
[----:B------:R-:W3:Y:S05]  /*14bf0*/  LDSM.16.M88.4 R172, [R208+0xc080] ;  /* 0x00c08000d0ac783b */ /* 0x000eea0000000200 */
[C---:B-----5:R-:W-:Y:S01]  /*14c00*/  HMMA.16816.F32.BF16 R12, R156.reuse, R164, R12 ;  /* 0x000000a49c0c723c */ /* 0x060fe2000004180c */
[----:B------:R-:W5:Y:S05]  /*14c10*/  LDSM.16.M88.4 R152, [R208+0xc880] ;  /* 0x00c88000d098783b */ /* 0x000f6a0000000200 */
[----:B------:R-:W0:Y:S02]  /*14c20*/  LDGDEPBAR ;  /* 0x00000000000079af */ /* 0x000e240000000000 */
[----:B------:R-:W-:Y:S03]  /*14c30*/  HMMA.16816.F32.BF16 R16, R156, R166, R16 ;  /* 0x000000a69c10723c */ /* 0x000fe60000041810 */
[----:B-1----:R-:W-:Y:S05]  /*14c40*/  LDSM.16.M88.4 R176, [R207+0x10080] ;  /* 0x01008000cfb0783b */ /* 0x002fea0000000200 */
[----:B--2---:R-:W1:Y:S05]  /*14c50*/  LDSM.16.M88.4 R180, [R202] ;  /* 0x00000000cab4783b */ /* 0x004e6a0000000200 */
[----:B------:R-:W2:Y:S05]  /*14c60*/  LDSM.16.M88.4 R156, [R202+0x800] ;  /* 0x00080000ca9c783b */ /* 0x000eaa0000000200 */
[----:B------:R-:W-:Y:S05]  /*14c70*/  LDSM.16.M88.4 R160, [R214+0x14080] ;  /* 0x01408000d6a0783b */ /* 0x000fea0000000200 */
[----:B------:R-:W2:Y:S01]  /*14c80*/  LDSM.16.M88.4 R164, [R213+0xd080] ;  /* 0x00d08000d5a4783b */ /* 0x000ea20000000200 */
[C---:B---3--:R-:W-:Y:S08]  /*14c90*/  HMMA.16816.F32.BF16 R4, R168.reuse, R172, R4 ;  /* 0x000000aca804723c */ /* 0x048ff00000041804 */
[C---:B------:R-:W-:Y:S01]  /*14ca0*/  HMMA.16816.F32.BF16 R8, R168.reuse, R174, R8 ;  /* 0x000000aea808723c */ /* 0x040fe20000041808 */
[----:B------:R-:W-:Y:S07]  /*14cb0*/  LDSM.16.M88.4 R172, [R201] ;  /* 0x00000000c9ac783b */ /* 0x000fee0000000200 */
[C---:B-----5:R-:W-:Y:S08]  /*14cc0*/  HMMA.16816.F32.BF16 R12, R168.reuse, R152, R12 ;  /* 0x00000098a80c723c */ /* 0x060ff0000004180c */
        /* <DEDUP_REMOVED lines=10> */
[C---:B------:R-:W-:Y:S08]  /*14d70*/  HMMA.16816.F32.BF16 R4, R160.reuse, R164, R4 ;  /* 0x000000a4a004723c */ /* 0x040ff00000041804 */
[C---:B------:R-:W-:Y:S01]  /*14d80*/  HMMA.16816.F32.BF16 R8, R160.reuse, R166, R8 ;  /* 0x000000a6a008723c */ /* 0x040fe20000041808 */
[----:B------:R-:W-:Y:S07]  /*14d90*/  LDSM.16.M88.4 R164, [R202+0x1000] ;  /* 0x00100000caa4783b */ /* 0x000fee0000000200 */
[C---:B---3--:R-:W-:Y:S08]  /*14da0*/  HMMA.16816.F32.BF16 R12, R160.reuse, R152, R12 ;  /* 0x00000098a00c723c */ /* 0x048ff0000004180c */
[----:B------:R-:W-:Y:S01]  /*14db0*/  HMMA.16816.F32.BF16 R16, R160, R154, R16 ;  /* 0x0000009aa010723c */ /* 0x000fe20000041810 */
[----:B------:R-:W3:Y:S05]  /*14dc0*/  LDSM.16.M88.4 R152, [R208+0xd880] ;  /* 0x00d88000d098783b */ /* 0x000eea0000000200 */
        /* <DEDUP_REMOVED lines=15> */
[C---:B------:R-:W-:Y:S08]  /*14ec0*/  HMMA.16816.F32.BF16 R4, R160.reuse, R164, R4 ;  /* 0x000000a4a004723c */ /* 0x040ff00000041804 */
[C---:B------:R-:W-:Y:S01]  /*14ed0*/  HMMA.16816.F32.BF16 R8, R160.reuse, R166, R8 ;  /* 0x000000a6a008723c */ /* 0x040fe20000041808 */
[----:B------:R-:W-:Y:S07]  /*14ee0*/  LDSM.16.M88.4 R164, [R208+0xe080] ;  /* 0x00e08000d0a4783b */ /* 0x000fee0000000200 */
[C---:B-1----:R-:W-:Y:S08]  /*14ef0*/  HMMA.16816.F32.BF16 R12, R160.reuse, R156, R12 ;  /* 0x0000009ca00c723c */ /* 0x042ff0000004180c */
[----:B------:R-:W-:Y:S01]  /*14f00*/  HMMA.16816.F32.BF16 R16, R160, R158, R16 ;  /* 0x0000009ea010723c */ /* 0x000fe20000041810 */
[----:B------:R-:W1:Y:S05]  /*14f10*/  LDSM.16.M88.4 R156, [R198] ;  /* 0x00000000c69c783b */ /* 0x000e6a0000000200 */
[----:B------:R-:W1:Y:S02]  /*14f20*/  LDSM.16.M88.4 R160, [R209+0x18080] ;  /* 0x01808000d1a0783b */ /* 0x000e640000000200 */
        /* <DEDUP_REMOVED lines=14> */
[C---:B------:R-:W-:Y:S08]  /*15010*/  HMMA.16816.F32.BF16 R4, R160.reuse, R164, R4 ;  /* 0x000000a4a004723c */ /* 0x040ff00000041804 */
[C---:B------:R-:W-:Y:S01]  /*15020*/  HMMA.16816.F32.BF16 R8, R160.reuse, R166, R8 ;  /* 0x000000a6a008723c */ /* 0x040fe20000041808 */
[----:B------:R-:W-:Y:S07]  /*15030*/  LDSM.16.M88.4 R164, [R197] ;  /* 0x00000000c5a4783b */ /* 0x000fee0000000200 */
[C---:B--2---:R-:W-:Y:S08]  /*15040*/  HMMA.16816.F32.BF16 R12, R160.reuse, R152, R12 ;  /* 0x00000098a00c723c */ /* 0x044ff0000004180c */
[----:B------:R-:W-:Y:S01]  /*15050*/  HMMA.16816.F32.BF16 R16, R160, R154, R16 ;  /* 0x0000009aa010723c */ /* 0x000fe20000041810 */
[----:B------:R-:W2:Y:S05]  /*15060*/  LDSM.16.M88.4 R152, [R213+0xf880] ;  /* 0x00f88000d598783b */ /* 0x000eaa0000000200 */
[----:B------:R-:W2:Y:S02]  /*15070*/  LDSM.16.M88.4 R160, [R210+0x1c080] ;  /* 0x01c08000d2a0783b */ /* 0x000ea40000000200 */
        /* <DEDUP_REMOVED lines=14> */
[C---:B------:R-:W-:Y:S08]  /*15160*/  HMMA.16816.F32.BF16 R4, R160.reuse, R164, R4 ;  /* 0x000000a4a004723c */ /* 0x040ff00000041804 */
        /* <DEDUP_REMOVED lines=19> */
[----:B------:R-:W-:Y:S05]  /*152a0*/  FMUL.FTZ R10, R10, c[0x0][0x320] ;  /* 0x0000c8000a0a7a20 */ /* 0x000fea0000410000 */
[----:B------:R-:W1:Y:S01]  /*152b0*/  MUFU.TANH R158, R158 ;  /* 0x0000009e009e7308 */ /* 0x000e620000002400 */
[----:B------:R-:W-:Y:S03]  /*152c0*/  HMMA.16816.F32.BF16 R16, R176, R154, R16 ;  /* 0x0000009ab010723c */ /* 0x000fe60000041810 */
[----:B------:R-:W-:Y:S02]  /*152d0*/  FMUL.FTZ R152, R8, c[0x0][0x320] ;  /* 0x0000c80008987a20 */ /* 0x000fe40000410000 */
[----:B------:R-:W-:Y:S02]  /*152e0*/  FMUL.FTZ R8, R9, c[0x0][0x320] ;  /* 0x0000c80009087a20 */ /* 0x000fe40000410000 */
[----:B------:R-:W-:Y:S02]  /*152f0*/  FMUL.FTZ R9, R11, c[0x0][0x320] ;  /* 0x0000c8000b097a20 */ /* 0x000fe40000410000 */
[----:B------:R3:W1:Y:S06]  /*15300*/  MUFU.TANH R6, R0 ;  /* 0x0000000000067308 */ /* 0x00066c0000002400 */
        /* <DEDUP_REMOVED lines=19> */
[----:B----4-:R3:W4:Y:S10]  /*15440*/  MUFU.TANH R151, R18 ;  /* 0x0000001200977308 */ /* 0x0107340000002400 */
[----:B------:R3:W1:Y:S02]  /*15450*/  MUFU.TANH R150, R19 ;  /* 0x0000001300967308 */ /* 0x0006640000002400 */
[----:B-1234-:R-:W-:-:S05]  /*15460*/  @P0 BRA `(.L_x_750) ;  /* 0xfffff1d000000947 */ /* 0x01efca000383ffff */
.L_x_749:
        /* <DEDUP_REMOVED lines=20> */
[----:B------:R-:W-:Y:S01]  /*155b0*/  ISETP.LT.AND P0, PT, RZ, UR7, PT ;  /* 0x00000007ff007c0c */ /* 0x000fe2000bf01270 */
[----:B------:R-:W1:Y:S01]  /*155c0*/  SHFL.BFLY PT, R13, R10, 0x2, 0x1f ;  /* 0x0c401f000a0d7f89 */ /* 0x000e6200000e0000 */
[----:B------:R-:W-:Y:S07]  /*155d0*/  UIADD3 UR7, UR7, -0x1, URZ ;  /* 0xffffffff07077890 */ /* 0x000fee000fffe03f */
        /* <DEDUP_REMOVED lines=8> */
[----:B------:R-:W2:Y:S08]  /*15660*/  SHFL.BFLY PT, R148, R5, 0x1, 0x1f ;  /* 0x0c201f0005947f89 */ /* 0x000eb000000e0000 */
[----:B------:R-:W3:Y:S01]  /*15670*/  LDSM.16.MT88.4 R12, [R211+0x8080] ;  /* 0x00808000d30c783b */ /* 0x000ee20000004200 */
        /* <DEDUP_REMOVED lines=11> */
[--C-:B------:R-:W-:Y:S02]  /*15730*/  FFMA.FTZ R231, R157, c[0x0][0x2d0], -R160.reuse ;  /* 0x0000b4009de77a23 */ /* 0x100fe400000108a0 */
[--C-:B------:R-:W-:Y:S01]  /*15740*/  FFMA.FTZ R230, R153, c[0x0][0x2d0], -R160.reuse ;  /* 0x0000b40099e67a23 */ /* 0x100fe200000108a0 */
[----:B------:R-:W-:Y:S01]  /*15750*/  LDSM.16.MT88.4 R156, [R205+0x8080] ;  /* 0x00808000cd9c783b */ /* 0x000fe20000004200 */
[--C-:B------:R-:W-:Y:S01]  /*15760*/  FFMA.FTZ R233, R8, c[0x0][0x2d0], -R163.reuse ;  /* 0x0000b40008e97a23 */ /* 0x100fe200000108a3 */
[----:B------:R-:W-:Y:S01]  /*15770*/  MUFU.EX2 R236, R236 ;  /* 0x000000ec00ec7308 */ /* 0x000fe20000000800 */
[--C-:B------:R-:W-:Y:S02]  /*15780*/  FFMA.FTZ R232, R6, c[0x0][0x2d0], -R160.reuse ;  /* 0x0000b40006e87a23 */ /* 0x100fe400000108a0 */
[--C-:B------:R-:W-:Y:S02]  /*15790*/  FFMA.FTZ R149, R9, c[0x0][0x2d0], -R160.reuse ;  /* 0x0000b40009957a23 */ /* 0x100fe400000108a0 */
[----:B------:R-:W-:Y:S01]  /*157a0*/  FMUL.FTZ R4, R2, c[0x0][0x2d0] ;  /* 0x0000b40002047a20 */ /* 0x000fe20000410000 */
[----:B------:R-:W2:Y:S01]  /*157b0*/  LDSM.16.MT88.4 R152, [R206+0x8080] ;  /* 0x00808000ce98783b */ /* 0x000ea20000004200 */
[--C-:B------:R-:W-:Y:S02]  /*157c0*/  FFMA.FTZ R237, R166, c[0x0][0x2d0], -R163.reuse ;  /* 0x0000b400a6ed7a23 */ /* 0x100fe400000108a3 */
[--C-:B------:R-:W-:Y:S01]  /*157d0*/  FFMA.FTZ R238, R164, c[0x0][0x2d0], -R163.reuse ;  /* 0x0000b400a4ee7a23 */ /* 0x100fe200000108a3 */
[----:B------:R4:W5:Y:S01]  /*157e0*/  MUFU.EX2 R2, R4 ;  /* 0x0000000400027308 */ /* 0x0009620000000800 */
[--C-:B------:R-:W-:Y:S02]  /*157f0*/  FFMA.FTZ R239, R167, c[0x0][0x2d0], -R160.reuse ;  /* 0x0000b400a7ef7a23 */ /* 0x100fe400000108a0 */
[--C-:B------:R-:W-:Y:S02]  /*15800*/  FFMA.FTZ R240, R165, c[0x0][0x2d0], -R160.reuse ;  /* 0x0000b400a5f07a23 */ /* 0x100fe400000108a0 */
[C---:B-1----:R-:W-:Y:S01]  /*15810*/  FMUL.FTZ R5, R3.reuse, R145 ;  /* 0x0000009103057220 */ /* 0x042fe20000410000 */
[----:B------:R-:W-:Y:S01]  /*15820*/  LDSM.16.MT88.4 R164, [R211+0x9880] ;  /* 0x00988000d3a4783b */ /* 0x000fe20000004200 */
[C---:B------:R-:W-:Y:S02]  /*15830*/  FMUL.FTZ R8, R3.reuse, R140 ;  /* 0x0000008c03087220 */ /* 0x040fe40000410000 */
[C---:B------:R-:W-:Y:S01]  /*15840*/  FMUL.FTZ R9, R3.reuse, R141 ;  /* 0x0000008d03097220 */ /* 0x040fe20000410000 */
[----:B------:R-:W1:Y:S01]  /*15850*/  MUFU.EX2 R235, R235 ;  /* 0x000000eb00eb7308 */ /* 0x000e620000000800 */
[C---:B------:R-:W-:Y:S02]  /*15860*/  FMUL.FTZ R16, R3.reuse, R132 ;  /* 0x0000008403107220 */ /* 0x040fe40000410000 */
[----:B------:R-:W-:Y:S02]  /*15870*/  FMUL.FTZ R17, R3, R133 ;  /* 0x0000008503117220 */ /* 0x000fe40000410000 */
[--C-:B------:R-:W-:Y:S02]  /*15880*/  FFMA.FTZ R241, R162, c[0x0][0x2d0], -R163.reuse ;  /* 0x0000b400a2f17a23 */ /* 0x100fe400000108a3 */
[----:B------:R-:W-:Y:S02]  /*15890*/  FFMA.FTZ R163, R161, c[0x0][0x2d0], -R163 ;  /* 0x0000b400a1a37a23 */ /* 0x000fe400000108a3 */
[C---:B------:R-:W-:Y:S01]  /*158a0*/  FMUL.FTZ R20, R3.reuse, R20 ;  /* 0x0000001403147220 */ /* 0x040fe20000410000 */
[----:B------:R-:W-:Y:S01]  /*158b0*/  MUFU.EX2 R234, R234 ;  /* 0x000000ea00ea7308 */ /* 0x000fe20000000800 */
[C---:B------:R-:W-:Y:S02]  /*158c0*/  FMUL.FTZ R21, R3.reuse, R21 ;  /* 0x0000001503157220 */ /* 0x040fe40000410000 */
[C---:B------:R-:W-:Y:S02]  /*158d0*/  FMUL.FTZ R24, R3.reuse, R24 ;  /* 0x0000001803187220 */ /* 0x040fe40000410000 */
[----:B----4-:R-:W-:Y:S02]  /*158e0*/  FMUL.FTZ R4, R3, R144 ;  /* 0x0000009003047220 */ /* 0x010fe40000410000 */
[C---:B-----5:R-:W-:Y:S02]  /*158f0*/  FMUL.FTZ R6, R2.reuse, R146 ;  /* 0x0000009202067220 */ /* 0x060fe40000410000 */
[C---:B------:R-:W-:Y:S01]  /*15900*/  FMUL.FTZ R7, R2.reuse, R147 ;  /* 0x0000009302077220 */ /* 0x040fe20000410000 */
[----:B------:R-:W4:Y:S01]  /*15910*/  MUFU.EX2 R233, R233 ;  /* 0x000000e900e97308 */ /* 0x000f220000000800 */
        /* <DEDUP_REMOVED lines=11> */
[C---:B------:R-:W-:Y:S02]  /*159d0*/  FMUL.FTZ R26, R2.reuse, R26 ;  /* 0x0000001a021a7220 */ /* 0x040fe40000410000 */
[----:B------:R-:W1:Y:S01]  /*159e0*/  MUFU.EX2 R231, R231 ;  /* 0x000000e700e77308 */ /* 0x000e620000000800 */
        /* <DEDUP_REMOVED lines=12> */
[----:B------:R-:W4:Y:S01]  /*15ab0*/  MUFU.EX2 R149, R149 ;  /* 0x0000009500957308 */ /* 0x000f220000000800 */
[----:B------:R-:W-:Y:S02]  /*15ac0*/  FMUL.FTZ R37, R3, R37 ;  /* 0x0000002503257220 */ /* 0x000fe40000410000 */
[C---:B------:R-:W-:Y:S01]  /*15ad0*/  FMUL.FTZ R38, R2.reuse, R38 ;  /* 0x0000002602267220 */ /* 0x040fe20000410000 */
        /* <DEDUP_REMOVED lines=17> */
[----:B------:R-:W1:Y:S01]  /*15bf0*/  MUFU.EX2 R238, R238 ;  /* 0x000000ee00ee7308 */ /* 0x000e620000000800 */
[C---:B---3--:R-:W-:Y:S05]  /*15c00*/  HMMA.16816.F32.BF16 R4, R144.reuse, R12, R4 ;  /* 0x0000000c9004723c */ /* 0x048fea0000041804 */
        /* <DEDUP_REMOVED lines=12> */
[C---:B--2---:R-:W-:Y:S02]  /*15cd0*/  HMMA.16816.F32.BF16 R12, R144.reuse, R152, R12 ;  /* 0x00000098900c723c */ /* 0x044fe4000004180c */
[----:B------:R-:W2:Y:S01]  /*15ce0*/  MUFU.EX2 R241, R241 ;  /* 0x000000f100f17308 */ /* 0x000ea20000000800 */
[C---:B------:R-:W-:Y:S02]  /*15cf0*/  FMUL.FTZ R56, R3.reuse, R56 ;  /* 0x0000003803387220 */ /* 0x040fe40000410000 */
[C---:B------:R-:W-:Y:S02]  /*15d00*/  FMUL.FTZ R57, R3.reuse, R57 ;  /* 0x0000003903397220 */ /* 0x040fe40000410000 */
[C---:B------:R-:W-:Y:S01]  /*15d10*/  FMUL.FTZ R58, R2.reuse, R58 ;  /* 0x0000003a023a7220 */ /* 0x040fe20000410000 */
[C---:B------:R-:W-:Y:S04]  /*15d20*/  HMMA.16816.F32.BF16 R16, R144.reuse, R154, R16 ;  /* 0x0000009a9010723c */ /* 0x040fe80000041810 */
[----:B------:R-:W-:Y:S01]  /*15d30*/  FMUL.FTZ R59, R2, R59 ;  /* 0x0000003b023b7220 */ /* 0x000fe20000410000 */
[----:B-1----:R-:W-:Y:S01]  /*15d40*/  F2FP.BF16.PACK_AB R152, R238, R237 ;  /* 0x000000edee98723e */ /* 0x002fe200000010ff */
[C---:B------:R-:W-:Y:S02]  /*15d50*/  FMUL.FTZ R60, R3.reuse, R60 ;  /* 0x0000003c033c7220 */ /* 0x040fe40000410000 */
[C---:B------:R-:W-:Y:S04]  /*15d60*/  HMMA.16816.F32.BF16 R20, R144.reuse, R156, R20 ;  /* 0x0000009c9014723c */ /* 0x040fe80000041814 */
[C---:B------:R-:W-:Y:S01]  /*15d70*/  FMUL.FTZ R61, R3.reuse, R61 ;  /* 0x0000003d033d7220 */ /* 0x040fe20000410000 */
[----:B---3--:R-:W-:Y:S01]  /*15d80*/  F2FP.BF16.PACK_AB R153, R240, R239 ;  /* 0x000000eff099723e */ /* 0x008fe200000010ff */
[C---:B------:R-:W-:Y:S02]  /*15d90*/  FMUL.FTZ R62, R2.reuse, R62 ;  /* 0x0000003e023e7220 */ /* 0x040fe40000410000 */
[C---:B------:R-:W-:Y:S01]  /*15da0*/  HMMA.16816.F32.BF16 R24, R144.reuse, R158, R24 ;  /* 0x0000009e9018723c */ /* 0x040fe20000041818 */
[----:B------:R-:W-:Y:S03]  /*15db0*/  LDSM.16.MT88.4 R156, [R206+0x8880] ;  /* 0x00888000ce9c783b */ /* 0x000fe60000004200 */
[----:B------:R-:W-:Y:S01]  /*15dc0*/  FMUL.FTZ R63, R2, R63 ;  /* 0x0000003f023f7220 */ /* 0x000fe20000410000 */
[----:B--2---:R-:W-:Y:S01]  /*15dd0*/  F2FP.BF16.PACK_AB R154, R242, R241 ;  /* 0x000000f1f29a723e */ /* 0x004fe200000010ff */
        /* <DEDUP_REMOVED lines=79> */
[----:B------:R-:W-:Y:S03]  /*162d0*/  FMUL.FTZ R113, R3, R113 ;  /* 0x0000007103717220 */ /* 0x000fe60000410000 */
[C---:B--2---:R-:W-:Y:S03]  /*162e0*/  HMMA.16816.F32.BF16 R108, R144.reuse, R132, R108 ;  /* 0x00000084906c723c */ /* 0x044fe6000004186c */
[C---:B------:R-:W-:Y:S02]  /*162f0*/  FMUL.FTZ R114, R2.reuse, R114 ;  /* 0x0000007202727220 */ /* 0x040fe40000410000 */
[----:B------:R-:W-:Y:S02]  /*16300*/  FMUL.FTZ R115, R2, R115 ;  /* 0x0000007302737220 */ /* 0x000fe40000410000 */
[--C-:B------:R-:W-:Y:S02]  /*16310*/  FFMA.FTZ R151, R151, c[0x0][0x2d0], -R160.reuse ;  /* 0x0000b40097977a23 */ /* 0x100fe400000108a0 */
[----:B------:R-:W-:Y:S03]  /*16320*/  FFMA.FTZ R160, R150, c[0x0][0x2d0], -R160 ;  /* 0x0000b40096a07a23 */ /* 0x000fe600000108a0 */
        /* <DEDUP_REMOVED lines=8> */
[C---:B------:R-:W-:Y:S02]  /*163b0*/  FMUL.FTZ R120, R3.reuse, R120 ;  /* 0x0000007803787220 */ /* 0x040fe40000410000 */
[C---:B------:R-:W-:Y:S01]  /*163c0*/  FMUL.FTZ R121, R3.reuse, R121 ;  /* 0x0000007903797220 */ /* 0x040fe20000410000 */
[C---:B---3--:R-:W-:Y:S03]  /*163d0*/  HMMA.16816.F32.BF16 R116, R144.reuse, R140, R116 ;  /* 0x0000008c9074723c */ /* 0x048fe60000041874 */
[C---:B------:R-:W-:Y:S02]  /*163e0*/  FMUL.FTZ R122, R2.reuse, R122 ;  /* 0x0000007a027a7220 */ /* 0x040fe40000410000 */
[C---:B------:R-:W-:Y:S02]  /*163f0*/  FMUL.FTZ R123, R2.reuse, R123 ;  /* 0x0000007b027b7220 */ /* 0x040fe40000410000 */
[C---:B------:R-:W-:Y:S02]  /*16400*/  FMUL.FTZ R124, R3.reuse, R124 ;  /* 0x0000007c037c7220 */ /* 0x040fe40000410000 */
[C---:B------:R-:W-:Y:S01]  /*16410*/  FMUL.FTZ R125, R3.reuse, R125 ;  /* 0x0000007d037d7220 */ /* 0x040fe20000410000 */
[----:B----4-:R-:W3:Y:S02]  /*16420*/  LDSM.16.MT88.4 R160, [R205+0x8880] ;  /* 0x00888000cda0783b */ /* 0x010ee40000004200 */
[C---:B------:R-:W-:Y:S03]  /*16430*/  HMMA.16816.F32.BF16 R120, R144.reuse, R142, R120 ;  /* 0x0000008e9078723c */ /* 0x040fe60000041878 */
[C---:B------:R-:W-:Y:S02]  /*16440*/  FMUL.FTZ R126, R2.reuse, R126 ;  /* 0x0000007e027e7220 */ /* 0x040fe40000410000 */
[----:B------:R-:W-:Y:S02]  /*16450*/  FMUL.FTZ R127, R2, R127 ;  /* 0x0000007f027f7220 */ /* 0x000fe40000410000 */
[C---:B------:R-:W-:Y:S01]  /*16460*/  FMUL.FTZ R128, R3.reuse, R128 ;  /* 0x0000008003807220 */ /* 0x040fe20000410000 */
[----:B-----5:R-:W-:Y:S01]  /*16470*/  F2FP.BF16.PACK_AB R155, R150, R151 ;  /* 0x00000097969b723e */ /* 0x020fe200000010ff */
        /* <DEDUP_REMOVED lines=13> */
[----:B------:R-:W-:Y:S03]  /*16550*/  FADD.FTZ R2, R233, R2 ;  /* 0x00000002e9027221 */ /* 0x000fe60000010000 */
[C---:B------:R-:W-:Y:S01]  /*16560*/  HMMA.16816.F32.BF16 R140, R152.reuse, R134, R8 ;  /* 0x00000086988c723c */ /* 0x040fe20000041808 */
[----:B------:R-:W2:Y:S03]  /*16570*/  LDSM.16.MT88.4 R8, [R205+0x9880] ;  /* 0x00988000cd08783b */ /* 0x000ea60000004200 */
[----:B------:R-:W-:Y:S04]  /*16580*/  FADD.FTZ R237, R237, R2 ;  /* 0x00000002eded7221 */ /* 0x000fe80000010000 */
[C---:B------:R-:W-:Y:S01]  /*16590*/  HMMA.16816.F32.BF16 R136, R152.reuse, R156, R12 ;  /* 0x0000009c9888723c */ /* 0x040fe2000004180c */
[----:B------:R-:W4:Y:S03]  /*165a0*/  LDSM.16.MT88.4 R12, [R205+0xa880] ;  /* 0x00a88000cd0c783b */ /* 0x000f260000004200 */
[----:B------:R-:W-:Y:S04]  /*165b0*/  FADD.FTZ R238, R238, R237 ;  /* 0x000000edeeee7221 */ /* 0x000fe80000010000 */
[C---:B------:R-:W-:Y:S01]  /*165c0*/  HMMA.16816.F32.BF16 R132, R152.reuse, R158, R16 ;  /* 0x0000009e9884723c */ /* 0x040fe20000041810 */
[----:B------:R-:W5:Y:S03]  /*165d0*/  LDSM.16.MT88.4 R16, [R205+0xb880] ;  /* 0x00b88000cd10783b */ /* 0x000f660000004200 */
[----:B------:R-:W-:Y:S04]  /*165e0*/  FADD.FTZ R241, R241, R238 ;  /* 0x000000eef1f17221 */ /* 0x000fe80000010000 */
[C---:B---3--:R-:W-:Y:S01]  /*165f0*/  HMMA.16816.F32.BF16 R20, R152.reuse, R160, R20 ;  /* 0x000000a09814723c */ /* 0x048fe20000041814 */
[----:B------:R-:W3:Y:S03]  /*16600*/  LDSM.16.MT88.4 R156, [R204+0xb880] ;  /* 0x00b88000cc9c783b */ /* 0x000ee60000004200 */
[----:B------:R-:W-:Y:S04]  /*16610*/  FADD.FTZ R220, R242, R241 ;  /* 0x000000f1f2dc7221 */ /* 0x000fe80000010000 */
[C---:B------:R-:W-:Y:S08]  /*16620*/  HMMA.16816.F32.BF16 R24, R152.reuse, R162, R24 ;  /* 0x000000a29818723c */ /* 0x040ff00000041818 */
[C---:B-1----:R-:W-:Y:S07]  /*16630*/  HMMA.16816.F32.BF16 R28, R152.reuse, R4, R28 ;  /* 0x00000004981c723c */ /* 0x042fee000004181c */
[----:B------:R-:W-:Y:S01]  /*16640*/  FADD.FTZ R4, R230, R231 ;  /* 0x000000e7e6047221 */ /* 0x000fe20000010000 */
[C---:B------:R-:W-:Y:S04]  /*16650*/  HMMA.16816.F32.BF16 R32, R152.reuse, R6, R32 ;  /* 0x000000069820723c */ /* 0x040fe80000041820 */
[----:B------:R-:W-:Y:S01]  /*16660*/  FADD.FTZ R4, R149, R4 ;  /* 0x0000000495047221 */ /* 0x000fe20000010000 */
[----:B------:R-:W-:Y:S03]  /*16670*/  MOV R149, R148 ;  /* 0x0000009400957202 */ /* 0x000fe60000000f00 */
        /* <DEDUP_REMOVED lines=29> */
.L_x_747:
        /* <DEDUP_REMOVED lines=155> */
.L_x_671:
        /* <DEDUP_REMOVED lines=197> */
.L_x_752:
        /* <DEDUP_REMOVED lines=157> */
.L_x_754:
[----:B--234-:R-:W-:Y:S05]  /*18820*/  BSYNC B0 ;  /* 0x0000000000007941 */ /* 0x01cfea0003800000 */
.L_x_753:
        /* <DEDUP_REMOVED lines=30> */
.L_x_756:
[----:B------:R-:W-:Y:S05]  /*18a10*/  BSYNC B0 ;  /* 0x0000000000007941 */ /* 0x000fea0003800000 */
.L_x_755:
        /* <DEDUP_REMOVED lines=30> */
.L_x_758:
[----:B------:R-:W-:Y:S05]  /*18c00*/  BSYNC B0 ;  /* 0x0000000000007941 */ /* 0x000fea0003800000 */
.L_x_757:
        /* <DEDUP_REMOVED lines=31> */
.L_x_751:
        /* <DEDUP_REMOVED lines=31> */
.L_x_759:
        /* <DEDUP_REMOVED lines=43> */
.L_x_761:
[----:B------:R-:W-:Y:S05]  /*192a0*/  BSYNC B0 ;  /* 0x0000000000007941 */ /* 0x000fea0003800000 */
.L_x_760:
        /* <DEDUP_REMOVED lines=77> */
.L_x_763:
[----:B------:R-:W-:Y:S05]  /*19780*/  BSYNC B0 ;  /* 0x0000000000007941 */ /* 0x000fea0003800000 */
.L_x_762:
        /* <DEDUP_REMOVED lines=27> */
.L_x_765:
[----:B------:R-:W-:Y:S05]  /*19940*/  BSYNC B0 ;  /* 0x0000000000007941 */ /* 0x000fea0003800000 */
.L_x_764:
        /* <DEDUP_REMOVED lines=27> */
.L_x_767:
[----:B------:R-:W-:Y:S05]  /*19b00*/  BSYNC B0 ;  /* 0x0000000000007941 */ /* 0x000fea0003800000 */
.L_x_766:
        /* <DEDUP_REMOVED lines=28> */
.L_x_768:
        /* <DEDUP_REMOVED lines=11> */
.L_x_1778:


//--------------------- .text._ZN7cutlass13device_kernelIN5flash19enable_sm80_to_sm89INS1_16FlashAttnFwdSm80INS1_25CollectiveMainloopFwdSm80ILi8ELi1ELb0EN4cute5tupleIJNS5_1CILi128EEENS7_ILi96EEENS7_ILi256EEEEEELi256ENS_10bfloat16_tEfNS_4arch4Sm80ELb0ELb0ELb1ELb0ELb1ELb0ELb1ELb0EEENS1_21CollectiveEpilogueFwdINS6_IJS8_SA_S9_EEENS6_IJNS7_ILi1EEESI_SI_EEESC_SE_Li256ELb0ELb1ELb0ELb0EEENS1_19SingleTileSchedulerILb0ELb0ELb1ELi128EEEEEEEEEvNT_6ParamsE --------------------------
	.section	.text._ZN7cutlass13device_kernelIN5flash19enable_sm80_to_sm89INS1_16FlashAttnFwdSm80INS1_25CollectiveMainloopFwdSm80ILi8ELi1ELb0EN4cute5tupleIJNS5_1CILi128EEENS7_ILi96EEENS7_ILi256EEEEEELi256ENS_10bfloat16_tEfNS_4arch4Sm80ELb0ELb0ELb1ELb0ELb1ELb0ELb1ELb0EEENS1_21CollectiveEpilogueFwdINS6_IJS8_SA_S9_EEENS6_IJNS7_ILi1EEESI_SI_EEESC_SE_Li256ELb0ELb1ELb0ELb0EEENS1_19SingleTileSchedulerILb0ELb0ELb1ELi128EEEEEEEEEvNT_6ParamsE,"ax",@progbits
	.sectioninfo	@"SHI_REGISTERS=255"
	.align	128
.text._ZN7cutlass13device_kernelIN5flash19enable_sm80_to_sm89INS1_16FlashAttnFwdSm80INS1_25CollectiveMainloopFwdSm80ILi8ELi1ELb0EN4cute5tupleIJNS5_1CILi128EEENS7_ILi96EEENS7_ILi256EEEEEELi256ENS_10bfloat16_tEfNS_4arch4Sm80ELb0ELb0ELb1ELb0ELb1ELb0ELb1ELb0EEENS1_21CollectiveEpilogueFwdINS6_IJS8_SA_S9_EEENS6_IJNS7_ILi1EEESI_SI_EEESC_SE_Li256ELb0ELb1ELb0ELb0EEENS1_19SingleTileSchedulerILb0ELb0ELb1ELi128EEEEEEEEEvNT_6ParamsE:
        .type           _ZN7cutlass13device_kernelIN5flash19enable_sm80_to_sm89INS1_16FlashAttnFwdSm80INS1_25CollectiveMainloopFwdSm80ILi8ELi1ELb0EN4cute5tupleIJNS5_1CILi128EEENS7_ILi96EEENS7_ILi256EEEEEELi256ENS_10bfloat16_tEfNS_4arch4Sm80ELb0ELb0ELb1ELb0ELb1ELb0ELb1ELb0EEENS1_21CollectiveEpilogueFwdINS6_IJS8_SA_S9_EEENS6_IJNS7_ILi1EEESI_SI_EEESC_SE_Li256ELb0ELb1ELb0ELb0EEENS1_19SingleTileSchedulerILb0ELb0ELb1ELi128EEEEEEEEEvNT_6ParamsE,@function
        .size           _ZN7cutlass13device_kernelIN5flash19enable_sm80_to_sm89INS1_16FlashAttnFwdSm80INS1_25CollectiveMainloopFwdSm80ILi8ELi1ELb0EN4cute5tupleIJNS5_1CILi128EEENS7_ILi96EEENS7_ILi256EEEEEELi256ENS_10bfloat16_tEfNS_4arch4Sm80ELb0ELb0ELb1ELb0ELb1ELb0ELb1ELb0EEENS1_21CollectiveEpilogueFwdINS6_IJS8_SA_S9_EEENS6_IJNS7_ILi1EEESI_SI_EEESC_SE_Li256ELb0ELb1ELb0ELb0EEENS1_19SingleTileSchedulerILb0ELb0ELb1ELi128EEEEEEEEEvNT_6ParamsE,(.L_x_1779 - _ZN7cutlass13device_kernelIN5flash19enable_sm80_to_sm89INS1_16FlashAttnFwdSm80INS1_25CollectiveMainloopFwdSm80ILi8ELi1ELb0EN4cute5tupleIJNS5_1CILi128EEENS7_ILi96EEENS7_ILi256EEEEEELi256ENS_10bfloat16_tEfNS_4arch4Sm80ELb0ELb0ELb1ELb0ELb1ELb0ELb1ELb0EEENS1_21CollectiveEpilogueFwdINS6_IJS8_SA_S9_EEENS6_IJNS7_ILi1EEESI_SI_EEESC_SE_Li256ELb0ELb1ELb0ELb0EEENS1_19SingleTileSchedulerILb0ELb0ELb1ELi128EEEEEEEEEvNT_6ParamsE)
        .other          _ZN7cutlass13device_kernelIN5flash19enable_sm80_to_sm89INS1_16FlashAttnFwdSm80INS1_25CollectiveMainloopFwdSm80ILi8ELi1ELb0EN4cute5tupleIJNS5_1CILi128EEENS7_ILi96EEENS7_ILi256EEEEEELi256ENS_10bfloat16_tEfNS_4arch4Sm80ELb0ELb0ELb1ELb0ELb1ELb0ELb1ELb0EEENS1_21CollectiveEpilogueFwdINS6_IJS8_SA_S9_EEENS6_IJNS7_ILi1EEESI_SI_EEESC_SE_Li256ELb0ELb1ELb0ELb0EEENS1_19SingleTileSchedulerILb0ELb0ELb1ELi128EEEEEEEEEvNT_6ParamsE,@"STO_CUDA_ENTRY STV_DEFAULT"
_ZN7cutlass13device_kernelIN5flash19enable_sm80_to_sm89INS1_16FlashAttnFwdSm80INS1_25CollectiveMainloopFwdSm80ILi8ELi1ELb0EN4cute5tupleIJNS5_1CILi128EEENS7_ILi96EEENS7_ILi256EEEEEELi256ENS_10bfloat16_tEfNS_4arch4Sm80ELb0ELb0ELb1ELb0ELb1ELb0ELb1ELb0EEENS1_21CollectiveEpilogueFwdINS6_IJS8_SA_S9_EEENS6_IJNS7_ILi1EEESI_SI_EEESC_SE_Li256ELb0ELb1ELb0ELb0EEENS1_19SingleTileSchedulerILb0ELb0ELb1ELi128EEEEEEEEEvNT_6ParamsE:
        /* <DEDUP_REMOVED lines=15> */
[----:B------:R-:W-:Y:S02]  /*00f0*/  ULDC.64 UR4, c[0x0][0x340] ;  /* 0x0000d00000047ab9 */ /* 0x000fe40000000a00 */
[----:B------:R-:W-:Y:S02]  /*0100*/  UISETP.NE.U32.AND UP1, UPT, URZ, UR4, UPT ;  /* 0x000000043f00728c */ /* 0x000fe4000bf25070 */
[----:B------:R1:W2:Y:S01]  /*0110*/  @P2 LDG.E R4, [R4.64] ;  /* 0x0000000c04042981 */ /* 0x0002a2000c1e1900 */
[----:B------:R-:W-:Y:S02]  /*0120*/  ULDC.64 UR6, c[0x0][0x340] ;  /* 0x0000d00000067ab9 */ /* 0x000fe40000000a00 */
[----:B------:R-:W-:-:S06]  /*0130*/  UISETP.NE.AND.EX UP1, UPT, URZ, UR5, UPT, UP1 ;  /* 0x000000053f00728c */ /* 0x000fcc000bf25310 */
[----:B------:R-:W-:-:S05]  /*0140*/  PLOP3.LUT P6, PT, PT, PT, UP1, 0x80, 0x0 ;  /* 0x000000000000781c */ /* 0x000fca0003fcf018 */
[----:B------:R-:W-:Y:S02]  /*0150*/  @UP1 UMOV UR4, 0x4 ;  /* 0x0000000400041882 */ /* 0x000fe40000000000 */
[----:B------:R-:W-:-:S06]  /*0160*/  @UP1 UIMAD.WIDE UR4, UR14, UR4, UR6 ;  /* 0x000000040e0412a5 */ /* 0x000fcc000f8e0206 */
[----:B------:R-:W-:Y:S02]  /*0170*/  IMAD.U32 R3, RZ, RZ, UR5 ;  /* 0x00000005ff037e24 */ /* 0x000fe4000f8e00ff */
[----:B------:R-:W-:Y:S01]  /*0180*/  IMAD.U32 R2, RZ, RZ, UR4 ;  /* 0x00000004ff027e24 */ /* 0x000fe2000f8e00ff */
[----:B------:R-:W3:Y:S01]  /*0190*/  S2UR UR7, SR_CTAID.Y ;  /* 0x00000000000779c3 */ /* 0x000ee20000002600 */
[----:B------:R-:W4:Y:S01]  /*01a0*/  S2R R13, SR_CTAID.X ;  /* 0x00000000000d7919 */ /* 0x000f220000002500 */
[----:B------:R-:W-:Y:S01]  /*01b0*/  IMAD.MOV.U32 R11, RZ, RZ, c[0x0][0x2c4] ;  /* 0x0000b100ff0b7624 */ /* 0x000fe200078e00ff */
[----:B------:R-:W-:Y:S02]  /*01c0*/  ULDC.64 UR4, c[0x0][0x1b8] ;  /* 0x00006e0000047ab9 */ /* 0x000fe40000000a00 */
[----:B------:R5:W2:Y:S01]  /*01d0*/  @P6 LDG.E R3, [R2.64] ;  /* 0x0000000c02036981 */ /* 0x000aa2000c1e1900 */
[----:B------:R-:W-:Y:S01]  /*01e0*/  USHF.R.S32.HI UR9, URZ, 0x1f, UR14 ;  /* 0x0000001f3f097899 */ /* 0x000fe2000801140e */
[C---:B------:R-:W-:Y:S01]  /*01f0*/  ISETP.NE.AND P0, PT, R11.reuse, 0x1, PT ;  /* 0x000000010b00780c */ /* 0x040fe20003f05270 */
[----:B------:R-:W-:Y:S01]  /*0200*/  IMAD R11, R11, c[0x0][0x168], RZ ;  /* 0x00005a000b0b7a24 */ /* 0x000fe200078e02ff */
[----:B---3--:R-:W-:-:S02]  /*0210*/  USHF.R.S32.HI UR6, URZ, 0x1f, UR7 ;  /* 0x0000001f3f067899 */ /* 0x008fc40008011407 */
[----:B------:R-:W-:Y:S02]  /*0220*/  UIMAD.WIDE.U32 UR10, UR7, UR4, URZ ;  /* 0x00000004070a72a5 */ /* 0x000fe4000f8e003f */
[----:B------:R-:W-:Y:S01]  /*0230*/  UIMAD UR8, UR6, UR4, URZ ;  /* 0x00000004060872a4 */ /* 0x000fe2000f8e023f */
[----:B-----5:R-:W3:Y:S03]  /*0240*/  S2R R2, SR_TID.X ;  /* 0x0000000000027919 */ /* 0x020ee60000002100 */
[----:B------:R-:W-:-:S03]  /*0250*/  UIMAD UR8, UR7, UR5, UR8 ;  /* 0x00000005070872a4 */ /* 0x000fc6000f8e0208 */
[----:B------:R-:W-:Y:S02]  /*0260*/  ULDC.64 UR4, c[0x0][0x1c0] ;  /* 0x0000700000047ab9 */ /* 0x000fe40000000a00 */
[----:B------:R-:W-:Y:S02]  /*0270*/  UIADD3 UR11, UR11, UR8, URZ ;  /* 0x000000080b0b7290 */ /* 0x000fe4000fffe03f */
[----:B------:R-:W-:Y:S02]  /*0280*/  UIMAD UR9, UR9, UR4, URZ ;  /* 0x00000004090972a4 */ /* 0x000fe4000f8e023f */
[----:B------:R-:W-:Y:S02]  /*0290*/  UIMAD.WIDE.U32 UR10, UR14, UR4, UR10 ;  /* 0x000000040e0a72a5 */ /* 0x000fe4000f8e000a */
[----:B------:R-:W-:Y:S02]  /*02a0*/  UIMAD UR5, UR14, UR5, UR9 ;  /* 0x000000050e0572a4 */ /* 0x000fe4000f8e0209 */
[----:B------:R-:W-:-:S02]  /*02b0*/  ULDC UR4, c[0x0][0x2ac] ;  /* 0x0000ab0000047ab9 */ /* 0x000fc40000000800 */
[----:B------:R-:W-:Y:S01]  /*02c0*/  UIADD3 UR5, UR11, UR5, URZ ;  /* 0x000000050b057290 */ /* 0x000fe2000fffe03f */
[----:B------:R-:W-:Y:S01]  /*02d0*/  IMAD.U32 R15, RZ, RZ, UR11 ;  /* 0x0000000bff0f7e24 */ /* 0x000fe2000f8e00ff */
[----:B------:R-:W-:Y:S01]  /*02e0*/  UMOV UR8, 0x60 ;  /* 0x0000006000087882 */ /* 0x000fe20000000000 */
[----:B------:R-:W-:Y:S01]  /*02f0*/  IMAD.U32 R14, RZ, RZ, UR10 ;  /* 0x0000000aff0e7e24 */ /* 0x000fe2000f8e00ff */
[----:B------:R-:W-:Y:S02]  /*0300*/  UMOV UR11, URZ ;  /* 0x0000003f000b7c82 */ /* 0x000fe40008000000 */
[----:B------:R-:W-:Y:S01]  /*0310*/  IMAD.U32 R15, RZ, RZ, UR5 ;  /* 0x00000005ff0f7e24 */ /* 0x000fe2000f8e00ff */
[----:B---3--:R-:W-:Y:S01]  /*0320*/  SHF.R.S32.HI R17, RZ, 0x1f, R2 ;  /* 0x0000001fff117819 */ /* 0x008fe20000011402 */
[----:B------:R-:W-:Y:S02]  /*0330*/  ULDC UR10, c[0x0][0x1d0] ;  /* 0x00007400000a7ab9 */ /* 0x000fe40000000800 */
[----:B------:R-:W-:Y:S01]  /*0340*/  UIMAD UR10, UR4, UR10, URZ ;  /* 0x0000000a040a72a4 */ /* 0x000fe2000f8e023f */
[----:B------:R-:W-:-:S02]  /*0350*/  LEA.HI R7, R17, R2, RZ, 0x3 ;  /* 0x0000000211077211 */ /* 0x000fc400078f18ff */
[----:B------:R-:W-:Y:S02]  /*0360*/  ULDC UR4, c[0x0][0x2b8] ;  /* 0x0000ae0000047ab9 */ /* 0x000fe40000000800 */
[----:B------:R-:W-:Y:S01]  /*0370*/  LOP3.LUT R0, R7, 0xfffffff8, RZ, 0xc0, !PT ;  /* 0xfffffff807007812 */ /* 0x000fe200078ec0ff */
[----:B------:R-:W-:Y:S01]  /*0380*/  UIADD3 UR16, UR10, 0x5f, URZ ;  /* 0x0000005f0a107890 */ /* 0x000fe2000fffe03f */
[----:B------:R-:W-:Y:S01]  /*0390*/  SHF.R.S32.HI R7, RZ, 0x3, R7 ;  /* 0x00000003ff077819 */ /* 0x000fe20000011407 */
[----:B------:R-:W-:Y:S02]  /*03a0*/  UISETP.NE.AND UP0, UPT, UR4, 0x1, UPT ;  /* 0x000000010400788c */ /* 0x000fe4000bf05270 */
[----:B------:R-:W-:Y:S01]  /*03b0*/  IMAD.IADD R0, R2, 0x1, -R0 ;  /* 0x0000000102007824 */ /* 0x000fe200078e0a00 */
[----:B------:R-:W-:Y:S01]  /*03c0*/  UIMAD.WIDE UR16, UR16, 0x2aaaaaab, URZ ;  /* 0x2aaaaaab101078a5 */ /* 0x000fe2000f8e023f */
[--C-:B----4-:R-:W-:Y:S02]  /*03d0*/  IMAD R16, R13, 0x80, R7.reuse ;  /* 0x000000800d107824 */ /* 0x110fe400078e0207 */
[----:B------:R-:W-:-:S02]  /*03e0*/  IMAD R116, R0, 0x20, R7 ;  /* 0x0000002000747824 */ /* 0x000fc400078e0207 */
[----:B------:R-:W-:Y:S02]  /*03f0*/  IMAD.SHL.U32 R213, R0, 0x8, RZ ;  /* 0x0000000800d57824 */ /* 0x000fe400078e00ff */
[----:B------:R-:W-:Y:S01]  /*0400*/  IMAD R9, R13, 0x80, R116 ;  /* 0x000000800d097824 */ /* 0x000fe200078e0274 */
[----:B------:R-:W-:Y:S01]  /*0410*/  STL [R1+0xc], R116 ;  /* 0x00000c7401007387 */ /* 0x000fe20000100800 */
[----:B------:R-:W-:Y:S01]  /*0420*/  UMOV UR5, UR17 ;  /* 0x0000001100057c82 */ /* 0x000fe20008000000 */
[----:B------:R-:W-:Y:S01]  /*0430*/  IADD3 R29, R213, 0x40, RZ ;  /* 0x00000040d51d7810 */ /* 0x000fe20007ffe0ff */
[----:B-1----:R-:W-:Y:S01]  /*0440*/  @P0 IMAD.HI.U32 R5, R9, c[0x0][0x2c8], RZ ;  /* 0x0000b20009050a27 */ /* 0x002fe200078e00ff */
[----:B------:R1:W-:Y:S01]  /*0450*/  STL [R1+0x8], R9 ;  /* 0x0000080901007387 */ /* 0x0003e20000100800 */
[C---:B------:R-:W-:Y:S01]  /*0460*/  IADD3 R28, R213.reuse, 0x80, RZ ;  /* 0x00000080d51c7810 */ /* 0x040fe20007ffe0ff */
[----:B------:R-:W-:Y:S01]  /*0470*/  USHF.R.U32.HI UR9, URZ, 0x1f, UR5 ;  /* 0x0000001f3f097899 */ /* 0x000fe20008011605 */
[----:B------:R-:W-:Y:S01]  /*0480*/  IMAD.MOV.U32 R6, RZ, RZ, R9 ;  /* 0x000000ffff067224 */ /* 0x000fe200078e0009 */
[----:B------:R-:W-:Y:S01]  /*0490*/  @P0 SHF.R.U32.HI R6, RZ, c[0x0][0x2cc], R5 ;  /* 0x0000b300ff060a19 */ /* 0x000fe20000011605 */
[----:B------:R-:W-:Y:S01]  /*04a0*/  IMAD.MOV.U32 R251, RZ, RZ, RZ ;  /* 0x000000fffffb7224 */ /* 0x000fe200078e00ff */
[----:B------:R-:W-:Y:S01]  /*04b0*/  IADD3 R215, R213, 0xc0, RZ ;  /* 0x000000c0d5d77810 */ /* 0x000fe20007ffe0ff */
[----:B------:R-:W-:Y:S01]  /*04c0*/  ULEA.HI.SX32 UR9, UR5, UR9, 0x1c ;  /* 0x0000000905097291 */ /* 0x000fe2000f8fe23f */
[--C-:B------:R-:W-:Y:S01]  /*04d0*/  SHF.R.S32.HI R5, RZ, 0x1f, R6.reuse ;  /* 0x0000001fff057819 */ /* 0x100fe20000011406 */
[----:B------:R-:W-:Y:S01]  /*04e0*/  IMAD.MOV R8, RZ, RZ, -R6 ;  /* 0x000000ffff087224 */ /* 0x000fe200078e0a06 */
[----:B------:R-:W-:Y:S01]  /*04f0*/  ISETP.GE.AND P5, PT, R29, c[0x0][0x198], PT ;  /* 0x000066001d007a0c */ /* 0x000fe20003fa6270 */
[----:B------:R-:W-:Y:S01]  /*0500*/  IMAD.WIDE.U32 R14, R6, c[0x0][0x1b0], R14 ;  /* 0x00006c00060e7a25 */ /* 0x000fe200078e000e */
[----:B------:R-:W-:Y:S01]  /*0510*/  ISETP.GE.AND P4, PT, R28, c[0x0][0x198], PT ;  /* 0x000066001c007a0c */ /* 0x000fe20003f86270 */
[----:B------:R-:W-:Y:S01]  /*0520*/  UIMAD UR8, UR9, UR8, -0x60 ;  /* 0xffffffa0090874a4 */ /* 0x000fe2000f8e0208 */
[----:B------:R-:W-:Y:S01]  /*0530*/  ISETP.GE.AND P3, PT, R215, c[0x0][0x198], PT ;  /* 0x00006600d7007a0c */ /* 0x000fe20003f66270 */
[----:B------:R-:W-:Y:S01]  /*0540*/  IMAD R5, R5, c[0x0][0x1b0], RZ ;  /* 0x00006c0005057a24 */ /* 0x000fe200078e02ff */
[----:B------:R-:W-:Y:S01]  /*0550*/  ULDC.64 UR4, c[0x0][0x2b0] ;  /* 0x0000ac0000047ab9 */ /* 0x000fe20000000a00 */
[----:B------:R-:W-:Y:S01]  /*0560*/  IMAD R8, R8, c[0x0][0x2c4], R9 ;  /* 0x0000b10008087a24 */ /* 0x000fe200078e0209 */
[----:B------:R-:W-:Y:S01]  /*0570*/  STL [R1+0x14], R213 ;  /* 0x000014d501007387 */ /* 0x000fe20000100800 */
[----:B------:R-:W-:-:S03]  /*0580*/  IMAD R5, R6, c[0x0][0x1b4], R5 ;  /* 0x00006d0006057a24 */ /* 0x000fc600078e0205 */
[----:B------:R-:W-:Y:S01]  /*0590*/  SHF.R.S32.HI R6, RZ, 0x1f, R8 ;  /* 0x0000001fff067819 */ /* 0x000fe20000011408 */
[----:B------:R-:W-:Y:S01]  /*05a0*/  IMAD.IADD R15, R15, 0x1, R5 ;  /* 0x000000010f0f7824 */ /* 0x000fe200078e0205 */
[----:B------:R-:W-:Y:S01]  /*05b0*/  STL [R1], R16 ;  /* 0x0000001001007387 */ /* 0x000fe20000100800 */
[----:B------:R-:W-:Y:S02]  /*05c0*/  IMAD.SHL.U32 R5, R7, 0x40, RZ ;  /* 0x0000004007057824 */ /* 0x000fe400078e00ff */
[----:B------:R-:W-:-:S03]  /*05d0*/  IMAD R6, R6, c[0x0][0x1a8], RZ ;  /* 0x00006a0006067a24 */ /* 0x000fc600078e02ff */
[----:B------:R-:W-:Y:S01]  /*05e0*/  LOP3.LUT R5, R5, 0x1c0, RZ, 0xc0, !PT ;  /* 0x000001c005057812 */ /* 0x000fe200078ec0ff */
[C---:B------:R-:W-:Y:S02]  /*05f0*/  IMAD R6, R8.reuse, c[0x0][0x1ac], R6 ;  /* 0x00006b0008067a24 */ /* 0x040fe400078e0206 */
[----:B-1----:R-:W-:Y:S01]  /*0600*/  IMAD.WIDE.U32 R8, R8, c[0x0][0x1a8], R14 ;  /* 0x00006a0008087a25 */ /* 0x002fe200078e000e */
[----:B------:R-:W-:Y:S02]  /*0610*/  SHF.R.U32.HI R12, RZ, 0x3, R5 ;  /* 0x00000003ff0c7819 */ /* 0x000fe40000011605 */
[----:B------:R-:W-:Y:S01]  /*0620*/  LOP3.LUT R5, R5, 0x38, R213, 0xf8, !PT ;  /* 0x0000003805057812 */ /* 0x000fe200078ef8d5 */
[----:B------:R-:W-:Y:S01]  /*0630*/  IMAD.IADD R9, R9, 0x1, R6 ;  /* 0x0000000109097824 */ /* 0x000fe200078e0206 */
[----:B------:R-:W-:Y:S02]  /*0640*/  LEA R10, P0, R8, c[0x0][0x160], 0x1 ;  /* 0x00005800080a7a11 */ /* 0x000fe400078008ff */
[----:B------:R-:W-:-:S02]  /*0650*/  LOP3.LUT R5, R5, R12, RZ, 0x3c, !PT ;  /* 0x0000000c05057212 */ /* 0x000fc400078e3cff */
[----:B------:R-:W-:Y:S01]  /*0660*/  LEA.HI.X R9, R8, c[0x0][0x164], R9, 0x1, P0 ;  /* 0x0000590008097a11 */ /* 0x000fe200000f0c09 */
[----:B------:R-:W-:Y:S01]  /*0670*/  SHFL.IDX PT, R12, R10, RZ, 0x181f ;  /* 0x00181fff0a0c7589 */ /* 0x000fe200000e0000 */
[-C--:B------:R-:W-:Y:S02]  /*0680*/  ISETP.GE.AND P0, PT, R16, R11.reuse, PT ;  /* 0x0000000b1000720c */ /* 0x080fe40003f06270 */
[----:B------:R-:W-:Y:S01]  /*0690*/  LEA.HI R6, R17, R2, RZ, 0x6 ;  /* 0x0000000211067211 */ /* 0x000fe200078f30ff */
[----:B------:R-:W1:Y:S04]  /*06a0*/  SHFL.IDX PT, R13, R9, RZ, 0x181f ;  /* 0x00181fff090d7589 */ /* 0x000e6800000e0000 */
[----:B------:R-:W-:Y:S01]  /*06b0*/  IMAD.SHL.U32 R8, R6, 0x8, RZ ;  /* 0x0000000806087824 */ /* 0x000fe200078e00ff */
[----:B------:R-:W-:Y:S01]  /*06c0*/  IADD3 R6, R16, 0x20, RZ ;  /* 0x0000002010067810 */ /* 0x000fe20007ffe0ff */
[----:B------:R-:W-:Y:S03]  /*06d0*/  SHFL.IDX PT, R22, R10, 0x1, 0x181f ;  /* 0x00381f000a167f89 */ /* 0x000fe600000e0000 */
[----:B------:R-:W-:Y:S01]  /*06e0*/  ISETP.GE.AND P1, PT, R6, R11, PT ;  /* 0x0000000b0600720c */ /* 0x000fe20003f26270 */
[----:B------:R-:W3:Y:S01]  /*06f0*/  SHFL.IDX PT, R23, R9, 0x1, 0x181f ;  /* 0x00381f0009177f89 */ /* 0x000ee200000e0000 */
[----:B------:R-:W-:-:S02]  /*0700*/  LOP3.LUT R214, R5, 0xfffffe00, R8, 0xf8, !PT ;  /* 0xfffffe0005d67812 */ /* 0x000fc400078ef808 */
[----:B------:R-:W-:Y:S02]  /*0710*/  @!P0 SHF.R.S32.HI R6, RZ, 0x1f, R29 ;  /* 0x0000001fff068819 */ /* 0x000fe4000001141d */
[----:B------:R-:W-:Y:S01]  /*0720*/  @!P0 SHF.R.S32.HI R5, RZ, 0x1f, R28 ;  /* 0x0000001fff058819 */ /* 0x000fe2000001141c */
[----:B------:R-:W-:Y:S01]  /*0730*/  @!P0 IMAD.SHL.U32 R8, R214, 0x2, RZ ;  /* 0x00000002d6088824 */ /* 0x000fe200078e00ff */
[----:B------:R-:W-:Y:S01]  /*0740*/  @!P0 LEA.HI R6, R6, R29, RZ, 0x3 ;  /* 0x0000001d06068211 */ /* 0x000fe200078f18ff */
[----:B------:R-:W-:Y:S01]  /*0750*/  STL [R1+0x4], R214 ;  /* 0x000004d601007387 */ /* 0x000fe20000100800 */
[----:B------:R-:W-:Y:S02]  /*0760*/  @!P0 LEA.HI R5, R5, R28, RZ, 0x3 ;  /* 0x0000001c05058211 */ /* 0x000fe400078f18ff */
[----:B------:R-:W-:Y:S01]  /*0770*/  @!P0 LOP3.LUT R6, R6, 0xfffffff8, RZ, 0xc0, !PT ;  /* 0xfffffff806068812 */ /* 0x000fe200078ec0ff */
[----:B------:R-:W-:Y:S01]  /*0780*/  STL [R1+0x10], R215 ;  /* 0x000010d701007387 */ /* 0x000fe20000100800 */
[----:B------:R-:W-:Y:S01]  /*0790*/  @!P0 LOP3.LUT R5, R5, 0xfffffff8, RZ, 0xc0, !PT ;  /* 0xfffffff805058812 */ /* 0x000fe200078ec0ff */
[----:B-1----:R-:W-:-:S02]  /*07a0*/  @!P0 IMAD.WIDE R14, R213, 0x2, R12 ;  /* 0x00000002d50e8825 */ /* 0x002fc400078e020c */
[----:B------:R-:W4:Y:S02]  /*07b0*/  LDL.LU R212, [R1+0x18] ;  /* 0x0000180001d47983 */ /* 0x000f240000300800 */
[----:B------:R-:W-:-:S04]  /*07c0*/  @!P0 IMAD.WIDE R18, R6, 0x2, R12 ;  /* 0x0000000206128825 */ /* 0x000fc800078e020c */
[----:B------:R-:W-:Y:S01]  /*07d0*/  @!P0 IMAD.WIDE R20, R5, 0x2, R12 ;  /* 0x0000000205148825 */ /* 0x000fe200078e020c */
[----:B--2---:R1:W2:Y:S01]  /*07e0*/  @P2 R2UR UR11, R4 ;  /* 0x00000000040b23c2 */ /* 0x0042a200000e0000 */
[----:B------:R-:W-:-:S13]  /*07f0*/  ISETP.GE.AND P2, PT, R213, c[0x0][0x198], PT ;  /* 0x00006600d5007a0c */ /* 0x000fda0003f46270 */
[----:B------:R5:W-:Y:S04]  /*0800*/  @!P0 LDGSTS.E.BYPASS.LTC128B.128 [R8+0x18100], [R14.64], !P2 ;  /* 0x181000000e088fae */ /* 0x000be8000d101d4c */
[----:B------:R2:W-:Y:S04]  /*0810*/  @!P0 LDGSTS.E.BYPASS.LTC128B.128 [R8+0x1c100], [R18.64], !P5 ;  /* 0x1c10000012088fae */ /* 0x0005e8000e901d4c */
[----:B------:R3:W-:Y:S01]  /*0820*/  @!P0 LDGSTS.E.BYPASS.LTC128B.128 [R8+0x20100], [R20.64], !P4 ;  /* 0x2010000014088fae */ /* 0x0007e2000e101d4c */
[----:B-1----:R-:W-:-:S04]  /*0830*/  @!P0 SHF.R.S32.HI R4, RZ, 0x1f, R215 ;  /* 0x0000001fff048819 */ /* 0x002fc800000114d7 */
[----:B------:R-:W-:Y:S01]  /*0840*/  @!P0 LEA.HI R4, R4, R215, RZ, 0x3 ;  /* 0x000000d704048211 */ /* 0x000fe200078f18ff */
[----:B------:R1:W1:Y:S03]  /*0850*/  @P6 R2UR UR15, R3 ;  /* 0x00000000030f63c2 */ /* 0x00026600000e0000 */
[----:B------:R-:W-:Y:S02]  /*0860*/  @!P0 LOP3.LUT R4, R4, 0xfffffff8, RZ, 0xc0, !PT ;  /* 0xfffffff804048812 */ /* 0x000fe400078ec0ff */
[----:B------:R-:W-:-:S03]  /*0870*/  PLOP3.LUT P6, PT, PT, PT, UP0, 0x80, 0x0 ;  /* 0x000000000000781c */ /* 0x000fc60003fcf008 */
[----:B------:R-:W-:Y:S01]  /*0880*/  @!P0 IMAD.WIDE R12, R4, 0x2, R12 ;  /* 0x00000002040c8825 */ /* 0x000fe200078e020c */
[----:B------:R-:W-:-:S04]  /*0890*/  IADD3 R4, R16, 0x40, RZ ;  /* 0x0000004010047810 */ /* 0x000fc80007ffe0ff */
[----:B------:R1:W-:Y:S01]  /*08a0*/  @!P0 LDGSTS.E.BYPASS.LTC128B.128 [R8+0x24100], [R12.64], !P3 ;  /* 0x241000000c088fae */ /* 0x0003e2000d901d4c */
[----:B------:R-:W-:Y:S02]  /*08b0*/  ISETP.GE.AND P0, PT, R4, R11, PT ;  /* 0x0000000b0400720c */ /* 0x000fe40003f06270 */
[----:B------:R-:W-:Y:S02]  /*08c0*/  @!P1 SHF.R.S32.HI R4, RZ, 0x1f, R29 ;  /* 0x0000001fff049819 */ /* 0x000fe4000001141d */
[----:B--2---:R-:W-:Y:S02]  /*08d0*/  @!P1 SHF.R.S32.HI R18, RZ, 0x1f, R28 ;  /* 0x0000001fff129819 */ /* 0x004fe4000001141c */
[----:B------:R-:W-:Y:S01]  /*08e0*/  @!P1 LEA.HI R4, R4, R29, RZ, 0x3 ;  /* 0x0000001d04049211 */ /* 0x000fe200078f18ff */
[----:B---3--:R-:W-:Y:S01]  /*08f0*/  @!P1 IMAD.WIDE R20, R213, 0x2, R22 ;  /* 0x00000002d5149825 */ /* 0x008fe200078e0216 */
[----:B-----5:R-:W-:Y:S02]  /*0900*/  @!P1 SHF.R.S32.HI R14, RZ, 0x1f, R215 ;  /* 0x0000001fff0e9819 */ /* 0x020fe400000114d7 */
[----:B------:R-:W-:-:S02]  /*0910*/  @!P1 LOP3.LUT R4, R4, 0xfffffff8, RZ, 0xc0, !PT ;  /* 0xfffffff804049812 */ /* 0x000fc400078ec0ff */
[----:B------:R-:W-:Y:S01]  /*0920*/  @!P1 LEA.HI R18, R18, R28, RZ, 0x3 ;  /* 0x0000001c12129211 */ /* 0x000fe200078f18ff */
[----:B------:R-:W-:Y:S01]  /*0930*/  @!P0 IMAD.SHL.U32 R6, R214, 0x2, RZ ;  /* 0x00000002d6068824 */ /* 0x000fe200078e00ff */
[----:B-1----:R-:W-:Y:S01]  /*0940*/  @!P0 SHF.R.S32.HI R3, RZ, 0x1f, R215 ;  /* 0x0000001fff038819 */ /* 0x002fe200000114d7 */
[----:B------:R-:W-:Y:S01]  /*0950*/  @!P1 IMAD.WIDE R4, R4, 0x2, R22 ;  /* 0x0000000204049825 */ /* 0x000fe200078e0216 */
[-C--:B------:R-:W-:Y:S02]  /*0960*/  @!P1 LEA.HI R14, R14, R215.reuse, RZ, 0x3 ;  /* 0x000000d70e0e9211 */ /* 0x080fe400078f18ff */
[----:B------:R-:W-:Y:S02]  /*0970*/  @!P0 LEA.HI R3, R3, R215, RZ, 0x3 ;  /* 0x000000d703038211 */ /* 0x000fe400078f18ff */
[----:B------:R-:W-:Y:S02]  /*0980*/  @!P1 LOP3.LUT R18, R18, 0xfffffff8, RZ, 0xc0, !PT ;  /* 0xfffffff812129812 */ /* 0x000fe400078ec0ff */
[----:B------:R-:W-:-:S02]  /*0990*/  @!P1 LOP3.LUT R14, R14, 0xfffffff8, RZ, 0xc0, !PT ;  /* 0xfffffff80e0e9812 */ /* 0x000fc400078ec0ff */
[----:B------:R-:W-:Y:S01]  /*09a0*/  @!P0 LOP3.LUT R3, R3, 0xfffffff8, RZ, 0xc0, !PT ;  /* 0xfffffff803038812 */ /* 0x000fe200078ec0ff */
[--C-:B------:R-:W-:Y:S01]  /*09b0*/  @!P1 IMAD.WIDE R18, R18, 0x2, R22.reuse ;  /* 0x0000000212129825 */ /* 0x100fe200078e0216 */
[----:B------:R-:W-:Y:S03]  /*09c0*/  SHFL.IDX PT, R12, R10, 0x2, 0x181f ;  /* 0x00581f000a0c7f89 */ /* 0x000fe600000e0000 */
[----:B------:R-:W-:Y:S01]  /*09d0*/  @!P1 IMAD.SHL.U32 R8, R214, 0x2, RZ ;  /* 0x00000002d6089824 */ /* 0x000fe200078e00ff */
[----:B------:R-:W1:Y:S01]  /*09e0*/  SHFL.IDX PT, R13, R9, 0x2, 0x181f ;  /* 0x00581f00090d7f89 */ /* 0x000e6200000e0000 */
[----:B------:R-:W-:-:S03]  /*09f0*/  @!P1 IMAD.WIDE R14, R14, 0x2, R22 ;  /* 0x000000020e0e9825 */ /* 0x000fc600078e0216 */
[----:B------:R2:W-:Y:S04]  /*0a00*/  @!P1 LDGSTS.E.BYPASS.LTC128B.128 [R8+0x19100], [R20.64], !P2 ;  /* 0x1910000014089fae */ /* 0x0005e8000d101d4c */
[----:B------:R3:W-:Y:S04]  /*0a10*/  @!P1 LDGSTS.E.BYPASS.LTC128B.128 [R8+0x1d100], [R4.64], !P5 ;  /* 0x1d10000004089fae */ /* 0x0007e8000e901d4c */
[----:B------:R2:W-:Y:S04]  /*0a20*/  @!P1 LDGSTS.E.BYPASS.LTC128B.128 [R8+0x21100], [R18.64], !P4 ;  /* 0x2110000012089fae */ /* 0x0005e8000e101d4c */
[----:B------:R2:W-:Y:S01]  /*0a30*/  @!P1 LDGSTS.E.BYPASS.LTC128B.128 [R8+0x25100], [R14.64], !P3 ;  /* 0x251000000e089fae */ /* 0x0005e2000d901d4c */
[----:B-1----:R-:W-:Y:S01]  /*0a40*/  @!P0 IMAD.WIDE R22, R3, 0x2, R12 ;  /* 0x0000000203168825 */ /* 0x002fe200078e020c */
[----:B---3--:R-:W-:-:S02]  /*0a50*/  @!P0 SHF.R.S32.HI R5, RZ, 0x1f, R29 ;  /* 0x0000001fff058819 */ /* 0x008fc4000001141d */
[----:B------:R-:W-:Y:S02]  /*0a60*/  @!P0 SHF.R.S32.HI R4, RZ, 0x1f, R28 ;  /* 0x0000001fff048819 */ /* 0x000fe4000001141c */
[----:B------:R-:W-:Y:S02]  /*0a70*/  @!P0 LEA.HI R5, R5, R29, RZ, 0x3 ;  /* 0x0000001d05058211 */ /* 0x000fe400078f18ff */
[----:B------:R-:W-:Y:S02]  /*0a80*/  @!P0 LEA.HI R4, R4, R28, RZ, 0x3 ;  /* 0x0000001c04048211 */ /* 0x000fe400078f18ff */
[----:B------:R-:W-:Y:S02]  /*0a90*/  @!P0 LOP3.LUT R5, R5, 0xfffffff8, RZ, 0xc0, !PT ;  /* 0xfffffff805058812 */ /* 0x000fe400078ec0ff */
[----:B------:R-:W-:Y:S02]  /*0aa0*/  @!P0 LOP3.LUT R4, R4, 0xfffffff8, RZ, 0xc0, !PT ;  /* 0xfffffff804048812 */ /* 0x000fe400078ec0ff */
[----:B--2---:R-:W-:Y:S01]  /*0ab0*/  IADD3 R8, R16, 0x60, RZ ;  /* 0x0000006010087810 */ /* 0x004fe20007ffe0ff */
[--C-:B------:R-:W-:Y:S01]  /*0ac0*/  @!P0 IMAD.WIDE R20, R5, 0x2, R12.reuse ;  /* 0x0000000205148825 */ /* 0x100fe200078e020c */
[----:B------:R-:W-:Y:S01]  /*0ad0*/  PLOP3.LUT P1, PT, PT, PT, UP0, 0x80, 0x0 ;  /* 0x000000000000781c */ /* 0x000fe20003f2f008 */
[----:B------:R-:W-:Y:S01]  /*0ae0*/  SHFL.IDX PT, R10, R10, 0x3, 0x181f ;  /* 0x00781f000a0a7f89 */ /* 0x000fe200000e0000 */
[----:B------:R-:W-:Y:S01]  /*0af0*/  IADD3 R3, R116, UR8, RZ ;  /* 0x0000000874037c10 */ /* 0x000fe2000fffe0ff */
[----:B------:R-:W-:-:S04]  /*0b00*/  @!P0 IMAD.WIDE R4, R4, 0x2, R12 ;  /* 0x0000000204048825 */ /* 0x000fc800078e020c */
[----:B------:R-:W-:-:S05]  /*0b10*/  @!P0 IMAD.WIDE R12, R213, 0x2, R12 ;  /* 0x00000002d50c8825 */ /* 0x000fca00078e020c */
[----:B------:R1:W-:Y:S04]  /*0b20*/  @!P0 LDGSTS.E.BYPASS.LTC128B.128 [R6+0x1a100], [R12.64], !P2 ;  /* 0x1a1000000c068fae */ /* 0x0003e8000d101d4c */
[----:B------:R1:W-:Y:S04]  /*0b30*/  @!P0 LDGSTS.E.BYPASS.LTC128B.128 [R6+0x1e100], [R20.64], !P5 ;  /* 0x1e10000014068fae */ /* 0x0003e8000e901d4c */
[----:B------:R2:W-:Y:S04]  /*0b40*/  @!P0 LDGSTS.E.BYPASS.LTC128B.128 [R6+0x22100], [R4.64], !P4 ;  /* 0x2210000004068fae */ /* 0x0005e8000e101d4c */
[----:B------:R1:W-:Y:S01]  /*0b50*/  @!P0 LDGSTS.E.BYPASS.LTC128B.128 [R6+0x26100], [R22.64], !P3 ;  /* 0x2610000016068fae */ /* 0x0003e2000d901d4c */
[----:B------:R-:W-:-:S03]  /*0b60*/  ISETP.GE.AND P0, PT, R8, R11, PT ;  /* 0x0000000b0800720c */ /* 0x000fc60003f06270 */
[----:B------:R-:W3:Y:S01]  /*0b70*/  SHFL.IDX PT, R11, R9, 0x3, 0x181f ;  /* 0x00781f00090b7f89 */ /* 0x000ee200000e0000 */
[----:B------:R-:W-:-:S09]  /*0b80*/  IADD3 R252, R3, UR11, RZ ;  /* 0x0000000b03fc7c10 */ /* 0x000fd2000fffe0ff */
[----:B------:R-:W-:Y:S01]  /*0b90*/  @!P0 SHF.R.S32.HI R8, RZ, 0x1f, R29 ;  /* 0x0000001fff088819 */ /* 0x000fe2000001141d */
[----:B--2---:R-:W-:-:S04]  /*0ba0*/  @P1 IMAD.HI.U32 R5, R252, c[0x0][0x2bc], RZ ;  /* 0x0000af00fc051a27 */ /* 0x004fc800078e00ff */
[----:B------:R-:W-:Y:S01]  /*0bb0*/  IMAD.MOV.U32 R4, RZ, RZ, R252 ;  /* 0x000000ffff047224 */ /* 0x000fe200078e00fc */
[----:B------:R-:W-:Y:S02]  /*0bc0*/  @P6 SHF.R.U32.HI R4, RZ, c[0x0][0x2c0], R5 ;  /* 0x0000b000ff046a19 */ /* 0x000fe40000011605 */
[----:B-1----:R-:W-:Y:S02]  /*0bd0*/  @!P0 SHF.R.S32.HI R6, RZ, 0x1f, R28 ;  /* 0x0000001fff068819 */ /* 0x002fe4000001141c */
[----:B------:R-:W-:Y:S02]  /*0be0*/  @!P0 SHF.R.S32.HI R5, RZ, 0x1f, R215 ;  /* 0x0000001fff058819 */ /* 0x000fe400000114d7 */
[----:B------:R-:W-:Y:S02]  /*0bf0*/  @!P0 LEA.HI R8, R8, R29, RZ, 0x3 ;  /* 0x0000001d08088211 */ /* 0x000fe400078f18ff */
[----:B------:R-:W-:Y:S02]  /*0c00*/  @!P0 LEA.HI R6, R6, R28, RZ, 0x3 ;  /* 0x0000001c06068211 */ /* 0x000fe400078f18ff */
[----:B------:R-:W-:-:S02]  /*0c10*/  @!P0 LEA.HI R5, R5, R215, RZ, 0x3 ;  /* 0x000000d705058211 */ /* 0x000fc400078f18ff */
[----:B------:R-:W-:Y:S02]  /*0c20*/  @!P0 LOP3.LUT R8, R8, 0xfffffff8, RZ, 0xc0, !PT ;  /* 0xfffffff808088812 */ /* 0x000fe400078ec0ff */
[----:B------:R-:W-:Y:S02]  /*0c30*/  @!P0 LOP3.LUT R6, R6, 0xfffffff8, RZ, 0xc0, !PT ;  /* 0xfffffff806068812 */ /* 0x000fe400078ec0ff */
[----:B------:R-:W-:Y:S01]  /*0c40*/  @!P0 LOP3.LUT R5, R5, 0xfffffff8, RZ, 0xc0, !PT ;  /* 0xfffffff805058812 */ /* 0x000fe200078ec0ff */
[----:B---3--:R-:W-:Y:S01]  /*0c50*/  @!P0 IMAD.WIDE R18, R213, 0x2, R10 ;  /* 0x00000002d5128825 */ /* 0x008fe200078e020a */
[----:B------:R-:W-:-:S03]  /*0c60*/  ISETP.GE.AND P1, PT, R3, UR10, PT ;  /* 0x0000000a03007c0c */ /* 0x000fc6000bf26270 */
[----:B------:R-:W-:Y:S02]  /*0c70*/  @!P0 IMAD.SHL.U32 R3, R214, 0x2, RZ ;  /* 0x00000002d6038824 */ /* 0x000fe400078e00ff */
[--C-:B------:R-:W-:Y:S01]  /*0c80*/  @!P0 IMAD.WIDE R20, R8, 0x2, R10.reuse ;  /* 0x0000000208148825 */ /* 0x100fe200078e020a */
[----:B------:R-:W-:Y:S02]  /*0c90*/  @!UP1 UMOV UR15, UR14 ;  /* 0x0000000e000f9c82 */ /* 0x000fe40008000000 */
[----:B------:R1:W-:Y:S01]  /*0ca0*/  @!P0 LDGSTS.E.BYPASS.LTC128B.128 [R3+0x1b100], [R18.64], !P2 ;  /* 0x1b10000012038fae */ /* 0x0003e2000d101d4c */
[--C-:B------:R-:W-:Y:S01]  /*0cb0*/  @!P0 IMAD.WIDE R22, R6, 0x2, R10.reuse ;  /* 0x0000000206168825 */ /* 0x100fe200078e020a */
[----:B------:R-:W-:Y:S01]  /*0cc0*/  USHF.R.S32.HI UR14, URZ, 0x1f, UR15 ;  /* 0x0000001f3f0e7899 */ /* 0x000fe2000801140f */
[----:B------:R-:W-:Y:S01]  /*0cd0*/  ISETP.GT.OR P1, PT, R116, 0x5f, P1 ;  /* 0x0000005f7400780c */ /* 0x000fe20000f24670 */
[----:B------:R1:W-:Y:S01]  /*0ce0*/  @!P0 LDGSTS.E.BYPASS.LTC128B.128 [R3+0x1f100], [R20.64], !P5 ;  /* 0x1f10000014038fae */ /* 0x0003e2000e901d4c */
[----:B------:R-:W-:-:S03]  /*0cf0*/  @!P0 IMAD.WIDE R10, R5, 0x2, R10 ;  /* 0x00000002050a8825 */ /* 0x000fc600078e020a */
[----:B------:R1:W-:Y:S01]  /*0d00*/  @!P0 LDGSTS.E.BYPASS.LTC128B.128 [R3+0x23100], [R22.64], !P4 ;  /* 0x2310000016038fae */ /* 0x0003e2000e101d4c */
[----:B------:R-:W-:-:S03]  /*0d10*/  UIMAD UR14, UR14, UR4, URZ ;  /* 0x000000040e0e72a4 */ /* 0x000fc6000f8e023f */
[----:B------:R1:W-:Y:S04]  /*0d20*/  @!P0 LDGSTS.E.BYPASS.LTC128B.128 [R3+0x27100], [R10.64], !P3 ;  /* 0x271000000a038fae */ /* 0x0003e8000d901d4c */
[----:B------:R-:W0:Y:S01]  /*0d30*/  LDGDEPBAR ;  /* 0x00000000000079af */ /* 0x000e220000000000 */
[----:B------:R-:W-:Y:S02]  /*0d40*/  UIMAD.WIDE.U32 UR16, UR15, UR4, URZ ;  /* 0x000000040f1072a5 */ /* 0x000fe4000f8e003f */
[----:B------:R-:W-:-:S03]  /*0d50*/  UIMAD UR14, UR15, UR5, UR14 ;  /* 0x000000050f0e72a4 */ /* 0x000fc6000f8e020e */
[----:B------:R-:W-:Y:S02]  /*0d60*/  ULDC.64 UR4, c[0x0][0x1e8] ;  /* 0x00007a0000047ab9 */ /* 0x000fe40000000a00 */
[----:B------:R-:W-:Y:S01]  /*0d70*/  UIADD3 UR14, UR17, UR14, URZ ;  /* 0x0000000e110e7290 */ /* 0x000fe2000fffe03f */
[----:B------:R-:W-:-:S05]  /*0d80*/  @!P1 IADD3 R12, P6, R4, UR16, RZ ;  /* 0x00000010040c9c10 */ /* 0x000fca000ffde0ff */
[----:B------:R-:W-:Y:S02]  /*0d90*/  @!P1 LEA.HI.X.SX32 R9, R4, UR14, 0x1, P6 ;  /* 0x0000000e04099c11 */ /* 0x000fe4000b0f0eff */
[----:B------:R-:W-:-:S04]  /*0da0*/  @!P1 LEA R14, P6, R12, c[0x0][0x2a0], 0x2 ;  /* 0x0000a8000c0e9a11 */ /* 0x000fc800078c10ff */
[----:B------:R-:W-:Y:S01]  /*0db0*/  @!P1 LEA.HI.X R15, R12, c[0x0][0x2a4], R9, 0x2, P6 ;  /* 0x0000a9000c0f9a11 */ /* 0x000fe200030f1409 */
[----:B------:R-:W-:Y:S06]  /*0dc0*/  BAR.SYNC.DEFER_BLOCKING 0x0 ;  /* 0x0000000000007b1d */ /* 0x000fec0000010000 */
[----:B------:R-:W2:Y:S01]  /*0dd0*/  @!P1 LDG.E R251, [R14.64] ;  /* 0x0000000c0efb9981 */ /* 0x000ea2000c1e1900 */
[----:B-1----:R-:W-:-:S04]  /*0de0*/  IMAD.MOV R3, RZ, RZ, -R4 ;  /* 0x000000ffff037224 */ /* 0x002fc800078e0a04 */
[----:B------:R-:W-:-:S05]  /*0df0*/  IMAD R252, R3, c[0x0][0x2b8], R252 ;  /* 0x0000ae0003fc7a24 */ /* 0x000fca00078e02fc */
[----:B------:R-:W-:Y:S01]  /*0e00*/  SHF.R.S32.HI R9, RZ, 0x1f, R252 ;  /* 0x0000001fff097819 */ /* 0x000fe200000114fc */
[----:B------:R-:W-:-:S04]  /*0e10*/  IMAD.WIDE.U32 R4, R252, c[0x0][0x1e0], RZ ;  /* 0x00007800fc047a25 */ /* 0x000fc800078e00ff */
[----:B------:R-:W-:-:S04]  /*0e20*/  IMAD R3, R9, c[0x0][0x1e0], RZ ;  /* 0x0000780009037a24 */ /* 0x000fc800078e02ff */
[----:B------:R-:W-:Y:S01]  /*0e30*/  IMAD R3, R252, c[0x0][0x1e4], R3 ;  /* 0x00007900fc037a24 */ /* 0x000fe200078e0203 */
[----:B------:R-:W-:-:S03]  /*0e40*/  UIMAD UR15, UR6, UR4, URZ ;  /* 0x00000004060f72a4 */ /* 0x000fc6000f8e023f */
[----:B------:R-:W-:Y:S01]  /*0e50*/  IMAD.IADD R5, R5, 0x1, R3 ;  /* 0x0000000105057824 */ /* 0x000fe200078e0203 */
[----:B------:R-:W-:Y:S02]  /*0e60*/  UIMAD.WIDE.U32 UR20, UR7, UR4, URZ ;  /* 0x00000004071472a5 */ /* 0x000fe4000f8e003f */
[----:B------:R-:W-:Y:S02]  /*0e70*/  UIMAD UR15, UR7, UR5, UR15 ;  /* 0x00000005070f72a4 */ /* 0x000fe4000f8e020f */
[----:B------:R-:W-:Y:S02]  /*0e80*/  UIADD3 UR18, UR9, -0x1, URZ ;  /* 0xffffffff09127890 */ /* 0x000fe4000fffe03f */
[----:B------:R-:W-:Y:S02]  /*0e90*/  UIADD3 UR15, UR21, UR15, URZ ;  /* 0x0000000f150f7290 */ /* 0x000fe4000fffe03f */
[----:B------:R-:W-:Y:S01]  /*0ea0*/  UIMAD UR18, UR18, -0x60, UR10 ;  /* 0xffffffa0121278a4 */ /* 0x000fe2000f8e020a */
[----:B------:R-:W-:Y:S01]  /*0eb0*/  LEA.HI R3, R17, R2, RZ, 0x4 ;  /* 0x0000000211037211 */ /* 0x000fe200078f20ff */
[----:B------:R-:W-:-:S02]  /*0ec0*/  IMAD R18, R252, c[0x0][0x1e0], RZ ;  /* 0x00007800fc127a24 */ /* 0x000fc400078e02ff */
[----:B------:R-:W-:Y:S01]  /*0ed0*/  IMAD.SHL.U32 R249, R0, 0x40, RZ ;  /* 0x0000004000f97824 */ /* 0x000fe200078e00ff */
[----:B------:R-:W-:Y:S02]  /*0ee0*/  SHF.R.S32.HI R12, RZ, 0x4, R3 ;  /* 0x00000004ff0c7819 */ /* 0x000fe40000011403 */
[----:B----4-:R-:W-:Y:S01]  /*0ef0*/  LOP3.LUT R212, R212, 0xfffffffe, RZ, 0xc0, !PT ;  /* 0xfffffffed4d47812 */ /* 0x010fe200078ec0ff */
[----:B------:R-:W-:Y:S01]  /*0f00*/  UISETP.GE.AND UP1, UPT, UR10, 0x1, UPT ;  /* 0x000000010a00788c */ /* 0x000fe2000bf26270 */
[C---:B------:R-:W-:Y:S01]  /*0f10*/  LOP3.LUT R11, R3.reuse, 0xfffffff0, RZ, 0xc0, !PT ;  /* 0xfffffff0030b7812 */ /* 0x040fe200078ec0ff */
[----:B------:R-:W-:Y:S01]  /*0f20*/  ULDC.64 UR4, c[0x0][0x210] ;  /* 0x0000840000047ab9 */ /* 0x000fe20000000a00 */
[----:B------:R-:W-:-:S04]  /*0f30*/  LEA.HI R3, R3, R12, RZ, 0x1 ;  /* 0x0000000c03037211 */ /* 0x000fc800078f08ff */
[----:B------:R-:W-:Y:S02]  /*0f40*/  LOP3.LUT R3, R3, 0xfffffffe, RZ, 0xc0, !PT ;  /* 0xfffffffe03037812 */ /* 0x000fe400078ec0ff */
[----:B------:R-:W-:-:S03]  /*0f50*/  LOP3.LUT R249, R249, 0x1c0, RZ, 0xc0, !PT ;  /* 0x000001c0f9f97812 */ /* 0x000fc600078ec0ff */
[----:B------:R-:W-:Y:S01]  /*0f60*/  IMAD.IADD R3, R12, 0x1, -R3 ;  /* 0x000000010c037824 */ /* 0x000fe200078e0a03 */
[----:B------:R-:W-:Y:S01]  /*0f70*/  ISETP.GE.AND P6, PT, R213, c[0x0][0x1d4], PT ;  /* 0x00007500d5007a0c */ /* 0x000fe20003fc6270 */
[----:B------:R-:W-:Y:S01]  /*0f80*/  IMAD.IADD R11, R2, 0x1, -R11 ;  /* 0x00000001020b7824 */ /* 0x000fe200078e0a0b */
[----:B------:R-:W-:Y:S02]  /*0f90*/  ISETP.GE.AND P5, PT, R29, c[0x0][0x1d4], PT ;  /* 0x000075001d007a0c */ /* 0x000fe40003fa6270 */
[----:B------:R-:W-:Y:S02]  /*0fa0*/  ISETP.GE.AND P4, PT, R28, c[0x0][0x1d4], PT ;  /* 0x000075001c007a0c */ /* 0x000fe40003f86270 */
[----:B------:R-:W-:-:S13]  /*0fb0*/  ISETP.GE.AND P3, PT, R215, c[0x0][0x1d4], PT ;  /* 0x00007500d7007a0c */ /* 0x000fda0003f66270 */
[----:B------:R-:W-:-:S05]  /*0fc0*/  @P3 LOP3.LUT R212, R212, 0x1, RZ, 0xfc, !PT ;  /* 0x00000001d4d43812 */ /* 0x000fca00078efcff */
[----:B------:R-:W-:Y:S01]  /*0fd0*/  STL [R1+0x18], R212 ;  /* 0x000018d401007387 */ /* 0x000fe20000100800 */
[----:B------:R-:W-:Y:S02]  /*0fe0*/  UIMAD UR6, UR6, UR4, URZ ;  /* 0x00000004060672a4 */ /* 0x000fe4000f8e023f */
[----:B------:R-:W-:Y:S02]  /*0ff0*/  UIMAD.WIDE.U32 UR22, UR7, UR4, URZ ;  /* 0x00000004071672a5 */ /* 0x000fe4000f8e003f */
[----:B------:R-:W-:-:S04]  /*1000*/  UIMAD UR5, UR7, UR5, UR6 ;  /* 0x00000005070572a4 */ /* 0x000fc8000f8e0206 */
[----:B------:R-:W-:Y:S01]  /*1010*/  UIADD3 UR5, UR23, UR5, URZ ;  /* 0x0000000517057290 */ /* 0x000fe2000fffe03f */
[----:B--2---:R-:W-:Y:S01]  /*1020*/  SHF.R.S32.HI R8, RZ, 0x1f, R251 ;  /* 0x0000001fff087819 */ /* 0x004fe200000114fb */
[----:B------:R-:W-:-:S04]  /*1030*/  IMAD.WIDE.U32 R4, R251, c[0x0][0x1f0], R4 ;  /* 0x00007c00fb047a25 */ /* 0x000fc800078e0004 */
[----:B------:R-:W-:Y:S01]  /*1040*/  IMAD R6, R8, c[0x0][0x1f0], RZ ;  /* 0x00007c0008067a24 */ /* 0x000fe200078e02ff */
[----:B------:R-:W-:-:S03]  /*1050*/  IADD3 R10, P1, R4, UR20, RZ ;  /* 0x00000014040a7c10 */ /* 0x000fc6000ff3e0ff */
[----:B------:R-:W-:Y:S01]  /*1060*/  IMAD R4, R251, c[0x0][0x1f4], R6 ;  /* 0x00007d00fb047a24 */ /* 0x000fe200078e0206 */
[----:B------:R-:W-:Y:S01]  /*1070*/  LEA R20, P0, R10, c[0x0][0x1c8], 0x1 ;  /* 0x000072000a147a11 */ /* 0x000fe200078008ff */
[----:B------:R-:W-:-:S03]  /*1080*/  IMAD.SHL.U32 R6, R7, 0x8, RZ ;  /* 0x0000000807067824 */ /* 0x000fc600078e00ff */
[----:B------:R-:W-:Y:S02]  /*1090*/  IADD3.X R4, R5, UR15, R4, P1, !PT ;  /* 0x0000000f05047c10 */ /* 0x000fe40008ffe404 */
[----:B------:R-:W-:Y:S02]  /*10a0*/  IADD3 R7, -R7, UR18, RZ ;  /* 0x0000001207077c10 */ /* 0x000fe4000fffe1ff */
[----:B------:R-:W-:Y:S01]  /*10b0*/  LEA.HI.X R10, R10, c[0x0][0x1cc], R4, 0x1, P0 ;  /* 0x000073000a0a7a11 */ /* 0x000fe200000f0c04 */
[----:B------:R-:W-:Y:S01]  /*10c0*/  SHFL.IDX PT, R26, R20, RZ, 0x181f ;  /* 0x00181fff141a7589 */ /* 0x000fe200000e0000 */
[----:B------:R-:W-:-:S03]  /*10d0*/  ISETP.GE.AND P2, PT, R7, 0x1, PT ;  /* 0x000000010700780c */ /* 0x000fc60003f46270 */
[----:B------:R-:W1:Y:S01]  /*10e0*/  SHFL.IDX PT, R27, R10, RZ, 0x181f ;  /* 0x00181fff0a1b7589 */ /* 0x000e6200000e0000 */
[----:B------:R-:W-:Y:S01]  /*10f0*/  IMAD R18, R251, c[0x0][0x1f0], R18 ;  /* 0x00007c00fb127a24 */ /* 0x000fe200078e0212 */
[----:B------:R-:W-:-:S04]  /*1100*/  LOP3.LUT R6, R249, 0x8, R6, 0xf8, !PT ;  /* 0x00000008f9067812 */ /* 0x000fc800078ef806 */
[----:B------:R-:W-:-:S04]  /*1110*/  IADD3 R18, R18, UR20, RZ ;  /* 0x0000001412127c10 */ /* 0x000fc8000fffe0ff */
[----:B------:R-:W-:Y:S02]  /*1120*/  @P2 SHF.R.S32.HI R22, RZ, 0x1f, R29 ;  /* 0x0000001fff162819 */ /* 0x000fe4000001141d */
[----:B------:R-:W-:Y:S02]  /*1130*/  @P2 SHF.R.S32.HI R14, RZ, 0x1f, R28 ;  /* 0x0000001fff0e2819 */ /* 0x000fe4000001141c */
[----:B------:R-:W-:Y:S02]  /*1140*/  @P2 SHF.R.S32.HI R12, RZ, 0x1f, R215 ;  /* 0x0000001fff0c2819 */ /* 0x000fe400000114d7 */
[----:B------:R-:W-:Y:S02]  /*1150*/  @P2 LEA.HI R22, R22, R29, RZ, 0x3 ;  /* 0x0000001d16162211 */ /* 0x000fe400078f18ff */
[----:B------:R-:W-:Y:S02]  /*1160*/  @P2 LEA.HI R14, R14, R28, RZ, 0x3 ;  /* 0x0000001c0e0e2211 */ /* 0x000fe400078f18ff */
[----:B------:R-:W-:-:S02]  /*1170*/  @P2 LEA.HI R12, R12, R215, RZ, 0x3 ;  /* 0x000000d70c0c2211 */ /* 0x000fc400078f18ff */
[----:B------:R-:W-:Y:S02]  /*1180*/  SHF.R.U32.HI R249, RZ, 0x3, R249 ;  /* 0x00000003fff97819 */ /* 0x000fe400000116f9 */
[----:B------:R-:W-:Y:S01]  /*1190*/  ISETP.GE.AND P1, PT, R7, 0x21, PT ;  /* 0x000000210700780c */ /* 0x000fe20003f26270 */
[----:B------:R-:W-:Y:S01]  /*11a0*/  SHFL.IDX PT, R20, R20, 0x1, 0x181f ;  /* 0x00381f0014147f89 */ /* 0x000fe200000e0000 */
[----:B------:R-:W-:Y:S02]  /*11b0*/  @P2 LOP3.LUT R22, R22, 0xfffffff8, RZ, 0xc0, !PT ;  /* 0xfffffff816162812 */ /* 0x000fe400078ec0ff */
[----:B------:R-:W-:Y:S01]  /*11c0*/  LEA R18, R18, c[0x0][0x1c8], 0x1 ;  /* 0x0000720012127a11 */ /* 0x000fe200078e08ff */
[----:B------:R-:W2:Y:S01]  /*11d0*/  SHFL.IDX PT, R21, R10, 0x1, 0x181f ;  /* 0x00381f000a157f89 */ /* 0x000ea200000e0000 */
[----:B------:R-:W-:Y:S02]  /*11e0*/  @P2 LOP3.LUT R14, R14, 0xfffffff8, RZ, 0xc0, !PT ;  /* 0xfffffff80e0e2812 */ /* 0x000fe400078ec0ff */
[----:B------:R-:W-:Y:S01]  /*11f0*/  @P2 LOP3.LUT R12, R12, 0xfffffff8, RZ, 0xc0, !PT ;  /* 0xfffffff80c0c2812 */ /* 0x000fe200078ec0ff */
[----:B-1----:R-:W-:Y:S01]  /*1200*/  @P2 IMAD.WIDE R24, R213, 0x2, R26 ;  /* 0x00000002d5182825 */ /* 0x002fe200078e021a */
[----:B------:R-:W-:-:S02]  /*1210*/  SHF.R.S32.HI R5, RZ, 0x1f, R11 ;  /* 0x0000001fff057819 */ /* 0x000fc4000001140b */
[----:B------:R-:W-:Y:S01]  /*1220*/  LOP3.LUT R249, R6, R249, RZ, 0x3c, !PT ;  /* 0x000000f906f97212 */ /* 0x000fe200078e3cff */
[----:B------:R-:W-:Y:S01]  /*1230*/  @P2 IMAD.SHL.U32 R6, R214, 0x2, RZ ;  /* 0x00000002d6062824 */ /* 0x000fe200078e00ff */
[----:B------:R-:W-:Y:S01]  /*1240*/  ISETP.GE.AND P0, PT, R7, 0x41, PT ;  /* 0x000000410700780c */ /* 0x000fe20003f06270 */
[--C-:B------:R-:W-:Y:S01]  /*1250*/  @P2 IMAD.WIDE R22, R22, 0x2, R26.reuse ;  /* 0x0000000216162825 */ /* 0x100fe200078e021a */
[----:B------:R-:W-:Y:S01]  /*1260*/  SHFL.IDX PT, R18, R18, 0x2, 0x181f ;  /* 0x00581f0012127f89 */ /* 0x000fe200000e0000 */
[----:B------:R-:W-:Y:S02]  /*1270*/  LEA.HI R5, R5, R11, RZ, 0x3 ;  /* 0x0000000b05057211 */ /* 0x000fe400078f18ff */
[--C-:B------:R-:W-:Y:S01]  /*1280*/  @P2 IMAD.WIDE R14, R14, 0x2, R26.reuse ;  /* 0x000000020e0e2825 */ /* 0x100fe200078e021a */
[----:B------:R1:W3:Y:S03]  /*1290*/  SHFL.IDX PT, R19, R10, 0x2, 0x181f ;  /* 0x00581f000a137f89 */ /* 0x0002e600000e0000 */
[----:B------:R-:W-:Y:S01]  /*12a0*/  @P2 IMAD.WIDE R12, R12, 0x2, R26 ;  /* 0x000000020c0c2825 */ /* 0x000fe200078e021a */
[----:B------:R4:W-:Y:S01]  /*12b0*/  @P2 LDGSTS.E.BYPASS.LTC128B.128 [R6+0xc100], [R24.64], !P6 ;  /* 0x0c10000018062fae */ /* 0x0009e2000f101d4c */
[----:B------:R-:W-:-:S03]  /*12c0*/  LOP3.LUT R4, R5, 0xfffffff8, RZ, 0xc0, !PT ;  /* 0xfffffff805047812 */ /* 0x000fc600078ec0ff */
[----:B------:R2:W-:Y:S04]  /*12d0*/  @P2 LDGSTS.E.BYPASS.LTC128B.128 [R6+0xf100], [R22.64], !P5 ;  /* 0x0f10000016062fae */ /* 0x0005e8000e901d4c */
[----:B------:R5:W-:Y:S04]  /*12e0*/  @P2 LDGSTS.E.BYPASS.LTC128B.128 [R6+0x12100], [R14.64], !P4 ;  /* 0x121000000e062fae */ /* 0x000be8000e101d4c */
[----:B------:R2:W-:Y:S01]  /*12f0*/  @P2 LDGSTS.E.BYPASS.LTC128B.128 [R6+0x15100], [R12.64], !P3 ;  /* 0x151000000c062fae */ /* 0x0005e2000d901d4c */
[----:B------:R-:W-:Y:S01]  /*1300*/  IMAD.IADD R4, R11, 0x1, -R4 ;  /* 0x000000010b047824 */ /* 0x000fe200078e0a04 */
[----:B------:R-:W-:-:S02]  /*1310*/  @P0 SHF.R.S32.HI R11, RZ, 0x1f, R28 ;  /* 0x0000001fff0b0819 */ /* 0x000fc4000001141c */
[----:B-1----:R-:W-:Y:S02]  /*1320*/  @P0 SHF.R.S32.HI R10, RZ, 0x1f, R215 ;  /* 0x0000001fff0a0819 */ /* 0x002fe400000114d7 */
[----:B------:R-:W-:Y:S02]  /*1330*/  @P0 LEA.HI R11, R11, R28, RZ, 0x3 ;  /* 0x0000001c0b0b0211 */ /* 0x000fe400078f18ff */
[----:B------:R-:W-:Y:S02]  /*1340*/  @P0 LEA.HI R10, R10, R215, RZ, 0x3 ;  /* 0x000000d70a0a0211 */ /* 0x000fe400078f18ff */
[----:B-----5:R-:W-:Y:S02]  /*1350*/  @P1 SHF.R.S32.HI R15, RZ, 0x1f, R29 ;  /* 0x0000001fff0f1819 */ /* 0x020fe4000001141d */
[----:B------:R-:W-:Y:S02]  /*1360*/  @P1 SHF.R.S32.HI R14, RZ, 0x1f, R28 ;  /* 0x0000001fff0e1819 */ /* 0x000fe4000001141c */
[----:B--2---:R-:W-:-:S02]  /*1370*/  @P1 SHF.R.S32.HI R13, RZ, 0x1f, R215 ;  /* 0x0000001fff0d1819 */ /* 0x004fc400000114d7 */
[----:B------:R-:W-:Y:S02]  /*1380*/  @P1 LEA.HI R15, R15, R29, RZ, 0x3 ;  /* 0x0000001d0f0f1211 */ /* 0x000fe400078f18ff */
[----:B------:R-:W-:Y:S02]  /*1390*/  @P0 SHF.R.S32.HI R12, RZ, 0x1f, R29 ;  /* 0x0000001fff0c0819 */ /* 0x000fe4000001141d */
[----:B------:R-:W-:Y:S02]  /*13a0*/  @P1 LEA.HI R14, R14, R28, RZ, 0x3 ;  /* 0x0000001c0e0e1211 */ /* 0x000fe400078f18ff */
[----:B------:R-:W-:Y:S02]  /*13b0*/  @P1 LEA.HI R13, R13, R215, RZ, 0x3 ;  /* 0x000000d70d0d1211 */ /* 0x000fe400078f18ff */
[----:B------:R-:W-:Y:S02]  /*13c0*/  @P1 LOP3.LUT R15, R15, 0xfffffff8, RZ, 0xc0, !PT ;  /* 0xfffffff80f0f1812 */ /* 0x000fe400078ec0ff */
[----:B------:R-:W-:-:S02]  /*13d0*/  @P0 LEA.HI R12, R12, R29, RZ, 0x3 ;  /* 0x0000001d0c0c0211 */ /* 0x000fc400078f18ff */
[----:B------:R-:W-:Y:S02]  /*13e0*/  @P1 LOP3.LUT R14, R14, 0xfffffff8, RZ, 0xc0, !PT ;  /* 0xfffffff80e0e1812 */ /* 0x000fe400078ec0ff */
[----:B------:R-:W-:Y:S01]  /*13f0*/  @P1 LOP3.LUT R13, R13, 0xfffffff8, RZ, 0xc0, !PT ;  /* 0xfffffff80d0d1812 */ /* 0x000fe200078ec0ff */
[--C-:B------:R-:W-:Y:S01]  /*1400*/  @P1 IMAD.WIDE R22, R15, 0x2, R20.reuse ;  /* 0x000000020f161825 */ /* 0x100fe200078e0214 */
[----:B------:R-:W-:Y:S02]  /*1410*/  @P0 LOP3.LUT R12, R12, 0xfffffff8, RZ, 0xc0, !PT ;  /* 0xfffffff80c0c0812 */ /* 0x000fe400078ec0ff */
[----:B------:R-:W-:Y:S01]  /*1420*/  @P0 LOP3.LUT R11, R11, 0xfffffff8, RZ, 0xc0, !PT ;  /* 0xfffffff80b0b0812 */ /* 0x000fe200078ec0ff */
[----:B------:R-:W-:Y:S01]  /*1430*/  @P1 IMAD.WIDE R14, R14, 0x2, R20 ;  /* 0x000000020e0e1825 */ /* 0x000fe200078e0214 */
[----:B------:R-:W-:-:S03]  /*1440*/  @P0 LOP3.LUT R10, R10, 0xfffffff8, RZ, 0xc0, !PT ;  /* 0xfffffff80a0a0812 */ /* 0x000fc600078ec0ff */
[----:B----4-:R-:W-:-:S04]  /*1450*/  @P1 IMAD.WIDE R24, R13, 0x2, R20 ;  /* 0x000000020d181825 */ /* 0x010fc800078e0214 */
[----:B------:R-:W-:Y:S02]  /*1460*/  @P1 IMAD.SHL.U32 R16, R214, 0x2, RZ ;  /* 0x00000002d6101824 */ /* 0x000fe400078e00ff */
[----:B------:R-:W-:-:S04]  /*1470*/  @P1 IMAD.WIDE R20, R213, 0x2, R20 ;  /* 0x00000002d5141825 */ /* 0x000fc800078e0214 */
[--C-:B---3--:R-:W-:Y:S01]  /*1480*/  @P0 IMAD.WIDE R12, R12, 0x2, R18.reuse ;  /* 0x000000020c0c0825 */ /* 0x108fe200078e0212 */
[----:B------:R1:W-:Y:S03]  /*1490*/  @P1 LDGSTS.E.BYPASS.LTC128B.128 [R16+0xd100], [R20.64], !P6 ;  /* 0x0d10000014101fae */ /* 0x0003e6000f101d4c */
[--C-:B------:R-:W-:Y:S01]  /*14a0*/  @P0 IMAD.WIDE R30, R11, 0x2, R18.reuse ;  /* 0x000000020b1e0825 */ /* 0x100fe200078e0212 */
[----:B------:R1:W-:Y:S03]  /*14b0*/  @P1 LDGSTS.E.BYPASS.LTC128B.128 [R16+0x10100], [R22.64], !P5 ;  /* 0x1010000016101fae */ /* 0x0003e6000e901d4c */
[--C-:B------:R-:W-:Y:S01]  /*14c0*/  @P0 IMAD.WIDE R26, R10, 0x2, R18.reuse ;  /* 0x000000020a1a0825 */ /* 0x100fe200078e0212 */
[----:B------:R2:W-:Y:S03]  /*14d0*/  @P1 LDGSTS.E.BYPASS.LTC128B.128 [R16+0x13100], [R14.64], !P4 ;  /* 0x131000000e101fae */ /* 0x0005e6000e101d4c */
[----:B------:R-:W-:Y:S01]  /*14e0*/  @P0 IMAD.SHL.U32 R6, R214, 0x2, RZ ;  /* 0x00000002d6060824 */ /* 0x000fe200078e00ff */
[----:B------:R3:W-:Y:S01]  /*14f0*/  @P1 LDGSTS.E.BYPASS.LTC128B.128 [R16+0x16100], [R24.64], !P3 ;  /* 0x1610000018101fae */ /* 0x0007e2000d901d4c */
[----:B------:R-:W-:-:S05]  /*1500*/  @P0 IMAD.WIDE R18, R213, 0x2, R18 ;  /* 0x00000002d5120825 */ /* 0x000fca00078e0212 */
[----:B------:R4:W-:Y:S04]  /*1510*/  @P0 LDGSTS.E.BYPASS.LTC128B.128 [R6+0xe100], [R18.64], !P6 ;  /* 0x0e10000012060fae */ /* 0x0009e8000f101d4c */
[----:B------:R5:W-:Y:S04]  /*1520*/  @P0 LDGSTS.E.BYPASS.LTC128B.128 [R6+0x11100], [R12.64], !P5 ;  /* 0x111000000c060fae */ /* 0x000be8000e901d4c */
[----:B------:R4:W-:Y:S04]  /*1530*/  @P0 LDGSTS.E.BYPASS.LTC128B.128 [R6+0x14100], [R30.64], !P4 ;  /* 0x141000001e060fae */ /* 0x0009e8000e101d4c */
[----:B------:R4:W-:Y:S04]  /*1540*/  @P0 LDGSTS.E.BYPASS.LTC128B.128 [R6+0x17100], [R26.64], !P3 ;  /* 0x171000001a060fae */ /* 0x0009e8000d901d4c */
[----:B------:R-:W0:Y:S01]  /*1550*/  LDGDEPBAR ;  /* 0x00000000000079af */ /* 0x000e220000000000 */
[C---:B------:R-:W-:Y:S01]  /*1560*/  R2P PR, R4.reuse, 0x6 ;  /* 0x0000000604007804 */ /* 0x040fe20000000000 */
[----:B------:R-:W-:-:S02]  /*1570*/  IMAD.SHL.U32 R4, R4, 0x40, RZ ;  /* 0x0000004004047824 */ /* 0x000fc400078e00ff */
[C---:B------:R-:W-:Y:S02]  /*1580*/  IMAD R249, R3.reuse, 0x200, R249 ;  /* 0x0000020003f97824 */ /* 0x040fe400078e02f9 */
[----:B------:R-:W-:Y:S01]  /*1590*/  IMAD.SHL.U32 R3, R3, 0x8, RZ ;  /* 0x0000000803037824 */ /* 0x000fe200078e00ff */
[----:B------:R-:W-:Y:S01]  /*15a0*/  LEA.HI R11, R17, R2, RZ, 0x5 ;  /* 0x00000002110b7211 */ /* 0x000fe200078f28ff */
[----:B------:R-:W-:Y:S02]  /*15b0*/  IMAD.MOV.U32 R10, RZ, RZ, 0x20 ;  /* 0x00000020ff0a7424 */ /* 0x000fe400078e00ff */
[----:B-----5:R-:W-:Y:S01]  /*15c0*/  IMAD.MOV.U32 R13, RZ, RZ, 0x10 ;  /* 0x00000010ff0d7424 */ /* 0x020fe200078e00ff */
[----:B------:R-:W-:Y:S01]  /*15d0*/  SHF.R.S32.HI R12, RZ, 0x5, R11 ;  /* 0x00000005ff0c7819 */ /* 0x000fe2000001140b */
[----:B----4-:R-:W-:Y:S01]  /*15e0*/  IMAD.SHL.U32 R6, R5, 0x40, RZ ;  /* 0x0000004005067824 */ /* 0x010fe200078e00ff */
[----:B------:R-:W-:Y:S01]  /*15f0*/  LOP3.LUT R5, R4, 0x1c0, RZ, 0xc0, !PT ;  /* 0x000001c004057812 */ /* 0x000fe200078ec0ff */
[----:B------:R-:W-:-:S04]  /*1600*/  DEPBAR.LE SB0, 0x1 ;  /* 0x000080400000791a */ /* 0x000fc80000000000 */
[----:B------:R-:W-:Y:S01]  /*1610*/  SEL R4, R13, 0xfffffff0, !P1 ;  /* 0xfffffff00d047807 */ /* 0x000fe20004800000 */
[----:B------:R-:W-:-:S04]  /*1620*/  DEPBAR.LE SB0, 0x0 ;  /* 0x000080000000791a */ /* 0x000fc80000000000 */
[----:B------:R-:W-:Y:S02]  /*1630*/  LOP3.LUT R13, R5, 0x8, R3, 0xf8, !PT ;  /* 0x00000008050d7812 */ /* 0x000fe400078ef803 */
[----:B------:R-:W-:Y:S02]  /*1640*/  LOP3.LUT R6, R6, 0xfffffe00, RZ, 0xc0, !PT ;  /* 0xfffffe0006067812 */ /* 0x000fe400078ec0ff */
[----:B------:R-:W-:Y:S02]  /*1650*/  SHF.R.U32.HI R5, RZ, 0x3, R5 ;  /* 0x00000003ff057819 */ /* 0x000fe40000011605 */
[----:B------:R-:W-:Y:S01]  /*1660*/  SEL R3, R10, 0xffffffe0, !P2 ;  /* 0xffffffe00a037807 */ /* 0x000fe20005000000 */
[----:B------:R-:W-:Y:S01]  /*1670*/  BAR.SYNC.DEFER_BLOCKING 0x0 ;  /* 0x0000000000007b1d */ /* 0x000fe20000010000 */
[----:B------:R-:W-:Y:S01]  /*1680*/  R2P PR, R0, 0x6 ;  /* 0x0000000600007804 */ /* 0x000fe20000000000 */
[----:B------:R-:W-:Y:S01]  /*1690*/  IMAD R0, R12, 0x400, R6 ;  /* 0x000004000c007824 */ /* 0x000fe200078e0206 */
[----:B------:R-:W-:Y:S01]  /*16a0*/  LOP3.LUT R5, R13, R5, RZ, 0x3c, !PT ;  /* 0x000000050d057212 */ /* 0x000fe200078e3cff */
[----:B------:R-:W-:Y:S01]  /*16b0*/  IMAD.SHL.U32 R249, R249, 0x2, RZ ;  /* 0x00000002f9f97824 */ /* 0x000fe200078e00ff */
[----:B------:R-:W-:-:S03]  /*16c0*/  PLOP3.LUT P0, PT, PT, PT, UP1, 0x80, 0x0 ;  /* 0x000000000000781c */ /* 0x000fc60003f0f018 */
[----:B------:R-:W-:Y:S01]  /*16d0*/  IMAD.IADD R0, R5, 0x1, R0 ;  /* 0x0000000105007824 */ /* 0x000fe200078e0200 */
[C---:B------:R-:W-:Y:S02]  /*16e0*/  IADD3 R12, R249.reuse, 0xc100, RZ ;  /* 0x0000c100f90c7810 */ /* 0x040fe40007ffe0ff */
[----:B------:R-:W-:Y:S02]  /*16f0*/  IADD3 R247, R249, 0xc120, RZ ;  /* 0x0000c120f9f77810 */ /* 0x000fe40007ffe0ff */
[----:B------:R-:W-:Y:S02]  /*1700*/  LEA R250, R0, 0x18100, 0x1 ;  /* 0x0001810000fa7811 */ /* 0x000fe400078e08ff */
[----:B------:R-:W-:Y:S01]  /*1710*/  @P1 IADD3 R247, R12, -0x20, RZ ;  /* 0xffffffe00cf71810 */ /* 0x000fe20007ffe0ff */
[----:B------:R-:W-:Y:S02]  /*1720*/  IMAD.SHL.U32 R12, R0, 0x2, RZ ;  /* 0x00000002000c7824 */ /* 0x000fe400078e00ff */
[----:B------:R-:W-:Y:S01]  /*1730*/  IMAD R248, R4, 0x2, R250 ;  /* 0x0000000204f87824 */ /* 0x000fe200078e02fa */
[----:B------:R-:W-:-:S02]  /*1740*/  LOP3.LUT R11, R11, 0xffffffe0, RZ, 0xc0, !PT ;  /* 0xffffffe00b0b7812 */ /* 0x000fc400078ec0ff */
[----:B------:R-:W-:Y:S01]  /*1750*/  ISETP.GE.AND P1, PT, R215, c[0x0][0x1d4], PT ;  /* 0x00007500d7007a0c */ /* 0x000fe20003f26270 */
[----:B--2---:R-:W2:Y:S01]  /*1760*/  LDSM.16.M88.4 R12, [R12+0x18100] ;  /* 0x018100000c0c783b */ /* 0x004ea20000000200 */
[----:B------:R-:W-:-:S03]  /*1770*/  LOP3.LUT R5, R5, R6, RZ, 0xfc, !PT ;  /* 0x0000000605057212 */ /* 0x000fc600078efcff */
[----:B------:R1:W4:Y:S01]  /*1780*/  LDSM.16.M88.4 R80, [R249+0xc100] ;  /* 0x00c10000f950783b */ /* 0x0003220000000200 */
[----:B------:R-:W-:-:S03]  /*1790*/  IMAD.IADD R2, R2, 0x1, -R11 ;  /* 0x0000000102027824 */ /* 0x000fc600078e0a0b */
[----:B------:R1:W1:Y:S01]  /*17a0*/  LDSM.16.M88.4 R72, [R249+0xc900] ;  /* 0x00c90000f948783b */ /* 0x0002620000000200 */
[----:B------:R-:W-:-:S03]  /*17b0*/  ISETP.GT.AND P3, PT, R116, 0x5f, PT ;  /* 0x0000005f7400780c */ /* 0x000fc60003f64270 */
[----:B------:R1:W1:Y:S01]  /*17c0*/  LDSM.16.M88.4 R64, [R249+0xd100] ;  /* 0x00d10000f940783b */ /* 0x0002620000000200 */
[----:B------:R-:W-:-:S03]  /*17d0*/  SEL R6, RZ, 0x10, P1 ;  /* 0x00000010ff067807 */ /* 0x000fc60000800000 */
[----:B------:R1:W1:Y:S01]  /*17e0*/  LDSM.16.M88.4 R56, [R249+0xd900] ;  /* 0x00d90000f938783b */ /* 0x0002620000000200 */
[----:B------:R-:W-:-:S03]  /*17f0*/  SEL R0, R10, 0xffffffe0, !P2 ;  /* 0xffffffe00a007807 */ /* 0x000fc60005000000 */
[----:B------:R1:W1:Y:S01]  /*1800*/  LDSM.16.M88.4 R48, [R249+0xe100] ;  /* 0x00e10000f930783b */ /* 0x0002620000000200 */
[----:B------:R-:W-:-:S03]  /*1810*/  IADD3 R239, R247, 0x800, RZ ;  /* 0x00000800f7ef7810 */ /* 0x000fc60007ffe0ff */
[----:B------:R1:W1:Y:S01]  /*1820*/  LDSM.16.M88.4 R96, [R249+0xe900] ;  /* 0x00e90000f960783b */ /* 0x0002620000000200 */
[----:B------:R-:W-:-:S03]  /*1830*/  IADD3 R238, R247, 0x1000, RZ ;  /* 0x00001000f7ee7810 */ /* 0x000fc60007ffe0ff */
[----:B------:R1:W1:Y:S01]  /*1840*/  LDSM.16.M88.4 R84, [R248] ;  /* 0x00000000f854783b */ /* 0x0002620000000200 */
[----:B------:R-:W-:-:S03]  /*1850*/  IADD3 R237, R247, 0x1800, RZ ;  /* 0x00001800f7ed7810 */ /* 0x000fc60007ffe0ff */
[----:B------:R1:W1:Y:S01]  /*1860*/  LDSM.16.M88.4 R40, [R247] ;  /* 0x00000000f728783b */ /* 0x0002620000000200 */
[----:B------:R-:W-:-:S03]  /*1870*/  IADD3 R236, R247, 0x2000, RZ ;  /* 0x00002000f7ec7810 */ /* 0x000fc60007ffe0ff */
[----:B------:R1:W1:Y:S01]  /*1880*/  LDSM.16.M88.4 R36, [R247+0x800] ;  /* 0x00080000f724783b */ /* 0x0002620000000200 */
[----:B------:R-:W-:-:S03]  /*1890*/  IADD3 R235, R247, 0x2800, RZ ;  /* 0x00002800f7eb7810 */ /* 0x000fc60007ffe0ff */
[----:B------:R1:W1:Y:S04]  /*18a0*/  LDSM.16.M88.4 R32, [R247+0x1000] ;  /* 0x00100000f720783b */ /* 0x0002680000000200 */
[----:B---3--:R3:W1:Y:S04]  /*18b0*/  LDSM.16.M88.4 R24, [R247+0x1800] ;  /* 0x00180000f718783b */ /* 0x0086680000000200 */
[----:B------:R3:W1:Y:S04]  /*18c0*/  LDSM.16.M88.4 R92, [R247+0x2000] ;  /* 0x00200000f75c783b */ /* 0x0006680000000200 */
[----:B------:R3:W1:Y:S01]  /*18d0*/  LDSM.16.M88.4 R88, [R247+0x2800] ;  /* 0x00280000f758783b */ /* 0x0006620000000200 */
[----:B------:R-:W-:Y:S05]  /*18e0*/  @!P0 BRA `(.L_x_769) ;  /* 0x0000059000008947 */ /* 0x000fea0003800000 */
[----:B--2-4-:R-:W-:Y:S01]  /*18f0*/  IMAD R9, R9, c[0x0][0x208], RZ ;  /* 0x0000820009097a24 */ /* 0x014fe200078e02ff */
[----:B-1----:R-:W-:Y:S01]  /*1900*/  P2R R20, PR, RZ, 0x8 ;  /* 0x00000008ff147803 */ /* 0x002fe20000000000 */
[----:B------:R-:W-:Y:S01]  /*1910*/  IMAD.WIDE.U32 R10, R252, c[0x0][0x208], RZ ;  /* 0x00008200fc0a7a25 */ /* 0x000fe200078e00ff */
[----:B------:R-:W-:-:S02]  /*1920*/  ISETP.GE.AND P3, PT, R213, c[0x0][0x1d4], PT ;  /* 0x00007500d5007a0c */ /* 0x000fc40003f66270 */
[----:B------:R-:W-:Y:S01]  /*1930*/  SHF.R.S32.HI R44, RZ, 0x1f, R29 ;  /* 0x0000001fff2c7819 */ /* 0x000fe2000001141d */
[----:B------:R-:W-:Y:S01]  /*1940*/  IMAD R9, R252, c[0x0][0x20c], R9 ;  /* 0x00008300fc097a24 */ /* 0x000fe200078e0209 */
[----:B------:R-:W-:Y:S01]  /*1950*/  SHF.R.S32.HI R30, RZ, 0x1f, R28 ;  /* 0x0000001fff1e7819 */ /* 0x000fe2000001141c */
[----:B------:R-:W-:Y:S01]  /*1960*/  IMAD R8, R8, c[0x0][0x218], RZ ;  /* 0x0000860008087a24 */ /* 0x000fe200078e02ff */
[----:B------:R-:W-:Y:S01]  /*1970*/  LEA.HI R44, R44, R29, RZ, 0x3 ;  /* 0x0000001d2c2c7211 */ /* 0x000fe200078f18ff */
[----:B------:R-:W-:Y:S01]  /*1980*/  IMAD.IADD R11, R11, 0x1, R9 ;  /* 0x000000010b0b7824 */ /* 0x000fe200078e0209 */
[----:B------:R-:W-:Y:S01]  /*1990*/  LEA.HI R30, R30, R28, RZ, 0x3 ;  /* 0x0000001c1e1e7211 */ /* 0x000fe200078f18ff */
[C---:B------:R-:W-:Y:S01]  /*19a0*/  IMAD R8, R251.reuse, c[0x0][0x21c], R8 ;  /* 0x00008700fb087a24 */ /* 0x040fe200078e0208 */
[----:B------:R-:W-:Y:S01]  /*19b0*/  LOP3.LUT R44, R44, 0xfffffff8, RZ, 0xc0, !PT ;  /* 0xfffffff82c2c7812 */ /* 0x000fe200078ec0ff */
[----:B------:R-:W-:Y:S01]  /*19c0*/  IMAD.WIDE.U32 R10, R251, c[0x0][0x218], R10 ;  /* 0x00008600fb0a7a25 */ /* 0x000fe200078e000a */
[----:B------:R-:W-:-:S02]  /*19d0*/  LOP3.LUT R30, R30, 0xfffffff8, RZ, 0xc0, !PT ;  /* 0xfffffff81e1e7812 */ /* 0x000fc400078ec0ff */
[----:B------:R-:W-:Y:S01]  /*19e0*/  ISETP.GE.AND P2, PT, R29, c[0x0][0x1d4], PT ;  /* 0x000075001d007a0c */ /* 0x000fe20003f46270 */
[----:B------:R-:W-:Y:S01]  /*19f0*/  IMAD.WIDE R46, R213, 0x2, RZ ;  /* 0x00000002d52e7825 */ /* 0x000fe200078e02ff */
[----:B------:R-:W-:Y:S02]  /*1a00*/  IADD3 R10, P0, R10, UR22, RZ ;  /* 0x000000160a0a7c10 */ /* 0x000fe4000ff1e0ff */
[----:B------:R-:W-:Y:S01]  /*1a10*/  ISETP.GE.AND P1, PT, R28, c[0x0][0x1d4], PT ;  /* 0x000075001c007a0c */ /* 0x000fe20003f26270 */
[----:B------:R-:W-:Y:S01]  /*1a20*/  IMAD.SHL.U32 R9, R214, 0x2, RZ ;  /* 0x00000002d6097824 */ /* 0x000fe200078e00ff */
[----:B------:R-:W-:Y:S01]  /*1a30*/  IADD3.X R8, R11, UR5, R8, P0, !PT ;  /* 0x000000050b087c10 */ /* 0x000fe200087fe408 */
[----:B------:R-:W-:Y:S01]  /*1a40*/  IMAD.WIDE R44, R44, 0x2, RZ ;  /* 0x000000022c2c7825 */ /* 0x000fe200078e02ff */
[----:B------:R-:W-:Y:S02]  /*1a50*/  LEA R11, P0, R10, c[0x0][0x1f8], 0x1 ;  /* 0x00007e000a0b7a11 */ /* 0x000fe400078008ff */
[----:B------:R-:W-:Y:S01]  /*1a60*/  P2R R21, PR, RZ, 0x20 ;  /* 0x00000020ff157803 */ /* 0x000fe20000000000 */
[----:B------:R-:W-:Y:S01]  /*1a70*/  IMAD.WIDE R30, R30, 0x2, RZ ;  /* 0x000000021e1e7825 */ /* 0x000fe200078e02ff */
[----:B------:R-:W-:Y:S01]  /*1a80*/  LEA.HI.X R10, R10, c[0x0][0x1fc], R8, 0x1, P0 ;  /* 0x00007f000a0a7a11 */ /* 0x000fe200000f0c08 */
[----:B------:R-:W1:Y:S01]  /*1a90*/  SHFL.IDX PT, R18, R11, RZ, 0x181f ;  /* 0x00181fff0b127589 */ /* 0x000e6200000e0000 */
[----:B------:R-:W-:-:S03]  /*1aa0*/  SHF.R.S32.HI R8, RZ, 0x1f, R215 ;  /* 0x0000001fff087819 */ /* 0x000fc600000114d7 */
[----:B------:R-:W2:Y:S01]  /*1ab0*/  SHFL.IDX PT, R19, R10, RZ, 0x181f ;  /* 0x00181fff0a137589 */ /* 0x000ea200000e0000 */
[----:B------:R-:W-:-:S03]  /*1ac0*/  LEA.HI R8, R8, R215, RZ, 0x3 ;  /* 0x000000d708087211 */ /* 0x000fc600078f18ff */
[----:B------:R-:W4:Y:S01]  /*1ad0*/  SHFL.IDX PT, R16, R11, 0x1, 0x181f ;  /* 0x00381f000b107f89 */ /* 0x000f2200000e0000 */
[----:B------:R-:W-:-:S03]  /*1ae0*/  LOP3.LUT R8, R8, 0xfffffff8, RZ, 0xc0, !PT ;  /* 0xfffffff808087812 */ /* 0x000fc600078ec0ff */
[----:B------:R-:W5:Y:S02]  /*1af0*/  SHFL.IDX PT, R17, R10, 0x1, 0x181f ;  /* 0x00381f000a117f89 */ /* 0x000f6400000e0000 */
[----:B------:R-:W-:Y:S01]  /*1b00*/  IMAD.WIDE R54, R8, 0x2, RZ ;  /* 0x0000000208367825 */ /* 0x000fe200078e02ff */
[----:B------:R-:W-:Y:S01]  /*1b10*/  P2R R8, PR, RZ, 0x10 ;  /* 0x00000010ff087803 */ /* 0x000fe20000000000 */
[----:B------:R-:W3:Y:S01]  /*1b20*/  SHFL.IDX PT, R11, R11, 0x2, 0x181f ;  /* 0x00581f000b0b7f89 */ /* 0x000ee200000e0000 */
[----:B------:R-:W-:-:S03]  /*1b30*/  ISETP.LT.OR P4, PT, R7, 0x21, P2 ;  /* 0x000000210700780c */ /* 0x000fc60001781670 */
[----:B------:R-:W3:Y:S01]  /*1b40*/  SHFL.IDX PT, R10, R10, 0x2, 0x181f ;  /* 0x00581f000a0a7f89 */ /* 0x000ee200000e0000 */
[----:B-1----:R-:W-:-:S05]  /*1b50*/  IADD3 R22, P0, R18, R46, RZ ;  /* 0x0000002e12167210 */ /* 0x002fca0007f1e0ff */
[----:B--2---:R-:W-:Y:S01]  /*1b60*/  IMAD.X R23, R19, 0x1, R47, P0 ;  /* 0x0000000113177824 */ /* 0x004fe200000e062f */
[----:B------:R-:W-:-:S13]  /*1b70*/  ISETP.LT.OR P0, PT, R7, 0x1, P3 ;  /* 0x000000010700780c */ /* 0x000fda0001f01670 */
[----:B------:R1:W-:Y:S02]  /*1b80*/  LDGSTS.E.BYPASS.LTC128B.128 [R9+0x100], [R22.64], !P0 ;  /* 0x0010000016097fae */ /* 0x0003e4000c101d4c */
[----:B-1----:R-:W-:-:S05]  /*1b90*/  IADD3 R22, P0, R18, R44, RZ ;  /* 0x0000002c12167210 */ /* 0x002fca0007f1e0ff */
[----:B------:R-:W-:Y:S01]  /*1ba0*/  IMAD.X R23, R19, 0x1, R45, P0 ;  /* 0x0000000113177824 */ /* 0x000fe200000e062d */
[----:B------:R-:W-:-:S05]  /*1bb0*/  IADD3 R52, P0, R18, R30, RZ ;  /* 0x0000001e12347210 */ /* 0x000fca0007f1e0ff */
[----:B------:R-:W-:Y:S01]  /*1bc0*/  IMAD.X R53, R19, 0x1, R31, P0 ;  /* 0x0000000113357824 */ /* 0x000fe200000e061f */
[----:B------:R-:W-:-:S05]  /*1bd0*/  IADD3 R18, P0, R18, R54, RZ ;  /* 0x0000003612127210 */ /* 0x000fca0007f1e0ff */
[----:B------:R-:W-:Y:S01]  /*1be0*/  IMAD.X R19, R19, 0x1, R55, P0 ;  /* 0x0000000113137824 */ /* 0x000fe200000e0637 */
[----:B----4-:R-:W-:-:S05]  /*1bf0*/  IADD3 R68, P0, R46, R16, RZ ;  /* 0x000000102e447210 */ /* 0x010fca0007f1e0ff */
[----:B-----5:R-:W-:Y:S01]  /*1c00*/  IMAD.X R69, R47, 0x1, R17, P0 ;  /* 0x000000012f457824 */ /* 0x020fe200000e0611 */
[----:B------:R-:W-:-:S05]  /*1c10*/  IADD3 R62, P0, R44, R16, RZ ;  /* 0x000000102c3e7210 */ /* 0x000fca0007f1e0ff */
[----:B------:R-:W-:Y:S01]  /*1c20*/  IMAD.X R63, R45, 0x1, R17, P0 ;  /* 0x000000012d3f7824 */ /* 0x000fe200000e0611 */
[----:B------:R-:W-:-:S05]  /*1c30*/  IADD3 R60, P0, R30, R16, RZ ;  /* 0x000000101e3c7210 */ /* 0x000fca0007f1e0ff */
[----:B------:R-:W-:Y:S01]  /*1c40*/  IMAD.X R61, R31, 0x1, R17, P0 ;  /* 0x000000011f3d7824 */ /* 0x000fe200000e0611 */
[----:B------:R-:W-:-:S05]  /*1c50*/  IADD3 R16, P0, R54, R16, RZ ;  /* 0x0000001036107210 */ /* 0x000fca0007f1e0ff */
[----:B------:R-:W-:Y:S01]  /*1c60*/  IMAD.X R17, R55, 0x1, R17, P0 ;  /* 0x0000000137117824 */ /* 0x000fe200000e0611 */
[----:B---3--:R-:W-:-:S05]  /*1c70*/  IADD3 R46, P0, R46, R11, RZ ;  /* 0x0000000b2e2e7210 */ /* 0x008fca0007f1e0ff */
[----:B------:R-:W-:Y:S01]  /*1c80*/  IMAD.X R47, R47, 0x1, R10, P0 ;  /* 0x000000012f2f7824 */ /* 0x000fe200000e060a */
[----:B------:R-:W-:-:S05]  /*1c90*/  IADD3 R44, P0, R44, R11, RZ ;  /* 0x0000000b2c2c7210 */ /* 0x000fca0007f1e0ff */
[----:B------:R-:W-:Y:S01]  /*1ca0*/  IMAD.X R45, R45, 0x1, R10, P0 ;  /* 0x000000012d2d7824 */ /* 0x000fe200000e060a */
[----:B------:R-:W-:-:S05]  /*1cb0*/  IADD3 R30, P0, R30, R11, RZ ;  /* 0x0000000b1e1e7210 */ /* 0x000fca0007f1e0ff */
[----:B------:R-:W-:Y:S01]  /*1cc0*/  IMAD.X R31, R31, 0x1, R10, P0 ;  /* 0x000000011f1f7824 */ /* 0x000fe200000e060a */
[----:B------:R-:W-:-:S05]  /*1cd0*/  IADD3 R54, P0, R54, R11, RZ ;  /* 0x0000000b36367210 */ /* 0x000fca0007f1e0ff */
[----:B------:R-:W-:Y:S01]  /*1ce0*/  IMAD.X R55, R55, 0x1, R10, P0 ;  /* 0x0000000137377824 */ /* 0x000fe200000e060a */
[C---:B------:R-:W-:Y:S02]  /*1cf0*/  ISETP.LT.OR P0, PT, R7.reuse, 0x1, P2 ;  /* 0x000000010700780c */ /* 0x040fe40001701670 */
[----:B------:R-:W-:-:S11]  /*1d00*/  ISETP.LT.OR P2, PT, R7, 0x41, P2 ;  /* 0x000000410700780c */ /* 0x000fd60001741670 */
[----:B------:R1:W-:Y:S01]  /*1d10*/  LDGSTS.E.BYPASS.LTC128B.128 [R9+0x3100], [R22.64], !P0 ;  /* 0x0310000016097fae */ /* 0x0003e2000c101d4c */
[----:B------:R-:W-:-:S13]  /*1d20*/  ISETP.LT.OR P0, PT, R7, 0x1, P1 ;  /* 0x000000010700780c */ /* 0x000fda0000f01670 */
[----:B------:R1:W-:Y:S01]  /*1d30*/  LDGSTS.E.BYPASS.LTC128B.128 [R9+0x6100], [R52.64], !P0 ;  /* 0x0610000034097fae */ /* 0x0003e2000c101d4c */
[----:B------:R-:W-:-:S04]  /*1d40*/  ISETP.GE.AND P0, PT, R215, c[0x0][0x1d4], PT ;  /* 0x00007500d7007a0c */ /* 0x000fc80003f06270 */
[----:B------:R-:W-:-:S13]  /*1d50*/  ISETP.LT.OR P5, PT, R7, 0x1, P0 ;  /* 0x000000010700780c */ /* 0x000fda00007a1670 */
[----:B------:R1:W-:Y:S01]  /*1d60*/  LDGSTS.E.BYPASS.LTC128B.128 [R9+0x9100], [R18.64], !P5 ;  /* 0x0910000012097fae */ /* 0x0003e2000e901d4c */
[C---:B------:R-:W-:Y:S02]  /*1d70*/  ISETP.LT.OR P5, PT, R7.reuse, 0x21, P3 ;  /* 0x000000210700780c */ /* 0x040fe40001fa1670 */
[----:B------:R-:W-:-:S11]  /*1d80*/  ISETP.LT.OR P3, PT, R7, 0x41, P3 ;  /* 0x000000410700780c */ /* 0x000fd60001f61670 */
[----:B------:R1:W-:Y:S01]  /*1d90*/  LDGSTS.E.BYPASS.LTC128B.128 [R9+0x1100], [R68.64], !P5 ;  /* 0x0110000044097fae */ /* 0x0003e2000e901d4c */
[----:B------:R-:W-:-:S03]  /*1da0*/  ISETP.NE.AND P5, PT, R21, RZ, PT ;  /* 0x000000ff1500720c */ /* 0x000fc60003fa5270 */
[----:B------:R1:W-:Y:S01]  /*1db0*/  LDGSTS.E.BYPASS.LTC128B.128 [R9+0x4100], [R62.64], !P4 ;  /* 0x041000003e097fae */ /* 0x0003e2000e101d4c */
[C---:B------:R-:W-:Y:S02]  /*1dc0*/  ISETP.LT.OR P4, PT, R7.reuse, 0x21, P1 ;  /* 0x000000210700780c */ /* 0x040fe40000f81670 */
[----:B------:R-:W-:-:S11]  /*1dd0*/  ISETP.LT.OR P1, PT, R7, 0x41, P1 ;  /* 0x000000410700780c */ /* 0x000fd60000f21670 */
[----:B------:R1:W-:Y:S01]  /*1de0*/  LDGSTS.E.BYPASS.LTC128B.128 [R9+0x7100], [R60.64], !P4 ;  /* 0x071000003c097fae */ /* 0x0003e2000e101d4c */
[C---:B------:R-:W-:Y:S02]  /*1df0*/  ISETP.LT.OR P4, PT, R7.reuse, 0x21, P0 ;  /* 0x000000210700780c */ /* 0x040fe40000781670 */
[----:B------:R-:W-:-:S11]  /*1e00*/  ISETP.LT.OR P0, PT, R7, 0x41, P0 ;  /* 0x000000410700780c */ /* 0x000fd60000701670 */
[----:B------:R1:W-:Y:S01]  /*1e10*/  LDGSTS.E.BYPASS.LTC128B.128 [R9+0xa100], [R16.64], !P4 ;  /* 0x0a10000010097fae */ /* 0x0003e2000e101d4c */
[----:B------:R-:W-:-:S03]  /*1e20*/  ISETP.NE.AND P4, PT, R8, RZ, PT ;  /* 0x000000ff0800720c */ /* 0x000fc60003f85270 */
[----:B------:R1:W-:Y:S01]  /*1e30*/  LDGSTS.E.BYPASS.LTC128B.128 [R9+0x2100], [R46.64], !P3 ;  /* 0x021000002e097fae */ /* 0x0003e2000d901d4c */
[----:B------:R-:W-:-:S03]  /*1e40*/  ISETP.NE.AND P3, PT, R20, RZ, PT ;  /* 0x000000ff1400720c */ /* 0x000fc60003f65270 */
[----:B------:R1:W-:Y:S04]  /*1e50*/  LDGSTS.E.BYPASS.LTC128B.128 [R9+0x5100], [R44.64], !P2 ;  /* 0x051000002c097fae */ /* 0x0003e8000d101d4c */
[----:B------:R1:W-:Y:S04]  /*1e60*/  LDGSTS.E.BYPASS.LTC128B.128 [R9+0x8100], [R30.64], !P1 ;  /* 0x081000001e097fae */ /* 0x0003e8000c901d4c */
[----:B------:R1:W-:Y:S02]  /*1e70*/  LDGSTS.E.BYPASS.LTC128B.128 [R9+0xb100], [R54.64], !P0 ;  /* 0x0b10000036097fae */ /* 0x0003e4000c101d4c */
.L_x_769:
[C---:B-12-4-:R-:W-:Y:S01]  /*1e80*/  HMMA.16816.F32.BF16 R8, R12.reuse, R80, RZ ;  /* 0x000000500c08723c */ /* 0x056fe200000418ff */
[C---:B------:R-:W-:Y:S01]  /*1e90*/  LEA R246, R3.reuse, R250, 0x1 ;  /* 0x000000fa03f67211 */ /* 0x040fe200078e08ff */
[----:B------:R-:W0:Y:S01]  /*1ea0*/  LDGDEPBAR ;  /* 0x00000000000079af */ /* 0x000e220000000000 */
[C---:B------:R-:W-:Y:S01]  /*1eb0*/  LEA R243, R0.reuse, R249, 0x1 ;  /* 0x000000f900f37211 */ /* 0x040fe200078e08ff */
[----:B------:R-:W-:Y:S01]  /*1ec0*/  UISETP.GE.AND UP1, UPT, UR10, 0x61, UPT ;  /* 0x000000610a00788c */ /* 0x000fe2000bf26270 */
[----:B------:R-:W-:Y:S01]  /*1ed0*/  LEA R245, R3, R248, 0x1 ;  /* 0x000000f803f57211 */ /* 0x000fe200078e08ff */
[----:B------:R-:W-:Y:S01]  /*1ee0*/  LDSM.16.M88.4 R20, [R246] ;  /* 0x00000000f614783b */ /* 0x000fe20000000200 */
[----:B------:R-:W-:Y:S01]  /*1ef0*/  LEA R234, R0, R247, 0x1 ;  /* 0x000000f700ea7211 */ /* 0x000fe200078e08ff */
[----:B------:R-:W-:Y:S01]  /*1f00*/  HMMA.16816.F32.BF16 R76, R12, R72, RZ ;  /* 0x000000480c4c723c */ /* 0x000fe200000418ff */
[----:B------:R-:W-:Y:S01]  /*1f10*/  IADD3 R233, R247, 0x3000, RZ ;  /* 0x00003000f7e97810 */ /* 0x000fe20007ffe0ff */
[----:B------:R-:W-:Y:S01]  /*1f20*/  LDSM.16.M88.4 R44, [R243+0xc100] ;  /* 0x00c10000f32c783b */ /* 0x000fe20000000200 */
[----:B------:R-:W-:-:S02]  /*1f30*/  PLOP3.LUT P0, PT, PT, PT, UP1, 0x40, 0x0 ;  /* 0x000000000000781c */ /* 0x000fc40003f0e818 */
[C---:B------:R-:W-:Y:S01]  /*1f40*/  IADD3 R232, R247.reuse, 0x3800, RZ ;  /* 0x00003800f7e87810 */ /* 0x040fe20007ffe0ff */
[----:B------:R-:W-:Y:S01]  /*1f50*/  LDSM.16.M88.4 R112, [R243+0xe900] ;  /* 0x00e90000f370783b */ /* 0x000fe20000000200 */
[C---:B------:R-:W-:Y:S01]  /*1f60*/  IADD3 R231, R247.reuse, 0x4000, RZ ;  /* 0x00004000f7e77810 */ /* 0x040fe20007ffe0ff */
[C---:B------:R-:W-:Y:S01]  /*1f70*/  HMMA.16816.F32.BF16 R80, R12.reuse, R82, RZ ;  /* 0x000000520c50723c */ /* 0x040fe200000418ff */
[C---:B------:R-:W-:Y:S01]  /*1f80*/  IADD3 R230, R247.reuse, 0x4800, RZ ;  /* 0x00004800f7e67810 */ /* 0x040fe20007ffe0ff */
[----:B------:R-:W-:Y:S01]  /*1f90*/  LDSM.16.M88.4 R108, [R245] ;  /* 0x00000000f56c783b */ /* 0x000fe20000000200 */
[C---:B------:R-:W-:Y:S02]  /*1fa0*/  IADD3 R229, R247.reuse, 0x5000, RZ ;  /* 0x00005000f7e57810 */ /* 0x040fe40007ffe0ff */
[C---:B------:R-:W-:Y:S01]  /*1fb0*/  IADD3 R228, R247.reuse, 0x5800, RZ ;  /* 0x00005800f7e47810 */ /* 0x040fe20007ffe0ff */
[----:B------:R-:W-:Y:S01]  /*1fc0*/  LDSM.16.M88.4 R100, [R234+0x800] ;  /* 0x00080000ea64783b */ /* 0x000fe20000000200 */
[C---:B------:R-:W-:Y:S01]  /*1fd0*/  IADD3 R227, R247.reuse, 0x6000, RZ ;  /* 0x00006000f7e37810 */ /* 0x040fe20007ffe0ff */
[----:B------:R-:W-:Y:S01]  /*1fe0*/  HMMA.16816.F32.BF16 R72, R12, R74, RZ ;  /* 0x0000004a0c48723c */ /* 0x000fe200000418ff */
[C---:B------:R-:W-:Y:S01]  /*1ff0*/  IADD3 R226, R247.reuse, 0x6800, RZ ;  /* 0x00006800f7e27810 */ /* 0x040fe20007ffe0ff */
[----:B------:R-:W-:Y:S01]  /*2000*/  LDSM.16.M88.4 R104, [R234] ;  /* 0x00000000ea68783b */ /* 0x000fe20000000200 */
[----:B------:R-:W-:-:S02]  /*2010*/  IADD3 R225, R247, 0x7000, RZ ;  /* 0x00007000f7e17810 */ /* 0x000fc40007ffe0ff */
[C---:B------:R-:W-:Y:S02]  /*2020*/  IADD3 R224, R247.reuse, 0x7800, RZ ;  /* 0x00007800f7e07810 */ /* 0x040fe40007ffe0ff */
[C---:B------:R-:W-:Y:S01]  /*2030*/  IADD3 R223, R247.reuse, 0x8000, RZ ;  /* 0x00008000f7df7810 */ /* 0x040fe20007ffe0ff */
[C---:B------:R-:W-:Y:S01]  /*2040*/  HMMA.16816.F32.BF16 R68, R12.reuse, R64, RZ ;  /* 0x000000400c44723c */ /* 0x040fe200000418ff */
[C---:B------:R-:W-:Y:S02]  /*2050*/  IADD3 R222, R247.reuse, 0x8800, RZ ;  /* 0x00008800f7de7810 */ /* 0x040fe40007ffe0ff */
[C---:B------:R-:W-:Y:S02]  /*2060*/  IADD3 R221, R247.reuse, 0x9000, RZ ;  /* 0x00009000f7dd7810 */ /* 0x040fe40007ffe0ff */
[C---:B------:R-:W-:Y:S02]  /*2070*/  IADD3 R220, R247.reuse, 0x9800, RZ ;  /* 0x00009800f7dc7810 */ /* 0x040fe40007ffe0ff */
[C---:B------:R-:W-:Y:S01]  /*2080*/  IADD3 R219, R247.reuse, 0xa000, RZ ;  /* 0x0000a000f7db7810 */ /* 0x040fe20007ffe0ff */
[----:B------:R-:W-:Y:S01]  /*2090*/  HMMA.16816.F32.BF16 R64, R12, R66, RZ ;  /* 0x000000420c40723c */ /* 0x000fe200000418ff */
[----:B------:R-:W-:-:S02]  /*20a0*/  IADD3 R218, R247, 0xa800, RZ ;  /* 0x0000a800f7da7810 */ /* 0x000fc40007ffe0ff */
[C---:B------:R-:W-:Y:S02]  /*20b0*/  IADD3 R217, R247.reuse, 0xb000, RZ ;  /* 0x0000b000f7d97810 */ /* 0x040fe40007ffe0ff */
[----:B------:R-:W-:-:S03]  /*20c0*/  IADD3 R216, R247, 0xb800, RZ ;  /* 0x0000b800f7d87810 */ /* 0x000fc60007ffe0ff */
        /* <DEDUP_REMOVED lines=10> */
[----:B------:R-:W4:Y:S07]  /*2170*/  LDSM.16.M88.4 R32, [R243+0xd900] ;  /* 0x00d90000f320783b */ /* 0x000f2e0000000200 */
[C---:B------:R-:W-:Y:S08]  /*2180*/  HMMA.16816.F32.BF16 R52, R12.reuse, R48, RZ ;  /* 0x000000300c34723c */ /* 0x040ff000000418ff */
[C---:B------:R-:W-:Y:S08]  /*2190*/  HMMA.16816.F32.BF16 R48, R12.reuse, R50, RZ ;  /* 0x000000320c30723c */ /* 0x040ff000000418ff */
[C---:B------:R-:W-:Y:S08]  /*21a0*/  HMMA.16816.F32.BF16 R16, R12.reuse, R96, RZ ;  /* 0x000000600c10723c */ /* 0x040ff000000418ff */
[----:B------:R-:W-:Y:S01]  /*21b0*/  HMMA.16816.F32.BF16 R12, R12, R98, RZ ;  /* 0x000000620c0c723c */ /* 0x000fe200000418ff */
[----:B------:R-:W-:Y:S07]  /*21c0*/  LDSM.16.M88.4 R96, [R234+0x1000] ;  /* 0x00100000ea60783b */ /* 0x000fee0000000200 */
[C---:B------:R-:W-:Y:S08]  /*21d0*/  HMMA.16816.F32.BF16 R60, R84.reuse, R24, R60 ;  /* 0x00000018543c723c */ /* 0x040ff0000004183c */
[C---:B------:R-:W-:Y:S01]  /*21e0*/  HMMA.16816.F32.BF16 R56, R84.reuse, R26, R56 ;  /* 0x0000001a5438723c */ /* 0x040fe20000041838 */
[----:B------:R-:W5:Y:S07]  /*21f0*/  LDSM.16.M88.4 R24, [R243+0xe100] ;  /* 0x00e10000f318783b */ /* 0x000f6e0000000200 */
[C---:B------:R-:W-:Y:S08]  /*2200*/  HMMA.16816.F32.BF16 R52, R84.reuse, R92, R52 ;  /* 0x0000005c5434723c */ /* 0x040ff00000041834 */
[C---:B------:R-:W-:Y:S01]  /*2210*/  HMMA.16816.F32.BF16 R48, R84.reuse, R94, R48 ;  /* 0x0000005e5430723c */ /* 0x040fe20000041830 */
[----:B------:R-:W-:Y:S07]  /*2220*/  LDSM.16.M88.4 R92, [R234+0x1800] ;  /* 0x00180000ea5c783b */ /* 0x000fee0000000200 */
[C---:B------:R-:W-:Y:S08]  /*2230*/  HMMA.16816.F32.BF16 R16, R84.reuse, R88, R16 ;  /* 0x000000585410723c */ /* 0x040ff00000041810 */
[----:B------:R-:W-:Y:S01]  /*2240*/  HMMA.16816.F32.BF16 R12, R84, R90, R12 ;  /* 0x0000005a540c723c */ /* 0x000fe2000004180c */
[----:B------:R-:W3:Y:S04]  /*2250*/  LDSM.16.M88.4 R88, [R234+0x2000] ;  /* 0x00200000ea58783b */ /* 0x000ee80000000200 */
[----:B------:R-:W-:Y:S03]  /*2260*/  LDSM.16.M88.4 R84, [R234+0x2800] ;  /* 0x00280000ea54783b */ /* 0x000fe60000000200 */
[C---:B-1----:R-:W-:Y:S08]  /*2270*/  HMMA.16816.F32.BF16 R76, R20.reuse, R40, R76 ;  /* 0x00000028144c723c */ /* 0x042ff0000004184c */
[C---:B------:R-:W-:Y:S01]  /*2280*/  HMMA.16816.F32.BF16 R72, R20.reuse, R42, R72 ;  /* 0x0000002a1448723c */ /* 0x040fe20000041848 */
[----:B------:R-:W-:Y:S07]  /*2290*/  LDSM.16.M88.4 R40, [R249+0xf100] ;  /* 0x00f10000f928783b */ /* 0x000fee0000000200 */
[C---:B--2---:R-:W-:Y:S08]  /*22a0*/  HMMA.16816.F32.BF16 R68, R20.reuse, R36, R68 ;  /* 0x000000241444723c */ /* 0x044ff00000041844 */
[C---:B------:R-:W-:Y:S01]  /*22b0*/  HMMA.16816.F32.BF16 R64, R20.reuse, R38, R64 ;  /* 0x000000261440723c */ /* 0x040fe20000041840 */
[----:B------:R-:W-:Y:S07]  /*22c0*/  LDSM.16.M88.4 R36, [R249+0xf900] ;  /* 0x00f90000f924783b */ /* 0x000fee0000000200 */
[C---:B------:R-:W-:Y:S08]  /*22d0*/  HMMA.16816.F32.BF16 R8, R20.reuse, R44, R8 ;  /* 0x0000002c1408723c */ /* 0x040ff00000041808 */
[C---:B------:R-:W-:Y:S01]  /*22e0*/  HMMA.16816.F32.BF16 R80, R20.reuse, R46, R80 ;  /* 0x0000002e1450723c */ /* 0x040fe20000041850 */
[----:B------:R-:W1:Y:S07]  /*22f0*/  LDSM.16.M88.4 R44, [R250+0x4000] ;  /* 0x00400000fa2c783b */ /* 0x000e6e0000000200 */
[C---:B----4-:R-:W-:Y:S08]  /*2300*/  HMMA.16816.F32.BF16 R60, R20.reuse, R32, R60 ;  /* 0x00000020143c723c */ /* 0x050ff0000004183c */
[C---:B------:R-:W-:Y:S01]  /*2310*/  HMMA.16816.F32.BF16 R56, R20.reuse, R34, R56 ;  /* 0x000000221438723c */ /* 0x040fe20000041838 */
[----:B------:R-:W2:Y:S07]  /*2320*/  LDSM.16.M88.4 R32, [R249+0x10100] ;  /* 0x01010000f920783b */ /* 0x000eae0000000200 */
[C---:B-----5:R-:W-:Y:S08]  /*2330*/  HMMA.16816.F32.BF16 R52, R20.reuse, R24, R52 ;  /* 0x000000181434723c */ /* 0x060ff00000041834 */
[C---:B------:R-:W-:Y:S01]  /*2340*/  HMMA.16816.F32.BF16 R48, R20.reuse, R26, R48 ;  /* 0x0000001a1430723c */ /* 0x040fe20000041830 */
[----:B------:R-:W4:Y:S07]  /*2350*/  LDSM.16.M88.4 R24, [R249+0x10900] ;  /* 0x01090000f918783b */ /* 0x000f2e0000000200 */
[C---:B------:R-:W-:Y:S08]  /*2360*/  HMMA.16816.F32.BF16 R16, R20.reuse, R112, R16 ;  /* 0x000000701410723c */ /* 0x040ff00000041810 */
[----:B------:R-:W-:Y:S01]  /*2370*/  HMMA.16816.F32.BF16 R12, R20, R114, R12 ;  /* 0x00000072140c723c */ /* 0x000fe2000004180c */
[----:B------:R-:W5:Y:S07]  /*2380*/  LDSM.16.M88.4 R20, [R249+0x11100] ;  /* 0x01110000f914783b */ /* 0x000f6e0000000200 */
[C---:B------:R-:W-:Y:S08]  /*2390*/  HMMA.16816.F32.BF16 R76, R108.reuse, R100, R76 ;  /* 0x000000646c4c723c */ /* 0x040ff0000004184c */
[C---:B------:R-:W-:Y:S01]  /*23a0*/  HMMA.16816.F32.BF16 R72, R108.reuse, R102, R72 ;  /* 0x000000666c48723c */ /* 0x040fe20000041848 */
[----:B------:R-:W-:Y:S07]  /*23b0*/  LDSM.16.M88.4 R100, [R243+0x10100] ;  /* 0x01010000f364783b */ /* 0x000fee0000000200 */
[C---:B------:R-:W-:Y:S08]  /*23c0*/  HMMA.16816.F32.BF16 R68, R108.reuse, R96, R68 ;  /* 0x000000606c44723c */ /* 0x040ff00000041844 */
[C---:B------:R-:W-:Y:S01]  /*23d0*/  HMMA.16816.F32.BF16 R64, R108.reuse, R98, R64 ;  /* 0x000000626c40723c */ /* 0x040fe20000041840 */
[----:B------:R-:W-:Y:S07]  /*23e0*/  LDSM.16.M88.4 R96, [R243+0x10900] ;  /* 0x01090000f360783b */ /* 0x000fee0000000200 */
[C---:B---3--:R-:W-:Y:S08]  /*23f0*/  HMMA.16816.F32.BF16 R52, R108.reuse, R88, R52 ;  /* 0x000000586c34723c */ /* 0x048ff00000041834 */
        /* <DEDUP_REMOVED lines=10> */
[----:B------:R-:W-:Y:S07]  /*24a0*/  LDSM.16.M88.4 R36, [R248+0x4000] ;  /* 0x00400000f824783b */ /* 0x000fee0000000200 */
[C---:B--2---:R-:W-:Y:S08]  /*24b0*/  HMMA.16816.F32.BF16 R68, R44.reuse, R32, R68 ;  /* 0x000000202c44723c */ /* 0x044ff00000041844 */
[----:B------:R-:W-:Y:S01]  /*24c0*/  HMMA.16816.F32.BF16 R64, R44, R34, R64 ;  /* 0x000000222c40723c */ /* 0x000fe20000041840 */
[----:B------:R-:W1:Y:S07]  /*24d0*/  LDSM.16.M88.4 R32, [R247+0x3000] ;  /* 0x00300000f720783b */ /* 0x000e6e0000000200 */
[C---:B------:R-:W-:Y:S08]  /*24e0*/  HMMA.16816.F32.BF16 R16, R108.reuse, R84, R16 ;  /* 0x000000546c10723c */ /* 0x040ff00000041810 */
[----:B------:R-:W-:Y:S01]  /*24f0*/  HMMA.16816.F32.BF16 R12, R108, R86, R12 ;  /* 0x000000566c0c723c */ /* 0x000fe2000004180c */
[----:B------:R-:W-:Y:S04]  /*2500*/  LDSM.16.M88.4 R84, [R247+0x5800] ;  /* 0x00580000f754783b */ /* 0x000fe80000000200 */
[----:B------:R-:W-:Y:S03]  /*2510*/  LDSM.16.M88.4 R108, [R243+0x11900] ;  /* 0x01190000f36c783b */ /* 0x000fe60000000200 */
[C---:B------:R-:W-:Y:S08]  /*2520*/  HMMA.16816.F32.BF16 R8, R44.reuse, R40, R8 ;  /* 0x000000282c08723c */ /* 0x040ff00000041808 */
[C---:B------:R-:W-:Y:S01]  /*2530*/  HMMA.16816.F32.BF16 R80, R44.reuse, R42, R80 ;  /* 0x0000002a2c50723c */ /* 0x040fe20000041850 */
[----:B------:R-:W-:Y:S07]  /*2540*/  LDSM.16.M88.4 R40, [R247+0x4000] ;  /* 0x00400000f728783b */ /* 0x000fee0000000200 */
[C---:B----4-:R-:W-:Y:S08]  /*2550*/  HMMA.16816.F32.BF16 R60, R44.reuse, R24, R60 ;  /* 0x000000182c3c723c */ /* 0x050ff0000004183c */
[C---:B------:R-:W-:Y:S01]  /*2560*/  HMMA.16816.F32.BF16 R56, R44.reuse, R26, R56 ;  /* 0x0000001a2c38723c */ /* 0x040fe20000041838 */
[----:B------:R-:W2:Y:S07]  /*2570*/  LDSM.16.M88.4 R24, [R247+0x3800] ;  /* 0x00380000f718783b */ /* 0x000eae0000000200 */
[C---:B-----5:R-:W-:Y:S08]  /*2580*/  HMMA.16816.F32.BF16 R52, R44.reuse, R20, R52 ;  /* 0x000000142c34723c */ /* 0x060ff00000041834 */
[C---:B------:R-:W-:Y:S01]  /*2590*/  HMMA.16816.F32.BF16 R48, R44.reuse, R22, R48 ;  /* 0x000000162c30723c */ /* 0x040fe20000041830 */
[----:B------:R-:W4:Y:S07]  /*25a0*/  LDSM.16.M88.4 R20, [R247+0x4800] ;  /* 0x00480000f714783b */ /* 0x000f2e0000000200 */
[C---:B---3--:R-:W-:Y:S08]  /*25b0*/  HMMA.16816.F32.BF16 R16, R44.reuse, R88, R16 ;  /* 0x000000582c10723c */ /* 0x048ff00000041810 */
[----:B------:R-:W-:Y:S01]  /*25c0*/  HMMA.16816.F32.BF16 R88, R44, R90, R12 ;  /* 0x0000005a2c58723c */ /* 0x000fe2000004180c */
[----:B------:R-:W-:Y:S04]  /*25d0*/  LDSM.16.M88.4 R44, [R246+0x4000] ;  /* 0x00400000f62c783b */ /* 0x000fe80000000200 */
[----:B------:R-:W3:Y:S03]  /*25e0*/  LDSM.16.M88.4 R12, [R243+0xf100] ;  /* 0x00f10000f30c783b */ /* 0x000ee60000000200 */
[C---:B-1----:R-:W-:Y:S08]  /*25f0*/  HMMA.16816.F32.BF16 R8, R36.reuse, R32, R8 ;  /* 0x000000202408723c */ /* 0x042ff00000041808 */
[C---:B------:R-:W-:Y:S01]  /*2600*/  HMMA.16816.F32.BF16 R80, R36.reuse, R34, R80 ;  /* 0x000000222450723c */ /* 0x040fe20000041850 */
[----:B------:R-:W1:Y:S07]  /*2610*/  LDSM.16.M88.4 R32, [R243+0x11100] ;  /* 0x01110000f320783b */ /* 0x000e6e0000000200 */
[C---:B--2---:R-:W-:Y:S08]  /*2620*/  HMMA.16816.F32.BF16 R76, R36.reuse, R24, R76 ;  /* 0x00000018244c723c */ /* 0x044ff0000004184c */
[C---:B------:R-:W-:Y:S01]  /*2630*/  HMMA.16816.F32.BF16 R72, R36.reuse, R26, R72 ;  /* 0x0000001a2448723c */ /* 0x040fe20000041848 */
[----:B------:R-:W-:Y:S07]  /*2640*/  LDSM.16.M88.4 R24, [R245+0x4000] ;  /* 0x00400000f518783b */ /* 0x000fee0000000200 */
[C---:B----4-:R-:W-:Y:S08]  /*2650*/  HMMA.16816.F32.BF16 R60, R36.reuse, R20, R60 ;  /* 0x00000014243c723c */ /* 0x050ff0000004183c */
[C---:B------:R-:W-:Y:S01]  /*2660*/  HMMA.16816.F32.BF16 R56, R36.reuse, R22, R56 ;  /* 0x000000162438723c */ /* 0x040fe20000041838 */
[----:B------:R-:W2:Y:S07]  /*2670*/  LDSM.16.M88.4 R20, [R234+0x3000] ;  /* 0x00300000ea14783b */ /* 0x000eae0000000200 */
[C---:B------:R-:W-:Y:S08]  /*2680*/  HMMA.16816.F32.BF16 R52, R36.reuse, R92, R52 ;  /* 0x0000005c2434723c */ /* 0x040ff00000041834 */
[C---:B------:R-:W-:Y:S01]  /*2690*/  HMMA.16816.F32.BF16 R48, R36.reuse, R94, R48 ;  /* 0x0000005e2430723c */ /* 0x040fe20000041830 */
[----:B------:R-:W-:Y:S07]  /*26a0*/  LDSM.16.M88.4 R92, [R249+0x13100] ;  /* 0x01310000f95c783b */ /* 0x000fee0000000200 */
[C---:B------:R-:W-:Y:S08]  /*26b0*/  HMMA.16816.F32.BF16 R68, R36.reuse, R40, R68 ;  /* 0x000000282444723c */ /* 0x040ff00000041844 */
[C---:B------:R-:W-:Y:S01]  /*26c0*/  HMMA.16816.F32.BF16 R64, R36.reuse, R42, R64 ;  /* 0x0000002a2440723c */ /* 0x040fe20000041840 */
[----:B------:R-:W-:Y:S07]  /*26d0*/  LDSM.16.M88.4 R40, [R234+0x5000] ;  /* 0x00500000ea28783b */ /* 0x000fee0000000200 */
[C---:B------:R-:W-:Y:S08]  /*26e0*/  HMMA.16816.F32.BF16 R16, R36.reuse, R84, R16 ;  /* 0x000000542410723c */ /* 0x040ff00000041810 */
[----:B------:R-:W-:Y:S01]  /*26f0*/  HMMA.16816.F32.BF16 R88, R36, R86, R88 ;  /* 0x000000562458723c */ /* 0x000fe20000041858 */
[----:B------:R-:W4:Y:S04]  /*2700*/  LDSM.16.M88.4 R36, [R234+0x3800] ;  /* 0x00380000ea24783b */ /* 0x000f280000000200 */
[----:B------:R-:W-:Y:S03]  /*2710*/  LDSM.16.M88.4 R84, [R234+0x5800] ;  /* 0x00580000ea54783b */ /* 0x000fe60000000200 */
[C---:B---3--:R-:W-:Y:S08]  /*2720*/  HMMA.16816.F32.BF16 R8, R44.reuse, R12, R8 ;  /* 0x0000000c2c08723c */ /* 0x048ff00000041808 */
[C---:B------:R-:W-:Y:S01]  /*2730*/  HMMA.16816.F32.BF16 R80, R44.reuse, R14, R80 ;  /* 0x0000000e2c50723c */ /* 0x040fe20000041850 */
[----:B------:R-:W-:Y:S07]  /*2740*/  LDSM.16.M88.4 R12, [R234+0x4800] ;  /* 0x00480000ea0c783b */ /* 0x000fee0000000200 */
[C---:B-1----:R-:W-:Y:S08]  /*2750*/  HMMA.16816.F32.BF16 R52, R44.reuse, R32, R52 ;  /* 0x000000202c34723c */ /* 0x042ff00000041834 */
[C---:B------:R-:W-:Y:S01]  /*2760*/  HMMA.16816.F32.BF16 R48, R44.reuse, R34, R48 ;  /* 0x000000222c30723c */ /* 0x040fe20000041830 */
[----:B------:R-:W1:Y:S07]  /*2770*/  LDSM.16.M88.4 R32, [R234+0x4000] ;  /* 0x00400000ea20783b */ /* 0x000e6e0000000200 */
[C---:B------:R-:W-:Y:S08]  /*2780*/  HMMA.16816.F32.BF16 R76, R44.reuse, R104, R76 ;  /* 0x000000682c4c723c */ /* 0x040ff0000004184c */
[C---:B------:R-:W-:Y:S01]  /*2790*/  HMMA.16816.F32.BF16 R72, R44.reuse, R106, R72 ;  /* 0x0000006a2c48723c */ /* 0x040fe20000041848 */
[----:B------:R-:W-:Y:S07]  /*27a0*/  LDSM.16.M88.4 R104, [R249+0x14100] ;  /* 0x01410000f968783b */ /* 0x000fee0000000200 */
        /* <DEDUP_REMOVED lines=8> */
[----:B------:R-:W-:Y:S07]  /*2830*/  LDSM.16.M88.4 R44, [R250+0x8000] ;  /* 0x00800000fa2c783b */ /* 0x000fee0000000200 */
[C---:B--2---:R-:W-:Y:S08]  /*2840*/  HMMA.16816.F32.BF16 R8, R24.reuse, R20, R8 ;  /* 0x000000141808723c */ /* 0x044ff00000041808 */
[C---:B------:R-:W-:Y:S01]  /*2850*/  HMMA.16816.F32.BF16 R80, R24.reuse, R22, R80 ;  /* 0x000000161850723c */ /* 0x040fe20000041850 */
[----:B------:R-:W2:Y:S07]  /*2860*/  LDSM.16.M88.4 R20, [R249+0x12100] ;  /* 0x01210000f914783b */ /* 0x000eae0000000200 */
[C---:B----4-:R-:W-:Y:S08]  /*2870*/  HMMA.16816.F32.BF16 R76, R24.reuse, R36, R76 ;  /* 0x00000024184c723c */ /* 0x050ff0000004184c */
[C---:B------:R-:W-:Y:S01]  /*2880*/  HMMA.16816.F32.BF16 R72, R24.reuse, R38, R72 ;  /* 0x000000261848723c */ /* 0x040fe20000041848 */
[----:B------:R-:W3:Y:S07]  /*2890*/  LDSM.16.M88.4 R36, [R249+0x13900] ;  /* 0x01390000f924783b */ /* 0x000eee0000000200 */
[C---:B-1----:R-:W-:Y:S08]  /*28a0*/  HMMA.16816.F32.BF16 R68, R24.reuse, R32, R68 ;  /* 0x000000201844723c */ /* 0x042ff00000041844 */
[C---:B------:R-:W-:Y:S01]  /*28b0*/  HMMA.16816.F32.BF16 R64, R24.reuse, R34, R64 ;  /* 0x000000221840723c */ /* 0x040fe20000041840 */
[----:B------:R-:W-:Y:S07]  /*28c0*/  LDSM.16.M88.4 R32, [R248+0x8000] ;  /* 0x00800000f820783b */ /* 0x000fee0000000200 */
[C---:B------:R-:W-:Y:S08]  /*28d0*/  HMMA.16816.F32.BF16 R60, R24.reuse, R12, R60 ;  /* 0x0000000c183c723c */ /* 0x040ff0000004183c */
[C---:B------:R-:W-:Y:S01]  /*28e0*/  HMMA.16816.F32.BF16 R56, R24.reuse, R14, R56 ;  /* 0x0000000e1838723c */ /* 0x040fe20000041838 */
[----:B------:R-:W1:Y:S07]  /*28f0*/  LDSM.16.M88.4 R12, [R247+0x6000] ;  /* 0x00600000f70c783b */ /* 0x000e6e0000000200 */
[C---:B------:R-:W-:Y:S01]  /*2900*/  HMMA.16816.F32.BF16 R108, R24.reuse, R40, R52 ;  /* 0x00000028186c723c */ /* 0x040fe20000041834 */
[----:B------:R-:W4:Y:S07]  /*2910*/  LDSM.16.M88.4 R52, [R247+0x6800] ;  /* 0x00680000f734783b */ /* 0x000f2e0000000200 */
[C---:B------:R-:W-:Y:S01]  /*2920*/  HMMA.16816.F32.BF16 R48, R24.reuse, R42, R48 ;  /* 0x0000002a1830723c */ /* 0x040fe20000041830 */
[----:B------:R-:W-:Y:S07]  /*2930*/  LDSM.16.M88.4 R40, [R247+0x7000] ;  /* 0x00700000f728783b */ /* 0x000fee0000000200 */
[C---:B------:R-:W-:Y:S08]  /*2940*/  HMMA.16816.F32.BF16 R16, R24.reuse, R84, R16 ;  /* 0x000000541810723c */ /* 0x040ff00000041810 */
[----:B------:R-:W-:Y:S01]  /*2950*/  HMMA.16816.F32.BF16 R88, R24, R86, R88 ;  /* 0x000000561858723c */ /* 0x000fe20000041858 */
[----:B------:R-:W5:Y:S04]  /*2960*/  LDSM.16.M88.4 R24, [R247+0x7800] ;  /* 0x00780000f718783b */ /* 0x000f680000000200 */
[----:B------:R-:W-:Y:S03]  /*2970*/  LDSM.16.M88.4 R84, [R246+0x8000] ;  /* 0x00800000f654783b */ /* 0x000fe60000000200 */
[C---:B--2---:R-:W-:Y:S08]  /*2980*/  HMMA.16816.F32.BF16 R8, R44.reuse, R20, R8 ;  /* 0x000000142c08723c */ /* 0x044ff00000041808 */
[C---:B------:R-:W-:Y:S01]  /*2990*/  HMMA.16816.F32.BF16 R80, R44.reuse, R22, R80 ;  /* 0x000000162c50723c */ /* 0x040fe20000041850 */
[----:B------:R-:W2:Y:S07]  /*29a0*/  LDSM.16.M88.4 R20, [R247+0x8000] ;  /* 0x00800000f714783b */ /* 0x000eae0000000200 */
[C---:B------:R-:W-:Y:S08]  /*29b0*/  HMMA.16816.F32.BF16 R76, R44.reuse, R96, R76 ;  /* 0x000000602c4c723c */ /* 0x040ff0000004184c */
[C---:B------:R-:W-:Y:S01]  /*29c0*/  HMMA.16816.F32.BF16 R72, R44.reuse, R98, R72 ;  /* 0x000000622c48723c */ /* 0x040fe20000041848 */
[----:B------:R-:W1:Y:S07]  /*29d0*/  LDSM.16.M88.4 R96, [R247+0x8800] ;  /* 0x00880000f760783b */ /* 0x000e6e0000000200 */
[C---:B------:R-:W-:Y:S08]  /*29e0*/  HMMA.16816.F32.BF16 R68, R44.reuse, R92, R68 ;  /* 0x0000005c2c44723c */ /* 0x040ff00000041844 */
[C---:B------:R-:W-:Y:S08]  /*29f0*/  HMMA.16816.F32.BF16 R64, R44.reuse, R94, R64 ;  /* 0x0000005e2c40723c */ /* 0x040ff00000041840 */
[C---:B---3--:R-:W-:Y:S01]  /*2a00*/  HMMA.16816.F32.BF16 R92, R44.reuse, R36, R60 ;  /* 0x000000242c5c723c */ /* 0x048fe2000004183c */
[----:B------:R-:W3:Y:S07]  /*2a10*/  LDSM.16.M88.4 R60, [R243+0x12100] ;  /* 0x01210000f33c783b */ /* 0x000eee0000000200 */
[C---:B------:R-:W-:Y:S01]  /*2a20*/  HMMA.16816.F32.BF16 R56, R44.reuse, R38, R56 ;  /* 0x000000262c38723c */ /* 0x040fe20000041838 */
[----:B------:R-:W2:Y:S07]  /*2a30*/  LDSM.16.M88.4 R36, [R243+0x13900] ;  /* 0x01390000f324783b */ /* 0x000eae0000000200 */
[C---:B------:R-:W-:Y:S08]  /*2a40*/  HMMA.16816.F32.BF16 R108, R44.reuse, R104, R108 ;  /* 0x000000682c6c723c */ /* 0x040ff0000004186c */
[C---:B------:R-:W-:Y:S08]  /*2a50*/  HMMA.16816.F32.BF16 R48, R44.reuse, R106, R48 ;  /* 0x0000006a2c30723c */ /* 0x040ff00000041830 */
[C---:B------:R-:W-:Y:S08]  /*2a60*/  HMMA.16816.F32.BF16 R16, R44.reuse, R100, R16 ;  /* 0x000000642c10723c */ /* 0x040ff00000041810 */
[----:B------:R-:W-:Y:S01]  /*2a70*/  HMMA.16816.F32.BF16 R88, R44, R102, R88 ;  /* 0x000000662c58723c */ /* 0x000fe20000041858 */
[----:B------:R-:W2:Y:S04]  /*2a80*/  LDSM.16.M88.4 R100, [R243+0x12900] ;  /* 0x01290000f364783b */ /* 0x000ea80000000200 */
[----:B------:R-:W-:Y:S03]  /*2a90*/  LDSM.16.M88.4 R44, [R243+0x13100] ;  /* 0x01310000f32c783b */ /* 0x000fe60000000200 */
[C---:B-1----:R-:W-:Y:S08]  /*2aa0*/  HMMA.16816.F32.BF16 R8, R32.reuse, R12, R8 ;  /* 0x0000000c2008723c */ /* 0x042ff00000041808 */
[C---:B------:R-:W-:Y:S01]  /*2ab0*/  HMMA.16816.F32.BF16 R80, R32.reuse, R14, R80 ;  /* 0x0000000e2050723c */ /* 0x040fe20000041850 */
[----:B------:R-:W1:Y:S07]  /*2ac0*/  LDSM.16.M88.4 R12, [R243+0x14100] ;  /* 0x01410000f30c783b */ /* 0x000e6e0000000200 */
[C---:B----4-:R-:W-:Y:S08]  /*2ad0*/  HMMA.16816.F32.BF16 R76, R32.reuse, R52, R76 ;  /* 0x00000034204c723c */ /* 0x050ff0000004184c */
[C---:B------:R-:W-:Y:S01]  /*2ae0*/  HMMA.16816.F32.BF16 R72, R32.reuse, R54, R72 ;  /* 0x000000362048723c */ /* 0x040fe20000041848 */
[----:B------:R-:W4:Y:S07]  /*2af0*/  LDSM.16.M88.4 R52, [R243+0x14900] ;  /* 0x01490000f334783b */ /* 0x000f2e0000000200 */
[C---:B-----5:R-:W-:Y:S08]  /*2b00*/  HMMA.16816.F32.BF16 R92, R32.reuse, R24, R92 ;  /* 0x00000018205c723c */ /* 0x060ff0000004185c */
[C---:B------:R-:W-:Y:S01]  /*2b10*/  HMMA.16816.F32.BF16 R56, R32.reuse, R26, R56 ;  /* 0x0000001a2038723c */ /* 0x040fe20000041838 */
[----:B------:R-:W-:Y:S07]  /*2b20*/  LDSM.16.M88.4 R24, [R245+0x8000] ;  /* 0x00800000f518783b */ /* 0x000fee0000000200 */
[C---:B--2---:R-:W-:Y:S08]  /*2b30*/  HMMA.16816.F32.BF16 R108, R32.reuse, R20, R108 ;  /* 0x00000014206c723c */ /* 0x044ff0000004186c */
[C---:B------:R-:W-:Y:S01]  /*2b40*/  HMMA.16816.F32.BF16 R48, R32.reuse, R22, R48 ;  /* 0x000000162030723c */ /* 0x040fe20000041830 */
[----:B------:R-:W2:Y:S07]  /*2b50*/  LDSM.16.M88.4 R20, [R234+0x6000] ;  /* 0x00600000ea14783b */ /* 0x000eae0000000200 */
[C---:B------:R-:W-:Y:S08]  /*2b60*/  HMMA.16816.F32.BF16 R16, R32.reuse, R96, R16 ;  /* 0x000000602010723c */ /* 0x040ff00000041810 */
[C---:B------:R-:W-:Y:S08]  /*2b70*/  HMMA.16816.F32.BF16 R68, R32.reuse, R40, R68 ;  /* 0x000000282044723c */ /* 0x040ff00000041844 */
[C---:B------:R-:W-:Y:S01]  /*2b80*/  HMMA.16816.F32.BF16 R64, R32.reuse, R42, R64 ;  /* 0x0000002a2040723c */ /* 0x040fe20000041840 */
[----:B------:R-:W-:Y:S07]  /*2b90*/  LDSM.16.M88.4 R40, [R234+0x7000] ;  /* 0x00700000ea28783b */ /* 0x000fee0000000200 */
[----:B------:R-:W-:Y:S01]  /*2ba0*/  HMMA.16816.F32.BF16 R88, R32, R98, R88 ;  /* 0x000000622058723c */ /* 0x000fe20000041858 */
[----:B------:R-:W5:Y:S04]  /*2bb0*/  LDSM.16.M88.4 R32, [R234+0x6800] ;  /* 0x00680000ea20783b */ /* 0x000f680000000200 */
[----:B------:R-:W-:Y:S03]  /*2bc0*/  LDSM.16.M88.4 R96, [R234+0x8800] ;  /* 0x00880000ea60783b */ /* 0x000fe60000000200 */
[C---:B---3--:R-:W-:Y:S08]  /*2bd0*/  HMMA.16816.F32.BF16 R8, R84.reuse, R60, R8 ;  /* 0x0000003c5408723c */ /* 0x048ff00000041808 */
[C---:B------:R-:W-:Y:S01]  /*2be0*/  HMMA.16816.F32.BF16 R80, R84.reuse, R62, R80 ;  /* 0x0000003e5450723c */ /* 0x040fe20000041850 */
[----:B------:R-:W-:Y:S07]  /*2bf0*/  LDSM.16.M88.4 R60, [R243+0x15100] ;  /* 0x01510000f33c783b */ /* 0x000fee0000000200 */
[C---:B------:R-:W-:Y:S08]  /*2c00*/  HMMA.16816.F32.BF16 R92, R84.reuse, R36, R92 ;  /* 0x00000024545c723c */ /* 0x040ff0000004185c */
[C---:B------:R-:W-:Y:S08]  /*2c10*/  HMMA.16816.F32.BF16 R56, R84.reuse, R38, R56 ;  /* 0x000000265438723c */ /* 0x040ff00000041838 */
[C---:B------:R-:W-:Y:S08]  /*2c20*/  HMMA.16816.F32.BF16 R76, R84.reuse, R100, R76 ;  /* 0x00000064544c723c */ /* 0x040ff0000004184c */
[C---:B------:R-:W-:Y:S01]  /*2c30*/  HMMA.16816.F32.BF16 R72, R84.reuse, R102, R72 ;  /* 0x000000665448723c */ /* 0x040fe20000041848 */
[----:B------:R-:W-:Y:S07]  /*2c40*/  LDSM.16.M88.4 R100, [R245+0xc000] ;  /* 0x00c00000f564783b */ /* 0x000fee0000000200 */
[C---:B-1----:R-:W-:Y:S08]  /*2c50*/  HMMA.16816.F32.BF16 R108, R84.reuse, R12, R108 ;  /* 0x0000000c546c723c */ /* 0x042ff0000004186c */
[C---:B------:R-:W-:Y:S01]  /*2c60*/  HMMA.16816.F32.BF16 R48, R84.reuse, R14, R48 ;  /* 0x0000000e5430723c */ /* 0x040fe20000041830 */
[----:B------:R-:W-:Y:S07]  /*2c70*/  LDSM.16.M88.4 R12, [R249+0x15100] ;  /* 0x01510000f90c783b */ /* 0x000fee0000000200 */
[C---:B----4-:R-:W-:Y:S01]  /*2c80*/  HMMA.16816.F32.BF16 R36, R84.reuse, R52, R16 ;  /* 0x000000345424723c */ /* 0x050fe20000041810 */
[----:B------:R-:W1:Y:S07]  /*2c90*/  LDSM.16.M88.4 R16, [R250+0xc000] ;  /* 0x00c00000fa10783b */ /* 0x000e6e0000000200 */
[C---:B------:R-:W-:Y:S08]  /*2ca0*/  HMMA.16816.F32.BF16 R68, R84.reuse, R44, R68 ;  /* 0x0000002c5444723c */ /* 0x040ff00000041844 */
[C---:B------:R-:W-:Y:S08]  /*2cb0*/  HMMA.16816.F32.BF16 R64, R84.reuse, R46, R64 ;  /* 0x0000002e5440723c */ /* 0x040ff00000041840 */
[----:B------:R-:W-:Y:S01]  /*2cc0*/  HMMA.16816.F32.BF16 R88, R84, R54, R88 ;  /* 0x000000365458723c */ /* 0x000fe20000041858 */
[----:B------:R-:W3:Y:S07]  /*2cd0*/  LDSM.16.M88.4 R52, [R249+0x15900] ;  /* 0x01590000f934783b */ /* 0x000eee0000000200 */
[C---:B--2---:R-:W-:Y:S01]  /*2ce0*/  HMMA.16816.F32.BF16 R44, R24.reuse, R20, R8 ;  /* 0x00000014182c723c */ /* 0x044fe20000041808 */
[----:B------:R-:W-:Y:S07]  /*2cf0*/  LDSM.16.M88.4 R8, [R247+0x9000] ;  /* 0x00900000f708783b */ /* 0x000fee0000000200 */
[C---:B------:R-:W-:Y:S01]  /*2d00*/  HMMA.16816.F32.BF16 R80, R24.reuse, R22, R80 ;  /* 0x000000161850723c */ /* 0x040fe20000041850 */
[----:B------:R-:W2:Y:S07]  /*2d10*/  LDSM.16.M88.4 R20, [R248+0xc000] ;  /* 0x00c00000f814783b */ /* 0x000eae0000000200 */
[C---:B-----5:R-:W-:Y:S08]  /*2d20*/  HMMA.16816.F32.BF16 R76, R24.reuse, R32, R76 ;  /* 0x00000020184c723c */ /* 0x060ff0000004184c */
[----:B------:R-:W-:Y:S01]  /*2d30*/  HMMA.16816.F32.BF16 R72, R24, R34, R72 ;  /* 0x000000221848723c */ /* 0x000fe20000041848 */
[----:B------:R-:W4:Y:S07]  /*2d40*/  LDSM.16.M88.4 R32, [R234+0x7800] ;  /* 0x00780000ea20783b */ /* 0x000f2e0000000200 */
[C---:B-1----:R-:W-:Y:S08]  /*2d50*/  HMMA.16816.F32.BF16 R44, R16.reuse, R12, R44 ;  /* 0x0000000c102c723c */ /* 0x042ff0000004182c */
[----:B------:R-:W-:Y:S01]  /*2d60*/  HMMA.16816.F32.BF16 R80, R16, R14, R80 ;  /* 0x0000000e1050723c */ /* 0x000fe20000041850 */
[----:B------:R-:W1:Y:S07]  /*2d70*/  LDSM.16.M88.4 R12, [R247+0x9800] ;  /* 0x00980000f70c783b */ /* 0x000e6e0000000200 */
[C---:B------:R-:W-:Y:S01]  /*2d80*/  HMMA.16816.F32.BF16 R84, R24.reuse, R40, R68 ;  /* 0x000000281854723c */ /* 0x040fe20000041844 */
[----:B------:R-:W-:Y:S07]  /*2d90*/  LDSM.16.M88.4 R68, [R246+0xc000] ;  /* 0x00c00000f644783b */ /* 0x000fee0000000200 */
[----:B------:R-:W-:Y:S01]  /*2da0*/  HMMA.16816.F32.BF16 R64, R24, R42, R64 ;  /* 0x0000002a1840723c */ /* 0x000fe20000041840 */
[----:B------:R-:W5:Y:S07]  /*2db0*/  LDSM.16.M88.4 R40, [R234+0x8000] ;  /* 0x00800000ea28783b */ /* 0x000f6e0000000200 */
[C---:B---3--:R-:W-:Y:S08]  /*2dc0*/  HMMA.16816.F32.BF16 R76, R16.reuse, R52, R76 ;  /* 0x00000034104c723c */ /* 0x048ff0000004184c */
[----:B------:R-:W-:Y:S01]  /*2dd0*/  HMMA.16816.F32.BF16 R72, R16, R54, R72 ;  /* 0x000000361048723c */ /* 0x000fe20000041848 */
[----:B------:R-:W-:Y:S07]  /*2de0*/  LDSM.16.M88.4 R52, [R249+0x16900] ;  /* 0x01690000f934783b */ /* 0x000fee0000000200 */
[----:B--2---:R-:W-:Y:S08]  /*2df0*/  HMMA.16816.F32.BF16 R44, R20, R8, R44 ;  /* 0x00000008142c723c */ /* 0x004ff0000004182c */
[C---:B----4-:R-:W-:Y:S01]  /*2e00*/  HMMA.16816.F32.BF16 R104, R24.reuse, R32, R92 ;  /* 0x000000201868723c */ /* 0x050fe2000004185c */
[----:B------:R-:W-:Y:S07]  /*2e10*/  LDSM.16.M88.4 R92, [R234+0x9000] ;  /* 0x00900000ea5c783b */ /* 0x000fee0000000200 */
[----:B------:R-:W-:Y:S01]  /*2e20*/  HMMA.16816.F32.BF16 R56, R24, R34, R56 ;  /* 0x000000221838723c */ /* 0x000fe20000041838 */
[----:B------:R-:W-:Y:S07]  /*2e30*/  LDSM.16.M88.4 R32, [R243+0x15900] ;  /* 0x01590000f320783b */ /* 0x000fee0000000200 */
[C---:B------:R-:W-:Y:S01]  /*2e40*/  HMMA.16816.F32.BF16 R80, R20.reuse, R10, R80 ;  /* 0x0000000a1450723c */ /* 0x040fe20000041850 */
[----:B------:R-:W2:Y:S07]  /*2e50*/  LDSM.16.M88.4 R8, [R249+0x16100] ;  /* 0x01610000f908783b */ /* 0x000eae0000000200 */
[C---:B-1----:R-:W-:Y:S08]  /*2e60*/  HMMA.16816.F32.BF16 R76, R20.reuse, R12, R76 ;  /* 0x0000000c144c723c */ /* 0x042ff0000004184c */
[----:B------:R-:W-:Y:S01]  /*2e70*/  HMMA.16816.F32.BF16 R72, R20, R14, R72 ;  /* 0x0000000e1448723c */ /* 0x000fe20000041848 */
[----:B------:R-:W-:Y:S07]  /*2e80*/  LDSM.16.M88.4 R12, [R243+0x16100] ;  /* 0x01610000f30c783b */ /* 0x000fee0000000200 */
[C---:B-----5:R-:W-:Y:S08]  /*2e90*/  HMMA.16816.F32.BF16 R108, R24.reuse, R40, R108 ;  /* 0x00000028186c723c */ /* 0x060ff0000004186c */
[C---:B------:R-:W-:Y:S01]  /*2ea0*/  HMMA.16816.F32.BF16 R48, R24.reuse, R42, R48 ;  /* 0x0000002a1830723c */ /* 0x040fe20000041830 */
[----:B------:R-:W1:Y:S07]  /*2eb0*/  LDSM.16.M88.4 R40, [R247+0xa000] ;  /* 0x00a00000f728783b */ /* 0x000e6e0000000200 */
[C---:B------:R-:W-:Y:S08]  /*2ec0*/  HMMA.16816.F32.BF16 R36, R24.reuse, R96, R36 ;  /* 0x000000601824723c */ /* 0x040ff00000041824 */
[----:B------:R-:W-:Y:S01]  /*2ed0*/  HMMA.16816.F32.BF16 R88, R24, R98, R88 ;  /* 0x000000621858723c */ /* 0x000fe20000041858 */
[----:B------:R-:W3:Y:S07]  /*2ee0*/  LDSM.16.M88.4 R24, [R234+0x9800] ;  /* 0x00980000ea18783b */ /* 0x000eee0000000200 */
[----:B--2---:R-:W-:Y:S08]  /*2ef0*/  HMMA.16816.F32.BF16 R84, R16, R8, R84 ;  /* 0x000000081054723c */ /* 0x004ff00000041854 */
[----:B------:R-:W-:Y:S08]  /*2f00*/  HMMA.16816.F32.BF16 R76, R68, R32, R76 ;  /* 0x00000020444c723c */ /* 0x000ff0000004184c */
[----:B------:R-:W-:Y:S01]  /*2f10*/  HMMA.16816.F32.BF16 R64, R16, R10, R64 ;  /* 0x0000000a1040723c */ /* 0x000fe20000041840 */
[----:B------:R-:W2:Y:S07]  /*2f20*/  LDSM.16.M88.4 R8, [R247+0xa800] ;  /* 0x00a80000f708783b */ /* 0x000eae0000000200 */
[----:B------:R-:W-:Y:S01]  /*2f30*/  HMMA.16816.F32.BF16 R72, R68, R34, R72 ;  /* 0x000000224448723c */ /* 0x000fe20000041848 */
[----:B------:R-:W-:Y:S07]  /*2f40*/  LDSM.16.M88.4 R32, [R234+0xa000] ;  /* 0x00a00000ea20783b */ /* 0x000fee0000000200 */
[C---:B------:R-:W-:Y:S08]  /*2f50*/  HMMA.16816.F32.BF16 R104, R16.reuse, R52, R104 ;  /* 0x000000341068723c */ /* 0x040ff00000041868 */
[----:B------:R-:W-:Y:S08]  /*2f60*/  HMMA.16816.F32.BF16 R56, R16, R54, R56 ;  /* 0x000000361038723c */ /* 0x000ff00000041838 */
[----:B-1----:R-:W-:Y:S08]  /*2f70*/  HMMA.16816.F32.BF16 R84, R20, R40, R84 ;  /* 0x000000281454723c */ /* 0x002ff00000041854 */
[----:B---3--:R-:W-:Y:S08]  /*2f80*/  HMMA.16816.F32.BF16 R76, R100, R24, R76 ;  /* 0x00000018644c723c */ /* 0x008ff0000004184c */
[----:B------:R-:W-:Y:S01]  /*2f90*/  HMMA.16816.F32.BF16 R64, R20, R42, R64 ;  /* 0x0000002a1440723c */ /* 0x000fe20000041840 */
[----:B------:R-:W1:Y:S07]  /*2fa0*/  LDSM.16.M88.4 R40, [R249+0x17100] ;  /* 0x01710000f928783b */ /* 0x000e6e0000000200 */
[----:B------:R-:W-:Y:S01]  /*2fb0*/  HMMA.16816.F32.BF16 R72, R100, R26, R72 ;  /* 0x0000001a6448723c */ /* 0x000fe20000041848 */
[----:B------:R-:W3:Y:S07]  /*2fc0*/  LDSM.16.M88.4 R24, [R243+0x16900] ;  /* 0x01690000f318783b */ /* 0x000eee0000000200 */
[----:B--2---:R-:W-:Y:S01]  /*2fd0*/  HMMA.16816.F32.BF16 R104, R20, R8, R104 ;  /* 0x000000081468723c */ /* 0x004fe20000041868 */
[----:B------:R-:W-:-:S02]  /*2fe0*/  FMUL.FTZ R54, R77, c[0x0][0x320] ;  /* 0x0000c8004d367a20 */ /* 0x000fc40000410000 */
[----:B------:R-:W-:-:S04]  /*2ff0*/  FMUL.FTZ R55, R78, c[0x0][0x320] ;  /* 0x0000c8004e377a20 */ /* 0x000fc80000410000 */
[----:B------:R-:W2:Y:S01]  /*3000*/  MUFU.TANH R54, R54 ;  /* 0x0000003600367308 */ /* 0x000ea20000002400 */
[----:B------:R-:W-:Y:S01]  /*3010*/  HMMA.16816.F32.BF16 R56, R20, R10, R56 ;  /* 0x0000000a1438723c */ /* 0x000fe20000041838 */
[----:B------:R-:W4:Y:S06]  /*3020*/  LDSM.16.M88.4 R8, [R249+0x17900] ;  /* 0x01790000f908783b */ /* 0x000f2c0000000200 */
[----:B------:R-:W1:Y:S01]  /*3030*/  MUFU.TANH R55, R55 ;  /* 0x0000003700377308 */ /* 0x000e620000002400 */
[----:B------:R-:W-:Y:S01]  /*3040*/  HMMA.16816.F32.BF16 R84, R68, R12, R84 ;  /* 0x0000000c4454723c */ /* 0x000fe20000041854 */
[----:B------:R-:W-:-:S02]  /*3050*/  FMUL.FTZ R72, R72, c[0x0][0x320] ;  /* 0x0000c80048487a20 */ /* 0x000fc40000410000 */
[----:B------:R-:W-:Y:S02]  /*3060*/  FMUL.FTZ R73, R73, c[0x0][0x320] ;  /* 0x0000c80049497a20 */ /* 0x000fe40000410000 */
[----:B------:R-:W-:Y:S02]  /*3070*/  FMUL.FTZ R74, R74, c[0x0][0x320] ;  /* 0x0000c8004a4a7a20 */ /* 0x000fe40000410000 */
[----:B------:R-:W-:Y:S01]  /*3080*/  FMUL.FTZ R75, R75, c[0x0][0x320] ;  /* 0x0000c8004b4b7a20 */ /* 0x000fe20000410000 */
[C---:B------:R-:W-:Y:S01]  /*3090*/  HMMA.16816.F32.BF16 R64, R68.reuse, R14, R64 ;  /* 0x0000000e4440723c */ /* 0x040fe20000041840 */
[----:B------:R-:W5:Y:S01]  /*30a0*/  LDSM.16.M88.4 R12, [R247+0xb000] ;  /* 0x00b00000f70c783b */ /* 0x000f620000000200 */
[----:B------:R-:W2:Y:S06]  /*30b0*/  MUFU.TANH R72, R72 ;  /* 0x0000004800487308 */ /* 0x000eac0000002400 */
[----:B------:R-:W-:Y:S02]  /*30c0*/  HMMA.16816.F32.BF16 R44, R68, R60, R44 ;  /* 0x0000003c442c723c */ /* 0x000fe4000004182c */
[----:B------:R-:W2:Y:S06]  /*30d0*/  MUFU.TANH R73, R73 ;  /* 0x0000004900497308 */ /* 0x000eac0000002400 */
[----:B-1----:R-:W-:Y:S02]  /*30e0*/  HMMA.16816.F32.BF16 R108, R16, R40, R108 ;  /* 0x00000028106c723c */ /* 0x002fe4000004186c */
[----:B------:R-:W1:Y:S06]  /*30f0*/  MUFU.TANH R74, R74 ;  /* 0x0000004a004a7308 */ /* 0x000e6c0000002400 */
[----:B---3--:R-:W-:Y:S02]  /*3100*/  HMMA.16816.F32.BF16 R104, R68, R24, R104 ;  /* 0x000000184468723c */ /* 0x008fe40000041868 */
[----:B------:R-:W3:Y:S06]  /*3110*/  MUFU.TANH R75, R75 ;  /* 0x0000004b004b7308 */ /* 0x000eec0000002400 */
[----:B------:R-:W-:Y:S01]  /*3120*/  HMMA.16816.F32.BF16 R48, R16, R42, R48 ;  /* 0x0000002a1030723c */ /* 0x000fe20000041830 */
[----:B------:R-:W-:Y:S07]  /*3130*/  LDSM.16.M88.4 R40, [R234+0xb000] ;  /* 0x00b00000ea28783b */ /* 0x000fee0000000200 */
[----:B------:R-:W-:Y:S01]  /*3140*/  HMMA.16816.F32.BF16 R56, R68, R26, R56 ;  /* 0x0000001a4438723c */ /* 0x000fe20000041838 */
[----:B------:R-:W1:Y:S07]  /*3150*/  LDSM.16.M88.4 R24, [R247+0xb800] ;  /* 0x00b80000f718783b */ /* 0x000e6e0000000200 */
[C---:B----4-:R-:W-:Y:S08]  /*3160*/  HMMA.16816.F32.BF16 R36, R16.reuse, R8, R36 ;  /* 0x000000081024723c */ /* 0x050ff00000041824 */
[----:B------:R-:W-:Y:S01]  /*3170*/  HMMA.16816.F32.BF16 R88, R16, R10, R88 ;  /* 0x0000000a1058723c */ /* 0x000fe20000041858 */
[----:B------:R-:W-:Y:S07]  /*3180*/  LDSM.16.M88.4 R8, [R234+0xb800] ;  /* 0x00b80000ea08783b */ /* 0x000fee0000000200 */
[C---:B------:R-:W-:Y:S08]  /*3190*/  HMMA.16816.F32.BF16 R44, R100.reuse, R92, R44 ;  /* 0x0000005c642c723c */ /* 0x040ff0000004182c */
[C---:B------:R-:W-:Y:S08]  /*31a0*/  HMMA.16816.F32.BF16 R84, R100.reuse, R32, R84 ;  /* 0x000000206454723c */ /* 0x040ff00000041854 */
[----:B------:R-:W-:Y:S01]  /*31b0*/  HMMA.16816.F32.BF16 R64, R100, R34, R64 ;  /* 0x000000226440723c */ /* 0x000fe20000041840 */
[----:B------:R-:W4:Y:S07]  /*31c0*/  LDSM.16.M88.4 R32, [R243+0x17100] ;  /* 0x01710000f320783b */ /* 0x000f2e0000000200 */
[----:B-----5:R-:W-:Y:S01]  /*31d0*/  HMMA.16816.F32.BF16 R108, R20, R12, R108 ;  /* 0x0000000c146c723c */ /* 0x020fe2000004186c */
[----:B------:R-:W-:-:S02]  /*31e0*/  FMUL.FTZ R0, R44, c[0x0][0x320] ;  /* 0x0000c8002c007a20 */ /* 0x000fc40000410000 */
[----:B------:R-:W-:Y:S02]  /*31f0*/  FMUL.FTZ R7, R45, c[0x0][0x320] ;  /* 0x0000c8002d077a20 */ /* 0x000fe40000410000 */
[----:B------:R-:W-:Y:S02]  /*3200*/  FMUL.FTZ R30, R46, c[0x0][0x320] ;  /* 0x0000c8002e1e7a20 */ /* 0x000fe40000410000 */
[----:B------:R-:W-:Y:S01]  /*3210*/  FMUL.FTZ R31, R47, c[0x0][0x320] ;  /* 0x0000c8002f1f7a20 */ /* 0x000fe20000410000 */
[----:B------:R-:W-:Y:S01]  /*3220*/  HMMA.16816.F32.BF16 R48, R20, R14, R48 ;  /* 0x0000000e1430723c */ /* 0x000fe20000041830 */
[----:B------:R-:W5:Y:S01]  /*3230*/  LDSM.16.M88.4 R12, [R243+0x17900] ;  /* 0x01790000f30c783b */ /* 0x000f620000000200 */
[----:B------:R-:W-:Y:S01]  /*3240*/  FMUL.FTZ R77, R85, c[0x0][0x320] ;  /* 0x0000c800554d7a20 */ /* 0x000fe20000410000 */
[----:B------:R-:W2:Y:S01]  /*3250*/  MUFU.TANH R0, R0 ;  /* 0x0000000000007308 */ /* 0x000ea20000002400 */
[----:B------:R-:W-:Y:S01]  /*3260*/  FMUL.FTZ R78, R86, c[0x0][0x320] ;  /* 0x0000c800564e7a20 */ /* 0x000fe20000410000 */
[----:B------:R-:W2:Y:S01]  /*3270*/  LDSM.16.M88.4 R44, [R234+0xa800] ;  /* 0x00a80000ea2c783b */ /* 0x000ea20000000200 */
[----:B------:R-:W-:-:S04]  /*3280*/  DEPBAR.LE SB0, 0x0 ;  /* 0x000080000000791a */ /* 0x000fc80000000000 */
[C---:B-1----:R-:W-:Y:S01]  /*3290*/  HMMA.16816.F32.BF16 R36, R20.reuse, R24, R36 ;  /* 0x000000181424723c */ /* 0x042fe20000041824 */
[----:B------:R-:W-:Y:S01]  /*32a0*/  FMUL.FTZ R67, R67, c[0x0][0x320] ;  /* 0x0000c80043437a20 */ /* 0x000fe20000410000 */
[----:B------:R-:W1:Y:S06]  /*32b0*/  MUFU.TANH R7, R7 ;  /* 0x0000000700077308 */ /* 0x000e6c0000002400 */
[----:B------:R-:W-:Y:S02]  /*32c0*/  HMMA.16816.F32.BF16 R88, R20, R26, R88 ;  /* 0x0000001a1458723c */ /* 0x000fe40000041858 */
[----:B------:R-:W1:Y:S06]  /*32d0*/  MUFU.TANH R30, R30 ;  /* 0x0000001e001e7308 */ /* 0x000e6c0000002400 */
[C---:B------:R-:W-:Y:S02]  /*32e0*/  HMMA.16816.F32.BF16 R80, R68.reuse, R62, R80 ;  /* 0x0000003e4450723c */ /* 0x040fe40000041850 */
[----:B------:R-:W1:Y:S05]  /*32f0*/  MUFU.TANH R31, R31 ;  /* 0x0000001f001f7308 */ /* 0x000e6a0000002400 */
[----:B------:R-:W-:Y:S01]  /*3300*/  FMUL.FTZ R62, R76, c[0x0][0x320] ;  /* 0x0000c8004c3e7a20 */ /* 0x000fe20000410000 */
[----:B----4-:R-:W-:Y:S01]  /*3310*/  HMMA.16816.F32.BF16 R108, R68, R32, R108 ;  /* 0x00000020446c723c */ /* 0x010fe2000004186c */
[----:B------:R-:W-:Y:S01]  /*3320*/  FMUL.FTZ R63, R79, c[0x0][0x320] ;  /* 0x0000c8004f3f7a20 */ /* 0x000fe20000410000 */
[----:B------:R-:W4:Y:S01]  /*3330*/  MUFU.TANH R77, R77 ;  /* 0x0000004d004d7308 */ /* 0x000f220000002400 */
[----:B------:R-:W-:-:S02]  /*3340*/  FMUL.FTZ R76, R84, c[0x0][0x320] ;  /* 0x0000c800544c7a20 */ /* 0x000fc40000410000 */
[----:B------:R-:W-:-:S03]  /*3350*/  FMUL.FTZ R79, R87, c[0x0][0x320] ;  /* 0x0000c800574f7a20 */ /* 0x000fc60000410000 */
[C---:B------:R-:W-:Y:S02]  /*3360*/  HMMA.16816.F32.BF16 R48, R68.reuse, R34, R48 ;  /* 0x000000224430723c */ /* 0x040fe40000041830 */
[----:B------:R-:W1:Y:S06]  /*3370*/  MUFU.TANH R62, R62 ;  /* 0x0000003e003e7308 */ /* 0x000e6c0000002400 */
[C---:B-----5:R-:W-:Y:S02]  /*3380*/  HMMA.16816.F32.BF16 R36, R68.reuse, R12, R36 ;  /* 0x0000000c4424723c */ /* 0x060fe40000041824 */
[----:B------:R-:W1:Y:S06]  /*3390*/  MUFU.TANH R63, R63 ;  /* 0x0000003f003f7308 */ /* 0x000e6c0000002400 */
[----:B------:R-:W-:Y:S02]  /*33a0*/  HMMA.16816.F32.BF16 R88, R68, R14, R88 ;  /* 0x0000000e4458723c */ /* 0x000fe40000041858 */
[----:B------:R-:W1:Y:S06]  /*33b0*/  MUFU.TANH R76, R76 ;  /* 0x0000004c004c7308 */ /* 0x000e6c0000002400 */
[C---:B------:R-:W-:Y:S02]  /*33c0*/  HMMA.16816.F32.BF16 R80, R100.reuse, R94, R80 ;  /* 0x0000005e6450723c */ /* 0x040fe40000041850 */
[----:B------:R-:W1:Y:S06]  /*33d0*/  MUFU.TANH R78, R78 ;  /* 0x0000004e004e7308 */ /* 0x000e6c0000002400 */
[C---:B--2---:R-:W-:Y:S02]  /*33e0*/  HMMA.16816.F32.BF16 R104, R100.reuse, R44, R104 ;  /* 0x0000002c6468723c */ /* 0x044fe40000041868 */
[----:B------:R-:W2:Y:S05]  /*33f0*/  MUFU.TANH R79, R79 ;  /* 0x0000004f004f7308 */ /* 0x000eaa0000002400 */
[----:B------:R-:W-:Y:S01]  /*3400*/  FMUL.FTZ R44, R64, c[0x0][0x320] ;  /* 0x0000c800402c7a20 */ /* 0x000fe20000410000 */
[----:B------:R-:W-:Y:S01]  /*3410*/  HMMA.16816.F32.BF16 R56, R100, R46, R56 ;  /* 0x0000002e6438723c */ /* 0x000fe20000041838 */
[----:B------:R-:W-:Y:S01]  /*3420*/  FMUL.FTZ R45, R65, c[0x0][0x320] ;  /* 0x0000c800412d7a20 */ /* 0x000fe20000410000 */
[----:B------:R1:W1:Y:S01]  /*3430*/  MUFU.TANH R211, R67 ;  /* 0x0000004300d37308 */ /* 0x0002620000002400 */
[----:B------:R-:W-:-:S05]  /*3440*/  FMUL.FTZ R64, R66, c[0x0][0x320] ;  /* 0x0000c80042407a20 */ /* 0x000fca0000410000 */
[C---:B------:R-:W-:Y:S01]  /*3450*/  HMMA.16816.F32.BF16 R108, R100.reuse, R40, R108 ;  /* 0x00000028646c723c */ /* 0x040fe2000004186c */
[----:B------:R-:W-:Y:S01]  /*3460*/  FMUL.FTZ R60, R80, c[0x0][0x320] ;  /* 0x0000c800503c7a20 */ /* 0x000fe20000410000 */
[----:B------:R-:W1:Y:S01]  /*3470*/  MUFU.TANH R44, R44 ;  /* 0x0000002c002c7308 */ /* 0x000e620000002400 */
[----:B------:R-:W-:Y:S02]  /*3480*/  FMUL.FTZ R52, R81, c[0x0][0x320] ;  /* 0x0000c80051347a20 */ /* 0x000fe40000410000 */
[----:B------:R-:W-:Y:S02]  /*3490*/  FMUL.FTZ R53, R82, c[0x0][0x320] ;  /* 0x0000c80052357a20 */ /* 0x000fe40000410000 */
[----:B------:R-:W-:Y:S01]  /*34a0*/  FMUL.FTZ R61, R83, c[0x0][0x320] ;  /* 0x0000c800533d7a20 */ /* 0x000fe20000410000 */
[----:B------:R-:W-:Y:S01]  /*34b0*/  HMMA.16816.F32.BF16 R48, R100, R42, R48 ;  /* 0x0000002a6430723c */ /* 0x000fe20000041830 */
[----:B------:R-:W-:Y:S01]  /*34c0*/  FMUL.FTZ R104, R104, c[0x0][0x320] ;  /* 0x0000c80068687a20 */ /* 0x000fe20000410000 */
[----:B------:R-:W1:Y:S01]  /*34d0*/  MUFU.TANH R60, R60 ;  /* 0x0000003c003c7308 */ /* 0x000e620000002400 */
[----:B------:R-:W-:-:S02]  /*34e0*/  FMUL.FTZ R105, R105, c[0x0][0x320] ;  /* 0x0000c80069697a20 */ /* 0x000fc40000410000 */
[----:B------:R-:W-:Y:S02]  /*34f0*/  FMUL.FTZ R106, R106, c[0x0][0x320] ;  /* 0x0000c8006a6a7a20 */ /* 0x000fe40000410000 */
[----:B------:R-:W-:Y:S01]  /*3500*/  FMUL.FTZ R107, R107, c[0x0][0x320] ;  /* 0x0000c8006b6b7a20 */ /* 0x000fe20000410000 */
        /* <DEDUP_REMOVED lines=11> */
[----:B------:R-:W-:Y:S02]  /*35c0*/  FMUL.FTZ R111, R111, c[0x0][0x320] ;  /* 0x0000c8006f6f7a20 */ /* 0x000fe40000410000 */
[----:B------:R-:W-:Y:S01]  /*35d0*/  FMUL.FTZ R48, R48, c[0x0][0x320] ;  /* 0x0000c80030307a20 */ /* 0x000fe20000410000 */
[----:B------:R-:W1:Y:S01]  /*35e0*/  MUFU.TANH R61, R61 ;  /* 0x0000003d003d7308 */ /* 0x000e620000002400 */
[----:B------:R-:W-:Y:S02]  /*35f0*/  FMUL.FTZ R49, R49, c[0x0][0x320] ;  /* 0x0000c80031317a20 */ /* 0x000fe40000410000 */
[----:B------:R-:W-:Y:S02]  /*3600*/  FMUL.FTZ R50, R50, c[0x0][0x320] ;  /* 0x0000c80032327a20 */ /* 0x000fe40000410000 */
[----:B------:R-:W-:-:S02]  /*3610*/  FMUL.FTZ R51, R51, c[0x0][0x320] ;  /* 0x0000c80033337a20 */ /* 0x000fc40000410000 */
[----:B------:R-:W-:Y:S01]  /*3620*/  FMUL.FTZ R36, R36, c[0x0][0x320] ;  /* 0x0000c80024247a20 */ /* 0x000fe20000410000 */
[----:B------:R-:W1:Y:S01]  /*3630*/  MUFU.TANH R45, R45 ;  /* 0x0000002d002d7308 */ /* 0x000e620000002400 */
[----:B------:R-:W-:Y:S02]  /*3640*/  FMUL.FTZ R37, R37, c[0x0][0x320] ;  /* 0x0000c80025257a20 */ /* 0x000fe40000410000 */
[----:B------:R-:W-:Y:S02]  /*3650*/  FMUL.FTZ R38, R38, c[0x0][0x320] ;  /* 0x0000c80026267a20 */ /* 0x000fe40000410000 */
[----:B------:R-:W-:Y:S02]  /*3660*/  FMUL.FTZ R39, R39, c[0x0][0x320] ;  /* 0x0000c80027277a20 */ /* 0x000fe40000410000 */
[----:B------:R-:W-:Y:S01]  /*3670*/  FMUL.FTZ R88, R88, c[0x0][0x320] ;  /* 0x0000c80058587a20 */ /* 0x000fe20000410000 */
[----:B------:R-:W1:Y:S01]  /*3680*/  MUFU.TANH R64, R64 ;  /* 0x0000004000407308 */ /* 0x000e620000002400 */
[----:B------:R-:W-:-:S02]  /*3690*/  FMUL.FTZ R89, R89, c[0x0][0x320] ;  /* 0x0000c80059597a20 */ /* 0x000fc40000410000 */
[----:B------:R-:W-:Y:S02]  /*36a0*/  FMUL.FTZ R90, R90, c[0x0][0x320] ;  /* 0x0000c8005a5a7a20 */ /* 0x000fe40000410000 */
[----:B------:R-:W-:-:S03]  /*36b0*/  FMUL.FTZ R91, R91, c[0x0][0x320] ;  /* 0x0000c8005b5b7a20 */ /* 0x000fc60000410000 */
        /* <DEDUP_REMOVED lines=26> */
[----:B--234-:R-:W-:Y:S01]  /*3860*/  IMAD.U32 R8, RZ, RZ, UR8 ;  /* 0x00000008ff087e24 */ /* 0x01cfe2000f8e00ff */
[----:B------:R-:W-:Y:S01]  /*3870*/  PLOP3.LUT P1, PT, PT, PT, UP0, 0x80, 0x0 ;  /* 0x000000000000781c */ /* 0x000fe20003f2f008 */
[----:B------:R-:W-:Y:S01]  /*3880*/  IMAD.MOV.U32 R251, RZ, RZ, RZ ;  /* 0x000000fffffb7224 */ /* 0x000fe200078e00ff */
[----:B------:R-:W-:-:S02]  /*3890*/  PLOP3.LUT P0, PT, PT, PT, UP0, 0x80, 0x0 ;  /* 0x000000000000781c */ /* 0x000fc40003f0f008 */
        /* <DEDUP_REMOVED lines=11> */
[----:B------:R-:W-:Y:S01]  /*3950*/  SHF.R.S32.HI R22, RZ, 0x1f, R29 ;  /* 0x0000001fff167819 */ /* 0x000fe2000001141d */
[----:B------:R-:W-:Y:S01]  /*3960*/  IMAD.WIDE R24, R213, 0x2, RZ ;  /* 0x00000002d5187825 */ /* 0x000fe200078e02ff */
[----:B------:R-:W-:Y:S02]  /*3970*/  SEL R19, RZ, 0x10, P6 ;  /* 0x00000010ff137807 */ /* 0x000fe40003000000 */
[----:B------:R-:W-:Y:S01]  /*3980*/  LEA.HI R22, R22, R29, RZ, 0x3 ;  /* 0x0000001d16167211 */ /* 0x000fe200078f18ff */
[----:B------:R-:W-:Y:S01]  /*3990*/  IMAD R252, R8, c[0x0][0x2b8], R252 ;  /* 0x0000ae0008fc7a24 */ /* 0x000fe200078e02fc */
[----:B------:R-:W-:Y:S02]  /*39a0*/  SHF.R.S32.HI R9, RZ, 0x1f, R28 ;  /* 0x0000001fff097819 */ /* 0x000fe4000001141c */
[----:B------:R-:W-:-:S02]  /*39b0*/  IADD3 R26, -R19, 0x10, RZ ;  /* 0x00000010131a7810 */ /* 0x000fc40007ffe1ff */
[----:B------:R-:W-:Y:S02]  /*39c0*/  SHF.R.S32.HI R8, RZ, 0x1f, R252 ;  /* 0x0000001fff087819 */ /* 0x000fe400000114fc */
[----:B------:R-:W-:Y:S02]  /*39d0*/  SEL R18, RZ, 0x10, P5 ;  /* 0x00000010ff127807 */ /* 0x000fe40002800000 */
[----:B------:R-:W-:Y:S01]  /*39e0*/  LOP3.LUT R22, R22, 0xfffffff8, RZ, 0xc0, !PT ;  /* 0xfffffff816167812 */ /* 0x000fe200078ec0ff */
[----:B------:R-:W-:Y:S01]  /*39f0*/  IMAD R8, R8, c[0x0][0x1e0], RZ ;  /* 0x0000780008087a24 */ /* 0x000fe200078e02ff */
[----:B------:R-:W-:Y:S02]  /*3a00*/  LEA.HI R9, R9, R28, RZ, 0x3 ;  /* 0x0000001c09097211 */ /* 0x000fe400078f18ff */
[----:B------:R-:W-:Y:S01]  /*3a10*/  LOP3.LUT R26, R26, 0xf, RZ, 0xc0, !PT ;  /* 0x0000000f1a1a7812 */ /* 0x000fe200078ec0ff */
[----:B------:R-:W-:Y:S01]  /*3a20*/  IMAD R8, R252, c[0x0][0x1e4], R8 ;  /* 0x00007900fc087a24 */ /* 0x000fe200078e0208 */
[----:B------:R-:W-:Y:S01]  /*3a30*/  IADD3 R14, -R18, 0x10, RZ ;  /* 0x00000010120e7810 */ /* 0x000fe20007ffe1ff */
[----:B------:R-:W-:Y:S01]  /*3a40*/  IMAD.WIDE R22, R22, 0x2, RZ ;  /* 0x0000000216167825 */ /* 0x000fe200078e02ff */
[----:B------:R-:W-:-:S02]  /*3a50*/  SEL R17, RZ, 0x10, P4 ;  /* 0x00000010ff117807 */ /* 0x000fc40002000000 */
[----:B------:R-:W-:Y:S01]  /*3a60*/  LOP3.LUT R9, R9, 0xfffffff8, RZ, 0xc0, !PT ;  /* 0xfffffff809097812 */ /* 0x000fe200078ec0ff */
[----:B--2---:R-:W-:Y:S01]  /*3a70*/  IMAD.WIDE.U32 R10, R252, c[0x0][0x1e0], RZ ;  /* 0x00007800fc0a7a25 */ /* 0x004fe200078e00ff */
[----:B------:R-:W-:Y:S02]  /*3a80*/  LOP3.LUT R14, R14, 0xf, RZ, 0xc0, !PT ;  /* 0x0000000f0e0e7812 */ /* 0x000fe400078ec0ff */
[----:B------:R-:W-:Y:S01]  /*3a90*/  IADD3 R13, -R17, 0x10, RZ ;  /* 0x00000010110d7810 */ /* 0x000fe20007ffe1ff */
[----:B------:R-:W-:Y:S01]  /*3aa0*/  IMAD.IADD R11, R11, 0x1, R8 ;  /* 0x000000010b0b7824 */ /* 0x000fe200078e0208 */
[----:B------:R-:W-:Y:S01]  /*3ab0*/  IADD3 R12, -R6, 0x10, RZ ;  /* 0x00000010060c7810 */ /* 0x000fe20007ffe1ff */
[----:B------:R-:W-:Y:S01]  /*3ac0*/  IMAD.WIDE R32, R9, 0x2, RZ ;  /* 0x0000000209207825 */ /* 0x000fe200078e02ff */
[----:B------:R-:W-:Y:S02]  /*3ad0*/  LOP3.LUT R13, R13, 0xf, RZ, 0xc0, !PT ;  /* 0x0000000f0d0d7812 */ /* 0x000fe400078ec0ff */
[----:B------:R-:W-:-:S02]  /*3ae0*/  LOP3.LUT R12, R12, 0xf, RZ, 0xc0, !PT ;  /* 0x0000000f0c0c7812 */ /* 0x000fc400078ec0ff */
[----:B---3--:R-:W-:Y:S01]  /*3af0*/  SHF.R.S32.HI R8, RZ, 0x1f, R251 ;  /* 0x0000001fff087819 */ /* 0x008fe200000114fb */
[----:B------:R-:W-:-:S04]  /*3b00*/  IMAD.WIDE.U32 R10, R251, c[0x0][0x1f0], R10 ;  /* 0x00007c00fb0a7a25 */ /* 0x000fc800078e000a */
[----:B------:R-:W-:Y:S01]  /*3b10*/  IMAD R8, R8, c[0x0][0x1f0], RZ ;  /* 0x00007c0008087a24 */ /* 0x000fe200078e02ff */
[----:B------:R-:W-:-:S03]  /*3b20*/  IADD3 R10, P0, R10, UR20, RZ ;  /* 0x000000140a0a7c10 */ /* 0x000fc6000ff1e0ff */
[----:B------:R-:W-:-:S05]  /*3b30*/  IMAD R8, R251, c[0x0][0x1f4], R8 ;  /* 0x00007d00fb087a24 */ /* 0x000fca00078e0208 */
[----:B------:R-:W-:Y:S02]  /*3b40*/  IADD3.X R8, R11, UR15, R8, P0, !PT ;  /* 0x0000000f0b087c10 */ /* 0x000fe400087fe408 */
[----:B------:R-:W-:-:S04]  /*3b50*/  LEA R11, P0, R10, c[0x0][0x1c8], 0x1 ;  /* 0x000072000a0b7a11 */ /* 0x000fc800078008ff */
[----:B------:R-:W-:Y:S01]  /*3b60*/  LEA.HI.X R10, R10, c[0x0][0x1cc], R8, 0x1, P0 ;  /* 0x000073000a0a7a11 */ /* 0x000fe200000f0c08 */
[----:B------:R-:W2:Y:S01]  /*3b70*/  SHFL.IDX PT, R15, R11, 0x2, 0x181f ;  /* 0x00581f000b0f7f89 */ /* 0x000ea200000e0000 */
[----:B------:R-:W-:-:S03]  /*3b80*/  SHF.R.S32.HI R8, RZ, 0x1f, R215 ;  /* 0x0000001fff087819 */ /* 0x000fc600000114d7 */
[----:B------:R-:W3:Y:S01]  /*3b90*/  SHFL.IDX PT, R16, R10, 0x2, 0x181f ;  /* 0x00581f000a107f89 */ /* 0x000ee200000e0000 */
[----:B------:R-:W-:-:S03]  /*3ba0*/  LEA.HI R8, R8, R215, RZ, 0x3 ;  /* 0x000000d708087211 */ /* 0x000fc600078f18ff */
[----:B------:R-:W4:Y:S01]  /*3bb0*/  SHFL.IDX PT, R20, R11, RZ, 0x181f ;  /* 0x00181fff0b147589 */ /* 0x000f2200000e0000 */
[----:B------:R-:W-:-:S03]  /*3bc0*/  LOP3.LUT R8, R8, 0xfffffff8, RZ, 0xc0, !PT ;  /* 0xfffffff808087812 */ /* 0x000fc600078ec0ff */
[----:B------:R-:W-:Y:S02]  /*3bd0*/  SHFL.IDX PT, R21, R10, RZ, 0x181f ;  /* 0x00181fff0a157589 */ /* 0x000fe400000e0000 */
[----:B------:R-:W-:Y:S02]  /*3be0*/  IMAD.WIDE R8, R8, 0x2, RZ ;  /* 0x0000000208087825 */ /* 0x000fe400078e02ff */
[----:B------:R-:W5:Y:S04]  /*3bf0*/  SHFL.IDX PT, R11, R11, 0x1, 0x181f ;  /* 0x00381f000b0b7f89 */ /* 0x000f6800000e0000 */
[----:B------:R-:W1:Y:S01]  /*3c00*/  SHFL.IDX PT, R10, R10, 0x1, 0x181f ;  /* 0x00381f000a0a7f89 */ /* 0x000e6200000e0000 */
[----:B--2---:R-:W-:-:S04]  /*3c10*/  IADD3 R26, P1, P0, R26, R15, R24 ;  /* 0x0000000f1a1a7210 */ /* 0x004fc8000783e018 */
[----:B---3--:R-:W-:Y:S02]  /*3c20*/  IADD3.X R27, RZ, R16, R25, P1, P0 ;  /* 0x00000010ff1b7210 */ /* 0x008fe40000fe0419 */
[----:B------:R-:W-:-:S04]  /*3c30*/  IADD3 R34, P1, P0, R14, R15, R22 ;  /* 0x0000000f0e227210 */ /* 0x000fc8000783e016 */
[----:B------:R-:W-:Y:S02]  /*3c40*/  IADD3.X R35, RZ, R16, R23, P1, P0 ;  /* 0x00000010ff237210 */ /* 0x000fe40000fe0417 */
[----:B-1----:R-:W-:-:S04]  /*3c50*/  IADD3 R36, P1, P0, R13, R15, R32 ;  /* 0x0000000f0d247210 */ /* 0x002fc8000783e020 */
[----:B------:R-:W-:Y:S02]  /*3c60*/  IADD3.X R37, RZ, R16, R33, P1, P0 ;  /* 0x00000010ff257210 */ /* 0x000fe40000fe0421 */
[----:B------:R-:W-:-:S04]  /*3c70*/  IADD3 R12, P1, P0, R12, R15, R8 ;  /* 0x0000000f0c0c7210 */ /* 0x000fc8000783e008 */
[----:B------:R-:W-:Y:S02]  /*3c80*/  IADD3.X R13, RZ, R16, R9, P1, P0 ;  /* 0x00000010ff0d7210 */ /* 0x000fe40000fe0409 */
[-C--:B----4-:R-:W-:Y:S02]  /*3c90*/  IADD3 R40, P0, R24, R20.reuse, RZ ;  /* 0x0000001418287210 */ /* 0x090fe40007f1e0ff */
[CC--:B------:R-:W-:Y:S02]  /*3ca0*/  IADD3 R38, P1, R22.reuse, R20.reuse, RZ ;  /* 0x0000001416267210 */ /* 0x0c0fe40007f3e0ff */
[-C--:B-----5:R-:W-:Y:S01]  /*3cb0*/  IADD3 R22, P2, R22, R11.reuse, RZ ;  /* 0x0000000b16167210 */ /* 0x0a0fe20007f5e0ff */
[--C-:B------:R-:W-:Y:S01]  /*3cc0*/  IMAD.X R41, R25, 0x1, R21.reuse, P0 ;  /* 0x0000000119297824 */ /* 0x100fe200000e0615 */
[-C--:B------:R-:W-:Y:S01]  /*3cd0*/  IADD3 R14, P0, R32, R20.reuse, RZ ;  /* 0x00000014200e7210 */ /* 0x080fe20007f1e0ff */
[C-C-:B------:R-:W-:Y:S01]  /*3ce0*/  IMAD.X R39, R23.reuse, 0x1, R21.reuse, P1 ;  /* 0x0000000117277824 */ /* 0x140fe200008e0615 */
[----:B------:R-:W-:Y:S01]  /*3cf0*/  IADD3 R20, P1, R8, R20, RZ ;  /* 0x0000001408147210 */ /* 0x000fe20007f3e0ff */
[----:B------:R-:W-:Y:S01]  /*3d00*/  IMAD.X R23, R23, 0x1, R10, P2 ;  /* 0x0000000117177824 */ /* 0x000fe200010e060a */
[----:B------:R-:W-:Y:S01]  /*3d10*/  ISETP.GE.AND P2, PT, R215, c[0x0][0x1d4], PT ;  /* 0x00007500d7007a0c */ /* 0x000fe20003f46270 */
[--C-:B------:R-:W-:Y:S01]  /*3d20*/  IMAD.X R15, R33, 0x1, R21.reuse, P0 ;  /* 0x00000001210f7824 */ /* 0x100fe200000e0615 */
[-C--:B------:R-:W-:Y:S01]  /*3d30*/  IADD3 R24, P0, R24, R11.reuse, RZ ;  /* 0x0000000b18187210 */ /* 0x080fe20007f1e0ff */
[----:B------:R-:W-:Y:S01]  /*3d40*/  IMAD.X R21, R9, 0x1, R21, P1 ;  /* 0x0000000109157824 */ /* 0x000fe200008e0615 */
[----:B------:R-:W-:-:S03]  /*3d50*/  IADD3 R32, P1, R32, R11, RZ ;  /* 0x0000000b20207210 */ /* 0x000fc60007f3e0ff */
[--C-:B------:R-:W-:Y:S01]  /*3d60*/  IMAD.X R25, R25, 0x1, R10.reuse, P0 ;  /* 0x0000000119197824 */ /* 0x100fe200000e060a */
[----:B------:R-:W-:Y:S01]  /*3d70*/  IADD3 R42, P0, R8, R11, RZ ;  /* 0x0000000b082a7210 */ /* 0x000fe20007f1e0ff */
[--C-:B------:R-:W-:Y:S01]  /*3d80*/  IMAD.X R33, R33, 0x1, R10.reuse, P1 ;  /* 0x0000000121217824 */ /* 0x100fe200008e060a */
[----:B------:R-:W-:Y:S01]  /*3d90*/  ISETP.NE.U32.AND P1, PT, R19, RZ, PT ;  /* 0x000000ff1300720c */ /* 0x000fe20003f25070 */
[----:B------:R-:W-:Y:S02]  /*3da0*/  IMAD.SHL.U32 R8, R214, 0x2, RZ ;  /* 0x00000002d6087824 */ /* 0x000fe400078e00ff */
[----:B------:R-:W-:Y:S01]  /*3db0*/  IMAD.X R43, R9, 0x1, R10, P0 ;  /* 0x00000001092b7824 */ /* 0x000fe200000e060a */
[----:B------:R-:W-:Y:S02]  /*3dc0*/  ISETP.NE.U32.AND P0, PT, R18, RZ, PT ;  /* 0x000000ff1200720c */ /* 0x000fe40003f05070 */
[----:B------:R1:W-:Y:S04]  /*3dd0*/  LDGSTS.E.BYPASS.LTC128B.128 [R8+0xc100], [R40.64], !P6 ;  /* 0x0c10000028087fae */ /* 0x0003e8000f101d4c */
[----:B------:R1:W-:Y:S04]  /*3de0*/  LDGSTS.E.BYPASS.LTC128B.128 [R8+0xf100], [R38.64], !P5 ;  /* 0x0f10000026087fae */ /* 0x0003e8000e901d4c */
[----:B------:R1:W-:Y:S04]  /*3df0*/  LDGSTS.E.BYPASS.LTC128B.128 [R8+0x12100], [R14.64], !P4 ;  /* 0x121000000e087fae */ /* 0x0003e8000e101d4c */
[----:B------:R1:W-:Y:S04]  /*3e00*/  LDGSTS.E.BYPASS.LTC128B.128 [R8+0x15100], [R20.64], !P2 ;  /* 0x1510000014087fae */ /* 0x0003e8000d101d4c */
[----:B------:R1:W-:Y:S04]  /*3e10*/  LDGSTS.E.BYPASS.LTC128B.128 [R8+0xd100], [R24.64], !P6 ;  /* 0x0d10000018087fae */ /* 0x0003e8000f101d4c */
[----:B------:R1:W-:Y:S04]  /*3e20*/  LDGSTS.E.BYPASS.LTC128B.128 [R8+0x10100], [R22.64], !P5 ;  /* 0x1010000016087fae */ /* 0x0003e8000e901d4c */
[----:B------:R1:W-:Y:S04]  /*3e30*/  LDGSTS.E.BYPASS.LTC128B.128 [R8+0x13100], [R32.64], !P4 ;  /* 0x1310000020087fae */ /* 0x0003e8000e101d4c */
[----:B------:R1:W-:Y:S04]  /*3e40*/  LDGSTS.E.BYPASS.LTC128B.128 [R8+0x16100], [R42.64], !P2 ;  /* 0x161000002a087fae */ /* 0x0003e8000d101d4c */
[----:B------:R1:W-:Y:S01]  /*3e50*/  LDGSTS.E.BYPASS.LTC128B.128.ZFILL [R8+0xe100], [R26.64], P1 ;  /* 0x0e1000001a087fae */ /* 0x0003e20008941d4c */
[----:B------:R-:W-:-:S03]  /*3e60*/  ISETP.NE.U32.AND P1, PT, R17, RZ, PT ;  /* 0x000000ff1100720c */ /* 0x000fc60003f25070 */
[----:B------:R1:W-:Y:S01]  /*3e70*/  LDGSTS.E.BYPASS.LTC128B.128.ZFILL [R8+0x11100], [R34.64], P0 ;  /* 0x1110000022087fae */ /* 0x0003e20008141d4c */
[----:B------:R-:W-:-:S09]  /*3e80*/  ISETP.NE.U32.AND P0, PT, R6, RZ, PT ;  /* 0x000000ff0600720c */ /* 0x000fd20003f05070 */
[----:B------:R1:W-:Y:S04]  /*3e90*/  LDGSTS.E.BYPASS.LTC128B.128.ZFILL [R8+0x14100], [R36.64], P1 ;  /* 0x1410000024087fae */ /* 0x0003e80008941d4c */
[----:B------:R1:W-:Y:S02]  /*3ea0*/  LDGSTS.E.BYPASS.LTC128B.128.ZFILL [R8+0x17100], [R12.64], P0 ;  /* 0x171000000c087fae */ /* 0x0003e40008141d4c */
.L_x_770:
[----:B--234-:R-:W-:Y:S01]  /*3eb0*/  SHF.R.S32.HI R6, RZ, 0x1f, R2 ;  /* 0x0000001fff067819 */ /* 0x01cfe20000011402 */
[----:B------:R-:W-:Y:S01]  /*3ec0*/  IMAD.SHL.U32 R244, R5, 0x2, RZ ;  /* 0x0000000205f47824 */ /* 0x000fe200078e00ff */
[----:B------:R-:W0:Y:S02]  /*3ed0*/  LDGDEPBAR ;  /* 0x00000000000079af */ /* 0x000e240000000000 */
[----:B-1----:R-:W-:Y:S01]  /*3ee0*/  LEA.HI R8, R6, R2, RZ, 0x2 ;  /* 0x0000000206087211 */ /* 0x002fe200078f10ff */
[----:B------:R-:W-:Y:S01]  /*3ef0*/  IMAD.U32 R6, RZ, RZ, UR18 ;  /* 0x00000012ff067e24 */ /* 0x000fe2000f8e00ff */
[----:B------:R-:W-:Y:S01]  /*3f00*/  LDSM.16.MT88.4 R140, [R244+0x3100] ;  /* 0x00310000f48c783b */ /* 0x000fe20000004200 */
[----:B------:R-:W-:-:S02]  /*3f10*/  IMAD R241, R3, 0x2, R244 ;  /* 0x0000000203f17824 */ /* 0x000fc400078e02f4 */
[----:B------:R-:W-:Y:S01]  /*3f20*/  IMAD R242, R4, 0x2, R244 ;  /* 0x0000000204f27824 */ /* 0x000fe200078e02f4 */
[----:B------:R1:W-:Y:S03]  /*3f30*/  STL [R1+0x1c], R8 ;  /* 0x00001c0801007387 */ /* 0x0003e60000100800 */
[----:B------:R-:W-:Y:S01]  /*3f40*/  IMAD R240, R3, 0x2, R242 ;  /* 0x0000000203f07824 */ /* 0x000fe200078e02f2 */
[----:B------:R-:W-:Y:S04]  /*3f50*/  LDSM.16.MT88.4 R156, [R241+0x100] ;  /* 0x00010000f19c783b */ /* 0x000fe80000004200 */
[----:B------:R-:W-:Y:S04]  /*3f60*/  LDSM.16.MT88.4 R164, [R242+0x100] ;  /* 0x00010000f2a4783b */ /* 0x000fe80000004200 */
[----:B------:R-:W-:Y:S04]  /*3f70*/  LDSM.16.MT88.4 R12, [R241+0x900] ;  /* 0x00090000f10c783b */ /* 0x000fe80000004200 */
[----:B------:R-:W-:Y:S04]  /*3f80*/  LDSM.16.MT88.4 R148, [R240+0x100] ;  /* 0x00010000f094783b */ /* 0x000fe80000004200 */
[----:B------:R-:W-:Y:S04]  /*3f90*/  LDSM.16.MT88.4 R132, [R242+0x3100] ;  /* 0x00310000f284783b */ /* 0x000fe80000004200 */
[----:B------:R-:W-:Y:S01]  /*3fa0*/  LDSM.16.MT88.4 R172, [R244+0x100] ;  /* 0x00010000f4ac783b */ /* 0x000fe20000004200 */
[----:B-1----:R-:W-:-:S03]  /*3fb0*/  LOP3.LUT R8, R8, 0x7ffffffc, RZ, 0xc0, !PT ;  /* 0x7ffffffc08087812 */ /* 0x002fc600078ec0ff */
[----:B------:R-:W-:Y:S02]  /*3fc0*/  LDSM.16.MT88.4 R24, [R242+0x3900] ;  /* 0x00390000f218783b */ /* 0x000fe40000004200 */
[----:B------:R-:W-:Y:S02]  /*3fd0*/  IMAD.IADD R2, R2, 0x1, -R8 ;  /* 0x0000000102027824 */ /* 0x000fe400078e0a08 */
[----:B------:R-:W-:Y:S02]  /*3fe0*/  LDSM.16.MT88.4 R112, [R242+0x9100] ;  /* 0x00910000f270783b */ /* 0x000fe40000004200 */
[----:B------:R-:W-:Y:S02]  /*3ff0*/  IMAD R2, R2, -0x2, R6 ;  /* 0xfffffffe02027824 */ /* 0x000fe400078e0206 */
[----:B------:R-:W-:Y:S03]  /*4000*/  LDSM.16.MT88.4 R80, [R242+0x6100] ;  /* 0x00610000f250783b */ /* 0x000fe60000004200 */
[C---:B------:R-:W-:Y:S01]  /*4010*/  ISETP.GT.AND P0, PT, R2.reuse, RZ, PT ;  /* 0x000000ff0200720c */ /* 0x040fe20003f04270 */
[----:B------:R-:W-:Y:S01]  /*4020*/  LDSM.16.MT88.4 R16, [R244+0x900] ;  /* 0x00090000f410783b */ /* 0x000fe20000004200 */
[----:B------:R-:W-:-:S02]  /*4030*/  ISETP.GT.AND P1, PT, R2, 0x1, PT ;  /* 0x000000010200780c */ /* 0x000fc40003f24270 */
[----:B------:R-:W-:Y:S01]  /*4040*/  FSEL R8, R30, -INF , P0 ;  /* 0xff8000001e087808 */ /* 0x000fe20000000000 */
[----:B------:R-:W-:Y:S01]  /*4050*/  LDSM.16.MT88.4 R56, [R241+0x3100] ;  /* 0x00310000f138783b */ /* 0x000fe20000004200 */
[----:B------:R-:W-:Y:S02]  /*4060*/  FSEL R0, R0, -INF , P0 ;  /* 0xff80000000007808 */ /* 0x000fe40000000000 */
[C---:B------:R-:W-:Y:S01]  /*4070*/  ISETP.GT.AND P0, PT, R2.reuse, 0x8, PT ;  /* 0x000000080200780c */ /* 0x040fe20003f04270 */
[----:B------:R-:W-:Y:S01]  /*4080*/  LDSM.16.MT88.4 R88, [R241+0x6100] ;  /* 0x00610000f158783b */ /* 0x000fe20000004200 */
[----:B------:R-:W-:Y:S02]  /*4090*/  FSEL R7, R7, -INF , P1 ;  /* 0xff80000007077808 */ /* 0x000fe40000800000 */
[----:B------:R-:W-:Y:S01]  /*40a0*/  FSEL R6, R31, -INF , P1 ;  /* 0xff8000001f067808 */ /* 0x000fe20000800000 */
[----:B------:R-:W-:Y:S01]  /*40b0*/  LDSM.16.MT88.4 R96, [R240+0x6100] ;  /* 0x00610000f060783b */ /* 0x000fe20000004200 */
[----:B------:R-:W-:-:S02]  /*40c0*/  ISETP.GT.AND P1, PT, R2, 0x9, PT ;  /* 0x000000090200780c */ /* 0x000fc40003f24270 */
[----:B------:R-:W-:Y:S01]  /*40d0*/  FSEL R60, R60, -INF , P0 ;  /* 0xff8000003c3c7808 */ /* 0x000fe20000000000 */
[----:B------:R-:W-:Y:S01]  /*40e0*/  LDSM.16.MT88.4 R104, [R244+0x9100] ;  /* 0x00910000f468783b */ /* 0x000fe20000004200 */
[----:B------:R-:W-:Y:S02]  /*40f0*/  FMNMX.FTZ R9, R0, R7, !PT ;  /* 0x0000000700097209 */ /* 0x000fe40007810000 */
[----:B------:R-:W-:Y:S01]  /*4100*/  FSEL R53, R53, -INF , P0 ;  /* 0xff80000035357808 */ /* 0x000fe20000000000 */
[----:B------:R-:W-:Y:S01]  /*4110*/  LDSM.16.MT88.4 R120, [R241+0x9100] ;  /* 0x00910000f178783b */ /* 0x000fe20000004200 */
[----:B------:R-:W-:Y:S02]  /*4120*/  ISETP.GT.AND P0, PT, R2, 0x10, PT ;  /* 0x000000100200780c */ /* 0x000fe40003f04270 */
[----:B------:R-:W-:Y:S01]  /*4130*/  FSEL R52, R52, -INF , P1 ;  /* 0xff80000034347808 */ /* 0x000fe20000800000 */
[----:B------:R-:W-:Y:S01]  /*4140*/  LDSM.16.MT88.4 R20, [R241+0x3900] ;  /* 0x00390000f114783b */ /* 0x000fe20000004200 */
[----:B------:R-:W-:-:S02]  /*4150*/  FMNMX.FTZ R9, R60, R9, !PT ;  /* 0x000000093c097209 */ /* 0x000fc40007810000 */
[----:B------:R-:W-:Y:S01]  /*4160*/  FSEL R61, R61, -INF , P1 ;  /* 0xff8000003d3d7808 */ /* 0x000fe20000800000 */
[----:B------:R-:W-:Y:S01]  /*4170*/  LDSM.16.MT88.4 R188, [R241+0x6900] ;  /* 0x00690000f1bc783b */ /* 0x000fe20000004200 */
[----:B------:R-:W-:Y:S02]  /*4180*/  ISETP.GT.AND P1, PT, R2, 0x11, PT ;  /* 0x000000110200780c */ /* 0x000fe40003f24270 */
[----:B------:R-:W-:Y:S02]  /*4190*/  FSEL R62, R62, -INF , P0 ;  /* 0xff8000003e3e7808 */ /* 0x000fe40000000000 */
[----:B------:R-:W-:Y:S02]  /*41a0*/  FMNMX.FTZ R9, R52, R9, !PT ;  /* 0x0000000934097209 */ /* 0x000fe40007810000 */
[----:B------:R-:W-:Y:S02]  /*41b0*/  FSEL R55, R55, -INF , P0 ;  /* 0xff80000037377808 */ /* 0x000fe40000000000 */
[----:B------:R-:W-:-:S02]  /*41c0*/  ISETP.GT.AND P0, PT, R2, 0x18, PT ;  /* 0x000000180200780c */ /* 0x000fc40003f04270 */
[----:B------:R-:W-:Y:S02]  /*41d0*/  FSEL R54, R54, -INF , P1 ;  /* 0xff80000036367808 */ /* 0x000fe40000800000 */
[----:B------:R-:W-:Y:S02]  /*41e0*/  FMNMX.FTZ R9, R62, R9, !PT ;  /* 0x000000093e097209 */ /* 0x000fe40007810000 */
[----:B------:R-:W-:Y:S02]  /*41f0*/  FSEL R63, R63, -INF , P1 ;  /* 0xff8000003f3f7808 */ /* 0x000fe40000800000 */
[----:B------:R-:W-:Y:S02]  /*4200*/  ISETP.GT.AND P1, PT, R2, 0x19, PT ;  /* 0x000000190200780c */ /* 0x000fe40003f24270 */
[----:B------:R-:W-:Y:S02]  /*4210*/  FSEL R72, R72, -INF , P0 ;  /* 0xff80000048487808 */ /* 0x000fe40000000000 */
[----:B------:R-:W-:-:S02]  /*4220*/  FMNMX.FTZ R9, R54, R9, !PT ;  /* 0x0000000936097209 */ /* 0x000fc40007810000 */
[----:B------:R-:W-:Y:S02]  /*4230*/  FSEL R74, R74, -INF , P0 ;  /* 0xff8000004a4a7808 */ /* 0x000fe40000000000 */
        /* <DEDUP_REMOVED lines=11> */
[----:B------:R-:W-:Y:S02]  /*42f0*/  FMNMX.FTZ R10, R8, R6, !PT ;  /* 0x00000006080a7209 */ /* 0x000fe40007810000 */
[----:B------:R-:W-:Y:S02]  /*4300*/  FSEL R32, R79, -INF , P1 ;  /* 0xff8000004f207808 */ /* 0x000fe40000800000 */
[----:B------:R-:W-:Y:S01]  /*4310*/  ISETP.GT.AND P1, PT, R2, 0x29, PT ;  /* 0x000000290200780c */ /* 0x000fe20003f24270 */
[----:B------:R-:W-:Y:S01]  /*4320*/  LDSM.16.MT88.4 R76, [R244+0x3900] ;  /* 0x00390000f44c783b */ /* 0x000fe20000004200 */
[----:B------:R-:W-:Y:S02]  /*4330*/  FSEL R33, R44, -INF , P0 ;  /* 0xff8000002c217808 */ /* 0x000fe40000000000 */
[----:B------:R-:W-:Y:S02]  /*4340*/  FMNMX.FTZ R9, R34, R9, !PT ;  /* 0x0000000922097209 */ /* 0x000fe40007810000 */
[----:B------:R-:W-:-:S02]  /*4350*/  FMNMX.FTZ R10, R53, R10, !PT ;  /* 0x0000000a350a7209 */ /* 0x000fc40007810000 */
[----:B------:R-:W-:Y:S02]  /*4360*/  FSEL R31, R64, -INF , P0 ;  /* 0xff800000401f7808 */ /* 0x000fe40000000000 */
[----:B------:R-:W-:Y:S01]  /*4370*/  ISETP.GT.AND P0, PT, R2, 0x30, PT ;  /* 0x000000300200780c */ /* 0x000fe20003f04270 */
[----:B------:R-:W-:Y:S01]  /*4380*/  LDSM.16.MT88.4 R64, [R240+0x3100] ;  /* 0x00310000f040783b */ /* 0x000fe20000004200 */
[----:B------:R-:W-:Y:S02]  /*4390*/  FSEL R30, R45, -INF , P1 ;  /* 0xff8000002d1e7808 */ /* 0x000fe40000800000 */
[----:B------:R-:W-:Y:S02]  /*43a0*/  FMNMX.FTZ R9, R33, R9, !PT ;  /* 0x0000000921097209 */ /* 0x000fe40007810000 */
[----:B------:R-:W-:Y:S02]  /*43b0*/  FMNMX.FTZ R10, R61, R10, !PT ;  /* 0x0000000a3d0a7209 */ /* 0x000fe40007810000 */
[----:B------:R-:W-:-:S02]  /*43c0*/  FSEL R211, R211, -INF , P1 ;  /* 0xff800000d3d37808 */ /* 0x000fc40000800000 */
[----:B------:R-:W-:Y:S02]  /*43d0*/  ISETP.GT.AND P1, PT, R2, 0x31, PT ;  /* 0x000000310200780c */ /* 0x000fe40003f24270 */
[----:B------:R-:W-:Y:S02]  /*43e0*/  FSEL R195, R195, -INF , P0 ;  /* 0xff800000c3c37808 */ /* 0x000fe40000000000 */
[----:B------:R-:W-:Y:S02]  /*43f0*/  FMNMX.FTZ R9, R30, R9, !PT ;  /* 0x000000091e097209 */ /* 0x000fe40007810000 */
[----:B------:R-:W-:Y:S02]  /*4400*/  FMNMX.FTZ R10, R55, R10, !PT ;  /* 0x0000000a370a7209 */ /* 0x000fe40007810000 */
[----:B------:R-:W-:Y:S02]  /*4410*/  FSEL R207, R207, -INF , P0 ;  /* 0xff800000cfcf7808 */ /* 0x000fe40000000000 */
[----:B------:R-:W-:-:S02]  /*4420*/  ISETP.GT.AND P0, PT, R2, 0x38, PT ;  /* 0x000000380200780c */ /* 0x000fc40003f04270 */
[----:B------:R-:W-:Y:S02]  /*4430*/  FSEL R210, R210, -INF , P1 ;  /* 0xff800000d2d27808 */ /* 0x000fe40000800000 */
[----:B------:R-:W-:Y:S02]  /*4440*/  FMNMX.FTZ R9, R195, R9, !PT ;  /* 0x00000009c3097209 */ /* 0x000fe40007810000 */
[----:B------:R-:W-:Y:S02]  /*4450*/  FMNMX.FTZ R10, R63, R10, !PT ;  /* 0x0000000a3f0a7209 */ /* 0x000fe40007810000 */
[----:B------:R-:W-:Y:S02]  /*4460*/  FSEL R196, R196, -INF , P1 ;  /* 0xff800000c4c47808 */ /* 0x000fe40000800000 */
[----:B------:R-:W-:Y:S02]  /*4470*/  ISETP.GT.AND P1, PT, R2, 0x39, PT ;  /* 0x000000390200780c */ /* 0x000fe40003f24270 */
[----:B------:R-:W-:-:S02]  /*4480*/  FSEL R209, R209, -INF , P0 ;  /* 0xff800000d1d17808 */ /* 0x000fc40000000000 */
[----:B------:R-:W-:Y:S02]  /*4490*/  FMNMX.FTZ R9, R210, R9, !PT ;  /* 0x00000009d2097209 */ /* 0x000fe40007810000 */
[----:B------:R-:W-:Y:S02]  /*44a0*/  FMNMX.FTZ R10, R74, R10, !PT ;  /* 0x0000000a4a0a7209 */ /* 0x000fe40007810000 */
[----:B------:R-:W-:Y:S02]  /*44b0*/  FSEL R198, R198, -INF , P0 ;  /* 0xff800000c6c67808 */ /* 0x000fe40000000000 */
[----:B------:R-:W-:Y:S02]  /*44c0*/  ISETP.GT.AND P0, PT, R2, 0x40, PT ;  /* 0x000000400200780c */ /* 0x000fe40003f04270 */
[----:B------:R-:W-:Y:S02]  /*44d0*/  FSEL R208, R208, -INF , P1 ;  /* 0xff800000d0d07808 */ /* 0x000fe40000800000 */
[----:B------:R-:W-:-:S02]  /*44e0*/  FMNMX.FTZ R9, R209, R9, !PT ;  /* 0x00000009d1097209 */ /* 0x000fc40007810000 */
[----:B------:R-:W-:Y:S02]  /*44f0*/  FMNMX.FTZ R10, R75, R10, !PT ;  /* 0x0000000a4b0a7209 */ /* 0x000fe40007810000 */
[----:B------:R-:W-:Y:S02]  /*4500*/  FSEL R197, R197, -INF , P1 ;  /* 0xff800000c5c57808 */ /* 0x000fe40000800000 */
[----:B------:R-:W-:Y:S02]  /*4510*/  ISETP.GT.AND P1, PT, R2, 0x41, PT ;  /* 0x000000410200780c */ /* 0x000fe40003f24270 */
[----:B------:R-:W-:Y:S02]  /*4520*/  FSEL R206, R206, -INF , P0 ;  /* 0xff800000cece7808 */ /* 0x000fe40000000000 */
[----:B------:R-:W-:Y:S02]  /*4530*/  FMNMX.FTZ R9, R208, R9, !PT ;  /* 0x00000009d0097209 */ /* 0x000fe40007810000 */
[----:B------:R-:W-:-:S02]  /*4540*/  FMNMX.FTZ R10, R36, R10, !PT ;  /* 0x0000000a240a7209 */ /* 0x000fc40007810000 */
[----:B------:R-:W-:Y:S02]  /*4550*/  FSEL R203, R203, -INF , P0 ;  /* 0xff800000cbcb7808 */ /* 0x000fe40000000000 */
[----:B------:R-:W-:Y:S02]  /*4560*/  ISETP.GT.AND P0, PT, R2, 0x48, PT ;  /* 0x000000480200780c */ /* 0x000fe40003f04270 */
        /* <DEDUP_REMOVED lines=23> */
[----:B------:R-:W-:Y:S02]  /*46e0*/  FMNMX.FTZ R9, R192, R9, !PT ;  /* 0x00000009c0097209 */ /* 0x000fe40007810000 */
[----:B------:R-:W-:Y:S02]  /*46f0*/  FMNMX.FTZ R10, R198, R10, !PT ;  /* 0x0000000ac60a7209 */ /* 0x000fe40007810000 */
[----:B------:R-:W-:Y:S02]  /*4700*/  FSEL R194, R194, -INF , P0 ;  /* 0xff800000c2c27808 */ /* 0x000fe40000000000 */
[----:B------:R-:W-:Y:S02]  /*4710*/  ISETP.GT.AND P0, PT, R2, 0x59, PT ;  /* 0x000000590200780c */ /* 0x000fe40003f04270 */
[----:B------:R-:W-:-:S02]  /*4720*/  FMNMX.FTZ R2, R187, R9, !PT ;  /* 0x00000009bb027209 */ /* 0x000fc40007810000 */
[----:B------:R-:W-:Y:S02]  /*4730*/  FMNMX.FTZ R9, R197, R10, !PT ;  /* 0x0000000ac5097209 */ /* 0x000fe40007810000 */
[----:B------:R-:W-:Y:S02]  /*4740*/  FSEL R186, R186, -INF , P0 ;  /* 0xff800000baba7808 */ /* 0x000fe40000000000 */
[----:B------:R-:W-:Y:S02]  /*4750*/  FMNMX.FTZ R9, R203, R9, !PT ;  /* 0x00000009cb097209 */ /* 0x000fe40007810000 */
[----:B------:R-:W-:Y:S02]  /*4760*/  FMNMX.FTZ R2, R186, R2, !PT ;  /* 0x00000002ba027209 */ /* 0x000fe40007810000 */
[----:B------:R-:W-:Y:S02]  /*4770*/  FMNMX.FTZ R9, R201, R9, !PT ;  /* 0x00000009c9097209 */ /* 0x000fe40007810000 */
[----:B------:R-:W-:Y:S01]  /*4780*/  FSEL R184, R184, -INF , P2 ;  /* 0xff800000b8b87808 */ /* 0x000fe20001000000 */
[----:B------:R-:W1:Y:S01]  /*4790*/  SHFL.BFLY PT, R11, R2, 0x2, 0x1f ;  /* 0x0c401f00020b7f89 */ /* 0x000e6200000e0000 */
[----:B------:R-:W-:-:S02]  /*47a0*/  FMNMX.FTZ R9, R200, R9, !PT ;  /* 0x00000009c8097209 */ /* 0x000fc40007810000 */
[----:B------:R-:W-:Y:S02]  /*47b0*/  FSEL R183, R183, -INF , P1 ;  /* 0xff800000b7b77808 */ /* 0x000fe40000800000 */
[----:B------:R-:W-:Y:S02]  /*47c0*/  FMNMX.FTZ R9, R199, R9, !PT ;  /* 0x00000009c7097209 */ /* 0x000fe40007810000 */
[----:B------:R-:W-:Y:S02]  /*47d0*/  FSEL R182, R182, -INF , P0 ;  /* 0xff800000b6b67808 */ /* 0x000fe40000000000 */
[----:B------:R-:W-:-:S04]  /*47e0*/  FMNMX.FTZ R9, R194, R9, !PT ;  /* 0x00000009c2097209 */ /* 0x000fc80007810000 */
[----:B------:R-:W-:-:S04]  /*47f0*/  FMNMX.FTZ R9, R184, R9, !PT ;  /* 0x00000009b8097209 */ /* 0x000fc80007810000 */
[----:B------:R-:W-:-:S04]  /*4800*/  FMNMX.FTZ R9, R183, R9, !PT ;  /* 0x00000009b7097209 */ /* 0x000fc80007810000 */
[----:B------:R-:W-:Y:S02]  /*4810*/  FMNMX.FTZ R9, R182, R9, !PT ;  /* 0x00000009b6097209 */ /* 0x000fe40007810000 */
        /* <DEDUP_REMOVED lines=20> */
[----:B------:R-:W1:Y:S01]  /*4960*/  MUFU.EX2 R49, R49 ;  /* 0x0000003100317308 */ /* 0x000e620000000800 */
[--C-:B------:R-:W-:Y:S02]  /*4970*/  FFMA.FTZ R35, R73, c[0x0][0x2d0], -R185.reuse ;  /* 0x0000b40049237a23 */ /* 0x100fe400000108b9 */
[--C-:B------:R-:W-:Y:S01]  /*4980*/  FFMA.FTZ R38, R38, c[0x0][0x2d0], -R185.reuse ;  /* 0x0000b40026267a23 */ /* 0x100fe200000108b9 */
[----:B------:R-:W-:Y:S01]  /*4990*/  FSEL R181, R181, RZ, P0 ;  /* 0x000000ffb5b57208 */ /* 0x000fe20000000000 */
[--C-:B------:R-:W-:Y:S01]  /*49a0*/  FFMA.FTZ R34, R34, c[0x0][0x2d0], -R185.reuse ;  /* 0x0000b40022227a23 */ /* 0x100fe200000108b9 */
[----:B------:R-:W-:Y:S01]  /*49b0*/  PLOP3.LUT P0, PT, PT, PT, UP1, 0x40, 0x0 ;  /* 0x000000000000781c */ /* 0x000fe20003f0e818 */
[----:B------:R-:W-:Y:S01]  /*49c0*/  FFMA.FTZ R33, R33, c[0x0][0x2d0], -R185 ;  /* 0x0000b40021217a23 */ /* 0x000fe200000108b9 */
[----:B------:R-:W-:Y:S01]  /*49d0*/  MUFU.EX2 R46, R46 ;  /* 0x0000002e002e7308 */ /* 0x000fe20000000800 */
[----:B------:R-:W-:-:S02]  /*49e0*/  FFMA.FTZ R180, R8, c[0x0][0x2d0], -R181 ;  /* 0x0000b40008b47a23 */ /* 0x000fc400000108b5 */
[--C-:B------:R-:W-:Y:S01]  /*49f0*/  FFMA.FTZ R51, R6, c[0x0][0x2d0], -R181.reuse ;  /* 0x0000b40006337a23 */ /* 0x100fe200000108b5 */
[----:B------:R-:W-:Y:S01]  /*4a00*/  LDSM.16.MT88.4 R8, [R242+0x900] ;  /* 0x00090000f208783b */ /* 0x000fe20000004200 */
[--C-:B------:R-:W-:Y:S02]  /*4a10*/  FFMA.FTZ R48, R53, c[0x0][0x2d0], -R181.reuse ;  /* 0x0000b40035307a23 */ /* 0x100fe400000108b5 */
[--C-:B------:R-:W-:Y:S01]  /*4a20*/  FFMA.FTZ R47, R61, c[0x0][0x2d0], -R181.reuse ;  /* 0x0000b4003d2f7a23 */ /* 0x100fe200000108b5 */
[----:B------:R-:W2:Y:S01]  /*4a30*/  MUFU.EX2 R45, R45 ;  /* 0x0000002d002d7308 */ /* 0x000ea20000000800 */
[----:B-1----:R-:W-:Y:S01]  /*4a40*/  F2FP.BF16.PACK_AB R128, R49, R50 ;  /* 0x000000323180723e */ /* 0x002fe200000010ff */
[--C-:B------:R-:W-:Y:S02]  /*4a50*/  FFMA.FTZ R44, R55, c[0x0][0x2d0], -R181.reuse ;  /* 0x0000b400372c7a23 */ /* 0x100fe400000108b5 */
[--C-:B------:R-:W-:Y:S02]  /*4a60*/  FFMA.FTZ R41, R63, c[0x0][0x2d0], -R181.reuse ;  /* 0x0000b4003f297a23 */ /* 0x100fe400000108b5 */
[----:B------:R-:W-:-:S02]  /*4a70*/  FFMA.FTZ R40, R74, c[0x0][0x2d0], -R181 ;  /* 0x0000b4004a287a23 */ /* 0x000fc400000108b5 */
[----:B------:R-:W-:Y:S01]  /*4a80*/  MUFU.EX2 R180, R180 ;  /* 0x000000b400b47308 */ /* 0x000fe20000000800 */
[----:B------:R-:W-:Y:S02]  /*4a90*/  FFMA.FTZ R37, R75, c[0x0][0x2d0], -R181 ;  /* 0x0000b4004b257a23 */ /* 0x000fe400000108b5 */
[----:B------:R-:W1:Y:S01]  /*4aa0*/  LDSM.16.MT88.4 R72, [R244+0x6100] ;  /* 0x00610000f448783b */ /* 0x000e620000004200 */
[----:B------:R-:W-:Y:S02]  /*4ab0*/  FFMA.FTZ R30, R30, c[0x0][0x2d0], -R185 ;  /* 0x0000b4001e1e7a23 */ /* 0x000fe400000108b9 */
[--C-:B------:R-:W-:Y:S02]  /*4ac0*/  FFMA.FTZ R36, R36, c[0x0][0x2d0], -R181.reuse ;  /* 0x0000b40024247a23 */ /* 0x100fe400000108b5 */
[----:B------:R-:W3:Y:S01]  /*4ad0*/  MUFU.EX2 R51, R51 ;  /* 0x0000003300337308 */ /* 0x000ee20000000800 */
[----:B--2---:R-:W-:Y:S01]  /*4ae0*/  F2FP.BF16.PACK_AB R130, R45, R46 ;  /* 0x0000002e2d82723e */ /* 0x004fe200000010ff */
[----:B------:R-:W-:-:S02]  /*4af0*/  FFMA.FTZ R32, R32, c[0x0][0x2d0], -R181 ;  /* 0x0000b40020207a23 */ /* 0x000fc400000108b5 */
[--C-:B------:R-:W-:Y:S02]  /*4b00*/  FFMA.FTZ R31, R31, c[0x0][0x2d0], -R181.reuse ;  /* 0x0000b4001f1f7a23 */ /* 0x100fe400000108b5 */
[----:B------:R-:W-:Y:S02]  /*4b10*/  FFMA.FTZ R3, R211, c[0x0][0x2d0], -R181 ;  /* 0x0000b400d3037a23 */ /* 0x000fe400000108b5 */
[----:B------:R-:W-:Y:S01]  /*4b20*/  MUFU.EX2 R48, R48 ;  /* 0x0000003000307308 */ /* 0x000fe20000000800 */
[----:B------:R-:W-:Y:S02]  /*4b30*/  FFMA.FTZ R195, R195, c[0x0][0x2d0], -R185 ;  /* 0x0000b400c3c37a23 */ /* 0x000fe400000108b9 */
[--C-:B------:R-:W-:Y:S02]  /*4b40*/  FFMA.FTZ R196, R196, c[0x0][0x2d0], -R181.reuse ;  /* 0x0000b400c4c47a23 */ /* 0x100fe400000108b5 */
[--C-:B------:R-:W-:Y:S02]  /*4b50*/  FFMA.FTZ R198, R198, c[0x0][0x2d0], -R181.reuse ;  /* 0x0000b400c6c67a23 */ /* 0x100fe400000108b5 */
[----:B------:R-:W-:Y:S01]  /*4b60*/  FFMA.FTZ R197, R197, c[0x0][0x2d0], -R181 ;  /* 0x0000b400c5c57a23 */ /* 0x000fe200000108b5 */
[----:B------:R-:W2:Y:S01]  /*4b70*/  MUFU.EX2 R47, R47 ;  /* 0x0000002f002f7308 */ /* 0x000ea20000000800 */
[----:B---3--:R-:W-:Y:S01]  /*4b80*/  F2FP.BF16.PACK_AB R129, R51, R180 ;  /* 0x000000b43381723e */ /* 0x008fe200000010ff */
[----:B------:R-:W-:-:S02]  /*4b90*/  FFMA.FTZ R206, R206, c[0x0][0x2d0], -R185 ;  /* 0x0000b400cece7a23 */ /* 0x000fc400000108b9 */
[--C-:B------:R-:W-:Y:S02]  /*4ba0*/  FFMA.FTZ R205, R205, c[0x0][0x2d0], -R185.reuse ;  /* 0x0000b400cdcd7a23 */ /* 0x100fe400000108b9 */
[--C-:B------:R-:W-:Y:S02]  /*4bb0*/  FFMA.FTZ R204, R204, c[0x0][0x2d0], -R185.reuse ;  /* 0x0000b400cccc7a23 */ /* 0x100fe400000108b9 */
[----:B------:R-:W-:Y:S01]  /*4bc0*/  MUFU.EX2 R43, R43 ;  /* 0x0000002b002b7308 */ /* 0x000fe20000000800 */
[----:B------:R-:W-:Y:S02]  /*4bd0*/  FFMA.FTZ R202, R202, c[0x0][0x2d0], -R185 ;  /* 0x0000b400caca7a23 */ /* 0x000fe400000108b9 */
[--C-:B------:R-:W-:Y:S02]  /*4be0*/  FFMA.FTZ R203, R203, c[0x0][0x2d0], -R181.reuse ;  /* 0x0000b400cbcb7a23 */ /* 0x100fe400000108b5 */
[--C-:B------:R-:W-:Y:S02]  /*4bf0*/  FFMA.FTZ R201, R201, c[0x0][0x2d0], -R181.reuse ;  /* 0x0000b400c9c97a23 */ /* 0x100fe400000108b5 */
[--C-:B------:R-:W-:Y:S01]  /*4c00*/  FFMA.FTZ R200, R200, c[0x0][0x2d0], -R181.reuse ;  /* 0x0000b400c8c87a23 */ /* 0x100fe200000108b5 */
[----:B--2---:R-:W-:Y:S01]  /*4c10*/  F2FP.BF16.PACK_AB R131, R47, R48 ;  /* 0x000000302f83723e */ /* 0x004fe200000010ff */
[----:B------:R-:W2:Y:S01]  /*4c20*/  MUFU.EX2 R39, R39 ;  /* 0x0000002700277308 */ /* 0x000ea20000000800 */
[----:B------:R-:W-:-:S02]  /*4c30*/  FFMA.FTZ R199, R199, c[0x0][0x2d0], -R181 ;  /* 0x0000b400c7c77a23 */ /* 0x000fc400000108b5 */
[--C-:B------:R-:W-:Y:S02]  /*4c40*/  FFMA.FTZ R193, R193, c[0x0][0x2d0], -R185.reuse ;  /* 0x0000b400c1c17a23 */ /* 0x100fe400000108b9 */
[--C-:B------:R-:W-:Y:S01]  /*4c50*/  FFMA.FTZ R192, R192, c[0x0][0x2d0], -R185.reuse ;  /* 0x0000b400c0c07a23 */ /* 0x100fe200000108b9 */
[C---:B------:R-:W-:Y:S01]  /*4c60*/  HMMA.16816.F32.BF16 R160, R128.reuse, R156, RZ ;  /* 0x0000009c80a0723c */ /* 0x040fe200000418ff */
[----:B------:R-:W-:Y:S01]  /*4c70*/  FFMA.FTZ R187, R187, c[0x0][0x2d0], -R185 ;  /* 0x0000b400bbbb7a23 */ /* 0x000fe200000108b9 */
[----:B------:R-:W-:Y:S01]  /*4c80*/  MUFU.EX2 R42, R42 ;  /* 0x0000002a002a7308 */ /* 0x000fe20000000800 */
[--C-:B------:R-:W-:Y:S02]  /*4c90*/  FFMA.FTZ R184, R184, c[0x0][0x2d0], -R181.reuse ;  /* 0x0000b400b8b87a23 */ /* 0x100fe400000108b5 */
[----:B------:R-:W-:Y:S02]  /*4ca0*/  FFMA.FTZ R183, R183, c[0x0][0x2d0], -R181 ;  /* 0x0000b400b7b77a23 */ /* 0x000fe400000108b5 */
[----:B------:R-:W-:Y:S01]  /*4cb0*/  FADD.FTZ R49, R50, R49 ;  /* 0x0000003132317221 */ /* 0x000fe20000010000 */
[----:B------:R-:W-:Y:S01]  /*4cc0*/  HMMA.16816.F32.BF16 R156, R128, R158, RZ ;  /* 0x0000009e809c723c */ /* 0x000fe200000418ff */
[----:B------:R-:W-:Y:S01]  /*4cd0*/  FADD.FTZ R51, R180, R51 ;  /* 0x00000033b4337221 */ /* 0x000fe20000010000 */
[----:B------:R-:W3:Y:S01]  /*4ce0*/  MUFU.EX2 R35, R35 ;  /* 0x0000002300237308 */ /* 0x000ee20000000800 */
[----:B--2---:R-:W-:Y:S01]  /*4cf0*/  F2FP.BF16.PACK_AB R4, R39, R43 ;  /* 0x0000002b2704723e */ /* 0x004fe200000010ff */
[----:B------:R-:W-:-:S02]  /*4d00*/  FADD.FTZ R49, R46, R49 ;  /* 0x000000312e317221 */ /* 0x000fc40000010000 */
[----:B------:R-:W-:Y:S02]  /*4d10*/  FADD.FTZ R51, R48, R51 ;  /* 0x0000003330337221 */ /* 0x000fe40000010000 */
[----:B------:R-:W-:Y:S01]  /*4d20*/  HMMA.16816.F32.BF16 R168, R128, R164, RZ ;  /* 0x000000a480a8723c */ /* 0x000fe200000418ff */
[----:B------:R-:W-:Y:S01]  /*4d30*/  FADD.FTZ R45, R45, R49 ;  /* 0x000000312d2d7221 */ /* 0x000fe20000010000 */
[----:B------:R-:W2:Y:S01]  /*4d40*/  MUFU.EX2 R44, R44 ;  /* 0x0000002c002c7308 */ /* 0x000ea20000000800 */
[----:B------:R-:W-:Y:S02]  /*4d50*/  FADD.FTZ R47, R47, R51 ;  /* 0x000000332f2f7221 */ /* 0x000fe40000010000 */
[----:B------:R-:W-:-:S03]  /*4d60*/  FADD.FTZ R45, R43, R45 ;  /* 0x0000002d2b2d7221 */ /* 0x000fc60000010000 */
[----:B------:R-:W-:Y:S01]  /*4d70*/  HMMA.16816.F32.BF16 R164, R128, R166, RZ ;  /* 0x000000a680a4723c */ /* 0x000fe200000418ff */
[----:B------:R-:W-:Y:S01]  /*4d80*/  FADD.FTZ R45, R39, R45 ;  /* 0x0000002d272d7221 */ /* 0x000fe20000010000 */
[----:B------:R-:W4:Y:S01]  /*4d90*/  MUFU.EX2 R41, R41 ;  /* 0x0000002900297308 */ /* 0x000f220000000800 */
[----:B---3--:R-:W-:Y:S02]  /*4da0*/  F2FP.BF16.PACK_AB R6, R35, R42 ;  /* 0x0000002a2306723e */ /* 0x008fe400000010ff */
[----:B------:R-:W-:-:S03]  /*4db0*/  FADD.FTZ R42, R42, R45 ;  /* 0x0000002d2a2a7221 */ /* 0x000fc60000010000 */
[----:B-1----:R-:W-:Y:S01]  /*4dc0*/  HMMA.16816.F32.BF16 R68, R128, R72, RZ ;  /* 0x000000488044723c */ /* 0x002fe200000418ff */
[----:B------:R-:W-:Y:S01]  /*4dd0*/  FADD.FTZ R42, R35, R42 ;  /* 0x0000002a232a7221 */ /* 0x000fe20000010000 */
[----:B------:R-:W-:Y:S01]  /*4de0*/  MUFU.EX2 R40, R40 ;  /* 0x0000002800287308 */ /* 0x000fe20000000800 */
[----:B--2---:R-:W-:-:S05]  /*4df0*/  FADD.FTZ R47, R44, R47 ;  /* 0x0000002f2c2f7221 */ /* 0x004fca0000010000 */
[----:B------:R-:W-:Y:S02]  /*4e00*/  HMMA.16816.F32.BF16 R72, R128, R74, RZ ;  /* 0x0000004a8048723c */ /* 0x000fe400000418ff */
[----:B------:R-:W1:Y:S01]  /*4e10*/  MUFU.EX2 R37, R37 ;  /* 0x0000002500257308 */ /* 0x000e620000000800 */
[C---:B----4-:R-:W-:Y:S01]  /*4e20*/  F2FP.BF16.PACK_AB R5, R41.reuse, R44 ;  /* 0x0000002c2905723e */ /* 0x050fe200000010ff */
[----:B------:R-:W-:-:S04]  /*4e30*/  FADD.FTZ R47, R41, R47 ;  /* 0x0000002f292f7221 */ /* 0x000fc80000010000 */
[C---:B------:R-:W-:Y:S02]  /*4e40*/  HMMA.16816.F32.BF16 R152, R128.reuse, R148, RZ ;  /* 0x000000948098723c */ /* 0x040fe400000418ff */
[----:B------:R-:W-:Y:S06]  /*4e50*/  MUFU.EX2 R38, R38 ;  /* 0x0000002600267308 */ /* 0x000fec0000000800 */
[----:B------:R-:W-:Y:S01]  /*4e60*/  HMMA.16816.F32.BF16 R148, R128, R150, RZ ;  /* 0x000000968094723c */ /* 0x000fe200000418ff */
[----:B-1----:R-:W-:Y:S01]  /*4e70*/  F2FP.BF16.PACK_AB R7, R37, R40 ;  /* 0x000000282507723e */ /* 0x002fe200000010ff */
[----:B------:R-:W1:Y:S01]  /*4e80*/  MUFU.EX2 R34, R34 ;  /* 0x0000002200227308 */ /* 0x000e620000000800 */
[----:B------:R-:W-:-:S05]  /*4e90*/  FADD.FTZ R40, R40, R47 ;  /* 0x0000002f28287221 */ /* 0x000fca0000010000 */
[----:B------:R-:W-:Y:S01]  /*4ea0*/  HMMA.16816.F32.BF16 R136, R128, R132, RZ ;  /* 0x000000848088723c */ /* 0x000fe200000418ff */
[----:B------:R-:W-:Y:S01]  /*4eb0*/  FADD.FTZ R40, R37, R40 ;  /* 0x0000002825287221 */ /* 0x000fe20000010000 */
[----:B------:R-:W-:Y:S06]  /*4ec0*/  MUFU.EX2 R33, R33 ;  /* 0x0000002100217308 */ /* 0x000fec0000000800 */
[C---:B------:R-:W-:Y:S02]  /*4ed0*/  HMMA.16816.F32.BF16 R160, R4.reuse, R12, R160 ;  /* 0x0000000c04a0723c */ /* 0x040fe400000418a0 */
[----:B------:R-:W2:Y:S06]  /*4ee0*/  MUFU.EX2 R30, R30 ;  /* 0x0000001e001e7308 */ /* 0x000eac0000000800 */
[C---:B------:R-:W-:Y:S01]  /*4ef0*/  HMMA.16816.F32.BF16 R156, R4.reuse, R14, R156 ;  /* 0x0000000e049c723c */ /* 0x040fe2000004189c */
[----:B------:R-:W3:Y:S01]  /*4f00*/  LDSM.16.MT88.4 R12, [R244+0x6900] ;  /* 0x00690000f40c783b */ /* 0x000ee20000004200 */
[----:B------:R-:W-:Y:S06]  /*4f10*/  MUFU.EX2 R36, R36 ;  /* 0x0000002400247308 */ /* 0x000fec0000000800 */
[C---:B------:R-:W-:Y:S02]  /*4f20*/  HMMA.16816.F32.BF16 R168, R4.reuse, R8, R168 ;  /* 0x0000000804a8723c */ /* 0x040fe400000418a8 */
[----:B------:R-:W4:Y:S06]  /*4f30*/  MUFU.EX2 R32, R32 ;  /* 0x0000002000207308 */ /* 0x000f2c0000000800 */
[----:B------:R-:W-:Y:S01]  /*4f40*/  HMMA.16816.F32.BF16 R164, R4, R10, R164 ;  /* 0x0000000a04a4723c */ /* 0x000fe200000418a4 */
[----:B------:R-:W5:Y:S01]  /*4f50*/  LDSM.16.MT88.4 R8, [R240+0x900] ;  /* 0x00090000f008783b */ /* 0x000f620000004200 */
[----:B------:R-:W-:Y:S06]  /*4f60*/  MUFU.EX2 R31, R31 ;  /* 0x0000001f001f7308 */ /* 0x000fec0000000800 */
[C---:B------:R-:W-:Y:S02]  /*4f70*/  HMMA.16816.F32.BF16 R132, R128.reuse, R134, RZ ;  /* 0x000000868084723c */ /* 0x040fe400000418ff */
[----:B------:R-:W1:Y:S06]  /*4f80*/  MUFU.EX2 R3, R3 ;  /* 0x0000000300037308 */ /* 0x000e6c0000000800 */
[C---:B------:R-:W-:Y:S02]  /*4f90*/  HMMA.16816.F32.BF16 R144, R128.reuse, R140, RZ ;  /* 0x0000008c8090723c */ /* 0x040fe400000418ff */
[----:B------:R-:W-:Y:S06]  /*4fa0*/  MUFU.EX2 R195, R195 ;  /* 0x000000c300c37308 */ /* 0x000fec0000000800 */
[----:B------:R-:W-:Y:S02]  /*4fb0*/  HMMA.16816.F32.BF16 R140, R128, R142, RZ ;  /* 0x0000008e808c723c */ /* 0x000fe400000418ff */
[----:B------:R-:W-:Y:S06]  /*4fc0*/  MUFU.EX2 R196, R196 ;  /* 0x000000c400c47308 */ /* 0x000fec0000000800 */
[C---:B---3--:R-:W-:Y:S02]  /*4fd0*/  HMMA.16816.F32.BF16 R68, R4.reuse, R12, R68 ;  /* 0x0000000c0444723c */ /* 0x048fe40000041844 */
[----:B------:R-:W-:Y:S06]  /*4fe0*/  MUFU.EX2 R198, R198 ;  /* 0x000000c600c67308 */ /* 0x000fec0000000800 */
[----:B------:R-:W-:Y:S01]  /*4ff0*/  HMMA.16816.F32.BF16 R72, R4, R14, R72 ;  /* 0x0000000e0448723c */ /* 0x000fe20000041848 */
[----:B------:R-:W3:Y:S01]  /*5000*/  LDSM.16.MT88.4 R12, [R242+0x9900] ;  /* 0x00990000f20c783b */ /* 0x000ee20000004200 */
[----:B------:R-:W-:Y:S06]  /*5010*/  MUFU.EX2 R197, R197 ;  /* 0x000000c500c57308 */ /* 0x000fec0000000800 */
[----:B------:R-:W-:Y:S02]  /*5020*/  HMMA.16816.F32.BF16 R176, R128, R172, RZ ;  /* 0x000000ac80b0723c */ /* 0x000fe400000418ff */
[----:B------:R-:W-:Y:S06]  /*5030*/  MUFU.EX2 R206, R206 ;  /* 0x000000ce00ce7308 */ /* 0x000fec0000000800 */
[C---:B-----5:R-:W-:Y:S02]  /*5040*/  HMMA.16816.F32.BF16 R152, R4.reuse, R8, R152 ;  /* 0x000000080498723c */ /* 0x060fe40000041898 */
[----:B------:R-:W-:Y:S06]  /*5050*/  MUFU.EX2 R205, R205 ;  /* 0x000000cd00cd7308 */ /* 0x000fec0000000800 */
[----:B------:R-:W-:Y:S01]  /*5060*/  HMMA.16816.F32.BF16 R148, R4, R10, R148 ;  /* 0x0000000a0494723c */ /* 0x000fe20000041894 */
[----:B------:R-:W5:Y:S01]  /*5070*/  LDSM.16.MT88.4 R8, [R242+0x6900] ;  /* 0x00690000f208783b */ /* 0x000f620000004200 */
[----:B------:R-:W-:Y:S06]  /*5080*/  MUFU.EX2 R204, R204 ;  /* 0x000000cc00cc7308 */ /* 0x000fec0000000800 */
[----:B------:R-:W-:Y:S02]  /*5090*/  HMMA.16816.F32.BF16 R172, R128, R174, RZ ;  /* 0x000000ae80ac723c */ /* 0x000fe400000418ff */
[----:B------:R-:W-:Y:S06]  /*50a0*/  MUFU.EX2 R202, R202 ;  /* 0x000000ca00ca7308 */ /* 0x000fec0000000800 */
[C---:B------:R-:W-:Y:S02]  /*50b0*/  HMMA.16816.F32.BF16 R136, R4.reuse, R24, R136 ;  /* 0x000000180488723c */ /* 0x040fe40000041888 */
[----:B------:R-:W-:Y:S06]  /*50c0*/  MUFU.EX2 R203, R203 ;  /* 0x000000cb00cb7308 */ /* 0x000fec0000000800 */
[----:B------:R-:W-:Y:S01]  /*50d0*/  HMMA.16816.F32.BF16 R132, R4, R26, R132 ;  /* 0x0000001a0484723c */ /* 0x000fe20000041884 */
[----:B------:R-:W1:Y:S01]  /*50e0*/  LDSM.16.MT88.4 R24, [R240+0x9100] ;  /* 0x00910000f018783b */ /* 0x000e620000004200 */
[----:B------:R-:W-:Y:S06]  /*50f0*/  MUFU.EX2 R201, R201 ;  /* 0x000000c900c97308 */ /* 0x000fec0000000800 */
[C---:B------:R-:W-:Y:S02]  /*5100*/  HMMA.16816.F32.BF16 R108, R128.reuse, R112, RZ ;  /* 0x00000070806c723c */ /* 0x040fe400000418ff */
[----:B------:R-:W-:Y:S06]  /*5110*/  MUFU.EX2 R200, R200 ;  /* 0x000000c800c87308 */ /* 0x000fec0000000800 */
[----:B------:R-:W-:Y:S02]  /*5120*/  HMMA.16816.F32.BF16 R112, R128, R114, RZ ;  /* 0x000000728070723c */ /* 0x000fe400000418ff */
[----:B------:R-:W-:Y:S06]  /*5130*/  MUFU.EX2 R199, R199 ;  /* 0x000000c700c77308 */ /* 0x000fec0000000800 */
[C---:B------:R-:W-:Y:S02]  /*5140*/  HMMA.16816.F32.BF16 R144, R4.reuse, R76, R144 ;  /* 0x0000004c0490723c */ /* 0x040fe40000041890 */
[----:B------:R-:W-:Y:S06]  /*5150*/  MUFU.EX2 R193, R193 ;  /* 0x000000c100c17308 */ /* 0x000fec0000000800 */
[----:B------:R-:W-:Y:S02]  /*5160*/  HMMA.16816.F32.BF16 R140, R4, R78, R140 ;  /* 0x0000004e048c723c */ /* 0x000fe4000004188c */
[----:B------:R-:W-:Y:S06]  /*5170*/  MUFU.EX2 R192, R192 ;  /* 0x000000c000c07308 */ /* 0x000fec0000000800 */
[C---:B------:R-:W-:Y:S02]  /*5180*/  HMMA.16816.F32.BF16 R76, R128.reuse, R80, RZ ;  /* 0x00000050804c723c */ /* 0x040fe400000418ff */
[----:B------:R-:W-:Y:S06]  /*5190*/  MUFU.EX2 R187, R187 ;  /* 0x000000bb00bb7308 */ /* 0x000fec0000000800 */
[----:B------:R-:W-:Y:S02]  /*51a0*/  HMMA.16816.F32.BF16 R80, R128, R82, RZ ;  /* 0x000000528050723c */ /* 0x000fe400000418ff */
[----:B------:R-:W-:Y:S06]  /*51b0*/  MUFU.EX2 R184, R184 ;  /* 0x000000b800b87308 */ /* 0x000fec0000000800 */
[C---:B------:R-:W-:Y:S02]  /*51c0*/  HMMA.16816.F32.BF16 R176, R4.reuse, R16, R176 ;  /* 0x0000001004b0723c */ /* 0x040fe400000418b0 */
[----:B------:R-:W-:Y:S06]  /*51d0*/  MUFU.EX2 R183, R183 ;  /* 0x000000b700b77308 */ /* 0x000fec0000000800 */
[C---:B------:R-:W-:Y:S01]  /*51e0*/  HMMA.16816.F32.BF16 R172, R4.reuse, R18, R172 ;  /* 0x0000001204ac723c */ /* 0x040fe200000418ac */
[----:B------:R-:W1:Y:S07]  /*51f0*/  LDSM.16.MT88.4 R16, [R240+0x3900] ;  /* 0x00390000f010783b */ /* 0x000e6e0000004200 */
[C---:B---3--:R-:W-:Y:S08]  /*5200*/  HMMA.16816.F32.BF16 R108, R4.reuse, R12, R108 ;  /* 0x0000000c046c723c */ /* 0x048ff0000004186c */
[----:B------:R-:W-:Y:S01]  /*5210*/  HMMA.16816.F32.BF16 R112, R4, R14, R112 ;  /* 0x0000000e0470723c */ /* 0x000fe20000041870 */
[----:B------:R-:W3:Y:S07]  /*5220*/  LDSM.16.MT88.4 R12, [R240+0x9900] ;  /* 0x00990000f00c783b */ /* 0x000eee0000004200 */
[C---:B------:R-:W-:Y:S08]  /*5230*/  HMMA.16816.F32.BF16 R52, R128.reuse, R56, RZ ;  /* 0x000000388034723c */ /* 0x040ff000000418ff */
[----:B------:R-:W-:Y:S08]  /*5240*/  HMMA.16816.F32.BF16 R60, R128, R64, RZ ;  /* 0x00000040803c723c */ /* 0x000ff000000418ff */
[C---:B-----5:R-:W-:Y:S08]  /*5250*/  HMMA.16816.F32.BF16 R76, R4.reuse, R8, R76 ;  /* 0x00000008044c723c */ /* 0x060ff0000004184c */
[----:B------:R-:W-:Y:S01]  /*5260*/  HMMA.16816.F32.BF16 R80, R4, R10, R80 ;  /* 0x0000000a0450723c */ /* 0x000fe20000041850 */
[----:B------:R-:W5:Y:S07]  /*5270*/  LDSM.16.MT88.4 R8, [R241+0x9900] ;  /* 0x00990000f108783b */ /* 0x000f6e0000004200 */
        /* <DEDUP_REMOVED lines=10> */
[C---:B-1----:R-:W-:Y:S08]  /*5320*/  HMMA.16816.F32.BF16 R124, R128.reuse, R24, RZ ;  /* 0x00000018807c723c */ /* 0x042ff000000418ff */
[----:B------:R-:W-:Y:S01]  /*5330*/  HMMA.16816.F32.BF16 R128, R128, R26, RZ ;  /* 0x0000001a8080723c */ /* 0x000fe200000418ff */
[----:B------:R-:W-:Y:S07]  /*5340*/  LDSM.16.MT88.4 R24, [R241+0x1100] ;  /* 0x00110000f118783b */ /* 0x000fee0000004200 */
[C---:B------:R-:W-:Y:S08]  /*5350*/  HMMA.16816.F32.BF16 R52, R4.reuse, R20, R52 ;  /* 0x000000140434723c */ /* 0x040ff00000041834 */
[C---:B------:R-:W-:Y:S01]  /*5360*/  HMMA.16816.F32.BF16 R56, R4.reuse, R22, R56 ;  /* 0x000000160438723c */ /* 0x040fe20000041838 */
[----:B------:R-:W1:Y:S07]  /*5370*/  LDSM.16.MT88.4 R20, [R240+0x6900] ;  /* 0x00690000f014783b */ /* 0x000e6e0000004200 */
[C---:B------:R-:W-:Y:S08]  /*5380*/  HMMA.16816.F32.BF16 R60, R4.reuse, R16, R60 ;  /* 0x00000010043c723c */ /* 0x040ff0000004183c */
[C---:B------:R-:W-:Y:S01]  /*5390*/  HMMA.16816.F32.BF16 R64, R4.reuse, R18, R64 ;  /* 0x000000120440723c */ /* 0x040fe20000041840 */
[----:B------:R-:W1:Y:S07]  /*53a0*/  LDSM.16.MT88.4 R16, [R244+0x9900] ;  /* 0x00990000f410783b */ /* 0x000e6e0000004200 */
[C---:B---3--:R-:W-:Y:S08]  /*53b0*/  HMMA.16816.F32.BF16 R124, R4.reuse, R12, R124 ;  /* 0x0000000c047c723c */ /* 0x048ff0000004187c */
[C---:B------:R-:W-:Y:S01]  /*53c0*/  HMMA.16816.F32.BF16 R128, R4.reuse, R14, R128 ;  /* 0x0000000e0480723c */ /* 0x040fe20000041880 */
[----:B------:R-:W3:Y:S07]  /*53d0*/  LDSM.16.MT88.4 R12, [R244+0x1100] ;  /* 0x00110000f40c783b */ /* 0x000eee0000004200 */
[C---:B-----5:R-:W-:Y:S08]  /*53e0*/  HMMA.16816.F32.BF16 R116, R4.reuse, R8, R116 ;  /* 0x000000080474723c */ /* 0x060ff00000041874 */
[C---:B------:R-:W-:Y:S01]  /*53f0*/  HMMA.16816.F32.BF16 R120, R4.reuse, R10, R120 ;  /* 0x0000000a0478723c */ /* 0x040fe20000041878 */
[----:B------:R-:W5:Y:S07]  /*5400*/  LDSM.16.MT88.4 R8, [R242+0x1100] ;  /* 0x00110000f208783b */ /* 0x000f6e0000004200 */
[C---:B------:R-:W-:Y:S07]  /*5410*/  HMMA.16816.F32.BF16 R84, R4.reuse, R188, R84 ;  /* 0x000000bc0454723c */ /* 0x040fee0000041854 */
[--C-:B------:R-:W-:Y:S01]  /*5420*/  FFMA.FTZ R189, R209, c[0x0][0x2d0], -R185.reuse ;  /* 0x0000b400d1bd7a23 */ /* 0x100fe200000108b9 */
[----:B------:R-:W-:Y:S01]  /*5430*/  HMMA.16816.F32.BF16 R88, R4, R190, R88 ;  /* 0x000000be0458723c */ /* 0x000fe20000041858 */
[----:B------:R-:W-:-:S04]  /*5440*/  FFMA.FTZ R188, R208, c[0x0][0x2d0], -R185 ;  /* 0x0000b400d0bc7a23 */ /* 0x000fc800000108b9 */
[----:B------:R-:W-:Y:S02]  /*5450*/  MUFU.EX2 R189, R189 ;  /* 0x000000bd00bd7308 */ /* 0x000fe40000000800 */
[----:B------:R-:W-:Y:S01]  /*5460*/  FFMA.FTZ R190, R210, c[0x0][0x2d0], -R185 ;  /* 0x0000b400d2be7a23 */ /* 0x000fe200000108b9 */
[C---:B-1----:R-:W-:Y:S01]  /*5470*/  HMMA.16816.F32.BF16 R92, R4.reuse, R20, R92 ;  /* 0x00000014045c723c */ /* 0x042fe2000004185c */
[----:B------:R-:W-:Y:S02]  /*5480*/  FFMA.FTZ R191, R207, c[0x0][0x2d0], -R181 ;  /* 0x0000b400cfbf7a23 */ /* 0x000fe400000108b5 */
[----:B------:R-:W-:Y:S02]  /*5490*/  FFMA.FTZ R185, R186, c[0x0][0x2d0], -R185 ;  /* 0x0000b400bab97a23 */ /* 0x000fe400000108b9 */
[----:B------:R-:W1:Y:S01]  /*54a0*/  MUFU.EX2 R190, R190 ;  /* 0x000000be00be7308 */ /* 0x000e620000000800 */
[--C-:B------:R-:W-:Y:S02]  /*54b0*/  FFMA.FTZ R186, R194, c[0x0][0x2d0], -R181.reuse ;  /* 0x0000b400c2ba7a23 */ /* 0x100fe400000108b5 */
[----:B------:R-:W-:Y:S01]  /*54c0*/  HMMA.16816.F32.BF16 R96, R4, R22, R96 ;  /* 0x000000160460723c */ /* 0x000fe20000041860 */
[----:B------:R-:W-:Y:S01]  /*54d0*/  LDSM.16.MT88.4 R20, [R241+0x4100] ;  /* 0x00410000f114783b */ /* 0x000fe20000004200 */
[----:B------:R-:W-:-:S03]  /*54e0*/  FFMA.FTZ R181, R182, c[0x0][0x2d0], -R181 ;  /* 0x0000b400b6b57a23 */ /* 0x000fc600000108b5 */
[----:B------:R-:W1:Y:S03]  /*54f0*/  MUFU.EX2 R188, R188 ;  /* 0x000000bc00bc7308 */ /* 0x000e660000000800 */
[C---:B------:R-:W-:Y:S05]  /*5500*/  HMMA.16816.F32.BF16 R100, R4.reuse, R16, R100 ;  /* 0x000000100464723c */ /* 0x040fea0000041864 */
[----:B------:R-:W1:Y:S03]  /*5510*/  MUFU.EX2 R191, R191 ;  /* 0x000000bf00bf7308 */ /* 0x000e660000000800 */
[----:B------:R-:W-:Y:S01]  /*5520*/  HMMA.16816.F32.BF16 R104, R4, R18, R104 ;  /* 0x000000120468723c */ /* 0x000fe20000041868 */
[----:B------:R-:W1:Y:S04]  /*5530*/  LDSM.16.MT88.4 R16, [R240+0x1100] ;  /* 0x00110000f010783b */ /* 0x000e680000004200 */
[----:B------:R-:W-:Y:S02]  /*5540*/  MUFU.EX2 R185, R185 ;  /* 0x000000b900b97308 */ /* 0x000fe40000000800 */
[----:B------:R-:W-:Y:S01]  /*5550*/  F2FP.BF16.PACK_AB R4, R34, R38 ;  /* 0x000000262204723e */ /* 0x000fe200000010ff */
[----:B------:R-:W-:Y:S01]  /*5560*/  FADD.FTZ R38, R38, R42 ;  /* 0x0000002a26267221 */ /* 0x000fe20000010000 */
[----:B--2---:R-:W-:-:S02]  /*5570*/  F2FP.BF16.PACK_AB R6, R30, R33 ;  /* 0x000000211e06723e */ /* 0x004fc400000010ff */
[----:B----4-:R-:W-:Y:S01]  /*5580*/  F2FP.BF16.PACK_AB R5, R32, R36 ;  /* 0x000000242005723e */ /* 0x010fe200000010ff */
[----:B------:R-:W-:Y:S01]  /*5590*/  FADD.FTZ R38, R34, R38 ;  /* 0x0000002622267221 */ /* 0x000fe20000010000 */
[----:B------:R-:W-:Y:S01]  /*55a0*/  F2FP.BF16.PACK_AB R7, R3, R31 ;  /* 0x0000001f0307723e */ /* 0x000fe200000010ff */
[----:B------:R-:W2:Y:S01]  /*55b0*/  MUFU.EX2 R186, R186 ;  /* 0x000000ba00ba7308 */ /* 0x000ea20000000800 */
[----:B------:R-:W-:Y:S02]  /*55c0*/  FADD.FTZ R36, R36, R40 ;  /* 0x0000002824247221 */ /* 0x000fe40000010000 */
[----:B------:R-:W-:Y:S02]  /*55d0*/  FADD.FTZ R33, R33, R38 ;  /* 0x0000002621217221 */ /* 0x000fe40000010000 */
[----:B------:R-:W-:Y:S01]  /*55e0*/  FADD.FTZ R36, R32, R36 ;  /* 0x0000002420247221 */ /* 0x000fe20000010000 */
[----:B---3--:R-:W-:Y:S01]  /*55f0*/  HMMA.16816.F32.BF16 R176, R4, R12, R176 ;  /* 0x0000000c04b0723c */ /* 0x008fe200000418b0 */
[----:B------:R-:W-:Y:S01]  /*5600*/  FADD.FTZ R33, R30, R33 ;  /* 0x000000211e217221 */ /* 0x000fe20000010000 */
[----:B------:R-:W3:Y:S01]  /*5610*/  MUFU.EX2 R181, R181 ;  /* 0x000000b500b57308 */ /* 0x000ee20000000800 */
[----:B------:R-:W-:-:S04]  /*5620*/  FADD.FTZ R31, R31, R36 ;  /* 0x000000241f1f7221 */ /* 0x000fc80000010000 */
[----:B------:R-:W-:Y:S01]  /*5630*/  FADD.FTZ R31, R3, R31 ;  /* 0x0000001f031f7221 */ /* 0x000fe20000010000 */
[C---:B------:R-:W-:Y:S01]  /*5640*/  HMMA.16816.F32.BF16 R172, R4.reuse, R14, R172 ;  /* 0x0000000e04ac723c */ /* 0x040fe200000418ac */
[----:B------:R-:W4:Y:S07]  /*5650*/  LDSM.16.MT88.4 R12, [R244+0x4100] ;  /* 0x00410000f40c783b */ /* 0x000f2e0000004200 */
[C---:B-----5:R-:W-:Y:S08]  /*5660*/  HMMA.16816.F32.BF16 R168, R4.reuse, R8, R168 ;  /* 0x0000000804a8723c */ /* 0x060ff000000418a8 */
[C---:B------:R-:W-:Y:S01]  /*5670*/  HMMA.16816.F32.BF16 R164, R4.reuse, R10, R164 ;  /* 0x0000000a04a4723c */ /* 0x040fe200000418a4 */
[----:B------:R-:W5:Y:S07]  /*5680*/  LDSM.16.MT88.4 R8, [R242+0x4100] ;  /* 0x00410000f208783b */ /* 0x000f6e0000004200 */
[C---:B-1----:R-:W-:Y:S08]  /*5690*/  HMMA.16816.F32.BF16 R152, R4.reuse, R16, R152 ;  /* 0x000000100498723c */ /* 0x042ff00000041898 */
[C---:B------:R-:W-:Y:S01]  /*56a0*/  HMMA.16816.F32.BF16 R148, R4.reuse, R18, R148 ;  /* 0x000000120494723c */ /* 0x040fe20000041894 */
[----:B------:R-:W-:Y:S07]  /*56b0*/  LDSM.16.MT88.4 R16, [R240+0x4100] ;  /* 0x00410000f010783b */ /* 0x000fee0000004200 */
[C---:B------:R-:W-:Y:S08]  /*56c0*/  HMMA.16816.F32.BF16 R160, R4.reuse, R24, R160 ;  /* 0x0000001804a0723c */ /* 0x040ff000000418a0 */
[C---:B----4-:R-:W-:Y:S08]  /*56d0*/  HMMA.16816.F32.BF16 R144, R4.reuse, R12, R144 ;  /* 0x0000000c0490723c */ /* 0x050ff00000041890 */
[C---:B------:R-:W-:Y:S01]  /*56e0*/  HMMA.16816.F32.BF16 R140, R4.reuse, R14, R140 ;  /* 0x0000000e048c723c */ /* 0x040fe2000004188c */
[----:B------:R-:W1:Y:S07]  /*56f0*/  LDSM.16.MT88.4 R12, [R244+0x7100] ;  /* 0x00710000f40c783b */ /* 0x000e6e0000004200 */
[C---:B-----5:R-:W-:Y:S08]  /*5700*/  HMMA.16816.F32.BF16 R136, R4.reuse, R8, R136 ;  /* 0x000000080488723c */ /* 0x060ff00000041888 */
[C---:B------:R-:W-:Y:S01]  /*5710*/  HMMA.16816.F32.BF16 R132, R4.reuse, R10, R132 ;  /* 0x0000000a0484723c */ /* 0x040fe20000041884 */
[----:B------:R-:W4:Y:S07]  /*5720*/  LDSM.16.MT88.4 R8, [R242+0x7100] ;  /* 0x00710000f208783b */ /* 0x000f2e0000004200 */
[C---:B------:R-:W-:Y:S01]  /*5730*/  HMMA.16816.F32.BF16 R156, R4.reuse, R26, R156 ;  /* 0x0000001a049c723c */ /* 0x040fe2000004189c */
[----:B------:R-:W5:Y:S07]  /*5740*/  LDSM.16.MT88.4 R24, [R241+0x7100] ;  /* 0x00710000f118783b */ /* 0x000f6e0000004200 */
[C---:B------:R-:W-:Y:S08]  /*5750*/  HMMA.16816.F32.BF16 R52, R4.reuse, R20, R52 ;  /* 0x000000140434723c */ /* 0x040ff00000041834 */
[C---:B------:R-:W-:Y:S01]  /*5760*/  HMMA.16816.F32.BF16 R56, R4.reuse, R22, R56 ;  /* 0x000000160438723c */ /* 0x040fe20000041838 */
[----:B------:R-:W-:Y:S07]  /*5770*/  LDSM.16.MT88.4 R20, [R240+0x7100] ;  /* 0x00710000f014783b */ /* 0x000fee0000004200 */
[C---:B-1----:R-:W-:Y:S08]  /*5780*/  HMMA.16816.F32.BF16 R68, R4.reuse, R12, R68 ;  /* 0x0000000c0444723c */ /* 0x042ff00000041844 */
[C---:B------:R-:W-:Y:S01]  /*5790*/  HMMA.16816.F32.BF16 R72, R4.reuse, R14, R72 ;  /* 0x0000000e0448723c */ /* 0x040fe20000041848 */
[----:B------:R-:W1:Y:S07]  /*57a0*/  LDSM.16.MT88.4 R12, [R242+0xa100] ;  /* 0x00a10000f20c783b */ /* 0x000e6e0000004200 */
[C---:B----4-:R-:W-:Y:S08]  /*57b0*/  HMMA.16816.F32.BF16 R76, R4.reuse, R8, R76 ;  /* 0x00000008044c723c */ /* 0x050ff0000004184c */
[C---:B------:R-:W-:Y:S01]  /*57c0*/  HMMA.16816.F32.BF16 R80, R4.reuse, R10, R80 ;  /* 0x0000000a0450723c */ /* 0x040fe20000041850 */
[----:B------:R-:W4:Y:S07]  /*57d0*/  LDSM.16.MT88.4 R8, [R241+0xa100] ;  /* 0x00a10000f108783b */ /* 0x000f2e0000004200 */
[C---:B------:R-:W-:Y:S08]  /*57e0*/  HMMA.16816.F32.BF16 R60, R4.reuse, R16, R60 ;  /* 0x00000010043c723c */ /* 0x040ff0000004183c */
[C---:B------:R-:W-:Y:S01]  /*57f0*/  HMMA.16816.F32.BF16 R64, R4.reuse, R18, R64 ;  /* 0x000000120440723c */ /* 0x040fe20000041840 */
[----:B------:R-:W2:Y:S07]  /*5800*/  LDSM.16.MT88.4 R16, [R244+0xa100] ;  /* 0x00a10000f410783b */ /* 0x000eae0000004200 */
[C---:B-----5:R-:W-:Y:S08]  /*5810*/  HMMA.16816.F32.BF16 R84, R4.reuse, R24, R84 ;  /* 0x000000180454723c */ /* 0x060ff00000041854 */
[C---:B-1----:R-:W-:Y:S08]  /*5820*/  HMMA.16816.F32.BF16 R108, R4.reuse, R12, R108 ;  /* 0x0000000c046c723c */ /* 0x042ff0000004186c */
[C---:B------:R-:W-:Y:S01]  /*5830*/  HMMA.16816.F32.BF16 R112, R4.reuse, R14, R112 ;  /* 0x0000000e0470723c */ /* 0x040fe20000041870 */
[----:B------:R-:W1:Y:S07]  /*5840*/  LDSM.16.MT88.4 R12, [R240+0xa100] ;  /* 0x00a10000f00c783b */ /* 0x000e6e0000004200 */
[C---:B----4-:R-:W-:Y:S08]  /*5850*/  HMMA.16816.F32.BF16 R116, R4.reuse, R8, R116 ;  /* 0x000000080474723c */ /* 0x050ff00000041874 */
[C---:B------:R-:W-:Y:S01]  /*5860*/  HMMA.16816.F32.BF16 R120, R4.reuse, R10, R120 ;  /* 0x0000000a0478723c */ /* 0x040fe20000041878 */
[----:B------:R-:W4:Y:S07]  /*5870*/  LDSM.16.MT88.4 R8, [R241+0x1900] ;  /* 0x00190000f108783b */ /* 0x000f2e0000004200 */
[C---:B------:R-:W-:Y:S01]  /*5880*/  HMMA.16816.F32.BF16 R88, R4.reuse, R26, R88 ;  /* 0x0000001a0458723c */ /* 0x040fe20000041858 */
[----:B------:R-:W-:Y:S07]  /*5890*/  LDSM.16.MT88.4 R24, [R240+0x4900] ;  /* 0x00490000f018783b */ /* 0x000fee0000004200 */
[C---:B------:R-:W-:Y:S08]  /*58a0*/  HMMA.16816.F32.BF16 R92, R4.reuse, R20, R92 ;  /* 0x00000014045c723c */ /* 0x040ff0000004185c */
[C---:B------:R-:W-:Y:S01]  /*58b0*/  HMMA.16816.F32.BF16 R96, R4.reuse, R22, R96 ;  /* 0x000000160460723c */ /* 0x040fe20000041860 */
[----:B------:R-:W-:Y:S07]  /*58c0*/  LDSM.16.MT88.4 R20, [R240+0x1900] ;  /* 0x00190000f014783b */ /* 0x000fee0000004200 */
[C---:B--2---:R-:W-:Y:S08]  /*58d0*/  HMMA.16816.F32.BF16 R100, R4.reuse, R16, R100 ;  /* 0x000000100464723c */ /* 0x044ff00000041864 */
[C---:B------:R-:W-:Y:S01]  /*58e0*/  HMMA.16816.F32.BF16 R104, R4.reuse, R18, R104 ;  /* 0x000000120468723c */ /* 0x040fe20000041868 */
[----:B------:R-:W2:Y:S07]  /*58f0*/  LDSM.16.MT88.4 R16, [R244+0x1900] ;  /* 0x00190000f410783b */ /* 0x000eae0000004200 */
[C---:B-1----:R-:W-:Y:S08]  /*5900*/  HMMA.16816.F32.BF16 R124, R4.reuse, R12, R124 ;  /* 0x0000000c047c723c */ /* 0x042ff0000004187c */
[----:B------:R-:W-:Y:S01]  /*5910*/  HMMA.16816.F32.BF16 R128, R4, R14, R128 ;  /* 0x0000000e0480723c */ /* 0x000fe20000041880 */
[----:B------:R-:W1:Y:S06]  /*5920*/  LDSM.16.MT88.4 R12, [R242+0x1900] ;  /* 0x00190000f20c783b */ /* 0x000e6c0000004200 */
[----:B------:R-:W-:Y:S01]  /*5930*/  F2FP.BF16.PACK_AB R4, R190, R195 ;  /* 0x000000c3be04723e */ /* 0x000fe200000010ff */
[----:B------:R-:W-:Y:S01]  /*5940*/  FADD.FTZ R195, R195, R33 ;  /* 0x00000021c3c37221 */ /* 0x000fe20000010000 */
[----:B------:R-:W-:-:S02]  /*5950*/  F2FP.BF16.PACK_AB R6, R188, R189 ;  /* 0x000000bdbc06723e */ /* 0x000fc400000010ff */
[----:B------:R-:W-:Y:S01]  /*5960*/  F2FP.BF16.PACK_AB R5, R196, R191 ;  /* 0x000000bfc405723e */ /* 0x000fe200000010ff */
[----:B------:R-:W-:Y:S01]  /*5970*/  FADD.FTZ R195, R190, R195 ;  /* 0x000000c3bec37221 */ /* 0x000fe20000010000 */
[----:B------:R-:W-:Y:S01]  /*5980*/  F2FP.BF16.PACK_AB R7, R197, R198 ;  /* 0x000000c6c507723e */ /* 0x000fe200000010ff */
[----:B------:R-:W-:Y:S02]  /*5990*/  FADD.FTZ R191, R191, R31 ;  /* 0x0000001fbfbf7221 */ /* 0x000fe40000010000 */
[----:B------:R-:W-:Y:S02]  /*59a0*/  FADD.FTZ R189, R189, R195 ;  /* 0x000000c3bdbd7221 */ /* 0x000fe40000010000 */
[----:B------:R-:W-:Y:S02]  /*59b0*/  FADD.FTZ R191, R196, R191 ;  /* 0x000000bfc4bf7221 */ /* 0x000fe40000010000 */
[----:B----4-:R-:W-:Y:S01]  /*59c0*/  HMMA.16816.F32.BF16 R160, R4, R8, R160 ;  /* 0x0000000804a0723c */ /* 0x010fe200000418a0 */
[----:B------:R-:W-:-:S02]  /*59d0*/  FADD.FTZ R189, R188, R189 ;  /* 0x000000bdbcbd7221 */ /* 0x000fc40000010000 */
[----:B------:R-:W-:-:S04]  /*59e0*/  FADD.FTZ R198, R198, R191 ;  /* 0x000000bfc6c67221 */ /* 0x000fc80000010000 */
[----:B------:R-:W-:Y:S01]  /*59f0*/  FADD.FTZ R198, R197, R198 ;  /* 0x000000c6c5c67221 */ /* 0x000fe20000010000 */
[C---:B------:R-:W-:Y:S01]  /*5a00*/  HMMA.16816.F32.BF16 R156, R4.reuse, R10, R156 ;  /* 0x0000000a049c723c */ /* 0x040fe2000004189c */
[----:B------:R-:W4:Y:S07]  /*5a10*/  LDSM.16.MT88.4 R8, [R241+0x4900] ;  /* 0x00490000f108783b */ /* 0x000f2e0000004200 */
[C---:B--2---:R-:W-:Y:S08]  /*5a20*/  HMMA.16816.F32.BF16 R176, R4.reuse, R16, R176 ;  /* 0x0000001004b0723c */ /* 0x044ff000000418b0 */
[C---:B------:R-:W-:Y:S01]  /*5a30*/  HMMA.16816.F32.BF16 R172, R4.reuse, R18, R172 ;  /* 0x0000001204ac723c */ /* 0x040fe200000418ac */
[----:B------:R-:W2:Y:S07]  /*5a40*/  LDSM.16.MT88.4 R16, [R244+0x4900] ;  /* 0x00490000f410783b */ /* 0x000eae0000004200 */
[C---:B-1----:R-:W-:Y:S08]  /*5a50*/  HMMA.16816.F32.BF16 R168, R4.reuse, R12, R168 ;  /* 0x0000000c04a8723c */ /* 0x042ff000000418a8 */
[C---:B------:R-:W-:Y:S01]  /*5a60*/  HMMA.16816.F32.BF16 R164, R4.reuse, R14, R164 ;  /* 0x0000000e04a4723c */ /* 0x040fe200000418a4 */
[----:B------:R-:W1:Y:S07]  /*5a70*/  LDSM.16.MT88.4 R12, [R242+0x4900] ;  /* 0x00490000f20c783b */ /* 0x000e6e0000004200 */
[C---:B------:R-:W-:Y:S08]  /*5a80*/  HMMA.16816.F32.BF16 R152, R4.reuse, R20, R152 ;  /* 0x000000140498723c */ /* 0x040ff00000041898 */
[C---:B----4-:R-:W-:Y:S08]  /*5a90*/  HMMA.16816.F32.BF16 R52, R4.reuse, R8, R52 ;  /* 0x000000080434723c */ /* 0x050ff00000041834 */
[C---:B------:R-:W-:Y:S01]  /*5aa0*/  HMMA.16816.F32.BF16 R56, R4.reuse, R10, R56 ;  /* 0x0000000a0438723c */ /* 0x040fe20000041838 */
[----:B------:R-:W4:Y:S07]  /*5ab0*/  LDSM.16.MT88.4 R8, [R240+0x7900] ;  /* 0x00790000f008783b */ /* 0x000f2e0000004200 */
[C---:B------:R-:W-:Y:S01]  /*5ac0*/  HMMA.16816.F32.BF16 R148, R4.reuse, R22, R148 ;  /* 0x000000160494723c */ /* 0x040fe20000041894 */
[----:B------:R-:W5:Y:S07]  /*5ad0*/  LDSM.16.MT88.4 R20, [R244+0x7900] ;  /* 0x00790000f414783b */ /* 0x000f6e0000004200 */
[C---:B--2---:R-:W-:Y:S08]  /*5ae0*/  HMMA.16816.F32.BF16 R144, R4.reuse, R16, R144 ;  /* 0x000000100490723c */ /* 0x044ff00000041890 */
[C---:B------:R-:W-:Y:S01]  /*5af0*/  HMMA.16816.F32.BF16 R140, R4.reuse, R18, R140 ;  /* 0x00000012048c723c */ /* 0x040fe2000004188c */
[----:B------:R-:W2:Y:S07]  /*5b00*/  LDSM.16.MT88.4 R16, [R242+0x7900] ;  /* 0x00790000f210783b */ /* 0x000eae0000004200 */
[C---:B-1----:R-:W-:Y:S08]  /*5b10*/  HMMA.16816.F32.BF16 R136, R4.reuse, R12, R136 ;  /* 0x0000000c0488723c */ /* 0x042ff00000041888 */
[C---:B------:R-:W-:Y:S01]  /*5b20*/  HMMA.16816.F32.BF16 R132, R4.reuse, R14, R132 ;  /* 0x0000000e0484723c */ /* 0x040fe20000041884 */
[----:B------:R-:W1:Y:S07]  /*5b30*/  LDSM.16.MT88.4 R12, [R241+0x7900] ;  /* 0x00790000f10c783b */ /* 0x000e6e0000004200 */
[C---:B----4-:R-:W-:Y:S08]  /*5b40*/  HMMA.16816.F32.BF16 R92, R4.reuse, R8, R92 ;  /* 0x00000008045c723c */ /* 0x050ff0000004185c */
[C---:B------:R-:W-:Y:S01]  /*5b50*/  HMMA.16816.F32.BF16 R96, R4.reuse, R10, R96 ;  /* 0x0000000a0460723c */ /* 0x040fe20000041860 */
[----:B------:R-:W4:Y:S07]  /*5b60*/  LDSM.16.MT88.4 R8, [R240+0xa900] ;  /* 0x00a90000f008783b */ /* 0x000f2e0000004200 */
[C---:B-----5:R-:W-:Y:S08]  /*5b70*/  HMMA.16816.F32.BF16 R68, R4.reuse, R20, R68 ;  /* 0x000000140444723c */ /* 0x060ff00000041844 */
        /* <DEDUP_REMOVED lines=13> */
[----:B------:R-:W-:Y:S07]  /*5c50*/  LDSM.16.MT88.4 R24, [R242+0x2100] ;  /* 0x00210000f218783b */ /* 0x000fee0000004200 */
[C---:B-----5:R-:W-:Y:S08]  /*5c60*/  HMMA.16816.F32.BF16 R100, R4.reuse, R20, R100 ;  /* 0x000000140464723c */ /* 0x060ff00000041864 */
        /* <DEDUP_REMOVED lines=19> */
[----:B------:R-:W-:Y:S02]  /*5da0*/  FADD.FTZ R200, R200, R203 ;  /* 0x000000cbc8c87221 */ /* 0x000fe40000010000 */
[----:B------:R-:W-:Y:S02]  /*5db0*/  FADD.FTZ R204, R193, R204 ;  /* 0x000000ccc1cc7221 */ /* 0x000fe40000010000 */
[----:B------:R-:W-:Y:S01]  /*5dc0*/  FADD.FTZ R200, R199, R200 ;  /* 0x000000c8c7c87221 */ /* 0x000fe20000010000 */
[----:B------:R-:W-:Y:S01]  /*5dd0*/  HMMA.16816.F32.BF16 R172, R4, R10, R172 ;  /* 0x0000000a04ac723c */ /* 0x000fe200000418ac */
[----:B------:R-:W4:Y:S01]  /*5de0*/  LDSM.16.MT88.4 R8, [R244+0x5100] ;  /* 0x00510000f408783b */ /* 0x000f220000004200 */
[----:B------:R-:W-:Y:S02]  /*5df0*/  FADD.FTZ R204, R192, R204 ;  /* 0x000000ccc0cc7221 */ /* 0x000fe40000010000 */
[----:B------:R-:W-:Y:S02]  /*5e00*/  FADD.FTZ R200, R186, R200 ;  /* 0x000000c8bac87221 */ /* 0x000fe40000010000 */
[----:B------:R-:W-:-:S02]  /*5e10*/  FADD.FTZ R204, R187, R204 ;  /* 0x000000ccbbcc7221 */ /* 0x000fc40000010000 */
[----:B--2---:R-:W-:Y:S01]  /*5e20*/  HMMA.16816.F32.BF16 R160, R4, R16, R160 ;  /* 0x0000001004a0723c */ /* 0x004fe200000418a0 */
[----:B------:R-:W-:Y:S02]  /*5e30*/  FADD.FTZ R200, R184, R200 ;  /* 0x000000c8b8c87221 */ /* 0x000fe40000010000 */
[----:B------:R-:W-:-:S05]  /*5e40*/  FADD.FTZ R3, R185, R204 ;  /* 0x000000ccb9037221 */ /* 0x000fca0000010000 */
[C---:B------:R-:W-:Y:S01]  /*5e50*/  HMMA.16816.F32.BF16 R156, R4.reuse, R18, R156 ;  /* 0x00000012049c723c */ /* 0x040fe2000004189c */
[----:B------:R-:W2:Y:S04]  /*5e60*/  LDSM.16.MT88.4 R16, [R241+0x5100] ;  /* 0x00510000f110783b */ /* 0x000ea80000004200 */
[----:B------:R-:W-:Y:S03]  /*5e70*/  STL [R1+0x60], R3 ;  /* 0x0000600301007387 */ /* 0x000fe60000100800 */
[C---:B-1----:R-:W-:Y:S08]  /*5e80*/  HMMA.16816.F32.BF16 R152, R4.reuse, R12, R152 ;  /* 0x0000000c0498723c */ /* 0x042ff00000041898 */
[C---:B------:R-:W-:Y:S01]  /*5e90*/  HMMA.16816.F32.BF16 R148, R4.reuse, R14, R148 ;  /* 0x0000000e0494723c */ /* 0x040fe20000041894 */
[----:B------:R-:W-:Y:S07]  /*5ea0*/  LDSM.16.MT88.4 R12, [R240+0x5100] ;  /* 0x00510000f00c783b */ /* 0x000fee0000004200 */
[C---:B------:R-:W-:Y:S08]  /*5eb0*/  HMMA.16816.F32.BF16 R136, R4.reuse, R20, R136 ;  /* 0x000000140488723c */ /* 0x040ff00000041888 */
[C---:B----4-:R-:W-:Y:S08]  /*5ec0*/  HMMA.16816.F32.BF16 R144, R4.reuse, R8, R144 ;  /* 0x000000080490723c */ /* 0x050ff00000041890 */
[C---:B------:R-:W-:Y:S01]  /*5ed0*/  HMMA.16816.F32.BF16 R140, R4.reuse, R10, R140 ;  /* 0x0000000a048c723c */ /* 0x040fe2000004188c */
[----:B------:R-:W1:Y:S07]  /*5ee0*/  LDSM.16.MT88.4 R8, [R244+0x8100] ;  /* 0x00810000f408783b */ /* 0x000e6e0000004200 */
[C---:B------:R-:W-:Y:S01]  /*5ef0*/  HMMA.16816.F32.BF16 R132, R4.reuse, R22, R132 ;  /* 0x000000160484723c */ /* 0x040fe20000041884 */
[----:B------:R-:W4:Y:S07]  /*5f00*/  LDSM.16.MT88.4 R20, [R241+0x8100] ;  /* 0x00810000f114783b */ /* 0x000f2e0000004200 */
[C---:B--2---:R-:W-:Y:S08]  /*5f10*/  HMMA.16816.F32.BF16 R52, R4.reuse, R16, R52 ;  /* 0x000000100434723c */ /* 0x044ff00000041834 */
[C---:B------:R-:W-:Y:S01]  /*5f20*/  HMMA.16816.F32.BF16 R56, R4.reuse, R18, R56 ;  /* 0x000000120438723c */ /* 0x040fe20000041838 */
[----:B------:R-:W2:Y:S07]  /*5f30*/  LDSM.16.MT88.4 R16, [R240+0x8100] ;  /* 0x00810000f010783b */ /* 0x000eae0000004200 */
[C---:B------:R-:W-:Y:S08]  /*5f40*/  HMMA.16816.F32.BF16 R168, R4.reuse, R24, R168 ;  /* 0x0000001804a8723c */ /* 0x040ff000000418a8 */
[C---:B------:R-:W-:Y:S01]  /*5f50*/  HMMA.16816.F32.BF16 R164, R4.reuse, R26, R164 ;  /* 0x0000001a04a4723c */ /* 0x040fe200000418a4 */
[----:B------:R-:W-:Y:S07]  /*5f60*/  LDSM.16.MT88.4 R24, [R242+0x8100] ;  /* 0x00810000f218783b */ /* 0x000fee0000004200 */
[C---:B-1----:R-:W-:Y:S08]  /*5f70*/  HMMA.16816.F32.BF16 R68, R4.reuse, R8, R68 ;  /* 0x000000080444723c */ /* 0x042ff00000041844 */
[C---:B------:R-:W-:Y:S01]  /*5f80*/  HMMA.16816.F32.BF16 R72, R4.reuse, R10, R72 ;  /* 0x0000000a0448723c */ /* 0x040fe20000041848 */
[----:B------:R-:W1:Y:S07]  /*5f90*/  LDSM.16.MT88.4 R8, [R242+0xb100] ;  /* 0x00b10000f208783b */ /* 0x000e6e0000004200 */
[C---:B------:R-:W-:Y:S08]  /*5fa0*/  HMMA.16816.F32.BF16 R60, R4.reuse, R12, R60 ;  /* 0x0000000c043c723c */ /* 0x040ff0000004183c */
[C---:B------:R-:W-:Y:S01]  /*5fb0*/  HMMA.16816.F32.BF16 R64, R4.reuse, R14, R64 ;  /* 0x0000000e0440723c */ /* 0x040fe20000041840 */
[----:B------:R-:W5:Y:S07]  /*5fc0*/  LDSM.16.MT88.4 R12, [R244+0xb100] ;  /* 0x00b10000f40c783b */ /* 0x000f6e0000004200 */
[C---:B----4-:R-:W-:Y:S08]  /*5fd0*/  HMMA.16816.F32.BF16 R84, R4.reuse, R20, R84 ;  /* 0x000000140454723c */ /* 0x050ff00000041854 */
        /* <DEDUP_REMOVED lines=9> */
[C---:B------:R-:W-:Y:S01]  /*6070*/  HMMA.16816.F32.BF16 R80, R4.reuse, R26, R80 ;  /* 0x0000001a0450723c */ /* 0x040fe20000041850 */
[----:B------:R-:W-:Y:S07]  /*6080*/  LDSM.16.MT88.4 R24, [R241+0x2900] ;  /* 0x00290000f118783b */ /* 0x000fee0000004200 */
[C---:B-----5:R-:W-:Y:S08]  /*6090*/  HMMA.16816.F32.BF16 R100, R4.reuse, R12, R100 ;  /* 0x0000000c0464723c */ /* 0x060ff00000041864 */
[C---:B------:R-:W-:Y:S01]  /*60a0*/  HMMA.16816.F32.BF16 R104, R4.reuse, R14, R104 ;  /* 0x0000000e0468723c */ /* 0x040fe20000041868 */
[----:B------:R-:W5:Y:S07]  /*60b0*/  LDSM.16.MT88.4 R12, [R244+0x2900] ;  /* 0x00290000f40c783b */ /* 0x000f6e0000004200 */
[C---:B----4-:R-:W-:Y:S08]  /*60c0*/  HMMA.16816.F32.BF16 R116, R4.reuse, R20, R116 ;  /* 0x000000140474723c */ /* 0x050ff00000041874 */
[C---:B------:R-:W-:Y:S01]  /*60d0*/  HMMA.16816.F32.BF16 R120, R4.reuse, R22, R120 ;  /* 0x000000160478723c */ /* 0x040fe20000041878 */
[----:B------:R-:W-:Y:S07]  /*60e0*/  LDSM.16.MT88.4 R20, [R240+0x2900] ;  /* 0x00290000f014783b */ /* 0x000fee0000004200 */
[C---:B--2---:R-:W-:Y:S08]  /*60f0*/  HMMA.16816.F32.BF16 R124, R4.reuse, R16, R124 ;  /* 0x00000010047c723c */ /* 0x044ff0000004187c */
[----:B------:R-:W-:Y:S01]  /*6100*/  HMMA.16816.F32.BF16 R128, R4, R18, R128 ;  /* 0x000000120480723c */ /* 0x000fe20000041880 */
[----:B------:R-:W2:Y:S06]  /*6110*/  LDSM.16.MT88.4 R16, [R244+0x5900] ;  /* 0x00590000f410783b */ /* 0x000eac0000004200 */
[----:B------:R-:W-:-:S02]  /*6120*/  F2FP.BF16.PACK_AB R4, R192, R193 ;  /* 0x000000c1c004723e */ /* 0x000fc400000010ff */
[----:B------:R-:W-:Y:S02]  /*6130*/  F2FP.BF16.PACK_AB R6, R185, R187 ;  /* 0x000000bbb906723e */ /* 0x000fe400000010ff */
[----:B------:R-:W-:Y:S02]  /*6140*/  F2FP.BF16.PACK_AB R5, R184, R186 ;  /* 0x000000bab805723e */ /* 0x000fe400000010ff */
[----:B---3--:R-:W-:Y:S01]  /*6150*/  F2FP.BF16.PACK_AB R7, R181, R183 ;  /* 0x000000b7b507723e */ /* 0x008fe200000010ff */
[----:B------:R-:W-:-:S04]  /*6160*/  FADD.FTZ R183, R183, R200 ;  /* 0x000000c8b7b77221 */ /* 0x000fc80000010000 */
[----:B------:R-:W-:Y:S02]  /*6170*/  FADD.FTZ R183, R181, R183 ;  /* 0x000000b7b5b77221 */ /* 0x000fe40000010000 */
[C---:B-1----:R-:W-:Y:S08]  /*6180*/  HMMA.16816.F32.BF16 R168, R4.reuse, R8, R168 ;  /* 0x0000000804a8723c */ /* 0x042ff000000418a8 */
[C---:B------:R-:W-:Y:S01]  /*6190*/  HMMA.16816.F32.BF16 R164, R4.reuse, R10, R164 ;  /* 0x0000000a04a4723c */ /* 0x040fe200000418a4 */
[----:B------:R-:W1:Y:S07]  /*61a0*/  LDSM.16.MT88.4 R8, [R242+0x5900] ;  /* 0x00590000f208783b */ /* 0x000e6e0000004200 */
[C---:B-----5:R-:W-:Y:S08]  /*61b0*/  HMMA.16816.F32.BF16 R176, R4.reuse, R12, R176 ;  /* 0x0000000c04b0723c */ /* 0x060ff000000418b0 */
[C---:B------:R-:W-:Y:S01]  /*61c0*/  HMMA.16816.F32.BF16 R172, R4.reuse, R14, R172 ;  /* 0x0000000e04ac723c */ /* 0x040fe200000418ac */
[----:B------:R-:W3:Y:S07]  /*61d0*/  LDSM.16.MT88.4 R12, [R241+0x5900] ;  /* 0x00590000f10c783b */ /* 0x000eee0000004200 */
[C---:B--2---:R-:W-:Y:S08]  /*61e0*/  HMMA.16816.F32.BF16 R144, R4.reuse, R16, R144 ;  /* 0x000000100490723c */ /* 0x044ff00000041890 */
[C---:B------:R-:W-:Y:S01]  /*61f0*/  HMMA.16816.F32.BF16 R140, R4.reuse, R18, R140 ;  /* 0x00000012048c723c */ /* 0x040fe2000004188c */
[----:B------:R-:W-:Y:S07]  /*6200*/  LDSM.16.MT88.4 R16, [R242+0x8900] ;  /* 0x00890000f210783b */ /* 0x000fee0000004200 */
[C---:B------:R-:W-:Y:S08]  /*6210*/  HMMA.16816.F32.BF16 R160, R4.reuse, R24, R160 ;  /* 0x0000001804a0723c */ /* 0x040ff000000418a0 */
[C---:B-1----:R-:W-:Y:S08]  /*6220*/  HMMA.16816.F32.BF16 R136, R4.reuse, R8, R136 ;  /* 0x000000080488723c */ /* 0x042ff00000041888 */
[C---:B------:R-:W-:Y:S01]  /*6230*/  HMMA.16816.F32.BF16 R132, R4.reuse, R10, R132 ;  /* 0x0000000a0484723c */ /* 0x040fe20000041884 */
[----:B------:R-:W1:Y:S07]  /*6240*/  LDSM.16.MT88.4 R8, [R241+0x8900] ;  /* 0x00890000f108783b */ /* 0x000e6e0000004200 */
[C---:B---3--:R-:W-:Y:S08]  /*6250*/  HMMA.16816.F32.BF16 R52, R4.reuse, R12, R52 ;  /* 0x0000000c0434723c */ /* 0x048ff00000041834 */
[C---:B------:R-:W-:Y:S01]  /*6260*/  HMMA.16816.F32.BF16 R56, R4.reuse, R14, R56 ;  /* 0x0000000e0438723c */ /* 0x040fe20000041838 */
[----:B------:R-:W2:Y:S07]  /*6270*/  LDSM.16.MT88.4 R12, [R240+0x8900] ;  /* 0x00890000f00c783b */ /* 0x000eae0000004200 */
[C---:B------:R-:W-:Y:S01]  /*6280*/  HMMA.16816.F32.BF16 R156, R4.reuse, R26, R156 ;  /* 0x0000001a049c723c */ /* 0x040fe2000004189c */
[----:B------:R-:W3:Y:S07]  /*6290*/  LDSM.16.MT88.4 R24, [R240+0x5900] ;  /* 0x00590000f018783b */ /* 0x000eee0000004200 */
        /* <DEDUP_REMOVED lines=13> */
[C---:B-1----:R-:W-:Y:S08]  /*6370*/  HMMA.16816.F32.BF16 R100, R4.reuse, R8, R100 ;  /* 0x000000080464723c */ /* 0x042ff00000041864 */
[C---:B------:R-:W-:Y:S01]  /*6380*/  HMMA.16816.F32.BF16 R104, R4.reuse, R10, R104 ;  /* 0x0000000a0468723c */ /* 0x040fe20000041868 */
[----:B------:R-:W1:Y:S07]  /*6390*/  LDSM.16.MT88.4 R8, [R240+0xb900] ;  /* 0x00b90000f008783b */ /* 0x000e6e0000004200 */
[C---:B------:R-:W-:Y:S08]  /*63a0*/  HMMA.16816.F32.BF16 R64, R4.reuse, R26, R64 ;  /* 0x0000001a0440723c */ /* 0x040ff00000041840 */
[C---:B------:R-:W-:Y:S08]  /*63b0*/  HMMA.16816.F32.BF16 R68, R4.reuse, R20, R68 ;  /* 0x000000140444723c */ /* 0x040ff00000041844 */
[C---:B------:R-:W-:Y:S08]  /*63c0*/  HMMA.16816.F32.BF16 R72, R4.reuse, R22, R72 ;  /* 0x000000160448723c */ /* 0x040ff00000041848 */
[C---:B----4-:R-:W-:Y:S08]  /*63d0*/  HMMA.16816.F32.BF16 R108, R4.reuse, R16, R108 ;  /* 0x00000010046c723c */ /* 0x050ff0000004186c */
[C---:B------:R-:W-:Y:S08]  /*63e0*/  HMMA.16816.F32.BF16 R112, R4.reuse, R18, R112 ;  /* 0x000000120470723c */ /* 0x040ff00000041870 */
[C---:B--2---:R-:W-:Y:S08]  /*63f0*/  HMMA.16816.F32.BF16 R116, R4.reuse, R12, R116 ;  /* 0x0000000c0474723c */ /* 0x044ff00000041874 */
[C---:B------:R-:W-:Y:S08]  /*6400*/  HMMA.16816.F32.BF16 R120, R4.reuse, R14, R120 ;  /* 0x0000000e0478723c */ /* 0x040ff00000041878 */
[C---:B-1----:R-:W-:Y:S08]  /*6410*/  HMMA.16816.F32.BF16 R124, R4.reuse, R8, R124 ;  /* 0x00000008047c723c */ /* 0x042ff0000004187c */
[----:B------:R-:W-:Y:S01]  /*6420*/  HMMA.16816.F32.BF16 R128, R4, R10, R128 ;  /* 0x0000000a0480723c */ /* 0x000fe20000041880 */
[----:B------:R-:W-:Y:S07]  /*6430*/  @P0 BRA `(.L_x_771) ;  /* 0x000053d000000947 */ /* 0x000fee0003800000 */
[----:B------:R-:W-:Y:S01]  /*6440*/  SHF.R.S32.HI R5, RZ, 0x1f, R29 ;  /* 0x0000001fff057819 */ /* 0x000fe2000001141d */
[----:B------:R-:W-:Y:S01]  /*6450*/  IMAD.MOV.U32 R3, RZ, RZ, R0 ;  /* 0x000000ffff037224 */ /* 0x000fe200078e0000 */
[----:B------:R-:W-:Y:S01]  /*6460*/  SHF.R.S32.HI R4, RZ, 0x1f, R28 ;  /* 0x0000001fff047819 */ /* 0x000fe2000001141c */
[----:B------:R-:W-:Y:S01]  /*6470*/  IMAD.MOV.U32 R180, RZ, RZ, R2 ;  /* 0x000000ffffb47224 */ /* 0x000fe200078e0002 */
[----:B------:R-:W-:Y:S01]  /*6480*/  SHF.R.S32.HI R6, RZ, 0x1f, R215 ;  /* 0x0000001fff067819 */ /* 0x000fe200000114d7 */
[----:B------:R-:W-:Y:S01]  /*6490*/  UIADD3 UR9, UR9, -0x2, URZ ;  /* 0xfffffffe09097890 */ /* 0x000fe2000fffe03f */
[----:B------:R-:W-:-:S02]  /*64a0*/  LEA.HI R5, R5, R29, RZ, 0x3 ;  /* 0x0000001d05057211 */ /* 0x000fc400078f18ff */
[----:B------:R-:W-:Y:S02]  /*64b0*/  LEA.HI R4, R4, R28, RZ, 0x3 ;  /* 0x0000001c04047211 */ /* 0x000fe400078f18ff */
[----:B------:R-:W-:Y:S02]  /*64c0*/  LEA.HI R6, R6, R215, RZ, 0x3 ;  /* 0x000000d706067211 */ /* 0x000fe400078f18ff */
[----:B------:R-:W-:Y:S02]  /*64d0*/  LOP3.LUT R5, R5, 0xfffffff8, RZ, 0xc0, !PT ;  /* 0xfffffff805057812 */ /* 0x000fe400078ec0ff */
[----:B------:R-:W-:Y:S02]  /*64e0*/  LOP3.LUT R4, R4, 0xfffffff8, RZ, 0xc0, !PT ;  /* 0xfffffff804047812 */ /* 0x000fe400078ec0ff */
[----:B------:R-:W-:Y:S02]  /*64f0*/  LOP3.LUT R0, R6, 0xfffffff8, RZ, 0xc0, !PT ;  /* 0xfffffff806007812 */ /* 0x000fe400078ec0ff */
[----:B------:R-:W-:-:S02]  /*6500*/  SHF.R.S32.HI R7, RZ, 0x1f, R5 ;  /* 0x0000001fff077819 */ /* 0x000fc40000011405 */
[----:B------:R-:W-:Y:S02]  /*6510*/  SHF.R.S32.HI R6, RZ, 0x1f, R4 ;  /* 0x0000001fff067819 */ /* 0x000fe40000011404 */
[----:B------:R-:W-:Y:S02]  /*6520*/  SHF.R.S32.HI R2, RZ, 0x1f, R0 ;  /* 0x0000001fff027819 */ /* 0x000fe40000011400 */
[C---:B------:R-:W-:Y:S01]  /*6530*/  SHF.L.U64.HI R8, R5.reuse, 0x1, R7 ;  /* 0x0000000105087819 */ /* 0x040fe20000010207 */
[----:B------:R-:W-:Y:S01]  /*6540*/  IMAD.SHL.U32 R7, R5, 0x2, RZ ;  /* 0x0000000205077824 */ /* 0x000fe200078e00ff */
[C---:B------:R-:W-:Y:S01]  /*6550*/  SHF.L.U64.HI R5, R4.reuse, 0x1, R6 ;  /* 0x0000000104057819 */ /* 0x040fe20000010206 */
[----:B------:R-:W-:Y:S01]  /*6560*/  IMAD.SHL.U32 R4, R4, 0x2, RZ ;  /* 0x0000000204047824 */ /* 0x000fe200078e00ff */
[C---:B------:R-:W-:Y:S01]  /*6570*/  SHF.L.U64.HI R2, R0.reuse, 0x1, R2 ;  /* 0x0000000100027819 */ /* 0x040fe20000010202 */
[----:B------:R-:W-:Y:S01]  /*6580*/  STL [R1+0x40], R8 ;  /* 0x0000400801007387 */ /* 0x000fe20000100800 */
[----:B------:R-:W-:Y:S01]  /*6590*/  SEL R6, RZ, 0x10, P6 ;  /* 0x00000010ff067807 */ /* 0x000fe20003000000 */
[----:B------:R-:W-:Y:S01]  /*65a0*/  IMAD.SHL.U32 R0, R0, 0x2, RZ ;  /* 0x0000000200007824 */ /* 0x000fe200078e00ff */
[----:B------:R-:W-:Y:S01]  /*65b0*/  LOP3.LUT R212, R212, 0xfffffff7, RZ, 0xc0, !PT ;  /* 0xfffffff7d4d47812 */ /* 0x000fe200078ec0ff */
[----:B------:R1:W-:Y:S01]  /*65c0*/  STL [R1+0x44], R7 ;  /* 0x0000440701007387 */ /* 0x0003e20000100800 */
[----:B------:R-:W-:-:S02]  /*65d0*/  ISETP.NE.U32.AND P1, PT, R6, RZ, PT ;  /* 0x000000ff0600720c */ /* 0x000fc40003f25070 */
[----:B------:R-:W-:Y:S01]  /*65e0*/  ISETP.GE.AND P2, PT, R215, c[0x0][0x1d4], PT ;  /* 0x00007500d7007a0c */ /* 0x000fe20003f46270 */
[----:B------:R2:W-:Y:S04]  /*65f0*/  STL [R1+0x48], R5 ;  /* 0x0000480501007387 */ /* 0x0005e80000100800 */
[----:B------:R3:W-:Y:S04]  /*6600*/  STL [R1+0x4c], R4 ;  /* 0x00004c0401007387 */ /* 0x0007e80000100800 */
[----:B------:R4:W-:Y:S02]  /*6610*/  STL [R1+0x50], R2 ;  /* 0x0000500201007387 */ /* 0x0009e40000100800 */
[----:B------:R-:W-:-:S02]  /*6620*/  @P1 LOP3.LUT R212, R212, 0x8, RZ, 0xfc, !PT ;  /* 0x00000008d4d41812 */ /* 0x000fc400078efcff */
[----:B------:R5:W-:Y:S02]  /*6630*/  STL [R1+0x54], R0 ;  /* 0x0000540001007387 */ /* 0x000be40000100800 */
[----:B------:R-:W-:Y:S02]  /*6640*/  LOP3.LUT R212, R212, 0xfffffffb, RZ, 0xc0, !PT ;  /* 0xfffffffbd4d47812 */ /* 0x000fe400078ec0ff */
[----:B------:R5:W-:Y:S01]  /*6650*/  STL [R1+0x38], R6 ;  /* 0x0000380601007387 */ /* 0x000be20000100800 */
[----:B-1----:R-:W-:Y:S01]  /*6660*/  SEL R7, RZ, 0x10, P4 ;  /* 0x00000010ff077807 */ /* 0x002fe20002000000 */
[----:B--2---:R-:W-:Y:S01]  /*6670*/  IMAD.SHL.U32 R5, R214, 0x2, RZ ;  /* 0x00000002d6057824 */ /* 0x004fe200078e00ff */
[----:B---3--:R-:W-:Y:S02]  /*6680*/  LEA R4, P0, R213, RZ, 0x1 ;  /* 0x000000ffd5047211 */ /* 0x008fe400078008ff */
[----:B----4-:R-:W-:Y:S02]  /*6690*/  SEL R2, RZ, 0x10, P5 ;  /* 0x00000010ff027807 */ /* 0x010fe40002800000 */
[----:B-----5:R-:W-:-:S03]  /*66a0*/  SEL R0, RZ, 0x10, P2 ;  /* 0x00000010ff007807 */ /* 0x020fc60001000000 */
[----:B------:R-:W-:Y:S01]  /*66b0*/  STL [R1+0x34], R2 ;  /* 0x0000340201007387 */ /* 0x000fe20000100800 */
[----:B------:R-:W-:-:S03]  /*66c0*/  IADD3 R6, -R6, 0x10, RZ ;  /* 0x0000001006067810 */ /* 0x000fc60007ffe1ff */
[----:B------:R-:W-:Y:S01]  /*66d0*/  STL [R1+0x30], R7 ;  /* 0x0000300701007387 */ /* 0x000fe20000100800 */
[----:B------:R-:W-:Y:S02]  /*66e0*/  ISETP.NE.U32.AND P2, PT, R0, RZ, PT ;  /* 0x000000ff0000720c */ /* 0x000fe40003f45070 */
[----:B------:R-:W-:Y:S01]  /*66f0*/  LOP3.LUT R6, R6, 0xf, RZ, 0xc0, !PT ;  /* 0x0000000f06067812 */ /* 0x000fe200078ec0ff */
[----:B------:R1:W-:Y:S02]  /*6700*/  STL [R1+0x3c], R5 ;  /* 0x00003c0501007387 */ /* 0x0003e40000100800 */
[----:B-1----:R-:W-:Y:S02]  /*6710*/  LEA.HI.X.SX32 R5, R213, RZ, 0x1, P0 ;  /* 0x000000ffd5057211 */ /* 0x002fe400000f0eff */
[----:B------:R-:W-:-:S03]  /*6720*/  ISETP.NE.U32.AND P0, PT, R2, RZ, PT ;  /* 0x000000ff0200720c */ /* 0x000fc60003f05070 */
[----:B------:R1:W-:Y:S04]  /*6730*/  STL.64 [R1+0x58], R4 ;  /* 0x0000580401007387 */ /* 0x0003e80000100a00 */
[----:B------:R2:W-:Y:S06]  /*6740*/  STL [R1+0x2c], R6 ;  /* 0x00002c0601007387 */ /* 0x0005ec0000100800 */
[----:B------:R-:W-:-:S02]  /*6750*/  @P0 LOP3.LUT R212, R212, 0x4, RZ, 0xfc, !PT ;  /* 0x00000004d4d40812 */ /* 0x000fc400078efcff */
[----:B------:R-:W-:Y:S02]  /*6760*/  ISETP.NE.U32.AND P0, PT, R7, RZ, PT ;  /* 0x000000ff0700720c */ /* 0x000fe40003f05070 */
[----:B------:R-:W-:-:S11]  /*6770*/  LOP3.LUT R212, R212, 0xfffffffd, RZ, 0xc0, !PT ;  /* 0xfffffffdd4d47812 */ /* 0x000fd600078ec0ff */
[----:B------:R-:W-:Y:S02]  /*6780*/  @P0 LOP3.LUT R212, R212, 0x2, RZ, 0xfc, !PT ;  /* 0x00000002d4d40812 */ /* 0x000fe400078efcff */
[----:B-1----:R-:W-:Y:S02]  /*6790*/  IADD3 R5, -R2, 0x10, RZ ;  /* 0x0000001002057810 */ /* 0x002fe40007ffe1ff */
[----:B------:R-:W-:Y:S02]  /*67a0*/  IADD3 R4, -R7, 0x10, RZ ;  /* 0x0000001007047810 */ /* 0x000fe40007ffe1ff */
[----:B------:R-:W-:Y:S02]  /*67b0*/  IADD3 R2, -R0, 0x10, RZ ;  /* 0x0000001000027810 */ /* 0x000fe40007ffe1ff */
[----:B------:R-:W-:Y:S02]  /*67c0*/  LOP3.LUT R5, R5, 0xf, RZ, 0xc0, !PT ;  /* 0x0000000f05057812 */ /* 0x000fe400078ec0ff */
[----:B------:R-:W-:-:S02]  /*67d0*/  LOP3.LUT R4, R4, 0xf, RZ, 0xc0, !PT ;  /* 0x0000000f04047812 */ /* 0x000fc400078ec0ff */
[----:B------:R-:W-:Y:S01]  /*67e0*/  LOP3.LUT R2, R2, 0xf, RZ, 0xc0, !PT ;  /* 0x0000000f02027812 */ /* 0x000fe200078ec0ff */
[----:B------:R2:W-:Y:S04]  /*67f0*/  STL [R1+0x28], R5 ;  /* 0x0000280501007387 */ /* 0x0005e80000100800 */
[----:B------:R2:W-:Y:S04]  /*6800*/  STL [R1+0x24], R4 ;  /* 0x0000240401007387 */ /* 0x0005e80000100800 */
[----:B------:R2:W-:Y:S04]  /*6810*/  STL [R1+0x20], R2 ;  /* 0x0000200201007387 */ /* 0x0005e80000100800 */
[----:B------:R2:W-:Y:S01]  /*6820*/  STL [R1+0x18], R212 ;  /* 0x000018d401007387 */ /* 0x0005e20000100800 */
[----:B------:R-:W-:Y:S05]  /*6830*/  BRA `(.L_x_772) ;  /* 0x0000051000007947 */ /* 0x000fea0003800000 */
.L_x_774:
[----:B------:R-:W2:Y:S01]  /*6840*/  LDL R0, [R1+0xc] ;  /* 0x00000c0001007983 */ /* 0x000ea20000100800 */
[----:B------:R-:W-:Y:S01]  /*6850*/  UIMAD UR4, UR9, 0x60, UR11 ;  /* 0x00000060090478a4 */ /* 0x000fe2000f8e020b */
[----:B------:R-:W-:Y:S01]  /*6860*/  PLOP3.LUT P0, PT, PT, PT, UP0, 0x80, 0x0 ;  /* 0x000000000000781c */ /* 0x000fe20003f0f008 */
[----:B------:R-:W-:Y:S01]  /*6870*/  IMAD.MOV.U32 R251, RZ, RZ, RZ ;  /* 0x000000fffffb7224 */ /* 0x000fe200078e00ff */
[----:B------:R-:W3:Y:S03]  /*6880*/  LDL.64 R26, [R1+0x58] ;  /* 0x00005800011a7983 */ /* 0x000ee60000100a00 */
        /* <DEDUP_REMOVED lines=9> */
[----:B------:R-:W-:Y:S01]  /*6920*/  @P0 IMAD.HI.U32 R2, R252, c[0x0][0x2bc], RZ ;  /* 0x0000af00fc020a27 */ /* 0x000fe200078e00ff */
[----:B------:R-:W-:Y:S03]  /*6930*/  PLOP3.LUT P0, PT, PT, PT, UP0, 0x80, 0x0 ;  /* 0x000000000000781c */ /* 0x000fe60003f0f008 */
[----:B------:R-:W-:Y:S10]  /*6940*/  IMAD.MOV.U32 R0, RZ, RZ, R252 ;  /* 0x000000ffff007224 */ /* 0x000ff400078e00fc */
[----:B------:R-:W-:Y:S04]  /*6950*/  @P0 SHF.R.U32.HI R0, RZ, c[0x0][0x2c0], R2 ;  /* 0x0000b000ff000a19 */ /* 0x000fe80000011602 */
[C---:B------:R-:W-:Y:S04]  /*6960*/  @!P3 IADD3 R4, P0, R0.reuse, UR16, RZ ;  /* 0x000000100004bc10 */ /* 0x040fe8000ff1e0ff */
[----:B------:R-:W-:Y:S01]  /*6970*/  @!P3 LEA.HI.X.SX32 R2, R0, UR14, 0x1, P0 ;  /* 0x0000000e0002bc11 */ /* 0x000fe200080f0eff */
[----:B------:R-:W-:Y:S01]  /*6980*/  IMAD.MOV R0, RZ, RZ, -R0 ;  /* 0x000000ffff007224 */ /* 0x000fe200078e0a00 */
[----:B------:R-:W-:Y:S03]  /*6990*/  @!P3 LEA R6, P0, R4, c[0x0][0x2a0], 0x2 ;  /* 0x0000a8000406ba11 */ /* 0x000fe600078010ff */
[----:B------:R-:W-:Y:S01]  /*69a0*/  IMAD R252, R0, c[0x0][0x2b8], R252 ;  /* 0x0000ae0000fc7a24 */ /* 0x000fe200078e02fc */
[----:B------:R-:W-:Y:S03]  /*69b0*/  @!P3 LEA.HI.X R7, R4, c[0x0][0x2a4], R2, 0x2, P0 ;  /* 0x0000a9000407ba11 */ /* 0x000fe600000f1402 */
[----:B------:R-:W-:Y:S01]  /*69c0*/  IMAD.WIDE.U32 R4, R252, c[0x0][0x1e0], RZ ;  /* 0x00007800fc047a25 */ /* 0x000fe200078e00ff */
[----:B------:R-:W-:Y:S01]  /*69d0*/  SHF.R.S32.HI R0, RZ, 0x1f, R252 ;  /* 0x0000001fff007819 */ /* 0x000fe200000114fc */
[----:B------:R-:W2:Y:S04]  /*69e0*/  @!P3 LDG.E R251, [R6.64] ;  /* 0x0000000c06fbb981 */ /* 0x000ea8000c1e1900 */
        /* <DEDUP_REMOVED lines=10> */
[----:B------:R-:W-:Y:S01]  /*6a90*/  LEA.HI.X R0, R4, c[0x0][0x1cc], R0, 0x1, P0 ;  /* 0x0000730004007a11 */ /* 0x000fe200000f0c00 */
[----:B------:R-:W3:Y:S04]  /*6aa0*/  SHFL.IDX PT, R12, R2, RZ, 0x181f ;  /* 0x00181fff020c7589 */ /* 0x000ee800000e0000 */
[----:B------:R-:W1:Y:S04]  /*6ab0*/  SHFL.IDX PT, R4, R0, RZ, 0x181f ;  /* 0x00181fff00047589 */ /* 0x000e6800000e0000 */
[----:B------:R-:W-:Y:S04]  /*6ac0*/  SHFL.IDX PT, R5, R0, 0x1, 0x181f ;  /* 0x00381f0000057f89 */ /* 0x000fe800000e0000 */
[----:B------:R-:W-:Y:S01]  /*6ad0*/  SHFL.IDX PT, R0, R0, 0x2, 0x181f ;  /* 0x00581f0000007f89 */ /* 0x000fe200000e0000 */
[----:B---3--:R-:W-:Y:S05]  /*6ae0*/  IADD3 R6, P0, R26, R12, RZ ;  /* 0x0000000c1a067210 */ /* 0x008fea0007f1e0ff */
[C---:B-1----:R-:W-:Y:S01]  /*6af0*/  IMAD.X R7, R27.reuse, 0x1, R4, P0 ;  /* 0x000000011b077824 */ /* 0x042fe200000e0604 */
[----:B----4-:R-:W-:Y:S04]  /*6b00*/  IADD3 R16, P0, R12, R24, RZ ;  /* 0x000000180c107210 */ /* 0x010fe80007f1e0ff */
[----:B------:R1:W-:Y:S01]  /*6b10*/  LDGSTS.E.BYPASS.LTC128B.128 [R20+0xc100], [R6.64], !P6 ;  /* 0x0c10000006147fae */ /* 0x0003e2000f101d4c */
[----:B-----5:R-:W-:Y:S01]  /*6b20*/  IMAD.X R17, R4, 0x1, R23, P0 ;  /* 0x0000000104117824 */ /* 0x020fe200000e0617 */
[----:B------:R-:W-:Y:S04]  /*6b30*/  IADD3 R14, P0, R12, R22, RZ ;  /* 0x000000160c0e7210 */ /* 0x000fe80007f1e0ff */
[----:B------:R2:W-:Y:S01]  /*6b40*/  LDGSTS.E.BYPASS.LTC128B.128 [R20+0xf100], [R16.64], !P5 ;  /* 0x0f10000010147fae */ /* 0x0005e2000e901d4c */
[----:B------:R-:W-:Y:S01]  /*6b50*/  IMAD.X R15, R4, 0x1, R19, P0 ;  /* 0x00000001040f7824 */ /* 0x000fe200000e0613 */
[----:B------:R-:W-:Y:S04]  /*6b60*/  IADD3 R12, P0, R12, R18, RZ ;  /* 0x000000120c0c7210 */ /* 0x000fe80007f1e0ff */
[----:B------:R3:W-:Y:S01]  /*6b70*/  LDGSTS.E.BYPASS.LTC128B.128 [R20+0x12100], [R14.64], !P4 ;  /* 0x121000000e147fae */ /* 0x0007e2000e101d4c */
[----:B------:R-:W-:Y:S03]  /*6b80*/  IMAD.X R13, R4, 0x1, R21, P0 ;  /* 0x00000001040d7824 */ /* 0x000fe600000e0615 */
[----:B------:R-:W4:Y:S04]  /*6b90*/  SHFL.IDX PT, R4, R2, 0x1, 0x181f ;  /* 0x00381f0002047f89 */ /* 0x000f2800000e0000 */
[----:B------:R-:W2:Y:S04]  /*6ba0*/  SHFL.IDX PT, R2, R2, 0x2, 0x181f ;  /* 0x00581f0002027f89 */ /* 0x000ea800000e0000 */
[----:B------:R5:W-:Y:S01]  /*6bb0*/  LDGSTS.E.BYPASS.LTC128B.128 [R20+0x15100], [R12.64], !P1 ;  /* 0x151000000c147fae */ /* 0x000be2000c901d4c */
[----:B----4-:R-:W-:Y:S05]  /*6bc0*/  IADD3 R10, P0, R26, R4, RZ ;  /* 0x000000041a0a7210 */ /* 0x010fea0007f1e0ff */
[----:B------:R-:W-:Y:S01]  /*6bd0*/  IMAD.X R11, R27, 0x1, R5, P0 ;  /* 0x000000011b0b7824 */ /* 0x000fe200000e0605 */
[C---:B------:R-:W-:Y:S04]  /*6be0*/  IADD3 R8, P0, R4.reuse, R24, RZ ;  /* 0x0000001804087210 */ /* 0x040fe80007f1e0ff */
[----:B------:R4:W-:Y:S01]  /*6bf0*/  LDGSTS.E.BYPASS.LTC128B.128 [R20+0xd100], [R10.64], !P6 ;  /* 0x0d1000000a147fae */ /* 0x0009e2000f101d4c */
[C---:B------:R-:W-:Y:S01]  /*6c00*/  IMAD.X R9, R5.reuse, 0x1, R23, P0 ;  /* 0x0000000105097824 */ /* 0x040fe200000e0617 */
[C---:B-1----:R-:W-:Y:S04]  /*6c10*/  IADD3 R6, P0, R4.reuse, R22, RZ ;  /* 0x0000001604067210 */ /* 0x042fe80007f1e0ff */
[----:B------:R4:W-:Y:S01]  /*6c20*/  LDGSTS.E.BYPASS.LTC128B.128 [R20+0x10100], [R8.64], !P5 ;  /* 0x1010000008147fae */ /* 0x0009e2000e901d4c */
[C---:B------:R-:W-:Y:S01]  /*6c30*/  IMAD.X R7, R5.reuse, 0x1, R19, P0 ;  /* 0x0000000105077824 */ /* 0x040fe200000e0613 */
[----:B------:R-:W-:Y:S04]  /*6c40*/  IADD3 R4, P0, R4, R18, RZ ;  /* 0x0000001204047210 */ /* 0x000fe80007f1e0ff */
[----:B------:R4:W-:Y:S01]  /*6c50*/  LDGSTS.E.BYPASS.LTC128B.128 [R20+0x13100], [R6.64], !P4 ;  /* 0x1310000006147fae */ /* 0x0009e2000e101d4c */
[----:B------:R-:W-:Y:S01]  /*6c60*/  IMAD.X R5, R5, 0x1, R21, P0 ;  /* 0x0000000105057824 */ /* 0x000fe200000e0615 */
[----:B--2---:R-:W-:Y:S04]  /*6c70*/  IADD3 R16, P0, R26, R2, RZ ;  /* 0x000000021a107210 */ /* 0x004fe80007f1e0ff */
[----:B------:R4:W-:Y:S01]  /*6c80*/  LDGSTS.E.BYPASS.LTC128B.128 [R20+0x16100], [R4.64], !P1 ;  /* 0x1610000004147fae */ /* 0x0009e2000c901d4c */
[----:B------:R-:W-:Y:S01]  /*6c90*/  IMAD.X R17, R27, 0x1, R0, P0 ;  /* 0x000000011b117824 */ /* 0x000fe200000e0600 */
[----:B---3--:R-:W-:Y:S04]  /*6ca0*/  IADD3 R14, P0, R2, R24, RZ ;  /* 0x00000018020e7210 */ /* 0x008fe80007f1e0ff */
[----:B------:R4:W-:Y:S01]  /*6cb0*/  LDGSTS.E.BYPASS.LTC128B.128 [R20+0xe100], [R16.64], !P6 ;  /* 0x0e10000010147fae */ /* 0x0009e2000f101d4c */
[----:B------:R-:W-:Y:S01]  /*6cc0*/  IMAD.X R15, R0, 0x1, R23, P0 ;  /* 0x00000001000f7824 */ /* 0x000fe200000e0617 */
[----:B-----5:R-:W-:Y:S04]  /*6cd0*/  IADD3 R12, P0, R2, R22, RZ ;  /* 0x00000016020c7210 */ /* 0x020fe80007f1e0ff */
[----:B------:R4:W-:Y:S01]  /*6ce0*/  LDGSTS.E.BYPASS.LTC128B.128 [R20+0x11100], [R14.64], !P5 ;  /* 0x111000000e147fae */ /* 0x0009e2000e901d4c */
[----:B------:R-:W-:Y:S01]  /*6cf0*/  IMAD.X R13, R0, 0x1, R19, P0 ;  /* 0x00000001000d7824 */ /* 0x000fe200000e0613 */
[----:B------:R-:W-:Y:S04]  /*6d00*/  IADD3 R18, P0, R2, R18, RZ ;  /* 0x0000001202127210 */ /* 0x000fe80007f1e0ff */
[----:B------:R4:W-:Y:S01]  /*6d10*/  LDGSTS.E.BYPASS.LTC128B.128 [R20+0x14100], [R12.64], !P4 ;  /* 0x141000000c147fae */ /* 0x0009e2000e101d4c */
[----:B------:R-:W-:Y:S05]  /*6d20*/  IMAD.X R19, R0, 0x1, R21, P0 ;  /* 0x0000000100137824 */ /* 0x000fea00000e0615 */
[----:B------:R4:W-:Y:S01]  /*6d30*/  LDGSTS.E.BYPASS.LTC128B.128 [R20+0x17100], [R18.64], !P1 ;  /* 0x1710000012147fae */ /* 0x0009e2000c901d4c */
[----:B------:R-:W-:-:S05]  /*6d40*/  BRA `(.L_x_773) ;  /* 0x00001f7000007947 */ /* 0x000fca0003800000 */
.L_x_772:
[----:B------:R-:W3:Y:S01]  /*6d50*/  LDL R13, [R1+0x2c] ;  /* 0x00002c00010d7983 */ /* 0x000ee20000100800 */
[----:B------:R-:W-:Y:S01]  /*6d60*/  SHF.R.S32.HI R0, RZ, 0x1f, R252 ;  /* 0x0000001fff007819 */ /* 0x000fe200000114fc */
[----:B--2---:R-:W-:Y:S01]  /*6d70*/  IMAD.WIDE.U32 R4, R252, c[0x0][0x208], RZ ;  /* 0x00008200fc047a25 */ /* 0x004fe200078e00ff */
[----:B------:R-:W-:Y:S01]  /*6d80*/  SHF.R.S32.HI R2, RZ, 0x1f, R251 ;  /* 0x0000001fff027819 */ /* 0x000fe200000114fb */
[----:B------:R-:W-:Y:S04]  /*6d90*/  DEPBAR.LE SB0, 0x0 ;  /* 0x000080000000791a */ /* 0x000fe80000000000 */
[----:B------:R-:W3:Y:S01]  /*6da0*/  LDL.64 R18, [R1+0x58] ;  /* 0x0000580001127983 */ /* 0x000ee20000100a00 */
[----:B------:R-:W-:Y:S01]  /*6db0*/  IMAD R0, R0, c[0x0][0x208], RZ ;  /* 0x0000820000007a24 */ /* 0x000fe200078e02ff */
[----:B------:R-:W-:Y:S01]  /*6dc0*/  UISETP.GE.AND UP1, UPT, UR9, 0x1, UPT ;  /* 0x000000010900788c */ /* 0x000fe2000bf26270 */
[----:B------:R-:W-:Y:S02]  /*6dd0*/  IMAD R2, R2, c[0x0][0x218], RZ ;  /* 0x0000860002027a24 */ /* 0x000fe400078e02ff */
[----:B------:R-:W2:Y:S01]  /*6de0*/  LDL R12, [R1+0x28] ;  /* 0x00002800010c7983 */ /* 0x000ea20000100800 */
[----:B------:R-:W-:Y:S02]  /*6df0*/  IMAD R0, R252, c[0x0][0x20c], R0 ;  /* 0x00008300fc007a24 */ /* 0x000fe400078e0200 */
[----:B------:R-:W-:Y:S02]  /*6e00*/  IMAD R2, R251, c[0x0][0x21c], R2 ;  /* 0x00008700fb027a24 */ /* 0x000fe400078e0202 */
[----:B------:R-:W2:Y:S01]  /*6e10*/  LDL R17, [R1+0x44] ;  /* 0x0000440001117983 */ /* 0x000ea20000100800 */
[----:B------:R-:W-:Y:S04]  /*6e20*/  IADD3 R5, R5, R0, RZ ;  /* 0x0000000005057210 */ /* 0x000fe80007ffe0ff */
[----:B------:R-:W4:Y:S01]  /*6e30*/  LDL R7, [R1+0x24] ;  /* 0x0000240001077983 */ /* 0x000f220000100800 */
[----:B------:R-:W-:Y:S04]  /*6e40*/  IMAD.WIDE.U32 R4, R251, c[0x0][0x218], R4 ;  /* 0x00008600fb047a25 */ /* 0x000fe800078e0004 */
[----:B------:R-:W5:Y:S05]  /*6e50*/  LDL R16, [R1+0x40] ;  /* 0x0000400001107983 */ /* 0x000f6a0000100800 */
[----:B------:R-:W-:Y:S01]  /*6e60*/  BAR.SYNC.DEFER_BLOCKING 0x0 ;  /* 0x0000000000007b1d */ /* 0x000fe20000010000 */
[----:B------:R-:W-:Y:S04]  /*6e70*/  IADD3 R0, P0, R4, UR22, RZ ;  /* 0x0000001604007c10 */ /* 0x000fe8000ff1e0ff */
[----:B------:R-:W-:Y:S02]  /*6e80*/  IADD3.X R2, R5, UR5, R2, P0, !PT ;  /* 0x0000000505027c10 */ /* 0x000fe400087fe402 */
[C---:B------:R-:W-:Y:S04]  /*6e90*/  LEA R30, P0, R0.reuse, c[0x0][0x1f8], 0x1 ;  /* 0x00007e00001e7a11 */ /* 0x040fe800078008ff */
[----:B------:R-:W-:Y:S01]  /*6ea0*/  LEA.HI.X R0, R0, c[0x0][0x1fc], R2, 0x1, P0 ;  /* 0x00007f0000007a11 */ /* 0x000fe200000f0c02 */
[----:B------:R-:W-:Y:S05]  /*6eb0*/  LDSM.16.M88.4 R48, [R250] ;  /* 0x00000000fa30783b */ /* 0x000fea0000000200 */
[----:B------:R-:W4:Y:S05]  /*6ec0*/  LDL R11, [R1+0x4c] ;  /* 0x00004c00010b7983 */ /* 0x000f2a0000100800 */
[----:B------:R-:W2:Y:S05]  /*6ed0*/  LDL R6, [R1+0x20] ;  /* 0x0000200001067983 */ /* 0x000eaa0000100800 */
[----:B------:R-:W2:Y:S05]  /*6ee0*/  LDL R10, [R1+0x48] ;  /* 0x00004800010a7983 */ /* 0x000eaa0000100800 */
[----:B------:R-:W2:Y:S05]  /*6ef0*/  LDL R9, [R1+0x54] ;  /* 0x0000540001097983 */ /* 0x000eaa0000100800 */
[----:B------:R-:W2:Y:S05]  /*6f00*/  LDL R8, [R1+0x50] ;  /* 0x0000500001087983 */ /* 0x000eaa0000100800 */
[----:B------:R-:W2:Y:S05]  /*6f10*/  LDL.LU R181, [R1+0x18] ;  /* 0x0000180001b57983 */ /* 0x000eaa0000300800 */
[----:B------:R-:W3:Y:S05]  /*6f20*/  SHFL.IDX PT, R44, R30, 0x2, 0x181f ;  /* 0x00581f001e2c7f89 */ /* 0x000eea00000e0000 */
[----:B------:R-:W1:Y:S05]  /*6f30*/  SHFL.IDX PT, R2, R0, 0x2, 0x181f ;  /* 0x00581f0000027f89 */ /* 0x000e6a00000e0000 */
[----:B------:R-:W1:Y:S05]  /*6f40*/  SHFL.IDX PT, R14, R30, RZ, 0x181f ;  /* 0x00181fff1e0e7589 */ /* 0x000e6a00000e0000 */
[----:B------:R-:W-:Y:S05]  /*6f50*/  SHFL.IDX PT, R30, R30, 0x1, 0x181f ;  /* 0x00381f001e1e7f89 */ /* 0x000fea00000e0000 */
[----:B------:R-:W-:Y:S05]  /*6f60*/  LDSM.16.M88.4 R24, [R249+0xd100] ;  /* 0x00d10000f918783b */ /* 0x000fea0000000200 */
[----:B------:R-:W-:Y:S05]  /*6f70*/  LDSM.16.M88.4 R32, [R249+0xd900] ;  /* 0x00d90000f920783b */ /* 0x000fea0000000200 */
[----:B------:R-:W-:Y:S05]  /*6f80*/  LDSM.16.M88.4 R40, [R249+0xe100] ;  /* 0x00e10000f928783b */ /* 0x000fea0000000200 */
[----:B------:R-:W-:Y:S05]  /*6f90*/  LDSM.16.M88.4 R184, [R249+0xe900] ;  /* 0x00e90000f9b8783b */ /* 0x000fea0000000200 */
[----:B------:R-:W-:Y:S05]  /*6fa0*/  LDSM.16.M88.4 R188, [R248] ;  /* 0x00000000f8bc783b */ /* 0x000fea0000000200 */
[----:B------:R-:W-:Y:S05]  /*6fb0*/  LDSM.16.M88.4 R192, [R247] ;  /* 0x00000000f7c0783b */ /* 0x000fea0000000200 */
[----:B------:R-:W-:Y:S05]  /*6fc0*/  LDSM.16.M88.4 R196, [R239] ;  /* 0x00000000efc4783b */ /* 0x000fea0000000200 */
[----:B------:R-:W-:Y:S05]  /*6fd0*/  LDSM.16.M88.4 R200, [R238] ;  /* 0x00000000eec8783b */ /* 0x000fea0000000200 */
[----:B------:R-:W-:Y:S05]  /*6fe0*/  LDSM.16.M88.4 R204, [R237] ;  /* 0x00000000edcc783b */ /* 0x000fea0000000200 */
[----:B------:R-:W-:Y:S05]  /*6ff0*/  LDSM.16.M88.4 R208, [R236] ;  /* 0x00000000ecd0783b */ /* 0x000fea0000000200 */
[----:B------:R-:W-:Y:S01]  /*7000*/  LDSM.16.M88.4 R212, [R235] ;  /* 0x00000000ebd4783b */ /* 0x000fe20000000200 */
[----:B--2---:R-:W-:Y:S02]  /*7010*/  LOP3.LUT R181, R181, 0xffffffef, RZ, 0xc0, !PT ;  /* 0xffffffefb5b57812 */ /* 0x004fe400078ec0ff */
[----:B---3--:R-:W-:Y:S02]  /*7020*/  IADD3 R28, P1, P0, R13, R44, R18 ;  /* 0x0000002c0d1c7210 */ /* 0x008fe4000783e012 */
[----:B------:R-:W-:Y:S02]  /*7030*/  @P3 LOP3.LUT R181, R181, 0x10, RZ, 0xfc, !PT ;  /* 0x00000010b5b53812 */ /* 0x000fe400078efcff */
[----:B-1----:R-:W-:Y:S02]  /*7040*/  IADD3.X R29, RZ, R2, R19, P1, P0 ;  /* 0x00000002ff1d7210 */ /* 0x002fe40000fe0413 */
[----:B------:R-:W-:Y:S01]  /*7050*/  IADD3 R38, P1, P0, R12, R44, R17 ;  /* 0x0000002c0c267210 */ /* 0x000fe2000783e011 */
[----:B------:R-:W-:Y:S03]  /*7060*/  STL [R1+0x18], R181 ;  /* 0x000018b501007387 */ /* 0x000fe60000100800 */
[----:B-----5:R-:W-:Y:S02]  /*7070*/  IADD3.X R39, RZ, R2, R16, P1, P0 ;  /* 0x00000002ff277210 */ /* 0x020fe40000fe0410 */
[----:B----4-:R-:W-:Y:S01]  /*7080*/  IADD3 R36, P1, P0, R7, R44, R11 ;  /* 0x0000002c07247210 */ /* 0x010fe2000783e00b */
[----:B------:R-:W2:Y:S03]  /*7090*/  LDL R182, [R1+0x30] ;  /* 0x0000300001b67983 */ /* 0x000ea60000100800 */
[----:B------:R-:W-:Y:S02]  /*70a0*/  IADD3.X R37, RZ, R2, R10, P1, P0 ;  /* 0x00000002ff257210 */ /* 0x000fe40000fe040a */
[----:B------:R-:W-:Y:S04]  /*70b0*/  IADD3 R44, P1, P0, R6, R44, R9 ;  /* 0x0000002c062c7210 */ /* 0x000fe8000783e009 */
[----:B------:R-:W-:Y:S02]  /*70c0*/  IADD3.X R45, RZ, R2, R8, P1, P0 ;  /* 0x00000002ff2d7210 */ /* 0x000fe40000fe0408 */
[----:B------:R-:W1:Y:S01]  /*70d0*/  SHFL.IDX PT, R2, R0, RZ, 0x181f ;  /* 0x00181fff00027589 */ /* 0x000e6200000e0000 */
[----:B------:R-:W-:Y:S04]  /*70e0*/  IADD3 R46, P0, R18, R14, RZ ;  /* 0x0000000e122e7210 */ /* 0x000fe80007f1e0ff */
[----:B------:R-:W3:Y:S01]  /*70f0*/  SHFL.IDX PT, R0, R0, 0x1, 0x181f ;  /* 0x00381f0000007f89 */ /* 0x000ee200000e0000 */
[C---:B-1----:R-:W-:Y:S02]  /*7100*/  IADD3.X R47, R19.reuse, R2, RZ, P0, !PT ;  /* 0x00000002132f7210 */ /* 0x042fe400007fe4ff */
[----:B------:R-:W-:Y:S04]  /*7110*/  IADD3 R6, P0, R14, R17, RZ ;  /* 0x000000110e067210 */ /* 0x000fe80007f1e0ff */
[----:B------:R-:W-:Y:S02]  /*7120*/  IADD3.X R7, R2, R16, RZ, P0, !PT ;  /* 0x0000001002077210 */ /* 0x000fe400007fe4ff */
[----:B------:R-:W-:Y:S04]  /*7130*/  IADD3 R4, P0, R14, R11, RZ ;  /* 0x0000000b0e047210 */ /* 0x000fe80007f1e0ff */
[----:B------:R-:W-:Y:S02]  /*7140*/  IADD3.X R5, R2, R10, RZ, P0, !PT ;  /* 0x0000000a02057210 */ /* 0x000fe400007fe4ff */
[----:B------:R-:W-:Y:S04]  /*7150*/  IADD3 R14, P0, R14, R9, RZ ;  /* 0x000000090e0e7210 */ /* 0x000fe80007f1e0ff */
[----:B------:R-:W-:Y:S02]  /*7160*/  IADD3.X R15, R2, R8, RZ, P0, !PT ;  /* 0x00000008020f7210 */ /* 0x000fe400007fe4ff */
[----:B------:R-:W4:Y:S01]  /*7170*/  LDL R2, [R1+0x3c] ;  /* 0x00003c0001027983 */ /* 0x000f220000100800 */
[----:B------:R-:W-:Y:S04]  /*7180*/  IADD3 R12, P0, R18, R30, RZ ;  /* 0x0000001e120c7210 */ /* 0x000fe80007f1e0ff */
[----:B---3--:R-:W-:Y:S02]  /*7190*/  IADD3.X R13, R19, R0, RZ, P0, !PT ;  /* 0x00000000130d7210 */ /* 0x008fe400007fe4ff */
[----:B------:R-:W-:Y:S04]  /*71a0*/  IADD3 R22, P0, R30, R17, RZ ;  /* 0x000000111e167210 */ /* 0x000fe80007f1e0ff */
[----:B------:R-:W-:Y:S02]  /*71b0*/  IADD3.X R23, R0, R16, RZ, P0, !PT ;  /* 0x0000001000177210 */ /* 0x000fe400007fe4ff */
[----:B------:R-:W-:Y:S01]  /*71c0*/  IADD3 R20, P0, R30, R11, RZ ;  /* 0x0000000b1e147210 */ /* 0x000fe20007f1e0ff */
[----:B------:R-:W-:Y:S03]  /*71d0*/  LDSM.16.M88.4 R16, [R249+0xc900] ;  /* 0x00c90000f910783b */ /* 0x000fe60000000200 */
[----:B------:R-:W-:Y:S02]  /*71e0*/  IADD3.X R21, R0, R10, RZ, P0, !PT ;  /* 0x0000000a00157210 */ /* 0x000fe400007fe4ff */
[----:B------:R-:W-:Y:S04]  /*71f0*/  IADD3 R30, P0, R30, R9, RZ ;  /* 0x000000091e1e7210 */ /* 0x000fe80007f1e0ff */
[----:B------:R-:W-:Y:S02]  /*7200*/  IADD3.X R31, R0, R8, RZ, P0, !PT ;  /* 0x00000008001f7210 */ /* 0x000fe400007fe4ff */
[----:B------:R-:W1:Y:S05]  /*7210*/  LDSM.16.M88.4 R8, [R249+0xc100] ;  /* 0x00c10000f908783b */ /* 0x000e6a0000000200 */
[----:B------:R-:W3:Y:S05]  /*7220*/  LDL R0, [R1+0x34] ;  /* 0x0000340001007983 */ /* 0x000eea0000100800 */
[----:B------:R-:W-:Y:S01]  /*7230*/  @!PT LDS RZ, [RZ] ;  /* 0x00000000fffff984 */ /* 0x000fe20000000800 */
[----:B------:R-:W-:Y:S01]  /*7240*/  @!PT LDS RZ, [RZ] ;  /* 0x00000000fffff984 */ /* 0x000fe20000000800 */
[----:B------:R-:W-:Y:S01]  /*7250*/  @!PT LDS RZ, [RZ] ;  /* 0x00000000fffff984 */ /* 0x000fe20000000800 */
[----:B----4-:R4:W-:Y:S05]  /*7260*/  LDGSTS.E.BYPASS.LTC128B.128 [R2+0x100], [R46.64], !P6 ;  /* 0x001000002e027fae */ /* 0x0109ea000f101d4c */
[----:B------:R1:W-:Y:S05]  /*7270*/  LDGSTS.E.BYPASS.LTC128B.128 [R2+0x3100], [R6.64], !P5 ;  /* 0x0310000006027fae */ /* 0x0003ea000e901d4c */
[----:B------:R1:W-:Y:S05]  /*7280*/  LDGSTS.E.BYPASS.LTC128B.128 [R2+0x6100], [R4.64], !P4 ;  /* 0x0610000004027fae */ /* 0x0003ea000e101d4c */
[----:B----4-:R-:W4:Y:S01]  /*7290*/  LDL R46, [R1+0x10] ;  /* 0x00001000012e7983 */ /* 0x010f220000100800 */
[----:B---3--:R-:W-:Y:S04]  /*72a0*/  ISETP.NE.U32.AND P3, PT, R0, RZ, PT ;  /* 0x000000ff0000720c */ /* 0x008fe80003f65070 */
[----:B------:R-:W3:Y:S01]  /*72b0*/  LDL R47, [R1+0x38] ;  /* 0x00003800012f7983 */ /* 0x000ee20000100800 */
[C---:B-1----:R-:W-:Y:S08]  /*72c0*/  HMMA.16816.F32.BF16 R4, R48.reuse, R8, RZ ;  /* 0x000000083004723c */ /* 0x042ff000000418ff */
[C---:B------:R-:W-:Y:S01]  /*72d0*/  HMMA.16816.F32.BF16 R8, R48.reuse, R10, RZ ;  /* 0x0000000a3008723c */ /* 0x040fe200000418ff */
[----:B----4-:R-:W-:Y:S02]  /*72e0*/  ISETP.GE.AND P1, PT, R46, c[0x0][0x1d4], PT ;  /* 0x000075002e007a0c */ /* 0x010fe40003f26270 */
[----:B---3--:R-:W-:Y:S11]  /*72f0*/  ISETP.NE.U32.AND P0, PT, R47, RZ, PT ;  /* 0x000000ff2f00720c */ /* 0x008ff60003f05070 */
[----:B------:R1:W-:Y:S05]  /*7300*/  LDGSTS.E.BYPASS.LTC128B.128 [R2+0x9100], [R14.64], !P1 ;  /* 0x091000000e027fae */ /* 0x0003ea000c901d4c */
[----:B------:R1:W-:Y:S05]  /*7310*/  LDGSTS.E.BYPASS.LTC128B.128 [R2+0x1100], [R12.64], !P6 ;  /* 0x011000000c027fae */ /* 0x0003ea000f101d4c */
[----:B------:R3:W-:Y:S05]  /*7320*/  LDGSTS.E.BYPASS.LTC128B.128 [R2+0x4100], [R22.64], !P5 ;  /* 0x0410000016027fae */ /* 0x0007ea000e901d4c */
[----:B------:R3:W-:Y:S05]  /*7330*/  LDGSTS.E.BYPASS.LTC128B.128 [R2+0x7100], [R20.64], !P4 ;  /* 0x0710000014027fae */ /* 0x0007ea000e101d4c */
[----:B------:R4:W-:Y:S05]  /*7340*/  LDGSTS.E.BYPASS.LTC128B.128 [R2+0xa100], [R30.64], !P1 ;  /* 0x0a1000001e027fae */ /* 0x0009ea000c901d4c */
[----:B------:R4:W-:Y:S01]  /*7350*/  LDGSTS.E.BYPASS.LTC128B.128.ZFILL [R2+0x2100], [R28.64], P0 ;  /* 0x021000001c027fae */ /* 0x0009e20008141d4c */
[----:B--2---:R-:W-:Y:S04]  /*7360*/  ISETP.NE.U32.AND P0, PT, R182, RZ, PT ;  /* 0x000000ffb600720c */ /* 0x004fe80003f05070 */
[----:B------:R2:W-:Y:S01]  /*7370*/  LDGSTS.E.BYPASS.LTC128B.128.ZFILL [R2+0x5100], [R38.64], P3 ;  /* 0x0510000026027fae */ /* 0x0005e20009941d4c */
[----:B------:R-:W-:Y:S01]  /*7380*/  LOP3.LUT P3, RZ, R181, 0x10, RZ, 0xc0, !PT ;  /* 0x00000010b5ff7812 */ /* 0x000fe2000786c0ff */
[C---:B-1----:R-:W-:Y:S07]  /*7390*/  HMMA.16816.F32.BF16 R12, R48.reuse, R16, RZ ;  /* 0x00000010300c723c */ /* 0x042fee00000418ff */
[----:B------:R2:W-:Y:S01]  /*73a0*/  LDGSTS.E.BYPASS.LTC128B.128.ZFILL [R2+0x8100], [R36.64], P0 ;  /* 0x0810000024027fae */ /* 0x0005e20008141d4c */
[C---:B------:R-:W-:Y:S01]  /*73b0*/  HMMA.16816.F32.BF16 R16, R48.reuse, R18, RZ ;  /* 0x000000123010723c */ /* 0x040fe200000418ff */
[----:B------:R-:W-:Y:S03]  /*73c0*/  PLOP3.LUT P0, PT, PT, PT, UP1, 0x80, 0x0 ;  /* 0x000000000000781c */ /* 0x000fe60003f0f018 */
[----:B------:R1:W-:Y:S04]  /*73d0*/  LDGSTS.E.BYPASS.LTC128B.128.ZFILL [R2+0xb100], [R44.64], P2 ;  /* 0x0b1000002c027fae */ /* 0x0003e80009141d4c */
[C---:B---3--:R-:W-:Y:S01]  /*73e0*/  HMMA.16816.F32.BF16 R20, R48.reuse, R24, RZ ;  /* 0x000000183014723c */ /* 0x048fe200000418ff */
[----:B------:R-:W0:Y:S07]  /*73f0*/  LDGDEPBAR ;  /* 0x00000000000079af */ /* 0x000e2e0000000000 */
[C---:B------:R-:W-:Y:S08]  /*7400*/  HMMA.16816.F32.BF16 R24, R48.reuse, R26, RZ ;  /* 0x0000001a3018723c */ /* 0x040ff000000418ff */
[C---:B----4-:R-:W-:Y:S08]  /*7410*/  HMMA.16816.F32.BF16 R28, R48.reuse, R32, RZ ;  /* 0x00000020301c723c */ /* 0x050ff000000418ff */
[C---:B------:R-:W-:Y:S08]  /*7420*/  HMMA.16816.F32.BF16 R32, R48.reuse, R34, RZ ;  /* 0x000000223020723c */ /* 0x040ff000000418ff */
[C---:B--2---:R-:W-:Y:S08]  /*7430*/  HMMA.16816.F32.BF16 R36, R48.reuse, R40, RZ ;  /* 0x000000283024723c */ /* 0x044ff000000418ff */
[C---:B------:R-:W-:Y:S08]  /*7440*/  HMMA.16816.F32.BF16 R40, R48.reuse, R42, RZ ;  /* 0x0000002a3028723c */ /* 0x040ff000000418ff */
[C---:B-1----:R-:W-:Y:S08]  /*7450*/  HMMA.16816.F32.BF16 R44, R48.reuse, R184, RZ ;  /* 0x000000b8302c723c */ /* 0x042ff000000418ff */
[----:B------:R-:W-:Y:S01]  /*7460*/  HMMA.16816.F32.BF16 R48, R48, R186, RZ ;  /* 0x000000ba3030723c */ /* 0x000fe200000418ff */
[----:B------:R-:W-:Y:S07]  /*7470*/  LDSM.16.M88.4 R184, [R246] ;  /* 0x00000000f6b8783b */ /* 0x000fee0000000200 */
[C---:B------:R-:W-:Y:S08]  /*7480*/  HMMA.16816.F32.BF16 R4, R188.reuse, R192, R4 ;  /* 0x000000c0bc04723c */ /* 0x040ff00000041804 */
[C---:B------:R-:W-:Y:S01]  /*7490*/  HMMA.16816.F32.BF16 R8, R188.reuse, R194, R8 ;  /* 0x000000c2bc08723c */ /* 0x040fe20000041808 */
[----:B------:R-:W1:Y:S07]  /*74a0*/  LDSM.16.M88.4 R192, [R243+0xc100] ;  /* 0x00c10000f3c0783b */ /* 0x000e6e0000000200 */
[C---:B------:R-:W-:Y:S08]  /*74b0*/  HMMA.16816.F32.BF16 R12, R188.reuse, R196, R12 ;  /* 0x000000c4bc0c723c */ /* 0x040ff0000004180c */
[C---:B------:R-:W-:Y:S01]  /*74c0*/  HMMA.16816.F32.BF16 R16, R188.reuse, R198, R16 ;  /* 0x000000c6bc10723c */ /* 0x040fe20000041810 */
[----:B------:R-:W2:Y:S07]  /*74d0*/  LDSM.16.M88.4 R196, [R243+0xc900] ;  /* 0x00c90000f3c4783b */ /* 0x000eae0000000200 */
[C---:B------:R-:W-:Y:S08]  /*74e0*/  HMMA.16816.F32.BF16 R20, R188.reuse, R200, R20 ;  /* 0x000000c8bc14723c */ /* 0x040ff00000041814 */
        /* <DEDUP_REMOVED lines=10> */
[----:B------:R-:W5:Y:S07]  /*7590*/  LDSM.16.M88.4 R188, [R243+0xe100] ;  /* 0x00e10000f3bc783b */ /* 0x000f6e0000000200 */
[C---:B-1----:R-:W-:Y:S08]  /*75a0*/  HMMA.16816.F32.BF16 R4, R184.reuse, R192, R4 ;  /* 0x000000c0b804723c */ /* 0x042ff00000041804 */
[C---:B------:R-:W-:Y:S01]  /*75b0*/  HMMA.16816.F32.BF16 R8, R184.reuse, R194, R8 ;  /* 0x000000c2b808723c */ /* 0x040fe20000041808 */
[----:B------:R-:W-:Y:S07]  /*75c0*/  LDSM.16.M88.4 R192, [R234] ;  /* 0x00000000eac0783b */ /* 0x000fee0000000200 */
[C---:B--2---:R-:W-:Y:S08]  /*75d0*/  HMMA.16816.F32.BF16 R12, R184.reuse, R196, R12 ;  /* 0x000000c4b80c723c */ /* 0x044ff0000004180c */
[C---:B------:R-:W-:Y:S01]  /*75e0*/  HMMA.16816.F32.BF16 R16, R184.reuse, R198, R16 ;  /* 0x000000c6b810723c */ /* 0x040fe20000041810 */
[----:B------:R-:W-:Y:S07]  /*75f0*/  LDSM.16.M88.4 R196, [R234+0x800] ;  /* 0x00080000eac4783b */ /* 0x000fee0000000200 */
[C---:B---3--:R-:W-:Y:S08]  /*7600*/  HMMA.16816.F32.BF16 R20, R184.reuse, R200, R20 ;  /* 0x000000c8b814723c */ /* 0x048ff00000041814 */
[C---:B------:R-:W-:Y:S01]  /*7610*/  HMMA.16816.F32.BF16 R24, R184.reuse, R202, R24 ;  /* 0x000000cab818723c */ /* 0x040fe20000041818 */
[----:B------:R-:W-:Y:S07]  /*7620*/  LDSM.16.M88.4 R200, [R234+0x1000] ;  /* 0x00100000eac8783b */ /* 0x000fee0000000200 */
[C---:B----4-:R-:W-:Y:S08]  /*7630*/  HMMA.16816.F32.BF16 R28, R184.reuse, R204, R28 ;  /* 0x000000ccb81c723c */ /* 0x050ff0000004181c */
[C---:B------:R-:W-:Y:S01]  /*7640*/  HMMA.16816.F32.BF16 R32, R184.reuse, R206, R32 ;  /* 0x000000ceb820723c */ /* 0x040fe20000041820 */
[----:B------:R-:W-:Y:S07]  /*7650*/  LDSM.16.M88.4 R204, [R234+0x1800] ;  /* 0x00180000eacc783b */ /* 0x000fee0000000200 */
[C---:B-----5:R-:W-:Y:S08]  /*7660*/  HMMA.16816.F32.BF16 R36, R184.reuse, R188, R36 ;  /* 0x000000bcb824723c */ /* 0x060ff00000041824 */
[C---:B------:R-:W-:Y:S01]  /*7670*/  HMMA.16816.F32.BF16 R40, R184.reuse, R190, R40 ;  /* 0x000000beb828723c */ /* 0x040fe20000041828 */
[----:B------:R-:W1:Y:S07]  /*7680*/  LDSM.16.M88.4 R188, [R245] ;  /* 0x00000000f5bc783b */ /* 0x000e6e0000000200 */
[C---:B------:R-:W-:Y:S08]  /*7690*/  HMMA.16816.F32.BF16 R44, R184.reuse, R208, R44 ;  /* 0x000000d0b82c723c */ /* 0x040ff0000004182c */
[----:B------:R-:W-:Y:S01]  /*76a0*/  HMMA.16816.F32.BF16 R48, R184, R210, R48 ;  /* 0x000000d2b830723c */ /* 0x000fe20000041830 */
[----:B------:R-:W2:Y:S05]  /*76b0*/  LDSM.16.M88.4 R184, [R234+0x2000] ;  /* 0x00200000eab8783b */ /* 0x000eaa0000000200 */
[----:B------:R-:W3:Y:S02]  /*76c0*/  LDSM.16.M88.4 R208, [R234+0x2800] ;  /* 0x00280000ead0783b */ /* 0x000ee40000000200 */
[C---:B-1----:R-:W-:Y:S08]  /*76d0*/  HMMA.16816.F32.BF16 R4, R188.reuse, R192, R4 ;  /* 0x000000c0bc04723c */ /* 0x042ff00000041804 */
        /* <DEDUP_REMOVED lines=11> */
[C---:B--2---:R-:W-:Y:S08]  /*7790*/  HMMA.16816.F32.BF16 R36, R188.reuse, R184, R36 ;  /* 0x000000b8bc24723c */ /* 0x044ff00000041824 */
[C---:B------:R-:W-:Y:S01]  /*77a0*/  HMMA.16816.F32.BF16 R40, R188.reuse, R186, R40 ;  /* 0x000000babc28723c */ /* 0x040fe20000041828 */
[----:B------:R-:W1:Y:S07]  /*77b0*/  LDSM.16.M88.4 R184, [R250+0x4000] ;  /* 0x00400000fab8783b */ /* 0x000e6e0000000200 */
[C---:B---3--:R-:W-:Y:S08]  /*77c0*/  HMMA.16816.F32.BF16 R44, R188.reuse, R208, R44 ;  /* 0x000000d0bc2c723c */ /* 0x048ff0000004182c */
[----:B------:R-:W-:Y:S01]  /*77d0*/  HMMA.16816.F32.BF16 R48, R188, R210, R48 ;  /* 0x000000d2bc30723c */ /* 0x000fe20000041830 */
[----:B------:R-:W2:Y:S05]  /*77e0*/  LDSM.16.M88.4 R188, [R249+0x11100] ;  /* 0x01110000f9bc783b */ /* 0x000eaa0000000200 */
[----:B------:R-:W3:Y:S02]  /*77f0*/  LDSM.16.M88.4 R208, [R249+0x11900] ;  /* 0x01190000f9d0783b */ /* 0x000ee40000000200 */
[C---:B-1----:R-:W-:Y:S08]  /*7800*/  HMMA.16816.F32.BF16 R4, R184.reuse, R192, R4 ;  /* 0x000000c0b804723c */ /* 0x042ff00000041804 */
[C---:B------:R-:W-:Y:S01]  /*7810*/  HMMA.16816.F32.BF16 R8, R184.reuse, R194, R8 ;  /* 0x000000c2b808723c */ /* 0x040fe20000041808 */
[----:B------:R-:W-:Y:S07]  /*7820*/  LDSM.16.M88.4 R192, [R233] ;  /* 0x00000000e9c0783b */ /* 0x000fee0000000200 */
[C---:B------:R-:W-:Y:S08]  /*7830*/  HMMA.16816.F32.BF16 R12, R184.reuse, R196, R12 ;  /* 0x000000c4b80c723c */ /* 0x040ff0000004180c */
        /* <DEDUP_REMOVED lines=8> */
[C---:B--2---:R-:W-:Y:S08]  /*78c0*/  HMMA.16816.F32.BF16 R36, R184.reuse, R188, R36 ;  /* 0x000000bcb824723c */ /* 0x044ff00000041824 */
[C---:B------:R-:W-:Y:S01]  /*78d0*/  HMMA.16816.F32.BF16 R40, R184.reuse, R190, R40 ;  /* 0x000000beb828723c */ /* 0x040fe20000041828 */
[----:B------:R-:W1:Y:S07]  /*78e0*/  LDSM.16.M88.4 R188, [R248+0x4000] ;  /* 0x00400000f8bc783b */ /* 0x000e6e0000000200 */
[C---:B---3--:R-:W-:Y:S08]  /*78f0*/  HMMA.16816.F32.BF16 R44, R184.reuse, R208, R44 ;  /* 0x000000d0b82c723c */ /* 0x048ff0000004182c */
[----:B------:R-:W-:Y:S01]  /*7900*/  HMMA.16816.F32.BF16 R48, R184, R210, R48 ;  /* 0x000000d2b830723c */ /* 0x000fe20000041830 */
[----:B------:R-:W2:Y:S05]  /*7910*/  LDSM.16.M88.4 R184, [R229] ;  /* 0x00000000e5b8783b */ /* 0x000eaa0000000200 */
[----:B------:R-:W3:Y:S02]  /*7920*/  LDSM.16.M88.4 R208, [R228] ;  /* 0x00000000e4d0783b */ /* 0x000ee40000000200 */
        /* <DEDUP_REMOVED lines=113> */
[----:B------:R-:W-:Y:S02]  /*8040*/  LDSM.16.M88.4 R208, [R249+0x16100] ;  /* 0x01610000f9d0783b */ /* 0x000fe40000000200 */
        /* <DEDUP_REMOVED lines=16> */
[----:B------:R-:W-:Y:S01]  /*8150*/  HMMA.16816.F32.BF16 R48, R188, R194, R48 ;  /* 0x000000c2bc30723c */ /* 0x000fe20000041830 */
[----:B------:R-:W1:Y:S05]  /*8160*/  LDSM.16.M88.4 R188, [R249+0x17100] ;  /* 0x01710000f9bc783b */ /* 0x000e6a0000000200 */
[----:B------:R-:W5:Y:S02]  /*8170*/  LDSM.16.M88.4 R192, [R249+0x17900] ;  /* 0x01790000f9c0783b */ /* 0x000f640000000200 */
[C---:B---3--:R-:W-:Y:S08]  /*8180*/  HMMA.16816.F32.BF16 R4, R196.reuse, R200, R4 ;  /* 0x000000c8c404723c */ /* 0x048ff00000041804 */
[C---:B------:R-:W-:Y:S01]  /*8190*/  HMMA.16816.F32.BF16 R8, R196.reuse, R202, R8 ;  /* 0x000000cac408723c */ /* 0x040fe20000041808 */
[----:B------:R-:W-:Y:S07]  /*81a0*/  LDSM.16.M88.4 R200, [R248+0xc000] ;  /* 0x00c00000f8c8783b */ /* 0x000fee0000000200 */
[C---:B----4-:R-:W-:Y:S08]  /*81b0*/  HMMA.16816.F32.BF16 R12, R196.reuse, R204, R12 ;  /* 0x000000ccc40c723c */ /* 0x050ff0000004180c */
[C---:B------:R-:W-:Y:S01]  /*81c0*/  HMMA.16816.F32.BF16 R16, R196.reuse, R206, R16 ;  /* 0x000000cec410723c */ /* 0x040fe20000041810 */
[----:B------:R-:W3:Y:S07]  /*81d0*/  LDSM.16.M88.4 R204, [R221] ;  /* 0x00000000ddcc783b */ /* 0x000eee0000000200 */
        /* <DEDUP_REMOVED lines=8> */
[----:B------:R-:W1:Y:S07]  /*8260*/  LDSM.16.M88.4 R188, [R218] ;  /* 0x00000000dabc783b */ /* 0x000e6e0000000200 */
[C---:B-----5:R-:W-:Y:S08]  /*8270*/  HMMA.16816.F32.BF16 R44, R196.reuse, R192, R44 ;  /* 0x000000c0c42c723c */ /* 0x060ff0000004182c */
[----:B------:R-:W-:Y:S01]  /*8280*/  HMMA.16816.F32.BF16 R48, R196, R194, R48 ;  /* 0x000000c2c430723c */ /* 0x000fe20000041830 */
[----:B------:R-:W5:Y:S05]  /*8290*/  LDSM.16.M88.4 R192, [R217] ;  /* 0x00000000d9c0783b */ /* 0x000f6a0000000200 */
[----:B------:R-:W1:Y:S02]  /*82a0*/  LDSM.16.M88.4 R196, [R216] ;  /* 0x00000000d8c4783b */ /* 0x000e640000000200 */
[C---:B---3--:R-:W-:Y:S08]  /*82b0*/  HMMA.16816.F32.BF16 R4, R200.reuse, R204, R4 ;  /* 0x000000ccc804723c */ /* 0x048ff00000041804 */
[C---:B------:R-:W-:Y:S01]  /*82c0*/  HMMA.16816.F32.BF16 R8, R200.reuse, R206, R8 ;  /* 0x000000cec808723c */ /* 0x040fe20000041808 */
[----:B------:R-:W-:Y:S07]  /*82d0*/  LDSM.16.M88.4 R204, [R246+0xc000] ;  /* 0x00c00000f6cc783b */ /* 0x000fee0000000200 */
[C---:B----4-:R-:W-:Y:S08]  /*82e0*/  HMMA.16816.F32.BF16 R12, R200.reuse, R208, R12 ;  /* 0x000000d0c80c723c */ /* 0x050ff0000004180c */
        /* <DEDUP_REMOVED lines=8> */
[C---:B-----5:R-:W-:Y:S08]  /*8370*/  HMMA.16816.F32.BF16 R36, R200.reuse, R192, R36 ;  /* 0x000000c0c824723c */ /* 0x060ff00000041824 */
[C---:B------:R-:W-:Y:S01]  /*8380*/  HMMA.16816.F32.BF16 R40, R200.reuse, R194, R40 ;  /* 0x000000c2c828723c */ /* 0x040fe20000041828 */
[----:B------:R-:W4:Y:S07]  /*8390*/  LDSM.16.M88.4 R192, [R243+0x16900] ;  /* 0x01690000f3c0783b */ /* 0x000f2e0000000200 */
[C---:B------:R-:W-:Y:S08]  /*83a0*/  HMMA.16816.F32.BF16 R44, R200.reuse, R196, R44 ;  /* 0x000000c4c82c723c */ /* 0x040ff0000004182c */
[----:B------:R-:W-:Y:S01]  /*83b0*/  HMMA.16816.F32.BF16 R48, R200, R198, R48 ;  /* 0x000000c6c830723c */ /* 0x000fe20000041830 */
[----:B------:R-:W5:Y:S05]  /*83c0*/  LDSM.16.M88.4 R196, [R243+0x17100] ;  /* 0x01710000f3c4783b */ /* 0x000f6a0000000200 */
[----:B------:R-:W-:Y:S02]  /*83d0*/  LDSM.16.M88.4 R200, [R245+0xc000] ;  /* 0x00c00000f5c8783b */ /* 0x000fe40000000200 */
[C---:B---3--:R-:W-:Y:S08]  /*83e0*/  HMMA.16816.F32.BF16 R4, R204.reuse, R208, R4 ;  /* 0x000000d0cc04723c */ /* 0x048ff00000041804 */
[C---:B------:R-:W-:Y:S01]  /*83f0*/  HMMA.16816.F32.BF16 R8, R204.reuse, R210, R8 ;  /* 0x000000d2cc08723c */ /* 0x040fe20000041808 */
[----:B------:R-:W-:Y:S07]  /*8400*/  LDSM.16.M88.4 R208, [R234+0x9000] ;  /* 0x00900000ead0783b */ /* 0x000fee0000000200 */
[C---:B--2---:R-:W-:Y:S08]  /*8410*/  HMMA.16816.F32.BF16 R12, R204.reuse, R184, R12 ;  /* 0x000000b8cc0c723c */ /* 0x044ff0000004180c */
[C---:B------:R-:W-:Y:S01]  /*8420*/  HMMA.16816.F32.BF16 R16, R204.reuse, R186, R16 ;  /* 0x000000bacc10723c */ /* 0x040fe20000041810 */
[----:B------:R-:W2:Y:S07]  /*8430*/  LDSM.16.M88.4 R184, [R243+0x17900] ;  /* 0x01790000f3b8783b */ /* 0x000eae0000000200 */
[C---:B-1----:R-:W-:Y:S08]  /*8440*/  HMMA.16816.F32.BF16 R20, R204.reuse, R188, R20 ;  /* 0x000000bccc14723c */ /* 0x042ff00000041814 */
[C---:B------:R-:W-:Y:S08]  /*8450*/  HMMA.16816.F32.BF16 R24, R204.reuse, R190, R24 ;  /* 0x000000becc18723c */ /* 0x040ff00000041818 */
[C---:B----4-:R-:W-:Y:S08]  /*8460*/  HMMA.16816.F32.BF16 R28, R204.reuse, R192, R28 ;  /* 0x000000c0cc1c723c */ /* 0x050ff0000004181c */
[C---:B------:R-:W-:Y:S08]  /*8470*/  HMMA.16816.F32.BF16 R32, R204.reuse, R194, R32 ;  /* 0x000000c2cc20723c */ /* 0x040ff00000041820 */
[C---:B-----5:R-:W-:Y:S08]  /*8480*/  HMMA.16816.F32.BF16 R36, R204.reuse, R196, R36 ;  /* 0x000000c4cc24723c */ /* 0x060ff00000041824 */
[C---:B------:R-:W-:Y:S08]  /*8490*/  HMMA.16816.F32.BF16 R40, R204.reuse, R198, R40 ;  /* 0x000000c6cc28723c */ /* 0x040ff00000041828 */
[C---:B--2---:R-:W-:Y:S08]  /*84a0*/  HMMA.16816.F32.BF16 R44, R204.reuse, R184, R44 ;  /* 0x000000b8cc2c723c */ /* 0x044ff0000004182c */
[----:B------:R-:W-:Y:S01]  /*84b0*/  HMMA.16816.F32.BF16 R48, R204, R186, R48 ;  /* 0x000000bacc30723c */ /* 0x000fe20000041830 */
[----:B------:R-:W1:Y:S07]  /*84c0*/  LDSM.16.M88.4 R184, [R234+0x9800] ;  /* 0x00980000eab8783b */ /* 0x000e6e0000000200 */
[C---:B------:R-:W-:Y:S08]  /*84d0*/  HMMA.16816.F32.BF16 R4, R200.reuse, R208, R4 ;  /* 0x000000d0c804723c */ /* 0x040ff00000041804 */
        /* <DEDUP_REMOVED lines=10> */
[----:B------:R-:W-:Y:S01]  /*8580*/  MUFU.TANH R193, R4 ;  /* 0x0000000400c17308 */ /* 0x000fe20000002400 */
[----:B------:R-:W-:Y:S02]  /*8590*/  FMUL.FTZ R10, R10, c[0x0][0x320] ;  /* 0x0000c8000a0a7a20 */ /* 0x000fe40000410000 */
[----:B------:R-:W-:Y:S01]  /*85a0*/  FMUL.FTZ R11, R11, c[0x0][0x320] ;  /* 0x0000c8000b0b7a20 */ /* 0x000fe20000410000 */
[C---:B------:R-:W-:Y:S06]  /*85b0*/  HMMA.16816.F32.BF16 R16, R200.reuse, R186, R16 ;  /* 0x000000bac810723c */ /* 0x040fec0000041810 */
[----:B------:R-:W-:Y:S01]  /*85c0*/  MUFU.TANH R2, R10 ;  /* 0x0000000a00027308 */ /* 0x000fe20000002400 */
[----:B--2---:R1:W-:Y:S09]  /*85d0*/  STL [R1+0x64], R0 ;  /* 0x0000640001007387 */ /* 0x0043f20000100800 */
[----:B------:R-:W-:Y:S01]  /*85e0*/  MUFU.TANH R192, R5 ;  /* 0x0000000500c07308 */ /* 0x000fe20000002400 */
[----:B------:R-:W-:Y:S02]  /*85f0*/  FMUL.FTZ R13, R13, c[0x0][0x320] ;  /* 0x0000c8000d0d7a20 */ /* 0x000fe40000410000 */
[----:B------:R-:W-:Y:S02]  /*8600*/  FMUL.FTZ R14, R14, c[0x0][0x320] ;  /* 0x0000c8000e0e7a20 */ /* 0x000fe40000410000 */
[----:B------:R-:W-:Y:S02]  /*8610*/  FMUL.FTZ R15, R15, c[0x0][0x320] ;  /* 0x0000c8000f0f7a20 */ /* 0x000fe40000410000 */
[----:B------:R-:W-:Y:S02]  /*8620*/  FMUL.FTZ R12, R12, c[0x0][0x320] ;  /* 0x0000c8000c0c7a20 */ /* 0x000fe40000410000 */
[----:B------:R-:W-:Y:S01]  /*8630*/  FMUL.FTZ R16, R16, c[0x0][0x320] ;  /* 0x0000c80010107a20 */ /* 0x000fe20000410000 */
[----:B------:R2:W-:Y:S01]  /*8640*/  MUFU.TANH R191, R7 ;  /* 0x0000000700bf7308 */ /* 0x0005e20000002400 */
[----:B------:R-:W-:Y:S02]  /*8650*/  FMUL.FTZ R17, R17, c[0x0][0x320] ;  /* 0x0000c80011117a20 */ /* 0x000fe40000410000 */
[----:B------:R-:W-:Y:S02]  /*8660*/  FMUL.FTZ R18, R18, c[0x0][0x320] ;  /* 0x0000c80012127a20 */ /* 0x000fe40000410000 */
[----:B------:R-:W-:Y:S05]  /*8670*/  FMUL.FTZ R19, R19, c[0x0][0x320] ;  /* 0x0000c80013137a20 */ /* 0x000fea0000410000 */
[----:B-1----:R-:W1:Y:S10]  /*8680*/  MUFU.TANH R0, R8 ;  /* 0x0000000800007308 */ /* 0x002e740000002400 */
[----:B------:R-:W-:Y:S01]  /*8690*/  MUFU.TANH R208, R12 ;  /* 0x0000000c00d07308 */ /* 0x000fe20000002400 */
[----:B--2---:R-:W2:Y:S09]  /*86a0*/  LDSM.16.M88.4 R4, [R234+0xa000] ;  /* 0x00a00000ea04783b */ /* 0x004eb20000000200 */
[----:B------:R-:W-:Y:S01]  /*86b0*/  MUFU.TANH R184, R19 ;  /* 0x0000001300b87308 */ /* 0x000fe20000002400 */
[----:B-1----:R1:W-:Y:S09]  /*86c0*/  STL [R1+0x84], R0 ;  /* 0x0000840001007387 */ /* 0x0023f20000100800 */
[----:B-1----:R-:W1:Y:S01]  /*86d0*/  MUFU.TANH R0, R9 ;  /* 0x0000000900007308 */ /* 0x002e620000002400 */
[C---:B--2---:R-:W-:Y:S08]  /*86e0*/  HMMA.16816.F32.BF16 R20, R200.reuse, R4, R20 ;  /* 0x00000004c814723c */ /* 0x044ff00000041814 */
[C---:B------:R-:W-:Y:S01]  /*86f0*/  HMMA.16816.F32.BF16 R24, R200.reuse, R6, R24 ;  /* 0x00000006c818723c */ /* 0x040fe20000041818 */
[----:B------:R-:W-:Y:S05]  /*8700*/  LDSM.16.M88.4 R4, [R234+0xb000] ;  /* 0x00b00000ea04783b */ /* 0x000fea0000000200 */
[----:B-1----:R1:W-:Y:S05]  /*8710*/  STL [R1+0x8c], R0 ;  /* 0x00008c0001007387 */ /* 0x0023ea0000100800 */
[----:B------:R2:W-:Y:S05]  /*8720*/  STL [R1+0x88], R2 ;  /* 0x0000880201007387 */ /* 0x0005ea0000100800 */
[----:B------:R-:W-:Y:S02]  /*8730*/  FMUL.FTZ R20, R20, c[0x0][0x320] ;  /* 0x0000c80014147a20 */ /* 0x000fe40000410000 */
[----:B------:R-:W-:Y:S02]  /*8740*/  FMUL.FTZ R21, R21, c[0x0][0x320] ;  /* 0x0000c80015157a20 */ /* 0x000fe40000410000 */
[----:B------:R-:W-:Y:S01]  /*8750*/  MUFU.TANH R197, R20 ;  /* 0x0000001400c57308 */ /* 0x000fe20000002400 */
[----:B------:R-:W-:Y:S02]  /*8760*/  FMUL.FTZ R22, R22, c[0x0][0x320] ;  /* 0x0000c80016167a20 */ /* 0x000fe40000410000 */
[----:B------:R-:W-:Y:S02]  /*8770*/  FMUL.FTZ R23, R23, c[0x0][0x320] ;  /* 0x0000c80017177a20 */ /* 0x000fe40000410000 */
[----:B------:R-:W-:Y:S02]  /*8780*/  FMUL.FTZ R24, R24, c[0x0][0x320] ;  /* 0x0000c80018187a20 */ /* 0x000fe40000410000 */
[----:B------:R-:W-:Y:S02]  /*8790*/  FMUL.FTZ R25, R25, c[0x0][0x320] ;  /* 0x0000c80019197a20 */ /* 0x000fe40000410000 */
[----:B------:R-:W-:Y:S01]  /*87a0*/  FMUL.FTZ R26, R26, c[0x0][0x320] ;  /* 0x0000c8001a1a7a20 */ /* 0x000fe20000410000 */
[----:B------:R-:W-:Y:S01]  /*87b0*/  MUFU.TANH R198, R21 ;  /* 0x0000001500c67308 */ /* 0x000fe20000002400 */
[----:B------:R-:W-:Y:S09]  /*87c0*/  FMUL.FTZ R27, R27, c[0x0][0x320] ;  /* 0x0000c8001b1b7a20 */ /* 0x000ff20000410000 */
[----:B-1----:R1:W3:Y:S10]  /*87d0*/  MUFU.TANH R0, R11 ;  /* 0x0000000b00007308 */ /* 0x0022f40000002400 */
[----:B--2---:R-:W-:Y:S10]  /*87e0*/  MUFU.TANH R2, R15 ;  /* 0x0000000f00027308 */ /* 0x004ff40000002400 */
[----:B------:R-:W-:Y:S01]  /*87f0*/  MUFU.TANH R195, R22 ;  /* 0x0000001600c37308 */ /* 0x000fe20000002400 */
[----:B-1----:R-:W1:Y:S05]  /*8800*/  LDSM.16.M88.4 R8, [R234+0xa800] ;  /* 0x00a80000ea08783b */ /* 0x002e6a0000000200 */
[----:B---3--:R2:W-:Y:S04]  /*8810*/  STL [R1+0x80], R0 ;  /* 0x0000800001007387 */ /* 0x0085e80000100800 */
[----:B------:R-:W-:Y:S10]  /*8820*/  MUFU.TANH R194, R23 ;  /* 0x0000001700c27308 */ /* 0x000ff40000002400 */
[----:B------:R-:W-:Y:S10]  /*8830*/  MUFU.TANH R199, R24 ;  /* 0x0000001800c77308 */ /* 0x000ff40000002400 */
[----:B------:R-:W-:Y:S10]  /*8840*/  MUFU.TANH R210, R25 ;  /* 0x0000001900d27308 */ /* 0x000ff40000002400 */
[----:B--2---:R-:W2:Y:S01]  /*8850*/  MUFU.TANH R0, R13 ;  /* 0x0000000d00007308 */ /* 0x004ea20000002400 */
[C---:B-1----:R-:W-:Y:S09]  /*8860*/  HMMA.16816.F32.BF16 R28, R200.reuse, R8, R28 ;  /* 0x00000008c81c723c */ /* 0x042ff2000004181c */
[----:B------:R-:W-:Y:S01]  /*8870*/  MUFU.TANH R196, R26 ;  /* 0x0000001a00c47308 */ /* 0x000fe20000002400 */
[C---:B------:R-:W-:Y:S01]  /*8880*/  HMMA.16816.F32.BF16 R32, R200.reuse, R10, R32 ;  /* 0x0000000ac820723c */ /* 0x040fe20000041820 */
[----:B------:R-:W1:Y:S01]  /*8890*/  LDSM.16.M88.4 R8, [R234+0xb800] ;  /* 0x00b80000ea08783b */ /* 0x000e620000000200 */
[----:B------:R-:W-:Y:S07]  /*88a0*/  DEPBAR.LE SB0, 0x0 ;  /* 0x000080000000791a */ /* 0x000fee0000000000 */
[----:B------:R-:W-:Y:S01]  /*88b0*/  MUFU.TANH R209, R27 ;  /* 0x0000001b00d17308 */ /* 0x000fe20000002400 */
[----:B------:R-:W-:Y:S01]  /*88c0*/  BAR.SYNC.DEFER_BLOCKING 0x0 ;  /* 0x0000000000007b1d */ /* 0x000fe20000010000 */
[C---:B------:R-:W-:Y:S05]  /*88d0*/  HMMA.16816.F32.BF16 R36, R200.reuse, R4, R36 ;  /* 0x00000004c824723c */ /* 0x040fea0000041824 */
[----:B--2---:R2:W-:Y:S01]  /*88e0*/  STL [R1+0x78], R0 ;  /* 0x0000780001007387 */ /* 0x0045e20000100800 */
[----:B------:R-:W-:Y:S02]  /*88f0*/  FMUL.FTZ R30, R30, c[0x0][0x320] ;  /* 0x0000c8001e1e7a20 */ /* 0x000fe40000410000 */
[C---:B------:R-:W-:Y:S02]  /*8900*/  HMMA.16816.F32.BF16 R40, R200.reuse, R6, R40 ;  /* 0x00000006c828723c */ /* 0x040fe40000041828 */
[----:B------:R-:W-:Y:S02]  /*8910*/  MUFU.TANH R206, R30 ;  /* 0x0000001e00ce7308 */ /* 0x000fe40000002400 */
[----:B------:R-:W-:Y:S02]  /*8920*/  FMUL.FTZ R31, R31, c[0x0][0x320] ;  /* 0x0000c8001f1f7a20 */ /* 0x000fe40000410000 */
[----:B------:R-:W-:Y:S02]  /*8930*/  FMUL.FTZ R32, R32, c[0x0][0x320] ;  /* 0x0000c80020207a20 */ /* 0x000fe40000410000 */
[----:B------:R-:W-:Y:S04]  /*8940*/  FMUL.FTZ R33, R33, c[0x0][0x320] ;  /* 0x0000c80021217a20 */ /* 0x000fe80000410000 */
[----:B------:R-:W-:Y:S01]  /*8950*/  MUFU.TANH R207, R31 ;  /* 0x0000001f00cf7308 */ /* 0x000fe20000002400 */
[----:B------:R-:W-:Y:S02]  /*8960*/  FMUL.FTZ R34, R34, c[0x0][0x320] ;  /* 0x0000c80022227a20 */ /* 0x000fe40000410000 */
[----:B------:R-:W-:Y:S02]  /*8970*/  FMUL.FTZ R35, R35, c[0x0][0x320] ;  /* 0x0000c80023237a20 */ /* 0x000fe40000410000 */
[----:B------:R-:W-:Y:S02]  /*8980*/  FMUL.FTZ R28, R28, c[0x0][0x320] ;  /* 0x0000c8001c1c7a20 */ /* 0x000fe40000410000 */
[----:B------:R-:W-:Y:S02]  /*8990*/  FMUL.FTZ R29, R29, c[0x0][0x320] ;  /* 0x0000c8001d1d7a20 */ /* 0x000fe40000410000 */
[----:B------:R-:W-:Y:S01]  /*89a0*/  FMUL.FTZ R36, R36, c[0x0][0x320] ;  /* 0x0000c80024247a20 */ /* 0x000fe20000410000 */
[----:B--2---:R-:W2:Y:S01]  /*89b0*/  MUFU.TANH R0, R14 ;  /* 0x0000000e00007308 */ /* 0x004ea20000002400 */
[C---:B-1----:R-:W-:Y:S03]  /*89c0*/  HMMA.16816.F32.BF16 R44, R200.reuse, R8, R44 ;  /* 0x00000008c82c723c */ /* 0x042fe6000004182c */
[----:B------:R-:W-:Y:S02]  /*89d0*/  FMUL.FTZ R37, R37, c[0x0][0x320] ;  /* 0x0000c80025257a20 */ /* 0x000fe40000410000 */
[----:B------:R-:W-:Y:S02]  /*89e0*/  FMUL.FTZ R38, R38, c[0x0][0x320] ;  /* 0x0000c80026267a20 */ /* 0x000fe40000410000 */
[----:B------:R-:W-:Y:S01]  /*89f0*/  FMUL.FTZ R39, R39, c[0x0][0x320] ;  /* 0x0000c80027277a20 */ /* 0x000fe20000410000 */
[----:B------:R-:W-:Y:S01]  /*8a00*/  HMMA.16816.F32.BF16 R48, R200, R10, R48 ;  /* 0x0000000ac830723c */ /* 0x000fe20000041830 */
[----:B------:R-:W-:Y:S03]  /*8a10*/  MUFU.TANH R211, R28 ;  /* 0x0000001c00d37308 */ /* 0x000fe60000002400 */
[----:B------:R-:W-:Y:S02]  /*8a20*/  FMUL.FTZ R40, R40, c[0x0][0x320] ;  /* 0x0000c80028287a20 */ /* 0x000fe40000410000 */
[----:B------:R-:W-:Y:S02]  /*8a30*/  FMUL.FTZ R41, R41, c[0x0][0x320] ;  /* 0x0000c80029297a20 */ /* 0x000fe40000410000 */
[----:B------:R-:W-:Y:S03]  /*8a40*/  FMUL.FTZ R42, R42, c[0x0][0x320] ;  /* 0x0000c8002a2a7a20 */ /* 0x000fe60000410000 */
[----:B------:R-:W-:Y:S01]  /*8a50*/  MUFU.TANH R212, R29 ;  /* 0x0000001d00d47308 */ /* 0x000fe20000002400 */
[----:B------:R-:W-:Y:S01]  /*8a60*/  FMUL.FTZ R43, R43, c[0x0][0x320] ;  /* 0x0000c8002b2b7a20 */ /* 0x000fe20000410000 */
[----:B--2---:R1:W-:Y:S03]  /*8a70*/  STL [R1+0x74], R0 ;  /* 0x0000740001007387 */ /* 0x0043e60000100800 */
[----:B------:R-:W-:Y:S02]  /*8a80*/  FMUL.FTZ R44, R44, c[0x0][0x320] ;  /* 0x0000c8002c2c7a20 */ /* 0x000fe40000410000 */
[----:B------:R-:W-:Y:S01]  /*8a90*/  FMUL.FTZ R45, R45, c[0x0][0x320] ;  /* 0x0000c8002d2d7a20 */ /* 0x000fe20000410000 */
[----:B------:R-:W-:Y:S02]  /*8aa0*/  STL [R1+0x70], R2 ;  /* 0x0000700201007387 */ /* 0x000fe40000100800 */
        /* <DEDUP_REMOVED lines=8> */
[----:B-1----:R-:W1:Y:S10]  /*8b30*/  MUFU.TANH R0, R16 ;  /* 0x0000001000007308 */ /* 0x002e740000002400 */
[----:B------:R-:W-:Y:S10]  /*8b40*/  MUFU.TANH R205, R34 ;  /* 0x0000002200cd7308 */ /* 0x000ff40000002400 */
[----:B------:R-:W-:Y:S01]  /*8b50*/  MUFU.TANH R204, R35 ;  /* 0x0000002300cc7308 */ /* 0x000fe20000002400 */
[----:B-1----:R1:W-:Y:S09]  /*8b60*/  STL [R1+0x6c], R0 ;  /* 0x00006c0001007387 */ /* 0x0023f20000100800 */
[----:B------:R-:W-:Y:S10]  /*8b70*/  MUFU.TANH R215, R36 ;  /* 0x0000002400d77308 */ /* 0x000ff40000002400 */
[----:B------:R-:W-:Y:S10]  /*8b80*/  MUFU.TANH R35, R37 ;  /* 0x0000002500237308 */ /* 0x000ff40000002400 */
[----:B-1----:R-:W1:Y:S10]  /*8b90*/  MUFU.TANH R0, R17 ;  /* 0x0000001100007308 */ /* 0x002e740000002400 */
[----:B------:R-:W-:Y:S10]  /*8ba0*/  MUFU.TANH R189, R38 ;  /* 0x0000002600bd7308 */ /* 0x000ff40000002400 */
[----:B------:R-:W-:Y:S01]  /*8bb0*/  MUFU.TANH R190, R39 ;  /* 0x0000002700be7308 */ /* 0x000fe20000002400 */
[----:B-1----:R1:W-:Y:S09]  /*8bc0*/  STL [R1+0x7c], R0 ;  /* 0x00007c0001007387 */ /* 0x0023f20000100800 */
[----:B------:R-:W-:Y:S10]  /*8bd0*/  MUFU.TANH R34, R40 ;  /* 0x0000002800227308 */ /* 0x000ff40000002400 */
[----:B------:R-:W-:Y:S10]  /*8be0*/  MUFU.TANH R33, R41 ;  /* 0x0000002900217308 */ /* 0x000ff40000002400 */
[----:B-1----:R-:W1:Y:S10]  /*8bf0*/  MUFU.TANH R0, R18 ;  /* 0x0000001200007308 */ /* 0x002e740000002400 */
[----:B------:R2:W3:Y:S10]  /*8c00*/  MUFU.TANH R188, R42 ;  /* 0x0000002a00bc7308 */ /* 0x0004f40000002400 */
[----:B------:R2:W4:Y:S01]  /*8c10*/  MUFU.TANH R185, R43 ;  /* 0x0000002b00b97308 */ /* 0x0005220000002400 */
[----:B-1----:R2:W-:Y:S09]  /*8c20*/  STL [R1+0x68], R0 ;  /* 0x0000680001007387 */ /* 0x0025f20000100800 */
[----:B------:R2:W1:Y:S10]  /*8c30*/  MUFU.TANH R32, R44 ;  /* 0x0000002c00207308 */ /* 0x0004740000002400 */
[----:B------:R2:W1:Y:S10]  /*8c40*/  MUFU.TANH R200, R45 ;  /* 0x0000002d00c87308 */ /* 0x0004740000002400 */
[----:B------:R2:W1:Y:S10]  /*8c50*/  MUFU.TANH R186, R46 ;  /* 0x0000002e00ba7308 */ /* 0x0004740000002400 */
[----:B------:R2:W1:Y:S10]  /*8c60*/  MUFU.TANH R187, R47 ;  /* 0x0000002f00bb7308 */ /* 0x0004740000002400 */
[----:B------:R2:W1:Y:S10]  /*8c70*/  MUFU.TANH R31, R48 ;  /* 0x00000030001f7308 */ /* 0x0004740000002400 */
[----:B------:R2:W1:Y:S10]  /*8c80*/  MUFU.TANH R30, R49 ;  /* 0x00000031001e7308 */ /* 0x0004740000002400 */
[----:B------:R2:W1:Y:S10]  /*8c90*/  MUFU.TANH R182, R50 ;  /* 0x0000003200b67308 */ /* 0x0004740000002400 */
[----:B------:R2:W1:Y:S02]  /*8ca0*/  MUFU.TANH R181, R51 ;  /* 0x0000003300b57308 */ /* 0x0004640000002400 */
[----:B-1234-:R-:W-:-:S05]  /*8cb0*/  @P0 BRA `(.L_x_774) ;  /* 0xffffdb8000000947 */ /* 0x01efca000383ffff */
.L_x_773:
[----:B----4-:R-:W2:Y:S01]  /*8cc0*/  LDL.LU R12, [R1+0x68] ;  /* 0x00006800010c7983 */ /* 0x010ea20000300800 */
[----:B------:R-:W-:Y:S01]  /*8cd0*/  MOV R24, R208 ;  /* 0x000000d000187202 */ /* 0x000fe20000000f00 */
[----:B------:R-:W-:Y:S01]  /*8ce0*/  UIADD3 UR4, UR9, -0x1, URZ ;  /* 0xffffffff09047890 */ /* 0x000fe2000fffe03f */
[----:B------:R-:W-:Y:S01]  /*8cf0*/  ISETP.LT.AND P0, PT, RZ, UR9, PT ;  /* 0x00000009ff007c0c */ /* 0x000fe2000bf01270 */
[----:B------:R-:W3:Y:S04]  /*8d00*/  LDL.LU R10, [R1+0x7c] ;  /* 0x00007c00010a7983 */ /* 0x000ee80000300800 */
[----:B------:R-:W4:Y:S01]  /*8d10*/  LDL.LU R5, [R1+0x6c] ;  /* 0x00006c0001057983 */ /* 0x000f220000300800 */
[----:B------:R-:W-:Y:S03]  /*8d20*/  UMOV UR9, UR4 ;  /* 0x0000000400097c82 */ /* 0x000fe60008000000 */
[----:B------:R-:W5:Y:S04]  /*8d30*/  LDL.LU R4, [R1+0x70] ;  /* 0x0000700001047983 */ /* 0x000f680000300800 */
[----:B------:R-:W5:Y:S04]  /*8d40*/  LDL.LU R2, [R1+0x74] ;  /* 0x0000740001027983 */ /* 0x000f680000300800 */
[----:B------:R-:W5:Y:S04]  /*8d50*/  LDL.LU R0, [R1+0x78] ;  /* 0x0000780001007983 */ /* 0x000f680000300800 */
[----:B------:R-:W5:Y:S04]  /*8d60*/  LDL.LU R11, [R1+0x84] ;  /* 0x00008400010b7983 */ /* 0x000f680000300800 */
[----:B------:R-:W5:Y:S04]  /*8d70*/  LDL.LU R9, [R1+0x8c] ;  /* 0x00008c0001097983 */ /* 0x000f680000300800 */
[----:B------:R-:W5:Y:S04]  /*8d80*/  LDL.LU R8, [R1+0x64] ;  /* 0x0000640001087983 */ /* 0x000f680000300800 */
[----:B------:R-:W5:Y:S04]  /*8d90*/  LDL.LU R7, [R1+0x88] ;  /* 0x0000880001077983 */ /* 0x000f680000300800 */
[----:B------:R-:W5:Y:S04]  /*8da0*/  LDL.LU R6, [R1+0x80] ;  /* 0x0000800001067983 */ /* 0x000f680000300800 */
[----:B------:R-:W-:Y:S08]  /*8db0*/  LDSM.16.MT88.4 R20, [R242+0x100] ;  /* 0x00010000f214783b */ /* 0x000ff00000004200 */
[----:B------:R-:W-:Y:S08]  /*8dc0*/  LDSM.16.MT88.4 R36, [R240+0x100] ;  /* 0x00010000f024783b */ /* 0x000ff00000004200 */
[----:B------:R-:W-:Y:S08]  /*8dd0*/  LDSM.16.MT88.4 R44, [R244+0x3100] ;  /* 0x00310000f42c783b */ /* 0x000ff00000004200 */
[----:B------:R-:W0:Y:S01]  /*8de0*/  LDGDEPBAR ;  /* 0x00000000000079af */ /* 0x000e220000000000 */
[----:B--2---:R-:W-:Y:S07]  /*8df0*/  MOV R18, R12 ;  /* 0x0000000c00127202 */ /* 0x004fee0000000f00 */
[----:B------:R-:W-:Y:S01]  /*8e00*/  LDSM.16.MT88.4 R12, [R244+0x100] ;  /* 0x00010000f40c783b */ /* 0x000fe20000004200 */
[----:B---3--:R-:W-:Y:S02]  /*8e10*/  MOV R19, R10 ;  /* 0x0000000a00137202 */ /* 0x008fe40000000f00 */
[----:B----4-:R-:W-:Y:S02]  /*8e20*/  MOV R28, R5 ;  /* 0x00000005001c7202 */ /* 0x010fe40000000f00 */
[----:B-----5:R-:W-:Y:S02]  /*8e30*/  MOV R27, R4 ;  /* 0x00000004001b7202 */ /* 0x020fe40000000f00 */
[----:B------:R-:W-:Y:S02]  /*8e40*/  FMNMX.FTZ R4, R193, R180, !PT ;  /* 0x000000b4c1047209 */ /* 0x000fe40007810000 */
[----:B------:R-:W-:Y:S02]  /*8e50*/  MOV R26, R2 ;  /* 0x00000002001a7202 */ /* 0x000fe40000000f00 */
[----:B------:R-:W-:Y:S02]  /*8e60*/  FMNMX.FTZ R4, R192, R4, !PT ;  /* 0x00000004c0047209 */ /* 0x000fe40007810000 */
[----:B------:R-:W-:Y:S02]  /*8e70*/  MOV R25, R0 ;  /* 0x0000000000197202 */ /* 0x000fe40000000f00 */
[----:B------:R-:W-:Y:S04]  /*8e80*/  FMNMX.FTZ R4, R11, R4, !PT ;  /* 0x000000040b047209 */ /* 0x000fe80007810000 */
[----:B------:R-:W-:Y:S04]  /*8e90*/  FMNMX.FTZ R4, R9, R4, !PT ;  /* 0x0000000409047209 */ /* 0x000fe80007810000 */
        /* <DEDUP_REMOVED lines=39> */
[----:B------:R-:W-:Y:S03]  /*9110*/  FMNMX.FTZ R0, R185, R0, !PT ;  /* 0x00000000b9007209 */ /* 0x000fe60007810000 */
[----:B------:R-:W1:Y:S01]  /*9120*/  SHFL.BFLY PT, R2, R4, 0x2, 0x1f ;  /* 0x0c401f0004027f89 */ /* 0x000e6200000e0000 */
[----:B------:R-:W-:Y:S04]  /*9130*/  FMNMX.FTZ R0, R186, R0, !PT ;  /* 0x00000000ba007209 */ /* 0x000fe80007810000 */
[----:B------:R-:W-:Y:S04]  /*9140*/  FMNMX.FTZ R0, R187, R0, !PT ;  /* 0x00000000bb007209 */ /* 0x000fe80007810000 */
[----:B------:R-:W-:Y:S04]  /*9150*/  FMNMX.FTZ R0, R182, R0, !PT ;  /* 0x00000000b6007209 */ /* 0x000fe80007810000 */
[----:B------:R-:W-:Y:S05]  /*9160*/  FMNMX.FTZ R0, R181, R0, !PT ;  /* 0x00000000b5007209 */ /* 0x000fea0007810000 */
[----:B------:R-:W2:Y:S01]  /*9170*/  SHFL.BFLY PT, R5, R0, 0x2, 0x1f ;  /* 0x0c401f0000057f89 */ /* 0x000ea200000e0000 */
[----:B-1----:R-:W-:Y:S07]  /*9180*/  FMNMX.FTZ R4, R4, R2, !PT ;  /* 0x0000000204047209 */ /* 0x002fee0007810000 */
[----:B------:R-:W1:Y:S01]  /*9190*/  SHFL.BFLY PT, R2, R4, 0x1, 0x1f ;  /* 0x0c201f0004027f89 */ /* 0x000e6200000e0000 */
[----:B--2---:R-:W-:Y:S07]  /*91a0*/  FMNMX.FTZ R5, R0, R5, !PT ;  /* 0x0000000500057209 */ /* 0x004fee0007810000 */
[----:B------:R-:W2:Y:S01]  /*91b0*/  SHFL.BFLY PT, R0, R5, 0x1, 0x1f ;  /* 0x0c201f0005007f89 */ /* 0x000ea200000e0000 */
[----:B-1----:R-:W-:Y:S05]  /*91c0*/  FMNMX.FTZ R2, R4, R2, !PT ;  /* 0x0000000204027209 */ /* 0x002fea0007810000 */
[C---:B------:R-:W-:Y:S02]  /*91d0*/  FMUL.FTZ R10, R2.reuse, c[0x0][0x2d0] ;  /* 0x0000b400020a7a20 */ /* 0x040fe40000410000 */
[----:B------:R-:W-:Y:S02]  /*91e0*/  FADD.FTZ R4, -R2, R180 ;  /* 0x000000b402047221 */ /* 0x000fe40000010100 */
[--C-:B------:R-:W-:Y:S02]  /*91f0*/  FFMA.FTZ R193, R193, c[0x0][0x2d0], -R10.reuse ;  /* 0x0000b400c1c17a23 */ /* 0x100fe4000001080a */
[----:B------:R-:W-:Y:S02]  /*9200*/  FMUL.FTZ R4, R4, c[0x0][0x2d0] ;  /* 0x0000b40004047a20 */ /* 0x000fe40000410000 */
[----:B------:R1:W-:Y:S01]  /*9210*/  MUFU.EX2 R29, R193 ;  /* 0x000000c1001d7308 */ /* 0x0003e20000000800 */
[--C-:B------:R-:W-:Y:S02]  /*9220*/  FFMA.FTZ R208, R192, c[0x0][0x2d0], -R10.reuse ;  /* 0x0000b400c0d07a23 */ /* 0x100fe4000001080a */
[----:B------:R-:W-:Y:S01]  /*9230*/  FFMA.FTZ R202, R11, c[0x0][0x2d0], -R10 ;  /* 0x0000b4000bca7a23 */ /* 0x000fe2000001080a */
[----:B--2---:R-:W-:Y:S06]  /*9240*/  FMNMX.FTZ R0, R5, R0, !PT ;  /* 0x0000000005007209 */ /* 0x004fec0007810000 */
[----:B------:R2:W3:Y:S01]  /*9250*/  MUFU.EX2 R180, R4 ;  /* 0x0000000400b47308 */ /* 0x0004e20000000800 */
[C---:B------:R-:W-:Y:S02]  /*9260*/  FMUL.FTZ R192, R0.reuse, c[0x0][0x2d0] ;  /* 0x0000b40000c07a20 */ /* 0x040fe40000410000 */
[----:B------:R-:W-:Y:S02]  /*9270*/  FADD.FTZ R3, -R0, R3 ;  /* 0x0000000300037221 */ /* 0x000fe40000010100 */
[--C-:B------:R-:W-:Y:S02]  /*9280*/  FFMA.FTZ R203, R191, c[0x0][0x2d0], -R192.reuse ;  /* 0x0000b400bfcb7a23 */ /* 0x100fe400000108c0 */
[----:B------:R-:W-:Y:S02]  /*9290*/  FMUL.FTZ R3, R3, c[0x0][0x2d0] ;  /* 0x0000b40003037a20 */ /* 0x000fe40000410000 */
[--C-:B------:R-:W-:Y:S01]  /*92a0*/  FFMA.FTZ R191, R6, c[0x0][0x2d0], -R192.reuse ;  /* 0x0000b40006bf7a23 */ /* 0x100fe200000108c0 */
[----:B------:R-:W-:Y:S01]  /*92b0*/  MUFU.EX2 R208, R208 ;  /* 0x000000d000d07308 */ /* 0x000fe20000000800 */
[--C-:B------:R-:W-:Y:S02]  /*92c0*/  FFMA.FTZ R201, R7, c[0x0][0x2d0], -R192.reuse ;  /* 0x0000b40007c97a23 */ /* 0x100fe400000108c0 */
[----:B------:R-:W-:Y:S02]  /*92d0*/  FFMA.FTZ R184, R184, c[0x0][0x2d0], -R192 ;  /* 0x0000b400b8b87a23 */ /* 0x000fe400000108c0 */
[----:B-1----:R-:W-:Y:S02]  /*92e0*/  FFMA.FTZ R193, R9, c[0x0][0x2d0], -R10 ;  /* 0x0000b40009c17a23 */ /* 0x002fe4000001080a */
[--C-:B------:R-:W-:Y:S02]  /*92f0*/  FFMA.FTZ R209, R209, c[0x0][0x2d0], -R192.reuse ;  /* 0x0000b400d1d17a23 */ /* 0x100fe400000108c0 */
[--C-:B------:R-:W-:Y:S01]  /*9300*/  FFMA.FTZ R190, R190, c[0x0][0x2d0], -R192.reuse ;  /* 0x0000b400bebe7a23 */ /* 0x100fe200000108c0 */
[----:B------:R-:W1:Y:S01]  /*9310*/  MUFU.EX2 R3, R3 ;  /* 0x0000000300037308 */ /* 0x000e620000000800 */
[--C-:B------:R-:W-:Y:S02]  /*9320*/  FFMA.FTZ R188, R188, c[0x0][0x2d0], -R192.reuse ;  /* 0x0000b400bcbc7a23 */ /* 0x100fe400000108c0 */
[--C-:B------:R-:W-:Y:S02]  /*9330*/  FFMA.FTZ R185, R185, c[0x0][0x2d0], -R192.reuse ;  /* 0x0000b400b9b97a23 */ /* 0x100fe400000108c0 */
[----:B--2---:R-:W-:Y:S02]  /*9340*/  FFMA.FTZ R4, R8, c[0x0][0x2d0], -R192 ;  /* 0x0000b40008047a23 */ /* 0x004fe400000108c0 */
[C---:B---3--:R-:W-:Y:S02]  /*9350*/  FMUL.FTZ R5, R180.reuse, R177 ;  /* 0x000000b1b4057220 */ /* 0x048fe40000410000 */
[C---:B------:R-:W-:Y:S01]  /*9360*/  FMUL.FTZ R8, R180.reuse, R172 ;  /* 0x000000acb4087220 */ /* 0x040fe20000410000 */
[----:B------:R-:W-:Y:S01]  /*9370*/  MUFU.EX2 R202, R202 ;  /* 0x000000ca00ca7308 */ /* 0x000fe20000000800 */
[C---:B------:R-:W-:Y:S01]  /*9380*/  FMUL.FTZ R9, R180.reuse, R173 ;  /* 0x000000adb4097220 */ /* 0x040fe20000410000 */
[----:B------:R-:W-:Y:S01]  /*9390*/  MOV R173, R29 ;  /* 0x0000001d00ad7202 */ /* 0x000fe20000000f00 */
[C---:B------:R-:W-:Y:S01]  /*93a0*/  FMUL.FTZ R16, R180.reuse, R164 ;  /* 0x000000a4b4107220 */ /* 0x040fe20000410000 */
[----:B------:R-:W-:Y:S01]  /*93b0*/  MOV R164, R35 ;  /* 0x0000002300a47202 */ /* 0x000fe20000000f00 */
[C---:B------:R-:W-:Y:S02]  /*93c0*/  FMUL.FTZ R40, R180.reuse, R140 ;  /* 0x0000008cb4287220 */ /* 0x040fe40000410000 */
[C---:B------:R-:W-:Y:S02]  /*93d0*/  FMUL.FTZ R41, R180.reuse, R141 ;  /* 0x0000008db4297220 */ /* 0x040fe40000410000 */
[C---:B------:R-:W-:Y:S01]  /*93e0*/  FMUL.FTZ R48, R180.reuse, R132 ;  /* 0x00000084b4307220 */ /* 0x040fe20000410000 */
[----:B------:R-:W2:Y:S01]  /*93f0*/  MUFU.EX2 R193, R193 ;  /* 0x000000c100c17308 */ /* 0x000ea20000000800 */
[C---:B------:R-:W-:Y:S02]  /*9400*/  FMUL.FTZ R49, R180.reuse, R133 ;  /* 0x00000085b4317220 */ /* 0x040fe40000410000 */
[C---:B------:R-:W-:Y:S02]  /*9410*/  FMUL.FTZ R52, R180.reuse, R52 ;  /* 0x00000034b4347220 */ /* 0x040fe40000410000 */
[C---:B-1----:R-:W-:Y:S02]  /*9420*/  FMUL.FTZ R6, R3.reuse, R178 ;  /* 0x000000b203067220 */ /* 0x042fe40000410000 */
        /* <DEDUP_REMOVED lines=8> */
[----:B------:R-:W-:Y:S01]  /*94b0*/  LDSM.16.MT88.4 R140, [R242+0x3100] ;  /* 0x00310000f28c783b */ /* 0x000fe20000004200 */
[----:B------:R-:W-:Y:S01]  /*94c0*/  MUFU.EX2 R191, R191 ;  /* 0x000000bf00bf7308 */ /* 0x000fe20000000800 */
[C---:B------:R-:W-:Y:S02]  /*94d0*/  FMUL.FTZ R50, R3.reuse, R134 ;  /* 0x0000008603327220 */ /* 0x040fe40000410000 */
[----:B------:R-:W-:Y:S01]  /*94e0*/  FMUL.FTZ R51, R3, R135 ;  /* 0x0000008703337220 */ /* 0x000fe20000410000 */
[----:B--2---:R-:W-:Y:S01]  /*94f0*/  F2FP.BF16.PACK_AB R178, R193, R202 ;  /* 0x000000cac1b2723e */ /* 0x004fe200000010ff */
[C---:B------:R-:W-:Y:S02]  /*9500*/  FMUL.FTZ R53, R180.reuse, R53 ;  /* 0x00000035b4357220 */ /* 0x040fe40000410000 */
[----:B------:R-:W-:Y:S01]  /*9510*/  LDSM.16.MT88.4 R132, [R241+0x3100] ;  /* 0x00310000f184783b */ /* 0x000fe20000004200 */
[C---:B------:R-:W-:Y:S02]  /*9520*/  FMUL.FTZ R54, R3.reuse, R54 ;  /* 0x0000003603367220 */ /* 0x040fe40000410000 */
[----:B------:R-:W2:Y:S01]  /*9530*/  MUFU.EX2 R203, R203 ;  /* 0x000000cb00cb7308 */ /* 0x000ea20000000800 */
[C---:B------:R-:W-:Y:S02]  /*9540*/  FMUL.FTZ R55, R3.reuse, R55 ;  /* 0x0000003703377220 */ /* 0x040fe40000410000 */
[C---:B------:R-:W-:Y:S01]  /*9550*/  FMUL.FTZ R56, R180.reuse, R56 ;  /* 0x00000038b4387220 */ /* 0x040fe20000410000 */
[----:B-1----:R-:W-:Y:S01]  /*9560*/  MOV R172, R17 ;  /* 0x0000001100ac7202 */ /* 0x002fe20000000f00 */
[----:B------:R-:W-:Y:S01]  /*9570*/  FMUL.FTZ R4, R180, R176 ;  /* 0x000000b0b4047220 */ /* 0x000fe20000410000 */
[----:B------:R-:W-:Y:S01]  /*9580*/  F2FP.BF16.PACK_AB R176, R208, R29 ;  /* 0x0000001dd0b0723e */ /* 0x000fe200000010ff */
[C---:B------:R-:W-:Y:S02]  /*9590*/  FMUL.FTZ R57, R180.reuse, R57 ;  /* 0x00000039b4397220 */ /* 0x040fe40000410000 */
[C---:B------:R-:W-:Y:S01]  /*95a0*/  FMUL.FTZ R58, R3.reuse, R58 ;  /* 0x0000003a033a7220 */ /* 0x040fe20000410000 */
[----:B------:R-:W1:Y:S01]  /*95b0*/  MUFU.EX2 R201, R201 ;  /* 0x000000c900c97308 */ /* 0x000e620000000800 */
        /* <DEDUP_REMOVED lines=8> */
[----:B--2---:R-:W-:Y:S01]  /*9640*/  F2FP.BF16.PACK_AB R177, R203, R17 ;  /* 0x00000011cbb1723e */ /* 0x004fe200000010ff */
        /* <DEDUP_REMOVED lines=8> */
[----:B------:R-:W-:Y:S01]  /*96d0*/  FMUL.FTZ R67, R3, R67 ;  /* 0x0000004303437220 */ /* 0x000fe20000410000 */
[----:B-1----:R-:W-:Y:S01]  /*96e0*/  F2FP.BF16.PACK_AB R179, R191, R201 ;  /* 0x000000c9bfb3723e */ /* 0x002fe200000010ff */
[----:B------:R-:W-:Y:S02]  /*96f0*/  FMUL.FTZ R175, R2, c[0x0][0x2d0] ;  /* 0x0000b40002af7a20 */ /* 0x000fe40000410000 */
[----:B------:R-:W-:Y:S02]  /*9700*/  FFMA.FTZ R183, R3, R183, R172 ;  /* 0x000000b703b77223 */ /* 0x000fe400000100ac */
[--C-:B------:R-:W-:Y:S02]  /*9710*/  FFMA.FTZ R197, R197, c[0x0][0x2d0], -R175.reuse ;  /* 0x0000b400c5c57a23 */ /* 0x100fe400000108af */
[C---:B------:R-:W-:Y:S01]  /*9720*/  HMMA.16816.F32.BF16 R4, R176.reuse, R12, R4 ;  /* 0x0000000cb004723c */ /* 0x040fe20000041804 */
[----:B------:R-:W-:Y:S04]  /*9730*/  MUFU.EX2 R188, R188 ;  /* 0x000000bc00bc7308 */ /* 0x000fe80000000800 */
[--C-:B------:R-:W-:Y:S02]  /*9740*/  FFMA.FTZ R198, R198, c[0x0][0x2d0], -R175.reuse ;  /* 0x0000b400c6c67a23 */ /* 0x100fe400000108af */
[C---:B------:R-:W-:Y:S01]  /*9750*/  FMUL.FTZ R12, R180.reuse, R168 ;  /* 0x000000a8b40c7220 */ /* 0x040fe20000410000 */
[C---:B------:R-:W-:Y:S03]  /*9760*/  HMMA.16816.F32.BF16 R8, R176.reuse, R14, R8 ;  /* 0x0000000eb008723c */ /* 0x040fe60000041808 */
[----:B------:R-:W-:Y:S01]  /*9770*/  MUFU.EX2 R185, R185 ;  /* 0x000000b900b97308 */ /* 0x000fe20000000800 */
[----:B------:R-:W-:Y:S01]  /*9780*/  MOV R168, R31 ;  /* 0x0000001f00a87202 */ /* 0x000fe20000000f00 */
[C---:B------:R-:W-:Y:S01]  /*9790*/  FMUL.FTZ R13, R180.reuse, R169 ;  /* 0x000000a9b40d7220 */ /* 0x040fe20000410000 */
[----:B------:R-:W1:Y:S01]  /*97a0*/  LDSM.16.MT88.4 R28, [R241+0x100] ;  /* 0x00010000f11c783b */ /* 0x000e620000004200 */
[C---:B------:R-:W-:Y:S01]  /*97b0*/  FMUL.FTZ R14, R3.reuse, R170 ;  /* 0x000000aa030e7220 */ /* 0x040fe20000410000 */
[----:B------:R-:W-:Y:S01]  /*97c0*/  MOV R170, R33 ;  /* 0x0000002100aa7202 */ /* 0x000fe20000000f00 */
[C---:B------:R-:W-:Y:S03]  /*97d0*/  FMUL.FTZ R15, R3.reuse, R171 ;  /* 0x000000ab030f7220 */ /* 0x040fe60000410000 */
[C---:B------:R-:W-:Y:S01]  /*97e0*/  FMUL.FTZ R33, R180.reuse, R149 ;  /* 0x00000095b4217220 */ /* 0x040fe20000410000 */
[----:B------:R-:W-:Y:S01]  /*97f0*/  MOV R171, R34 ;  /* 0x0000002200ab7202 */ /* 0x000fe20000000f00 */
[----:B------:R-:W-:Y:S01]  /*9800*/  FMUL.FTZ R34, R3, R150 ;  /* 0x0000009603227220 */ /* 0x000fe20000410000 */
[----:B------:R-:W-:Y:S01]  /*9810*/  MOV R169, R32 ;  /* 0x0000002000a97202 */ /* 0x000fe20000000f00 */
[C---:B------:R-:W-:Y:S03]  /*9820*/  HMMA.16816.F32.BF16 R12, R176.reuse, R20, R12 ;  /* 0x00000014b00c723c */ /* 0x040fe6000004180c */
[--C-:B------:R-:W-:Y:S02]  /*9830*/  FFMA.FTZ R213, R213, c[0x0][0x2d0], -R175.reuse ;  /* 0x0000b400d5d57a23 */ /* 0x100fe400000108af */
[--C-:B------:R-:W-:Y:S02]  /*9840*/  FFMA.FTZ R215, R215, c[0x0][0x2d0], -R175.reuse ;  /* 0x0000b400d7d77a23 */ /* 0x100fe400000108af */
[C---:B------:R-:W-:Y:S01]  /*9850*/  FMUL.FTZ R20, R180.reuse, R160 ;  /* 0x000000a0b4147220 */ /* 0x040fe20000410000 */
[C---:B------:R-:W-:Y:S04]  /*9860*/  HMMA.16816.F32.BF16 R16, R176.reuse, R22, R16 ;  /* 0x00000016b010723c */ /* 0x040fe80000041810 */
[----:B------:R-:W-:Y:S01]  /*9870*/  FMUL.FTZ R21, R180, R161 ;  /* 0x000000a1b4157220 */ /* 0x000fe20000410000 */
[----:B------:R-:W-:Y:S01]  /*9880*/  MOV R160, R27 ;  /* 0x0000001b00a07202 */ /* 0x000fe20000000f00 */
[C---:B------:R-:W-:Y:S01]  /*9890*/  FMUL.FTZ R27, R3.reuse, R159 ;  /* 0x0000009f031b7220 */ /* 0x040fe20000410000 */
[----:B------:R-:W-:Y:S01]  /*98a0*/  MOV R161, R26 ;  /* 0x0000001a00a17202 */ /* 0x000fe20000000f00 */
[C---:B------:R-:W-:Y:S01]  /*98b0*/  FMUL.FTZ R22, R3.reuse, R162 ;  /* 0x000000a203167220 */ /* 0x040fe20000410000 */
[----:B------:R-:W-:Y:S03]  /*98c0*/  MOV R162, R25 ;  /* 0x0000001900a27202 */ /* 0x000fe60000000f00 */
[C---:B------:R-:W-:Y:S01]  /*98d0*/  FMUL.FTZ R23, R3.reuse, R163 ;  /* 0x000000a303177220 */ /* 0x040fe20000410000 */
[----:B------:R-:W-:Y:S01]  /*98e0*/  MOV R163, R24 ;  /* 0x0000001800a37202 */ /* 0x000fe20000000f00 */
[--C-:B------:R-:W-:Y:S02]  /*98f0*/  FFMA.FTZ R159, R174, c[0x0][0x2d0], -R175.reuse ;  /* 0x0000b400ae9f7a23 */ /* 0x100fe400000108af */
[C---:B------:R-:W-:Y:S02]  /*9900*/  FMUL.FTZ R24, R180.reuse, R156 ;  /* 0x0000009cb4187220 */ /* 0x040fe40000410000 */
[----:B------:R-:W-:Y:S02]  /*9910*/  FMUL.FTZ R25, R180, R157 ;  /* 0x0000009db4197220 */ /* 0x000fe40000410000 */
[--C-:B------:R-:W-:Y:S01]  /*9920*/  FFMA.FTZ R157, R162, c[0x0][0x2d0], -R175.reuse ;  /* 0x0000b400a29d7a23 */ /* 0x100fe200000108af */
[C---:B-1----:R-:W-:Y:S03]  /*9930*/  HMMA.16816.F32.BF16 R20, R176.reuse, R28, R20 ;  /* 0x0000001cb014723c */ /* 0x042fe60000041814 */
[C---:B------:R-:W-:Y:S02]  /*9940*/  FMUL.FTZ R26, R3.reuse, R158 ;  /* 0x0000009e031a7220 */ /* 0x040fe40000410000 */
[----:B------:R-:W-:Y:S01]  /*9950*/  MUFU.EX2 R157, R157 ;  /* 0x0000009d009d7308 */ /* 0x000fe20000000800 */
[----:B------:R-:W-:Y:S02]  /*9960*/  FMUL.FTZ R32, R180, R148 ;  /* 0x00000094b4207220 */ /* 0x000fe40000410000 */
[--C-:B------:R-:W-:Y:S04]  /*9970*/  FFMA.FTZ R148, R212, c[0x0][0x2d0], -R175.reuse ;  /* 0x0000b400d4947a23 */ /* 0x100fe800000108af */
[--C-:B------:R-:W-:Y:S01]  /*9980*/  FFMA.FTZ R212, R214, c[0x0][0x2d0], -R175.reuse ;  /* 0x0000b400d6d47a23 */ /* 0x100fe200000108af */
[C---:B------:R-:W-:Y:S03]  /*9990*/  HMMA.16816.F32.BF16 R24, R176.reuse, R30, R24 ;  /* 0x0000001eb018723c */ /* 0x040fe60000041818 */
[C---:B------:R-:W-:Y:S01]  /*99a0*/  FMUL.FTZ R28, R180.reuse, R152 ;  /* 0x00000098b41c7220 */ /* 0x040fe20000410000 */
[----:B------:R-:W-:Y:S01]  /*99b0*/  MUFU.EX2 R214, R159 ;  /* 0x0000009f00d67308 */ /* 0x000fe20000000800 */
[----:B------:R-:W-:Y:S02]  /*99c0*/  FMUL.FTZ R29, R180, R153 ;  /* 0x00000099b41d7220 */ /* 0x000fe40000410000 */
[C---:B------:R-:W-:Y:S02]  /*99d0*/  FMUL.FTZ R30, R3.reuse, R154 ;  /* 0x0000009a031e7220 */ /* 0x040fe40000410000 */
[----:B------:R-:W-:Y:S03]  /*99e0*/  FMUL.FTZ R31, R3, R155 ;  /* 0x0000009b031f7220 */ /* 0x000fe60000410000 */
[--C-:B------:R-:W-:Y:S02]  /*99f0*/  FFMA.FTZ R152, R163, c[0x0][0x2d0], -R175.reuse ;  /* 0x0000b400a3987a23 */ /* 0x100fe400000108af */
[--C-:B------:R-:W-:Y:S01]  /*9a00*/  FFMA.FTZ R155, R164, c[0x0][0x2d0], -R175.reuse ;  /* 0x0000b400a49b7a23 */ /* 0x100fe200000108af */
[----:B------:R-:W-:Y:S01]  /*9a10*/  MUFU.EX2 R212, R212 ;  /* 0x000000d400d47308 */ /* 0x000fe20000000800 */
[C---:B------:R-:W-:Y:S03]  /*9a20*/  HMMA.16816.F32.BF16 R28, R176.reuse, R36, R28 ;  /* 0x00000024b01c723c */ /* 0x040fe6000004181c */
[--C-:B------:R-:W-:Y:S02]  /*9a30*/  FFMA.FTZ R164, R200, c[0x0][0x2d0], -R175.reuse ;  /* 0x0000b400c8a47a23 */ /* 0x100fe400000108af */
[--C-:B------:R-:W-:Y:S02]  /*9a40*/  FFMA.FTZ R154, R171, c[0x0][0x2d0], -R175.reuse ;  /* 0x0000b400ab9a7a23 */ /* 0x100fe400000108af */
[--C-:B------:R-:W-:Y:S01]  /*9a50*/  FFMA.FTZ R153, R170, c[0x0][0x2d0], -R175.reuse ;  /* 0x0000b400aa997a23 */ /* 0x100fe200000108af */
[C---:B------:R-:W-:Y:S01]  /*9a60*/  HMMA.16816.F32.BF16 R32, R176.reuse, R38, R32 ;  /* 0x00000026b020723c */ /* 0x040fe20000041820 */
[----:B------:R-:W1:Y:S03]  /*9a70*/  MUFU.EX2 R152, R152 ;  /* 0x0000009800987308 */ /* 0x000e660000000800 */
[C---:B------:R-:W-:Y:S02]  /*9a80*/  FMUL.FTZ R36, R180.reuse, R144 ;  /* 0x00000090b4247220 */ /* 0x040fe40000410000 */
[----:B------:R-:W-:Y:S02]  /*9a90*/  FMUL.FTZ R37, R180, R145 ;  /* 0x00000091b4257220 */ /* 0x000fe40000410000 */
[C---:B------:R-:W-:Y:S02]  /*9aa0*/  FMUL.FTZ R38, R3.reuse, R146 ;  /* 0x0000009203267220 */ /* 0x040fe40000410000 */
[----:B------:R-:W2:Y:S01]  /*9ab0*/  LDL.LU R146, [R1+0x60] ;  /* 0x0000600001927983 */ /* 0x000ea20000300800 */
[----:B------:R-:W-:Y:S01]  /*9ac0*/  MUFU.EX2 R200, R197 ;  /* 0x000000c500c87308 */ /* 0x000fe20000000800 */
[----:B------:R-:W-:Y:S02]  /*9ad0*/  FMUL.FTZ R39, R3, R147 ;  /* 0x0000009303277220 */ /* 0x000fe40000410000 */
[--C-:B------:R-:W-:Y:S02]  /*9ae0*/  FFMA.FTZ R145, R199, c[0x0][0x2d0], -R175.reuse ;  /* 0x0000b400c7917a23 */ /* 0x100fe400000108af */
[--C-:B------:R-:W-:Y:S02]  /*9af0*/  FFMA.FTZ R144, R210, c[0x0][0x2d0], -R175.reuse ;  /* 0x0000b400d2907a23 */ /* 0x100fe400000108af */
[--C-:B------:R-:W-:Y:S01]  /*9b00*/  FFMA.FTZ R210, R211, c[0x0][0x2d0], -R175.reuse ;  /* 0x0000b400d3d27a23 */ /* 0x100fe200000108af */
[C---:B------:R-:W-:Y:S02]  /*9b10*/  HMMA.16816.F32.BF16 R36, R176.reuse, R44, R36 ;  /* 0x0000002cb024723c */ /* 0x040fe40000041824 */
[----:B------:R3:W-:Y:S01]  /*9b20*/  MUFU.EX2 R199, R198 ;  /* 0x000000c600c77308 */ /* 0x0007e20000000800 */
[--C-:B------:R-:W-:Y:S02]  /*9b30*/  FFMA.FTZ R163, R168, c[0x0][0x2d0], -R175.reuse ;  /* 0x0000b400a8a37a23 */ /* 0x100fe400000108af */
[C---:B------:R-:W-:Y:S02]  /*9b40*/  FMUL.FTZ R68, R180.reuse, R68 ;  /* 0x00000044b4447220 */ /* 0x040fe40000410000 */
[C---:B------:R-:W-:Y:S01]  /*9b50*/  FMUL.FTZ R44, R180.reuse, R136 ;  /* 0x00000088b42c7220 */ /* 0x040fe20000410000 */
[C---:B------:R-:W-:Y:S04]  /*9b60*/  HMMA.16816.F32.BF16 R40, R176.reuse, R46, R40 ;  /* 0x0000002eb028723c */ /* 0x040fe80000041828 */
[C---:B------:R-:W-:Y:S01]  /*9b70*/  FMUL.FTZ R45, R180.reuse, R137 ;  /* 0x00000089b42d7220 */ /* 0x040fe20000410000 */
[----:B------:R-:W-:Y:S01]  /*9b80*/  MUFU.EX2 R210, R210 ;  /* 0x000000d200d27308 */ /* 0x000fe20000000800 */
[C---:B------:R-:W-:Y:S02]  /*9b90*/  FMUL.FTZ R69, R180.reuse, R69 ;  /* 0x00000045b4457220 */ /* 0x040fe40000410000 */
[C---:B------:R-:W-:Y:S04]  /*9ba0*/  FMUL.FTZ R46, R3.reuse, R138 ;  /* 0x0000008a032e7220 */ /* 0x040fe80000410000 */
[C---:B------:R-:W-:Y:S02]  /*9bb0*/  FMUL.FTZ R47, R3.reuse, R139 ;  /* 0x0000008b032f7220 */ /* 0x040fe40000410000 */
[----:B------:R-:W-:Y:S01]  /*9bc0*/  LDSM.16.MT88.4 R136, [R244+0x900] ;  /* 0x00090000f488783b */ /* 0x000fe20000004200 */
[C---:B------:R-:W-:Y:S02]  /*9bd0*/  FMUL.FTZ R70, R3.reuse, R70 ;  /* 0x0000004603467220 */ /* 0x040fe40000410000 */
[C---:B------:R-:W-:Y:S02]  /*9be0*/  FMUL.FTZ R71, R3.reuse, R71 ;  /* 0x0000004703477220 */ /* 0x040fe40000410000 */
[C---:B------:R-:W-:Y:S03]  /*9bf0*/  HMMA.16816.F32.BF16 R44, R176.reuse, R140, R44 ;  /* 0x0000008cb02c723c */ /* 0x040fe6000004182c */
[C---:B------:R-:W-:Y:S02]  /*9c00*/  FMUL.FTZ R72, R180.reuse, R72 ;  /* 0x00000048b4487220 */ /* 0x040fe40000410000 */
[C---:B------:R-:W-:Y:S02]  /*9c10*/  FMUL.FTZ R73, R180.reuse, R73 ;  /* 0x00000049b4497220 */ /* 0x040fe40000410000 */
[C---:B------:R-:W-:Y:S01]  /*9c20*/  FMUL.FTZ R74, R3.reuse, R74 ;  /* 0x0000004a034a7220 */ /* 0x040fe20000410000 */
[C---:B------:R-:W-:Y:S01]  /*9c30*/  HMMA.16816.F32.BF16 R48, R176.reuse, R142, R48 ;  /* 0x0000008eb030723c */ /* 0x040fe20000041830 */
[----:B------:R-:W-:Y:S03]  /*9c40*/  LDSM.16.MT88.4 R140, [R240+0x9900] ;  /* 0x00990000f08c783b */ /* 0x000fe60000004200 */
        /* <DEDUP_REMOVED lines=25> */
[C---:B----4-:R-:W-:Y:S03]  /*9de0*/  HMMA.16816.F32.BF16 R60, R176.reuse, R132, R60 ;  /* 0x00000084b03c723c */ /* 0x050fe6000004183c */
        /* <DEDUP_REMOVED lines=29> */
[----:B------:R-:W-:Y:S02]  /*9fc0*/  FMUL.FTZ R121, R180, R121 ;  /* 0x00000079b4797220 */ /* 0x000fe40000410000 */
[C---:B------:R-:W-:Y:S02]  /*9fd0*/  FMUL.FTZ R122, R3.reuse, R122 ;  /* 0x0000007a037a7220 */ /* 0x040fe40000410000 */
[----:B------:R-:W-:Y:S04]  /*9fe0*/  FMUL.FTZ R123, R3, R123 ;  /* 0x0000007b037b7220 */ /* 0x000fe80000410000 */
[--C-:B------:R-:W-:Y:S02]  /*9ff0*/  FFMA.FTZ R158, R161, c[0x0][0x2d0], -R192.reuse ;  /* 0x0000b400a19e7a23 */ /* 0x100fe400000108c0 */
[--C-:B------:R-:W-:Y:S02]  /*a000*/  FFMA.FTZ R161, R167, c[0x0][0x2d0], -R175.reuse ;  /* 0x0000b400a7a17a23 */ /* 0x100fe400000108af */
[--C-:B------:R-:W-:Y:S02]  /*a010*/  FFMA.FTZ R156, R160, c[0x0][0x2d0], -R192.reuse ;  /* 0x0000b400a09c7a23 */ /* 0x100fe400000108c0 */
[--C-:B------:R-:W-:Y:S01]  /*a020*/  FFMA.FTZ R160, R166, c[0x0][0x2d0], -R175.reuse ;  /* 0x0000b400a6a07a23 */ /* 0x100fe200000108af */
[----:B------:R-:W-:Y:S01]  /*a030*/  MUFU.EX2 R158, R158 ;  /* 0x0000009e009e7308 */ /* 0x000fe20000000800 */
[--C-:B------:R-:W-:Y:S02]  /*a040*/  FFMA.FTZ R162, R165, c[0x0][0x2d0], -R192.reuse ;  /* 0x0000b400a5a27a23 */ /* 0x100fe400000108c0 */
[----:B------:R-:W-:Y:S02]  /*a050*/  FFMA.FTZ R165, R169, c[0x0][0x2d0], -R175 ;  /* 0x0000b400a9a57a23 */ /* 0x000fe400000108af */
[C---:B------:R-:W-:Y:S02]  /*a060*/  FMUL.FTZ R124, R180.reuse, R124 ;  /* 0x0000007cb47c7220 */ /* 0x040fe40000410000 */
[C---:B------:R-:W-:Y:S02]  /*a070*/  FMUL.FTZ R125, R180.reuse, R125 ;  /* 0x0000007db47d7220 */ /* 0x040fe40000410000 */
[C---:B------:R-:W-:Y:S01]  /*a080*/  FMUL.FTZ R128, R180.reuse, R128 ;  /* 0x00000080b4807220 */ /* 0x040fe20000410000 */
[----:B------:R-:W-:Y:S01]  /*a090*/  MUFU.EX2 R156, R156 ;  /* 0x0000009c009c7308 */ /* 0x000fe20000000800 */
[----:B------:R-:W-:Y:S02]  /*a0a0*/  FMUL.FTZ R129, R180, R129 ;  /* 0x00000081b4817220 */ /* 0x000fe40000410000 */
[--C-:B---3--:R-:W-:Y:S02]  /*a0b0*/  FFMA.FTZ R198, R195, c[0x0][0x2d0], -R192.reuse ;  /* 0x0000b400c3c67a23 */ /* 0x108fe400000108c0 */
[--C-:B------:R-:W-:Y:S02]  /*a0c0*/  FFMA.FTZ R197, R194, c[0x0][0x2d0], -R192.reuse ;  /* 0x0000b400c2c57a23 */ /* 0x100fe400000108c0 */
[--C-:B------:R-:W-:Y:S02]  /*a0d0*/  FFMA.FTZ R168, R186, c[0x0][0x2d0], -R192.reuse ;  /* 0x0000b400baa87a23 */ /* 0x100fe400000108c0 */
[C---:B------:R-:W-:Y:S01]  /*a0e0*/  FMUL.FTZ R126, R3.reuse, R126 ;  /* 0x0000007e037e7220 */ /* 0x040fe20000410000 */
[----:B------:R-:W-:Y:S01]  /*a0f0*/  MUFU.EX2 R195, R145 ;  /* 0x0000009100c37308 */ /* 0x000fe20000000800 */
[C---:B------:R-:W-:Y:S01]  /*a100*/  FMUL.FTZ R127, R3.reuse, R127 ;  /* 0x0000007f037f7220 */ /* 0x040fe20000410000 */
[C---:B----4-:R-:W-:Y:S03]  /*a110*/  HMMA.16816.F32.BF16 R76, R176.reuse, R132, R76 ;  /* 0x00000084b04c723c */ /* 0x050fe6000004184c */
[C---:B------:R-:W-:Y:S02]  /*a120*/  FMUL.FTZ R130, R3.reuse, R130 ;  /* 0x0000008203827220 */ /* 0x040fe40000410000 */
[----:B------:R-:W-:Y:S02]  /*a130*/  FMUL.FTZ R131, R3, R131 ;  /* 0x0000008303837220 */ /* 0x000fe40000410000 */
[----:B------:R-:W-:Y:S01]  /*a140*/  FADD.FTZ R167, R203, R183 ;  /* 0x000000b7cba77221 */ /* 0x000fe20000010000 */
[C---:B------:R-:W-:Y:S01]  /*a150*/  HMMA.16816.F32.BF16 R80, R176.reuse, R134, R80 ;  /* 0x00000086b050723c */ /* 0x040fe20000041850 */
[----:B------:R-:W3:Y:S01]  /*a160*/  LDSM.16.MT88.4 R132, [R241+0x6100] ;  /* 0x00610000f184783b */ /* 0x000ee20000004200 */
[----:B------:R-:W-:Y:S02]  /*a170*/  MUFU.EX2 R194, R144 ;  /* 0x0000009000c27308 */ /* 0x000fe40000000800 */
[--C-:B------:R-:W-:Y:S02]  /*a180*/  FFMA.FTZ R203, R189, c[0x0][0x2d0], -R192.reuse ;  /* 0x0000b400bdcb7a23 */ /* 0x100fe400000108c0 */
[----:B------:R-:W-:Y:S02]  /*a190*/  FADD.FTZ R167, R201, R167 ;  /* 0x000000a7c9a77221 */ /* 0x000fe40000010000 */
[--C-:B------:R-:W-:Y:S04]  /*a1a0*/  FFMA.FTZ R196, R196, c[0x0][0x2d0], -R192.reuse ;  /* 0x0000b400c4c47a23 */ /* 0x100fe800000108c0 */
[----:B------:R-:W-:Y:S01]  /*a1b0*/  MUFU.EX2 R189, R154 ;  /* 0x0000009a00bd7308 */ /* 0x000fe20000000800 */
[----:B------:R-:W-:Y:S02]  /*a1c0*/  FADD.FTZ R167, R191, R167 ;  /* 0x000000a7bfa77221 */ /* 0x000fe40000010000 */
[--C-:B------:R-:W-:Y:S02]  /*a1d0*/  FFMA.FTZ R211, R206, c[0x0][0x2d0], -R192.reuse ;  /* 0x0000b400ced37a23 */ /* 0x100fe400000108c0 */
[--C-:B------:R-:W-:Y:S02]  /*a1e0*/  FFMA.FTZ R207, R207, c[0x0][0x2d0], -R192.reuse ;  /* 0x0000b400cfcf7a23 */ /* 0x100fe400000108c0 */
[--C-:B------:R-:W-:Y:S02]  /*a1f0*/  FFMA.FTZ R205, R205, c[0x0][0x2d0], -R192.reuse ;  /* 0x0000b400cdcd7a23 */ /* 0x100fe400000108c0 */
[--C-:B------:R-:W-:Y:S01]  /*a200*/  FFMA.FTZ R204, R204, c[0x0][0x2d0], -R192.reuse ;  /* 0x0000b400cccc7a23 */ /* 0x100fe200000108c0 */
[----:B------:R-:W-:Y:S01]  /*a210*/  MUFU.EX2 R186, R165 ;  /* 0x000000a500ba7308 */ /* 0x000fe20000000800 */
[--C-:B------:R-:W-:Y:S09]  /*a220*/  FFMA.FTZ R187, R187, c[0x0][0x2d0], -R192.reuse ;  /* 0x0000b400bbbb7a23 */ /* 0x100ff200000108c0 */
[----:B------:R-:W-:Y:S01]  /*a230*/  MUFU.EX2 R160, R160 ;  /* 0x000000a000a07308 */ /* 0x000fe20000000800 */
[C---:B---3--:R-:W-:Y:S09]  /*a240*/  HMMA.16816.F32.BF16 R84, R176.reuse, R132, R84 ;  /* 0x00000084b054723c */ /* 0x048ff20000041854 */
[----:B------:R-:W-:Y:S01]  /*a250*/  MUFU.EX2 R162, R162 ;  /* 0x000000a200a27308 */ /* 0x000fe20000000800 */
[C---:B------:R-:W-:Y:S01]  /*a260*/  HMMA.16816.F32.BF16 R88, R176.reuse, R134, R88 ;  /* 0x00000086b058723c */ /* 0x040fe20000041858 */
[----:B------:R-:W3:Y:S08]  /*a270*/  LDSM.16.MT88.4 R132, [R240+0x6100] ;  /* 0x00610000f084783b */ /* 0x000ef00000004200 */
[----:B------:R-:W-:Y:S10]  /*a280*/  MUFU.EX2 R3, R209 ;  /* 0x000000d100037308 */ /* 0x000ff40000000800 */
[----:B------:R4:W-:Y:S10]  /*a290*/  MUFU.EX2 R209, R148 ;  /* 0x0000009400d17308 */ /* 0x0009f40000000800 */
[----:B------:R5:W-:Y:S10]  /*a2a0*/  MUFU.EX2 R201, R215 ;  /* 0x000000d700c97308 */ /* 0x000bf40000000800 */
[----:B------:R-:W-:Y:S01]  /*a2b0*/  MUFU.EX2 R203, R203 ;  /* 0x000000cb00cb7308 */ /* 0x000fe20000000800 */
[----:B----4-:R-:W-:Y:S01]  /*a2c0*/  LDSM.16.MT88.4 R148, [R240+0x1900] ;  /* 0x00190000f094783b */ /* 0x010fe20000004200 */
[C---:B---3--:R-:W-:Y:S08]  /*a2d0*/  HMMA.16816.F32.BF16 R92, R176.reuse, R132, R92 ;  /* 0x00000084b05c723c */ /* 0x048ff0000004185c */
[----:B------:R-:W-:Y:S01]  /*a2e0*/  MUFU.EX2 R191, R168 ;  /* 0x000000a800bf7308 */ /* 0x000fe20000000800 */
[----:B--2---:R-:W-:Y:S02]  /*a2f0*/  FFMA.FTZ R180, R180, R146, R173 ;  /* 0x00000092b4b47223 */ /* 0x004fe400000100ad */
[----:B------:R-:W-:Y:S01]  /*a300*/  LDSM.16.MT88.4 R144, [R242+0x1100] ;  /* 0x00110000f290783b */ /* 0x000fe20000004200 */
[----:B-----5:R-:W-:Y:S01]  /*a310*/  FFMA.FTZ R215, R182, c[0x0][0x2d0], -R192 ;  /* 0x0000b400b6d77a23 */ /* 0x020fe200000108c0 */
[C---:B------:R-:W-:Y:S05]  /*a320*/  HMMA.16816.F32.BF16 R96, R176.reuse, R134, R96 ;  /* 0x00000086b060723c */ /* 0x040fea0000041860 */
[----:B------:R-:W-:Y:S01]  /*a330*/  MUFU.EX2 R161, R161 ;  /* 0x000000a100a17308 */ /* 0x000fe20000000800 */
[----:B------:R-:W2:Y:S01]  /*a340*/  LDSM.16.MT88.4 R132, [R244+0x9100] ;  /* 0x00910000f484783b */ /* 0x000ea20000004200 */
[----:B------:R-:W-:Y:S02]  /*a350*/  FADD.FTZ R166, R208, R180 ;  /* 0x000000b4d0a67221 */ /* 0x000fe40000010000 */
[----:B------:R-:W-:Y:S03]  /*a360*/  FFMA.FTZ R192, R181, c[0x0][0x2d0], -R192 ;  /* 0x0000b400b5c07a23 */ /* 0x000fe600000108c0 */
[----:B------:R-:W-:Y:S02]  /*a370*/  FADD.FTZ R166, R202, R166 ;  /* 0x000000a6caa67221 */ /* 0x000fe40000010000 */
[----:B------:R-:W-:Y:S01]  /*a380*/  LDSM.16.MT88.4 R172, [R244+0x2900] ;  /* 0x00290000f4ac783b */ /* 0x000fe20000004200 */
[----:B------:R-:W-:Y:S01]  /*a390*/  MUFU.EX2 R202, R155 ;  /* 0x0000009b00ca7308 */ /* 0x000fe20000000800 */
[----:B------:R-:W-:Y:S04]  /*a3a0*/  FADD.FTZ R166, R193, R166 ;  /* 0x000000a6c1a67221 */ /* 0x000fe80000010000 */
[----:B-1----:R-:W-:Y:S05]  /*a3b0*/  FADD.FTZ R166, R152, R166 ;  /* 0x000000a698a67221 */ /* 0x002fea0000010000 */
[----:B------:R-:W-:Y:S10]  /*a3c0*/  MUFU.EX2 R208, R153 ;  /* 0x0000009900d07308 */ /* 0x000ff40000000800 */
[----:B------:R-:W1:Y:S10]  /*a3d0*/  MUFU.EX2 R193, R164 ;  /* 0x000000a400c17308 */ /* 0x000e740000000800 */
[----:B------:R-:W-:Y:S01]  /*a3e0*/  MUFU.EX2 R198, R198 ;  /* 0x000000c600c67308 */ /* 0x000fe20000000800 */
[C---:B--2---:R-:W-:Y:S08]  /*a3f0*/  HMMA.16816.F32.BF16 R100, R176.reuse, R132, R100 ;  /* 0x00000084b064723c */ /* 0x044ff00000041864 */
[C---:B------:R-:W-:Y:S01]  /*a400*/  HMMA.16816.F32.BF16 R104, R176.reuse, R134, R104 ;  /* 0x00000086b068723c */ /* 0x040fe20000041868 */
[----:B------:R-:W2:Y:S01]  /*a410*/  LDSM.16.MT88.4 R132, [R242+0x9100] ;  /* 0x00910000f284783b */ /* 0x000ea20000004200 */
[----:B------:R-:W-:Y:S02]  /*a420*/  MUFU.EX2 R197, R197 ;  /* 0x000000c500c57308 */ /* 0x000fe40000000800 */
[----:B-1----:R-:W-:Y:S08]  /*a430*/  F2FP.BF16.PACK_AB R180, R193, R186 ;  /* 0x000000bac1b4723e */ /* 0x002ff000000010ff */
[----:B------:R-:W-:Y:S10]  /*a440*/  MUFU.EX2 R196, R196 ;  /* 0x000000c400c47308 */ /* 0x000ff40000000800 */
[----:B------:R-:W-:Y:S10]  /*a450*/  MUFU.EX2 R211, R211 ;  /* 0x000000d300d37308 */ /* 0x000ff40000000800 */
[----:B------:R-:W-:Y:S01]  /*a460*/  MUFU.EX2 R207, R207 ;  /* 0x000000cf00cf7308 */ /* 0x000fe20000000800 */
[C---:B--2---:R-:W-:Y:S09]  /*a470*/  HMMA.16816.F32.BF16 R108, R176.reuse, R132, R108 ;  /* 0x00000084b06c723c */ /* 0x044ff2000004186c */
[----:B------:R-:W-:Y:S01]  /*a480*/  MUFU.EX2 R206, R213 ;  /* 0x000000d500ce7308 */ /* 0x000fe20000000800 */
[C---:B------:R-:W-:Y:S01]  /*a490*/  HMMA.16816.F32.BF16 R112, R176.reuse, R134, R112 ;  /* 0x00000086b070723c */ /* 0x040fe20000041870 */
[----:B------:R-:W1:Y:S08]  /*a4a0*/  LDSM.16.MT88.4 R132, [R241+0x9100] ;  /* 0x00910000f184783b */ /* 0x000e700000004200 */
[----:B------:R-:W2:Y:S10]  /*a4b0*/  MUFU.EX2 R213, R163 ;  /* 0x000000a300d57308 */ /* 0x000eb40000000800 */
[----:B------:R-:W-:Y:S10]  /*a4c0*/  MUFU.EX2 R205, R205 ;  /* 0x000000cd00cd7308 */ /* 0x000ff40000000800 */
[----:B------:R-:W-:Y:S01]  /*a4d0*/  MUFU.EX2 R204, R204 ;  /* 0x000000cc00cc7308 */ /* 0x000fe20000000800 */
[----:B--2---:R-:W-:Y:S09]  /*a4e0*/  F2FP.BF16.PACK_AB R182, R214, R213 ;  /* 0x000000d5d6b6723e */ /* 0x004ff200000010ff */
[----:B------:R-:W2:Y:S01]  /*a4f0*/  MUFU.EX2 R187, R187 ;  /* 0x000000bb00bb7308 */ /* 0x000ea20000000800 */
[C---:B-1----:R-:W-:Y:S09]  /*a500*/  HMMA.16816.F32.BF16 R116, R176.reuse, R132, R116 ;  /* 0x00000084b074723c */ /* 0x042ff20000041874 */
[----:B------:R-:W-:Y:S01]  /*a510*/  MUFU.EX2 R215, R215 ;  /* 0x000000d700d77308 */ /* 0x000fe20000000800 */
[C---:B------:R-:W-:Y:S01]  /*a520*/  HMMA.16816.F32.BF16 R120, R176.reuse, R134, R120 ;  /* 0x00000086b078723c */ /* 0x040fe20000041878 */
[----:B------:R-:W1:Y:S08]  /*a530*/  LDSM.16.MT88.4 R132, [R240+0x9100] ;  /* 0x00910000f084783b */ /* 0x000e700000004200 */
[----:B------:R-:W3:Y:S03]  /*a540*/  MUFU.EX2 R192, R192 ;  /* 0x000000c000c07308 */ /* 0x000ee60000000800 */
[----:B--2---:R-:W-:Y:S02]  /*a550*/  F2FP.BF16.PACK_AB R181, R187, R191 ;  /* 0x000000bfbbb5723e */ /* 0x004fe400000010ff */
[----:B---3--:R-:W-:Y:S01]  /*a560*/  F2FP.BF16.PACK_AB R183, R192, R215 ;  /* 0x000000d7c0b7723e */ /* 0x008fe200000010ff */
[C---:B-1----:R-:W-:Y:S07]  /*a570*/  HMMA.16816.F32.BF16 R124, R176.reuse, R132, R124 ;  /* 0x00000084b07c723c */ /* 0x042fee000004187c */
[----:B------:R-:W-:Y:S01]  /*a580*/  F2FP.BF16.PACK_AB R132, R157, R152 ;  /* 0x000000989d84723e */ /* 0x000fe200000010ff */
[----:B------:R-:W-:Y:S01]  /*a590*/  HMMA.16816.F32.BF16 R128, R176, R134, R128 ;  /* 0x00000086b080723c */ /* 0x000fe20000041880 */
[----:B------:R-:W-:Y:S03]  /*a5a0*/  LDSM.16.MT88.4 R152, [R242+0x5100] ;  /* 0x00510000f298783b */ /* 0x000fe60000004200 */
[----:B------:R-:W-:Y:S03]  /*a5b0*/  F2FP.BF16.PACK_AB R133, R156, R158 ;  /* 0x0000009e9c85723e */ /* 0x000fe600000010ff */
[----:B------:R-:W-:Y:S02]  /*a5c0*/  F2FP.BF16.PACK_AB R134, R160, R161 ;  /* 0x000000a1a086723e */ /* 0x000fe400000010ff */
[----:B------:R-:W-:Y:S07]  /*a5d0*/  F2FP.BF16.PACK_AB R135, R184, R162 ;  /* 0x000000a2b887723e */ /* 0x000fee00000010ff */
[C---:B------:R-:W-:Y:S08]  /*a5e0*/  HMMA.16816.F32.BF16 R4, R132.reuse, R136, R4 ;  /* 0x000000888404723c */ /* 0x040ff00000041804 */
        /* <DEDUP_REMOVED lines=45> */
[----:B------:R-:W-:Y:S01]  /*a8c0*/  HMMA.16816.F32.BF16 R128, R132, R142, R128 ;  /* 0x0000008e8480723c */ /* 0x000fe20000041880 */
[----:B------:R-:W2:Y:S06]  /*a8d0*/  LDSM.16.MT88.4 R140, [R241+0x1100] ;  /* 0x00110000f18c783b */ /* 0x000eac0000004200 */
[----:B------:R-:W-:Y:S02]  /*a8e0*/  F2FP.BF16.PACK_AB R132, R199, R200 ;  /* 0x000000c8c784723e */ /* 0x000fe400000010ff */
[----:B------:R-:W-:Y:S03]  /*a8f0*/  F2FP.BF16.PACK_AB R133, R197, R198 ;  /* 0x000000c6c585723e */ /* 0x000fe600000010ff */
[----:B------:R-:W-:Y:S02]  /*a900*/  F2FP.BF16.PACK_AB R134, R194, R195 ;  /* 0x000000c3c286723e */ /* 0x000fe400000010ff */
[----:B------:R-:W-:Y:S07]  /*a910*/  F2FP.BF16.PACK_AB R135, R3, R196 ;  /* 0x000000c40387723e */ /* 0x000fee00000010ff */
[C---:B-1----:R-:W-:Y:S08]  /*a920*/  HMMA.16816.F32.BF16 R4, R132.reuse, R136, R4 ;  /* 0x000000888404723c */ /* 0x042ff00000041804 */
[C---:B------:R-:W-:Y:S01]  /*a930*/  HMMA.16816.F32.BF16 R8, R132.reuse, R138, R8 ;  /* 0x0000008a8408723c */ /* 0x040fe20000041808 */
[----:B------:R-:W1:Y:S07]  /*a940*/  LDSM.16.MT88.4 R136, [R240+0x1100] ;  /* 0x00110000f088783b */ /* 0x000e6e0000004200 */
[C---:B------:R-:W-:Y:S08]  /*a950*/  HMMA.16816.F32.BF16 R12, R132.reuse, R144, R12 ;  /* 0x00000090840c723c */ /* 0x040ff0000004180c */
        /* <DEDUP_REMOVED lines=31> */
[----:B------:R-:W-:Y:S07]  /*ab50*/  LDSM.16.MT88.4 R140, [R240+0xa100] ;  /* 0x00a10000f08c783b */ /* 0x000fee0000004200 */
[C---:B-1----:R-:W-:Y:S08]  /*ab60*/  HMMA.16816.F32.BF16 R100, R132.reuse, R136, R100 ;  /* 0x000000888464723c */ /* 0x042ff00000041864 */
[C---:B------:R-:W-:Y:S01]  /*ab70*/  HMMA.16816.F32.BF16 R104, R132.reuse, R138, R104 ;  /* 0x0000008a8468723c */ /* 0x040fe20000041868 */
[----:B------:R-:W1:Y:S07]  /*ab80*/  LDSM.16.MT88.4 R136, [R241+0xa100] ;  /* 0x00a10000f188783b */ /* 0x000e6e0000004200 */
[C---:B---3--:R-:W-:Y:S08]  /*ab90*/  HMMA.16816.F32.BF16 R108, R132.reuse, R144, R108 ;  /* 0x00000090846c723c */ /* 0x048ff0000004186c */
[C---:B------:R-:W-:Y:S01]  /*aba0*/  HMMA.16816.F32.BF16 R112, R132.reuse, R146, R112 ;  /* 0x000000928470723c */ /* 0x040fe20000041870 */
[----:B------:R-:W-:Y:S07]  /*abb0*/  LDSM.16.MT88.4 R144, [R242+0x1900] ;  /* 0x00190000f290783b */ /* 0x000fee0000004200 */
        /* <DEDUP_REMOVED lines=34> */
[C---:B------:R-:W-:Y:S08]  /*ade0*/  HMMA.16816.F32.BF16 R68, R132.reuse, R148, R68 ;  /* 0x000000948444723c */ /* 0x040ff00000041844 */
[C---:B------:R-:W-:Y:S01]  /*adf0*/  HMMA.16816.F32.BF16 R72, R132.reuse, R150, R72 ;  /* 0x000000968448723c */ /* 0x040fe20000041848 */
[----:B------:R-:W2:Y:S07]  /*ae00*/  LDSM.16.MT88.4 R148, [R244+0xa900] ;  /* 0x00a90000f494783b */ /* 0x000eae0000004200 */
[C---:B---3--:R-:W-:Y:S08]  /*ae10*/  HMMA.16816.F32.BF16 R76, R132.reuse, R144, R76 ;  /* 0x00000090844c723c */ /* 0x048ff0000004184c */
[C---:B------:R-:W-:Y:S01]  /*ae20*/  HMMA.16816.F32.BF16 R80, R132.reuse, R146, R80 ;  /* 0x000000928450723c */ /* 0x040fe20000041850 */
[----:B------:R-:W-:Y:S07]  /*ae30*/  LDSM.16.MT88.4 R144, [R241+0xa900] ;  /* 0x00a90000f190783b */ /* 0x000fee0000004200 */
        /* <DEDUP_REMOVED lines=16> */
[----:B------:R-:W-:Y:S01]  /*af40*/  HMMA.16816.F32.BF16 R128, R132, R142, R128 ;  /* 0x0000008e8480723c */ /* 0x000fe20000041880 */
[----:B------:R-:W3:Y:S06]  /*af50*/  LDSM.16.MT88.4 R140, [R240+0x2100] ;  /* 0x00210000f08c783b */ /* 0x000eec0000004200 */
        /* <DEDUP_REMOVED lines=22> */
[C---:B----4-:R-:W-:Y:S08]  /*b0c0*/  HMMA.16816.F32.BF16 R52, R132.reuse, R148, R52 ;  /* 0x000000948434723c */ /* 0x050ff00000041834 */
[C---:B------:R-:W-:Y:S01]  /*b0d0*/  HMMA.16816.F32.BF16 R56, R132.reuse, R150, R56 ;  /* 0x000000968438723c */ /* 0x040fe20000041838 */
[----:B------:R-:W4:Y:S07]  /*b0e0*/  LDSM.16.MT88.4 R148, [R240+0x8100] ;  /* 0x00810000f094783b */ /* 0x000f2e0000004200 */
        /* <DEDUP_REMOVED lines=11> */
[----:B------:R-:W3:Y:S07]  /*b1a0*/  LDSM.16.MT88.4 R152, [R240+0xb100] ;  /* 0x00b10000f098783b */ /* 0x000eee0000004200 */
[C---:B----4-:R-:W-:Y:S08]  /*b1b0*/  HMMA.16816.F32.BF16 R92, R132.reuse, R148, R92 ;  /* 0x00000094845c723c */ /* 0x050ff0000004185c */
[C---:B------:R-:W-:Y:S01]  /*b1c0*/  HMMA.16816.F32.BF16 R96, R132.reuse, R150, R96 ;  /* 0x000000968460723c */ /* 0x040fe20000041860 */
[----:B------:R-:W-:Y:S07]  /*b1d0*/  LDSM.16.MT88.4 R148, [R240+0x2900] ;  /* 0x00290000f094783b */ /* 0x000fee0000004200 */
[C---:B-1----:R-:W-:Y:S07]  /*b1e0*/  HMMA.16816.F32.BF16 R100, R132.reuse, R136, R100 ;  /* 0x000000888464723c */ /* 0x042fee0000041864 */
[----:B------:R-:W-:Y:S01]  /*b1f0*/  FADD.FTZ R136, R158, R167 ;  /* 0x000000a79e887221 */ /* 0x000fe20000010000 */
[C---:B------:R-:W-:Y:S04]  /*b200*/  HMMA.16816.F32.BF16 R104, R132.reuse, R138, R104 ;  /* 0x0000008a8468723c */ /* 0x040fe80000041868 */
[----:B------:R-:W-:Y:S02]  /*b210*/  FADD.FTZ R137, R157, R166 ;  /* 0x000000a69d897221 */ /* 0x000fe40000010000 */
[----:B------:R-:W1:Y:S01]  /*b220*/  LDSM.16.MT88.4 R164, [R242+0x2900] ;  /* 0x00290000f2a4783b */ /* 0x000e620000004200 */
[----:B------:R-:W-:Y:S01]  /*b230*/  FADD.FTZ R136, R156, R136 ;  /* 0x000000889c887221 */ /* 0x000fe20000010000 */
[C---:B--2---:R-:W-:Y:S04]  /*b240*/  HMMA.16816.F32.BF16 R108, R132.reuse, R140, R108 ;  /* 0x0000008c846c723c */ /* 0x044fe8000004186c */
[----:B------:R-:W-:Y:S02]  /*b250*/  FADD.FTZ R161, R161, R137 ;  /* 0x00000089a1a17221 */ /* 0x000fe40000010000 */
[----:B------:R-:W2:Y:S01]  /*b260*/  LDSM.16.MT88.4 R156, [R241+0x2900] ;  /* 0x00290000f19c783b */ /* 0x000ea20000004200 */
[----:B------:R-:W-:Y:S01]  /*b270*/  FADD.FTZ R138, R162, R136 ;  /* 0x00000088a28a7221 */ /* 0x000fe20000010000 */
[C---:B------:R-:W-:Y:S04]  /*b280*/  HMMA.16816.F32.BF16 R112, R132.reuse, R142, R112 ;  /* 0x0000008e8470723c */ /* 0x040fe80000041870 */
[----:B------:R-:W-:Y:S02]  /*b290*/  FADD.FTZ R139, R160, R161 ;  /* 0x000000a1a08b7221 */ /* 0x000fe40000010000 */
[----:B------:R-:W4:Y:S02]  /*b2a0*/  LDSM.16.MT88.4 R140, [R244+0x5900] ;  /* 0x00590000f48c783b */ /* 0x000f240000004200 */
[C---:B------:R-:W-:Y:S08]  /*b2b0*/  HMMA.16816.F32.BF16 R116, R132.reuse, R144, R116 ;  /* 0x000000908474723c */ /* 0x040ff00000041874 */
[C---:B------:R-:W-:Y:S08]  /*b2c0*/  HMMA.16816.F32.BF16 R120, R132.reuse, R146, R120 ;  /* 0x000000928478723c */ /* 0x040ff00000041878 */
[C---:B---3--:R-:W-:Y:S08]  /*b2d0*/  HMMA.16816.F32.BF16 R124, R132.reuse, R152, R124 ;  /* 0x00000098847c723c */ /* 0x048ff0000004187c */
[----:B------:R-:W-:Y:S01]  /*b2e0*/  HMMA.16816.F32.BF16 R128, R132, R154, R128 ;  /* 0x0000009a8480723c */ /* 0x000fe20000041880 */
[----:B------:R-:W3:Y:S07]  /*b2f0*/  LDSM.16.MT88.4 R132, [R242+0x5900] ;  /* 0x00590000f284783b */ /* 0x000eee0000004200 */
[C---:B------:R-:W-:Y:S01]  /*b300*/  HMMA.16816.F32.BF16 R176, R180.reuse, R172, R4 ;  /* 0x000000acb4b0723c */ /* 0x040fe20000041804 */
[----:B------:R-:W5:Y:S07]  /*b310*/  LDSM.16.MT88.4 R4, [R241+0x5900] ;  /* 0x00590000f104783b */ /* 0x000f6e0000004200 */
[C---:B------:R-:W-:Y:S01]  /*b320*/  HMMA.16816.F32.BF16 R172, R180.reuse, R174, R8 ;  /* 0x000000aeb4ac723c */ /* 0x040fe20000041808 */
[----:B------:R-:W3:Y:S07]  /*b330*/  LDSM.16.MT88.4 R8, [R240+0x5900] ;  /* 0x00590000f008783b */ /* 0x000eee0000004200 */
[C---:B-1----:R-:W-:Y:S01]  /*b340*/  HMMA.16816.F32.BF16 R168, R180.reuse, R164, R12 ;  /* 0x000000a4b4a8723c */ /* 0x042fe2000004180c */
[----:B------:R-:W1:Y:S07]  /*b350*/  LDSM.16.MT88.4 R12, [R244+0x8900] ;  /* 0x00890000f40c783b */ /* 0x000e6e0000004200 */
[C---:B------:R-:W-:Y:S01]  /*b360*/  HMMA.16816.F32.BF16 R164, R180.reuse, R166, R16 ;  /* 0x000000a6b4a4723c */ /* 0x040fe20000041810 */
[----:B------:R-:W1:Y:S07]  /*b370*/  LDSM.16.MT88.4 R16, [R242+0x8900] ;  /* 0x00890000f210783b */ /* 0x000e6e0000004200 */
[C---:B--2---:R-:W-:Y:S01]  /*b380*/  HMMA.16816.F32.BF16 R160, R180.reuse, R156, R20 ;  /* 0x0000009cb4a0723c */ /* 0x044fe20000041814 */
[----:B------:R-:W2:Y:S07]  /*b390*/  LDSM.16.MT88.4 R20, [R241+0x8900] ;  /* 0x00890000f114783b */ /* 0x000eae0000004200 */
[C---:B------:R-:W-:Y:S01]  /*b3a0*/  HMMA.16816.F32.BF16 R156, R180.reuse, R158, R24 ;  /* 0x0000009eb49c723c */ /* 0x040fe20000041818 */
[----:B------:R-:W1:Y:S07]  /*b3b0*/  LDSM.16.MT88.4 R24, [R240+0x8900] ;  /* 0x00890000f018783b */ /* 0x000e6e0000004200 */
[C---:B------:R-:W-:Y:S07]  /*b3c0*/  HMMA.16816.F32.BF16 R152, R180.reuse, R148, R28 ;  /* 0x00000094b498723c */ /* 0x040fee000004181c */
[----:B------:R-:W-:Y:S01]  /*b3d0*/  MOV R30, R138 ;  /* 0x0000008a001e7202 */ /* 0x000fe20000000f00 */
[C---:B------:R-:W-:Y:S04]  /*b3e0*/  HMMA.16816.F32.BF16 R148, R180.reuse, R150, R32 ;  /* 0x00000096b494723c */ /* 0x040fe80000041820 */
[----:B------:R-:W-:Y:S01]  /*b3f0*/  MOV R31, R139 ;  /* 0x0000008b001f7202 */ /* 0x000fe20000000f00 */
[----:B------:R-:W-:Y:S03]  /*b400*/  FADD.FTZ R184, R184, R30 ;  /* 0x0000001eb8b87221 */ /* 0x000fe60000010000 */
[C---:B----4-:R-:W-:Y:S04]  /*b410*/  HMMA.16816.F32.BF16 R144, R180.reuse, R140, R36 ;  /* 0x0000008cb490723c */ /* 0x050fe80000041824 */
[----:B------:R-:W-:Y:S02]  /*b420*/  FADD.FTZ R184, R198, R184 ;  /* 0x000000b8c6b87221 */ /* 0x000fe40000010000 */
[----:B------:R-:W-:Y:S02]  /*b430*/  FADD.FTZ R200, R200, R31 ;  /* 0x0000001fc8c87221 */ /* 0x000fe40000010000 */
[C---:B------:R-:W-:Y:S04]  /*b440*/  HMMA.16816.F32.BF16 R140, R180.reuse, R142, R40 ;  /* 0x0000008eb48c723c */ /* 0x040fe80000041828 */
[----:B------:R-:W-:Y:S02]  /*b450*/  FADD.FTZ R197, R197, R184 ;  /* 0x000000b8c5c57221 */ /* 0x000fe40000010000 */
[----:B------:R-:W-:Y:S02]  /*b460*/  FADD.FTZ R199, R199, R200 ;  /* 0x000000c8c7c77221 */ /* 0x000fe40000010000 */
[C---:B---3--:R-:W-:Y:S04]  /*b470*/  HMMA.16816.F32.BF16 R136, R180.reuse, R132, R44 ;  /* 0x00000084b488723c */ /* 0x048fe8000004182c */
[----:B------:R-:W-:Y:S02]  /*b480*/  FADD.FTZ R197, R196, R197 ;  /* 0x000000c5c4c57221 */ /* 0x000fe40000010000 */
[----:B------:R-:W-:Y:S02]  /*b490*/  FADD.FTZ R199, R195, R199 ;  /* 0x000000c7c3c77221 */ /* 0x000fe40000010000 */
[C---:B------:R-:W-:Y:S04]  /*b4a0*/  HMMA.16816.F32.BF16 R132, R180.reuse, R134, R48 ;  /* 0x00000086b484723c */ /* 0x040fe80000041830 */
[----:B------:R-:W-:Y:S02]  /*b4b0*/  FADD.FTZ R3, R3, R197 ;  /* 0x000000c503037221 */ /* 0x000fe40000010000 */
[----:B------:R-:W-:Y:S02]  /*b4c0*/  FADD.FTZ R194, R194, R199 ;  /* 0x000000c7c2c27221 */ /* 0x000fe40000010000 */
[C---:B-----5:R-:W-:Y:S04]  /*b4d0*/  HMMA.16816.F32.BF16 R52, R180.reuse, R4, R52 ;  /* 0x00000004b434723c */ /* 0x060fe80000041834 */
[----:B------:R-:W-:Y:S02]  /*b4e0*/  FADD.FTZ R3, R211, R3 ;  /* 0x00000003d3037221 */ /* 0x000fe40000010000 */
[----:B------:R-:W-:Y:S02]  /*b4f0*/  FADD.FTZ R194, R210, R194 ;  /* 0x000000c2d2c27221 */ /* 0x000fe40000010000 */
[C---:B------:R-:W-:Y:S01]  /*b500*/  HMMA.16816.F32.BF16 R56, R180.reuse, R6, R56 ;  /* 0x00000006b438723c */ /* 0x040fe20000041838 */
[----:B------:R-:W3:Y:S03]  /*b510*/  LDSM.16.MT88.4 R4, [R244+0xb900] ;  /* 0x00b90000f404783b */ /* 0x000ee60000004200 */
[----:B------:R-:W-:Y:S02]  /*b520*/  FADD.FTZ R207, R207, R3 ;  /* 0x00000003cfcf7221 */ /* 0x000fe40000010000 */
[----:B------:R-:W-:Y:S02]  /*b530*/  FADD.FTZ R209, R209, R194 ;  /* 0x000000c2d1d17221 */ /* 0x000fe40000010000 */
[C---:B------:R-:W-:Y:S04]  /*b540*/  HMMA.16816.F32.BF16 R60, R180.reuse, R8, R60 ;  /* 0x00000008b43c723c */ /* 0x040fe8000004183c */
[----:B------:R-:W-:Y:S02]  /*b550*/  FADD.FTZ R209, R206, R209 ;  /* 0x000000d1ced17221 */ /* 0x000fe40000010000 */
[----:B------:R-:W-:Y:S02]  /*b560*/  FADD.FTZ R207, R205, R207 ;  /* 0x000000cfcdcf7221 */ /* 0x000fe40000010000 */
[C---:B------:R-:W-:Y:S01]  /*b570*/  HMMA.16816.F32.BF16 R64, R180.reuse, R10, R64 ;  /* 0x0000000ab440723c */ /* 0x040fe20000041840 */
[----:B------:R-:W4:Y:S03]  /*b580*/  LDSM.16.MT88.4 R8, [R242+0xb900] ;  /* 0x00b90000f208783b */ /* 0x000f260000004200 */
[----:B------:R-:W-:Y:S02]  /*b590*/  FADD.FTZ R212, R212, R209 ;  /* 0x000000d1d4d47221 */ /* 0x000fe40000010000 */
[----:B------:R-:W-:Y:S02]  /*b5a0*/  FADD.FTZ R204, R204, R207 ;  /* 0x000000cfcccc7221 */ /* 0x000fe40000010000 */
[C---:B-1----:R-:W-:Y:S04]  /*b5b0*/  HMMA.16816.F32.BF16 R68, R180.reuse, R12, R68 ;  /* 0x0000000cb444723c */ /* 0x042fe80000041844 */
[----:B------:R-:W-:Y:S02]  /*b5c0*/  FADD.FTZ R212, R201, R212 ;  /* 0x000000d4c9d47221 */ /* 0x000fe40000010000 */
[----:B------:R-:W-:Y:S02]  /*b5d0*/  FADD.FTZ R204, R203, R204 ;  /* 0x000000cccbcc7221 */ /* 0x000fe40000010000 */
[C---:B------:R-:W-:Y:S01]  /*b5e0*/  HMMA.16816.F32.BF16 R72, R180.reuse, R14, R72 ;  /* 0x0000000eb448723c */ /* 0x040fe20000041848 */
[----:B------:R-:W1:Y:S03]  /*b5f0*/  LDSM.16.MT88.4 R12, [R241+0xb900] ;  /* 0x00b90000f10c783b */ /* 0x000e660000004200 */
        /* <DEDUP_REMOVED lines=18> */
[----:B------:R-:W-:Y:S04]  /*b720*/  FADD.FTZ R3, R214, R193 ;  /* 0x000000c1d6037221 */ /* 0x000fe80000010000 */
[C---:B---3--:R-:W-:Y:S01]  /*b730*/  HMMA.16816.F32.BF16 R100, R180.reuse, R4, R100 ;  /* 0x00000004b464723c */ /* 0x048fe20000041864 */
[----:B------:R2:W-:Y:S07]  /*b740*/  STL [R1+0x60], R3 ;  /* 0x0000600301007387 */ /* 0x0005ee0000100800 */
[C---:B------:R-:W-:Y:S01]  /*b750*/  HMMA.16816.F32.BF16 R104, R180.reuse, R6, R104 ;  /* 0x00000006b468723c */ /* 0x040fe20000041868 */
[----:B------:R-:W3:Y:S07]  /*b760*/  LDSM.16.MT88.4 R4, [R240+0xb900] ;  /* 0x00b90000f004783b */ /* 0x000eee0000004200 */
[C---:B----4-:R-:W-:Y:S08]  /*b770*/  HMMA.16816.F32.BF16 R108, R180.reuse, R8, R108 ;  /* 0x00000008b46c723c */ /* 0x050ff0000004186c */
[C---:B------:R-:W-:Y:S04]  /*b780*/  HMMA.16816.F32.BF16 R112, R180.reuse, R10, R112 ;  /* 0x0000000ab470723c */ /* 0x040fe80000041870 */
[----:B--2---:R-:W-:Y:S04]  /*b790*/  MOV R3, R0 ;  /* 0x0000000000037202 */ /* 0x004fe80000000f00 */
[C---:B-1----:R-:W-:Y:S08]  /*b7a0*/  HMMA.16816.F32.BF16 R116, R180.reuse, R12, R116 ;  /* 0x0000000cb474723c */ /* 0x042ff00000041874 */
[C---:B------:R-:W-:Y:S08]  /*b7b0*/  HMMA.16816.F32.BF16 R120, R180.reuse, R14, R120 ;  /* 0x0000000eb478723c */ /* 0x040ff00000041878 */
[C---:B---3--:R-:W-:Y:S08]  /*b7c0*/  HMMA.16816.F32.BF16 R124, R180.reuse, R4, R124 ;  /* 0x00000004b47c723c */ /* 0x048ff0000004187c */
[----:B------:R-:W-:Y:S07]  /*b7d0*/  HMMA.16816.F32.BF16 R128, R180, R6, R128 ;  /* 0x00000006b480723c */ /* 0x000fee0000041880 */
[----:B------:R-:W-:Y:S01]  /*b7e0*/  MOV R180, R2 ;  /* 0x0000000200b47202 */ /* 0x000fe20000000f00 */
[----:B------:R-:W-:Y:S01]  /*b7f0*/  FADD.FTZ R183, R192, R187 ;  /* 0x000000bbc0b77221 */ /* 0x000fe20000010000 */
[----:B------:R-:W-:-:S05]  /*b800*/  @P0 BRA `(.L_x_772) ;  /* 0xffffb54000000947 */ /* 0x000fca000383ffff */
.L_x_771:
[----:B------:R-:W2:Y:S04]  /*b810*/  LDL.LU R5, [R1+0x60] ;  /* 0x0000600001057983 */ /* 0x000ea80000300800 */
[----:B------:R-:W1:Y:S01]  /*b820*/  SHFL.BFLY PT, R4, R183, 0x2, 0x1f ;  /* 0x0c401f00b7047f89 */ /* 0x000e6200000e0000 */
[----:B------:R-:W-:-:S02]  /*b830*/  MOV R6, c[0x0][0x4e8] ;  /* 0x00013a0000067a02 */ /* 0x000fc40000000f00 */
[----:B------:R-:W-:Y:S01]  /*b840*/  MOV R11, RZ ;  /* 0x000000ff000b7202 */ /* 0x000fe20000000f00 */
[----:B------:R-:W3:Y:S01]  /*b850*/  LDL.LU R15, [R1+0x8] ;  /* 0x00000800010f7983 */ /* 0x000ee20000300800 */
[----:B------:R-:W-:-:S03]  /*b860*/  ISETP.NE.AND P4, PT, R6, 0x1, PT ;  /* 0x000000010600780c */ /* 0x000fc60003f85270 */
[----:B------:R-:W4:Y:S01]  /*b870*/  S2R R8, SR_TID.X ;  /* 0x0000000000087919 */ /* 0x000f220000002100 */
[----:B------:R-:W4:Y:S01]  /*b880*/  S2UR UR7, SR_CTAID.Y ;  /* 0x00000000000779c3 */ /* 0x000f220000002600 */
[----:B------:R-:W-:Y:S02]  /*b890*/  ULDC.64 UR4, c[0x0][0x490] ;  /* 0x0001240000047ab9 */ /* 0x000fe40000000a00 */
[----:B------:R-:W3:Y:S04]  /*b8a0*/  LDL.LU R17, [R1+0x1c] ;  /* 0x00001c0001117983 */ /* 0x000ee80000300800 */
[----:B------:R-:W3:Y:S01]  /*b8b0*/  LDL.LU R24, [R1+0x4] ;  /* 0x0000040001187983 */ /* 0x000ee20000300800 */
[----:B-1----:R-:W-:-:S05]  /*b8c0*/  FADD.FTZ R183, R4, R183 ;  /* 0x000000b704b77221 */ /* 0x002fca0000010000 */
[----:B------:R-:W1:Y:S01]  /*b8d0*/  SHFL.BFLY PT, R4, R183, 0x1, 0x1f ;  /* 0x0c201f00b7047f89 */ /* 0x000e6200000e0000 */
[----:B----4-:R-:W-:Y:S01]  /*b8e0*/  SHF.R.S32.HI R9, RZ, 0x1f, R8 ;  /* 0x0000001fff097819 */ /* 0x010fe20000011408 */
[----:B-1----:R-:W-:-:S05]  /*b8f0*/  FADD.FTZ R4, R183, R4 ;  /* 0x00000004b7047221 */ /* 0x002fca0000010000 */
[----:B------:R-:W-:Y:S01]  /*b900*/  FSETP.NE.FTZ.AND P0, PT, R4, RZ, PT ;  /* 0x000000ff0400720b */ /* 0x000fe20003f15000 */
[----:B------:R-:W-:Y:S01]  /*b910*/  USHF.R.S32.HI UR6, URZ, 0x1f, UR7 ;  /* 0x0000001f3f067899 */ /* 0x000fe20008011407 */
[----:B------:R-:W-:-:S03]  /*b920*/  MOV R16, 0xff800000 ;  /* 0xff80000000107802 */ /* 0x000fc60000000f00 */
[----:B------:R-:W-:Y:S01]  /*b930*/  UIMAD UR8, UR6, UR4, URZ ;  /* 0x00000004060872a4 */ /* 0x000fe2000f8e023f */
[----:B------:R-:W-:Y:S06]  /*b940*/  BAR.SYNC.DEFER_BLOCKING 0x1, 0x100 ;  /* 0x0044000000007b1d */ /* 0x000fec0000010000 */
[----:B--2---:R-:W1:Y:S01]  /*b950*/  SHFL.BFLY PT, R3, R5, 0x2, 0x1f ;  /* 0x0c401f0005037f89 */ /* 0x004e6200000e0000 */
[----:B---3--:R-:W-:Y:S01]  /*b960*/  @P4 IMAD.HI.U32 R10, R15, c[0x0][0x4ec], RZ ;  /* 0x00013b000f0a4a27 */ /* 0x008fe200078e00ff */
[----:B------:R-:W-:-:S04]  /*b970*/  MOV R7, R15 ;  /* 0x0000000f00077202 */ /* 0x000fc80000000f00 */
[----:B------:R-:W-:Y:S02]  /*b980*/  @P4 SHF.R.U32.HI R7, RZ, c[0x0][0x4f0], R10 ;  /* 0x00013c00ff074a19 */ /* 0x000fe4000001160a */
[----:B------:R-:W-:Y:S02]  /*b990*/  MOV R10, RZ ;  /* 0x000000ff000a7202 */ /* 0x000fe40000000f00 */
[----:B------:R-:W-:Y:S01]  /*b9a0*/  IADD3 R13, -R7, RZ, RZ ;  /* 0x000000ff070d7210 */ /* 0x000fe20007ffe1ff */
[----:B-1----:R-:W-:-:S05]  /*b9b0*/  FADD.FTZ R3, R3, R5 ;  /* 0x0000000503037221 */ /* 0x002fca0000010000 */
[----:B------:R-:W1:Y:S01]  /*b9c0*/  SHFL.BFLY PT, R5, R3, 0x1, 0x1f ;  /* 0x0c201f0003057f89 */ /* 0x000e6200000e0000 */
[----:B------:R-:W2:Y:S01]  /*b9d0*/  @P0 MUFU.RCP R10, R4 ;  /* 0x00000004000a0308 */ /* 0x000ea20000001000 */
[----:B-1----:R-:W-:Y:S01]  /*b9e0*/  FADD.FTZ R5, R3, R5 ;  /* 0x0000000503057221 */ /* 0x002fe20000010000 */
[CC--:B------:R-:W-:Y:S01]  /*b9f0*/  LEA.HI R3, R9.reuse, R8.reuse, RZ, 0x5 ;  /* 0x0000000809037211 */ /* 0x0c0fe200078f28ff */
[C---:B--2---:R-:W-:Y:S01]  /*ba00*/  FMUL.FTZ R83, R10.reuse, R83 ;  /* 0x000000530a537220 */ /* 0x044fe20000410000 */
[----:B------:R-:W-:Y:S02]  /*ba10*/  LEA.HI R9, R9, R8, RZ, 0x2 ;  /* 0x0000000809097211 */ /* 0x000fe400078f10ff */
[----:B------:R-:W-:Y:S01]  /*ba20*/  FSETP.NE.FTZ.AND P1, PT, R5, RZ, PT ;  /* 0x000000ff0500720b */ /* 0x000fe20003f35000 */
[----:B------:R-:W-:Y:S01]  /*ba30*/  FMUL.FTZ R82, R10, R82 ;  /* 0x000000520a527220 */ /* 0x000fe20000410000 */
[----:B------:R-:W-:Y:S02]  /*ba40*/  LOP3.LUT R12, R3, 0xffffffe0, RZ, 0xc0, !PT ;  /* 0xffffffe0030c7812 */ /* 0x000fe400078ec0ff */
[----:B------:R-:W-:-:S02]  /*ba50*/  LOP3.LUT R14, R9, 0xfffffffc, RZ, 0xc0, !PT ;  /* 0xfffffffc090e7812 */ /* 0x000fc400078ec0ff */
[----:B------:R-:W-:Y:S02]  /*ba60*/  F2FP.BF16.PACK_AB R82, R83, R82 ;  /* 0x000000525352723e */ /* 0x000fe400000010ff */
[----:B------:R-:W2:Y:S01]  /*ba70*/  LDL R83, [R1] ;  /* 0x0000000001537983 */ /* 0x000ea20000100800 */
[-C--:B------:R-:W-:Y:S02]  /*ba80*/  IADD3 R12, -R12, R8.reuse, RZ ;  /* 0x000000080c0c7210 */ /* 0x080fe40007ffe1ff */
[----:B------:R-:W-:Y:S02]  /*ba90*/  IADD3 R8, -R14, R8, RZ ;  /* 0x000000080e087210 */ /* 0x000fe40007ffe1ff */
[----:B------:R-:W1:Y:S01]  /*baa0*/  @P1 MUFU.RCP R11, R5 ;  /* 0x00000005000b1308 */ /* 0x000e620000001000 */
[----:B------:R-:W-:Y:S01]  /*bab0*/  LOP3.LUT P3, RZ, R12, 0x3, RZ, 0xc0, !PT ;  /* 0x000000030cff7812 */ /* 0x000fe2000786c0ff */
[----:B------:R-:W-:Y:S02]  /*bac0*/  IMAD R12, R13, c[0x0][0x4e8], R15 ;  /* 0x00013a000d0c7a24 */ /* 0x000fe400078e020f */
[----:B-1----:R-:W-:-:S02]  /*bad0*/  FMUL.FTZ R81, R11, R81 ;  /* 0x000000510b517220 */ /* 0x002fc40000410000 */
[----:B------:R-:W-:-:S05]  /*bae0*/  FMUL.FTZ R80, R11, R80 ;  /* 0x000000500b507220 */ /* 0x000fca0000410000 */
[----:B------:R-:W-:Y:S02]  /*baf0*/  F2FP.BF16.PACK_AB R80, R81, R80 ;  /* 0x000000505150723e */ /* 0x000fe400000010ff */
[----:B------:R1:W5:Y:S01]  /*bb00*/  LDL R81, [R1+0x14] ;  /* 0x0000140001517983 */ /* 0x0003620000100800 */
[----:B------:R3:W4:Y:S01]  /*bb10*/  @P0 MUFU.LG2 R14, R4 ;  /* 0x00000004000e0308 */ /* 0x0007220000000c00 */
[--C-:B------:R-:W-:Y:S02]  /*bb20*/  SHF.R.S32.HI R13, RZ, 0x2, R9.reuse ;  /* 0x00000002ff0d7819 */ /* 0x100fe40000011409 */
[----:B------:R-:W-:-:S05]  /*bb30*/  SHF.R.S32.HI R9, RZ, 0x1f, R9 ;  /* 0x0000001fff097819 */ /* 0x000fca0000011409 */
[----:B------:R-:W1:Y:S01]  /*bb40*/  @P1 MUFU.LG2 R5, R5 ;  /* 0x0000000500051308 */ /* 0x000e620000000c00 */
[----:B------:R-:W-:Y:S02]  /*bb50*/  LEA.HI R9, R9, R13, RZ, 0x3 ;  /* 0x0000000d09097211 */ /* 0x000fe400078f18ff */
[----:B---3--:R-:W-:Y:S01]  /*bb60*/  @P0 MOV R4, 0x3f317218 ;  /* 0x3f31721800040802 */ /* 0x008fe20000000f00 */
[----:B----4-:R-:W-:Y:S01]  /*bb70*/  @P0 FMUL.FTZ R14, R14, 0.69314718246459960938 ;  /* 0x3f3172180e0e0820 */ /* 0x010fe20000410000 */
[----:B------:R-:W-:-:S03]  /*bb80*/  LOP3.LUT R9, R9, 0xfffffff8, RZ, 0xc0, !PT ;  /* 0xfffffff809097812 */ /* 0x000fc600078ec0ff */
[----:B------:R-:W-:Y:S01]  /*bb90*/  @P0 FMUL.FTZ R4, R4, c[0x0][0x2d0] ;  /* 0x0000b40004040a20 */ /* 0x000fe20000410000 */
[----:B------:R-:W-:Y:S02]  /*bba0*/  MOV R15, 0xff800000 ;  /* 0xff800000000f7802 */ /* 0x000fe40000000f00 */
[----:B------:R-:W-:Y:S01]  /*bbb0*/  IADD3 R13, R13, -R9, RZ ;  /* 0x800000090d0d7210 */ /* 0x000fe20007ffe0ff */
[----:B------:R-:W-:Y:S01]  /*bbc0*/  @P0 FFMA.FTZ R15, R4, R0, R14 ;  /* 0x00000000040f0223 */ /* 0x000fe2000001000e */
[----:B------:R-:W-:Y:S01]  /*bbd0*/  @P1 MOV R9, 0x3f317218 ;  /* 0x3f31721800091802 */ /* 0x000fe20000000f00 */
[----:B------:R-:W3:Y:S01]  /*bbe0*/  S2R R0, SR_CTAID.Z ;  /* 0x0000000000007919 */ /* 0x000ee20000002700 */
[----:B-1----:R-:W-:Y:S01]  /*bbf0*/  @P1 FMUL.FTZ R5, R5, 0.69314718246459960938 ;  /* 0x3f31721805051820 */ /* 0x002fe20000410000 */
[----:B------:R-:W-:Y:S02]  /*bc00*/  SHF.R.S32.HI R3, RZ, 0x5, R3 ;  /* 0x00000005ff037819 */ /* 0x000fe40000011403 */
[----:B------:R-:W-:Y:S01]  /*bc10*/  @P1 FMUL.FTZ R9, R9, c[0x0][0x2d0] ;  /* 0x0000b40009091a20 */ /* 0x000fe20000410000 */
[----:B------:R-:W-:-:S03]  /*bc20*/  UIMAD.WIDE.U32 UR10, UR7, UR4, URZ ;  /* 0x00000004070a72a5 */ /* 0x000fc6000f8e003f */
[----:B------:R-:W-:Y:S01]  /*bc30*/  @P1 FFMA.FTZ R16, R9, R2, R5 ;  /* 0x0000000209101223 */ /* 0x000fe20000010005 */
[----:B------:R-:W-:Y:S01]  /*bc40*/  SHF.R.S32.HI R2, RZ, 0x1f, R3 ;  /* 0x0000001fff027819 */ /* 0x000fe20000011403 */
[----:B------:R-:W-:Y:S01]  /*bc50*/  UIMAD UR8, UR7, UR5, UR8 ;  /* 0x00000005070872a4 */ /* 0x000fe2000f8e0208 */
[----:B------:R-:W1:Y:S02]  /*bc60*/  S2R R5, SR_CTAID.X ;  /* 0x0000000000057919 */ /* 0x000e640000002500 */
[----:B------:R-:W-:Y:S01]  /*bc70*/  ULDC.64 UR4, c[0x0][0x3e8] ;  /* 0x0000fa0000047ab9 */ /* 0x000fe20000000a00 */
[----:B------:R-:W-:Y:S01]  /*bc80*/  LEA.HI R9, R2, R3, RZ, 0x3 ;  /* 0x0000000302097211 */ /* 0x000fe200078f18ff */
[----:B------:R-:W-:Y:S01]  /*bc90*/  UIMAD UR6, UR6, UR4, URZ ;  /* 0x00000004060672a4 */ /* 0x000fe2000f8e023f */
[----:B------:R-:W-:Y:S01]  /*bca0*/  LEA.HI R4, R8, R8, RZ, 0x1 ;  /* 0x0000000808047211 */ /* 0x000fe200078f08ff */
[----:B------:R-:W-:Y:S01]  /*bcb0*/  UIMAD.WIDE.U32 UR14, UR7, UR4, URZ ;  /* 0x00000004070e72a5 */ /* 0x000fe2000f8e003f */
[----:B------:R-:W-:Y:S01]  /*bcc0*/  LOP3.LUT R9, R9, 0xffffff8, RZ, 0xc0, !PT ;  /* 0x0ffffff809097812 */ /* 0x000fe200078ec0ff */
[----:B------:R-:W-:Y:S01]  /*bcd0*/  UIMAD UR5, UR7, UR5, UR6 ;  /* 0x00000005070572a4 */ /* 0x000fe2000f8e0206 */
[----:B------:R-:W-:Y:S01]  /*bce0*/  LOP3.LUT R14, R4, 0x1ffffffe, RZ, 0xc0, !PT ;  /* 0x1ffffffe040e7812 */ /* 0x000fe200078ec0ff */
[----:B------:R-:W-:Y:S01]  /*bcf0*/  UIADD3 UR8, UR11, UR8, URZ ;  /* 0x000000080b087290 */ /* 0x000fe2000fffe03f */
[----:B------:R-:W-:Y:S01]  /*bd00*/  IADD3 R9, R3, -R9, RZ ;  /* 0x8000000903097210 */ /* 0x000fe20007ffe0ff */
[----:B------:R-:W-:Y:S01]  /*bd10*/  UIADD3 UR5, UR15, UR5, URZ ;  /* 0x000000050f057290 */ /* 0x000fe2000fffe03f */
[----:B---3--:R-:W-:-:S02]  /*bd20*/  SHF.R.S32.HI R2, RZ, 0x1f, R0 ;  /* 0x0000001fff027819 */ /* 0x008fc40000011400 */
[----:B------:R-:W-:Y:S02]  /*bd30*/  LEA R3, R3, R8, 0x9 ;  /* 0x0000000803037211 */ /* 0x000fe400078e48ff */
[----:B------:R-:W-:Y:S02]  /*bd40*/  IADD3 R14, R8, -R14, RZ ;  /* 0x8000000e080e7210 */ /* 0x000fe40007ffe0ff */
[----:B------:R-:W-:Y:S02]  /*bd50*/  SHF.R.S32.HI R8, RZ, 0x2, R17 ;  /* 0x00000002ff087819 */ /* 0x000fe40000011411 */
[C---:B------:R-:W-:Y:S02]  /*bd60*/  R2P PR, R13.reuse, 0x6 ;  /* 0x000000060d007804 */ /* 0x040fe40000000000 */
[C---:B------:R-:W-:Y:S02]  /*bd70*/  LOP3.LUT R17, R13.reuse, 0x1, RZ, 0xc0, !PT ;  /* 0x000000010d117812 */ /* 0x040fe400078ec0ff */
[----:B------:R-:W-:Y:S01]  /*bd80*/  SHF.L.U32 R13, R13, 0x6, RZ ;  /* 0x000000060d0d7819 */ /* 0x000fe200000006ff */
[----:B------:R-:W-:Y:S01]  /*bd90*/  IMAD R4, R2, c[0x0][0x3f0], RZ ;  /* 0x0000fc0002047a24 */ /* 0x000fe200078e02ff */
[----:B------:R-:W-:-:S02]  /*bda0*/  MOV R21, UR11 ;  /* 0x0000000b00157c02 */ /* 0x000fc40008000f00 */
[----:B------:R-:W-:Y:S01]  /*bdb0*/  MOV R19, UR15 ;  /* 0x0000000f00137c02 */ /* 0x000fe20008000f00 */
[----:B------:R-:W-:Y:S01]  /*bdc0*/  IMAD R2, R2, c[0x0][0x498], RZ ;  /* 0x0001260002027a24 */ /* 0x000fe200078e02ff */
[----:B------:R-:W-:Y:S02]  /*bdd0*/  MOV R20, UR10 ;  /* 0x0000000a00147c02 */ /* 0x000fe40008000f00 */
[----:B------:R-:W-:Y:S02]  /*bde0*/  MOV R18, UR14 ;  /* 0x0000000e00127c02 */ /* 0x000fe40008000f00 */
[----:B------:R-:W-:Y:S02]  /*bdf0*/  MOV R21, UR8 ;  /* 0x0000000800157c02 */ /* 0x000fe40008000f00 */
[----:B------:R-:W-:Y:S02]  /*be00*/  MOV R19, UR5 ;  /* 0x0000000500137c02 */ /* 0x000fe40008000f00 */
[----:B------:R-:W-:-:S02]  /*be10*/  LEA R8, R9, R8, 0x4 ;  /* 0x0000000809087211 */ /* 0x000fc400078e20ff */
[----:B------:R-:W-:Y:S01]  /*be20*/  LOP3.LUT R13, R13, 0x1c0, RZ, 0xc0, !PT ;  /* 0x000001c00d0d7812 */ /* 0x000fe200078ec0ff */
[----:B------:R-:W-:Y:S01]  /*be30*/  IMAD R4, R0, c[0x0][0x3f4], R4 ;  /* 0x0000fd0000047a24 */ /* 0x000fe200078e0204 */
[----:B------:R-:W-:Y:S01]  /*be40*/  LEA R14, R14, R8, 0x3 ;  /* 0x000000080e0e7211 */ /* 0x000fe200078e18ff */
[----:B------:R-:W-:Y:S01]  /*be50*/  IMAD.WIDE.U32 R18, R0, c[0x0][0x3f0], R18 ;  /* 0x0000fc0000127a25 */ /* 0x000fe200078e0012 */
[----:B------:R-:W-:-:S03]  /*be60*/  LEA.HI R13, R13, R13, RZ, 0x1d ;  /* 0x0000000d0d0d7211 */ /* 0x000fc600078fe8ff */
[C---:B------:R-:W-:Y:S02]  /*be70*/  IMAD R2, R0.reuse, c[0x0][0x49c], R2 ;  /* 0x0001270000027a24 */ /* 0x040fe400078e0202 */
[----:B------:R-:W-:Y:S01]  /*be80*/  IMAD.WIDE.U32 R20, R0, c[0x0][0x498], R20 ;  /* 0x0001260000147a25 */ /* 0x000fe200078e0014 */
[----:B------:R-:W-:Y:S02]  /*be90*/  SHF.R.S32.HI R0, RZ, 0x1f, R7 ;  /* 0x0000001fff007819 */ /* 0x000fe40000011407 */
[----:B-1----:R-:W-:Y:S01]  /*bea0*/  LEA R8, R5, R8, 0x7 ;  /* 0x0000000805087211 */ /* 0x002fe200078e38ff */
[----:B------:R-:W-:Y:S01]  /*beb0*/  IMAD R6, R6, c[0x0][0x388], RZ ;  /* 0x0000e20006067a24 */ /* 0x000fe200078e02ff */
[----:B------:R-:W-:Y:S02]  /*bec0*/  ISETP.NE.U32.AND P0, PT, R17, 0x1, PT ;  /* 0x000000011100780c */ /* 0x000fe40003f05070 */
[----:B------:R-:W-:Y:S01]  /*bed0*/  LEA R14, R5, R14, 0x7 ;  /* 0x0000000e050e7211 */ /* 0x000fe200078e38ff */
[----:B------:R-:W-:Y:S01]  /*bee0*/  IMAD R0, R0, c[0x0][0x3e0], RZ ;  /* 0x0000f80000007a24 */ /* 0x000fe200078e02ff */
[----:B------:R-:W-:-:S02]  /*bef0*/  IADD3 R19, R19, R4, RZ ;  /* 0x0000000413137210 */ /* 0x000fc40007ffe0ff */
[----:B------:R-:W-:Y:S02]  /*bf00*/  LEA R3, R3, R13, 0x1 ;  /* 0x0000000d03037211 */ /* 0x000fe400078e08ff */
[-C--:B------:R-:W-:Y:S01]  /*bf10*/  ISETP.GE.OR P5, PT, R8, R6.reuse, P3 ;  /* 0x000000060800720c */ /* 0x080fe20001fa6670 */
[----:B------:R-:W-:Y:S01]  /*bf20*/  @P4 IMAD.HI.U32 R5, R14, c[0x0][0x4ec], RZ ;  /* 0x00013b000e054a27 */ /* 0x000fe200078e00ff */
[----:B------:R-:W-:Y:S02]  /*bf30*/  IADD3 R8, R8, 0x8, RZ ;  /* 0x0000000808087810 */ /* 0x000fe40007ffe0ff */
[----:B------:R-:W-:Y:S01]  /*bf40*/  SHF.L.U32 R3, R3, 0x1, RZ ;  /* 0x0000000103037819 */ /* 0x000fe200000006ff */
[C---:B------:R-:W-:Y:S02]  /*bf50*/  IMAD R0, R7.reuse, c[0x0][0x3e4], R0 ;  /* 0x0000f90007007a24 */ /* 0x040fe400078e0200 */
[----:B------:R-:W-:Y:S01]  /*bf60*/  IMAD.WIDE.U32 R18, R7, c[0x0][0x3e0], R18 ;  /* 0x0000f80007127a25 */ /* 0x000fe200078e0012 */
[----:B------:R-:W-:-:S02]  /*bf70*/  ISETP.GE.OR P3, PT, R8, R6, P3 ;  /* 0x000000060800720c */ /* 0x000fc40001f66670 */
[----:B------:R-:W-:Y:S02]  /*bf80*/  MOV R7, R14 ;  /* 0x0000000e00077202 */ /* 0x000fe40000000f00 */
[----:B------:R-:W-:Y:S02]  /*bf90*/  IADD3 R8, R3, 0x80, RZ ;  /* 0x0000008003087810 */ /* 0x000fe40007ffe0ff */
[----:B------:R-:W-:Y:S02]  /*bfa0*/  @P4 SHF.R.U32.HI R7, RZ, c[0x0][0x4f0], R5 ;  /* 0x00013c00ff074a19 */ /* 0x000fe40000011605 */
[----:B------:R-:W-:Y:S02]  /*bfb0*/  IADD3 R19, R19, R0, RZ ;  /* 0x0000000013137210 */ /* 0x000fe40007ffe0ff */
[----:B------:R-:W-:Y:S02]  /*bfc0*/  IADD3 R0, R3, 0x70, RZ ;  /* 0x0000007003007810 */ /* 0x000fe40007ffe0ff */
[----:B------:R-:W-:-:S02]  /*bfd0*/  @P0 IADD3 R0, R8, 0x10, RZ ;  /* 0x0000001008000810 */ /* 0x000fc40007ffe0ff */
[----:B------:R-:W-:Y:S02]  /*bfe0*/  SHF.R.S32.HI R8, RZ, 0x1f, R7 ;  /* 0x0000001fff087819 */ /* 0x000fe40000011407 */
[C---:B------:R-:W-:Y:S02]  /*bff0*/  IADD3 R20, P0, R7.reuse, R20, RZ ;  /* 0x0000001407147210 */ /* 0x040fe40007f1e0ff */
[----:B------:R-:W-:-:S05]  /*c000*/  IADD3 R7, -R7, RZ, RZ ;  /* 0x000000ff07077210 */ /* 0x000fca0007ffe1ff */
[----:B------:R-:W-:Y:S01]  /*c010*/  IMAD R7, R7, c[0x0][0x4e8], R14 ;  /* 0x00013a0007077a24 */ /* 0x000fe200078e020e */
[----:B------:R-:W-:Y:S01]  /*c020*/  MOV R5, 0x20 ;  /* 0x0000002000057802 */ /* 0x000fe20000000f00 */
[C---:B------:R-:W-:Y:S01]  /*c030*/  FMUL.FTZ R177, R11.reuse, R177 ;  /* 0x000000b10bb17220 */ /* 0x040fe20000410000 */
[----:B------:R-:W-:Y:S01]  /*c040*/  SHF.R.S32.HI R4, RZ, 0x1f, R12 ;  /* 0x0000001fff047819 */ /* 0x000fe2000001140c */
[C---:B------:R-:W-:Y:S01]  /*c050*/  FMUL.FTZ R176, R11.reuse, R176 ;  /* 0x000000b00bb07220 */ /* 0x040fe20000410000 */
[----:B------:R-:W-:Y:S01]  /*c060*/  IADD3.X R21, R8, R21, R2, P0, !PT ;  /* 0x0000001508157210 */ /* 0x000fe200007fe402 */
[C---:B------:R-:W-:Y:S01]  /*c070*/  FMUL.FTZ R179, R10.reuse, R179 ;  /* 0x000000b30ab37220 */ /* 0x040fe20000410000 */
[----:B------:R-:W-:Y:S01]  /*c080*/  SHF.R.S32.HI R9, RZ, 0x1f, R7 ;  /* 0x0000001fff097819 */ /* 0x000fe20000011407 */
[----:B------:R-:W-:Y:S01]  /*c090*/  FMUL.FTZ R178, R10, R178 ;  /* 0x000000b20ab27220 */ /* 0x000fe20000410000 */
[----:B------:R-:W-:Y:S01]  /*c0a0*/  MOV R2, 0x40 ;  /* 0x0000004000027802 */ /* 0x000fe20000000f00 */
[----:B------:R-:W-:-:S02]  /*c0b0*/  FMUL.FTZ R173, R11, R173 ;  /* 0x000000ad0bad7220 */ /* 0x000fc40000410000 */
[----:B------:R-:W-:Y:S02]  /*c0c0*/  FMUL.FTZ R172, R11, R172 ;  /* 0x000000ac0bac7220 */ /* 0x000fe40000410000 */
[C---:B------:R-:W-:Y:S02]  /*c0d0*/  FMUL.FTZ R175, R10.reuse, R175 ;  /* 0x000000af0aaf7220 */ /* 0x040fe40000410000 */
[C---:B------:R-:W-:Y:S01]  /*c0e0*/  FMUL.FTZ R174, R10.reuse, R174 ;  /* 0x000000ae0aae7220 */ /* 0x040fe20000410000 */
[----:B------:R-:W-:Y:S01]  /*c0f0*/  SEL R5, R5, 0xffffffe0, !P1 ;  /* 0xffffffe005057807 */ /* 0x000fe20004800000 */
[C---:B------:R-:W-:Y:S02]  /*c100*/  FMUL.FTZ R169, R11.reuse, R169 ;  /* 0x000000a90ba97220 */ /* 0x040fe40000410000 */
[----:B------:R-:W-:Y:S02]  /*c110*/  FMUL.FTZ R168, R11, R168 ;  /* 0x000000a80ba87220 */ /* 0x000fe40000410000 */
[----:B------:R-:W-:-:S02]  /*c120*/  FMUL.FTZ R171, R10, R171 ;  /* 0x000000ab0aab7220 */ /* 0x000fc40000410000 */
[C---:B------:R-:W-:Y:S02]  /*c130*/  FMUL.FTZ R170, R10.reuse, R170 ;  /* 0x000000aa0aaa7220 */ /* 0x040fe40000410000 */
[C---:B------:R-:W-:Y:S02]  /*c140*/  FMUL.FTZ R165, R11.reuse, R165 ;  /* 0x000000a50ba57220 */ /* 0x040fe40000410000 */
[----:B------:R-:W-:Y:S02]  /*c150*/  FMUL.FTZ R164, R11, R164 ;  /* 0x000000a40ba47220 */ /* 0x000fe40000410000 */
[C---:B------:R-:W-:Y:S02]  /*c160*/  FMUL.FTZ R167, R10.reuse, R167 ;  /* 0x000000a70aa77220 */ /* 0x040fe40000410000 */
[----:B------:R-:W-:Y:S01]  /*c170*/  FMUL.FTZ R166, R10, R166 ;  /* 0x000000a60aa67220 */ /* 0x000fe20000410000 */
[----:B------:R-:W-:Y:S01]  /*c180*/  F2FP.BF16.PACK_AB R176, R177, R176 ;  /* 0x000000b0b1b0723e */ /* 0x000fe200000010ff */
[----:B------:R-:W-:Y:S01]  /*c190*/  FMUL.FTZ R161, R11, R161 ;  /* 0x000000a10ba17220 */ /* 0x000fe20000410000 */
[----:B------:R-:W-:Y:S01]  /*c1a0*/  F2FP.BF16.PACK_AB R178, R179, R178 ;  /* 0x000000b2b3b2723e */ /* 0x000fe200000010ff */
[----:B------:R-:W-:Y:S01]  /*c1b0*/  FMUL.FTZ R160, R11, R160 ;  /* 0x000000a00ba07220 */ /* 0x000fe20000410000 */
[----:B------:R-:W-:Y:S01]  /*c1c0*/  SEL R2, R2, 0xffffffc0, !P2 ;  /* 0xffffffc002027807 */ /* 0x000fe20005000000 */
[----:B------:R-:W-:-:S02]  /*c1d0*/  FMUL.FTZ R163, R10, R163 ;  /* 0x000000a30aa37220 */ /* 0x000fc40000410000 */
[C---:B------:R-:W-:Y:S01]  /*c1e0*/  FMUL.FTZ R162, R10.reuse, R162 ;  /* 0x000000a20aa27220 */ /* 0x040fe20000410000 */
[----:B------:R-:W-:Y:S01]  /*c1f0*/  F2FP.BF16.PACK_AB R172, R173, R172 ;  /* 0x000000acadac723e */ /* 0x000fe200000010ff */
[----:B------:R-:W-:Y:S01]  /*c200*/  FMUL.FTZ R157, R11, R157 ;  /* 0x0000009d0b9d7220 */ /* 0x000fe20000410000 */
[----:B------:R-:W-:Y:S01]  /*c210*/  F2FP.BF16.PACK_AB R174, R175, R174 ;  /* 0x000000aeafae723e */ /* 0x000fe200000010ff */
[----:B------:R-:W-:Y:S02]  /*c220*/  FMUL.FTZ R156, R11, R156 ;  /* 0x0000009c0b9c7220 */ /* 0x000fe40000410000 */
[C---:B------:R-:W-:Y:S02]  /*c230*/  FMUL.FTZ R159, R10.reuse, R159 ;  /* 0x0000009f0a9f7220 */ /* 0x040fe40000410000 */
[----:B------:R-:W-:Y:S02]  /*c240*/  FMUL.FTZ R158, R10, R158 ;  /* 0x0000009e0a9e7220 */ /* 0x000fe40000410000 */
[----:B------:R-:W-:-:S02]  /*c250*/  IMAD R4, R4, c[0x0][0x3d8], RZ ;  /* 0x0000f60004047a24 */ /* 0x000fc400078e02ff */
[----:B------:R-:W-:Y:S01]  /*c260*/  IMAD R9, R9, c[0x0][0x488], RZ ;  /* 0x0001220009097a24 */ /* 0x000fe200078e02ff */
[----:B------:R-:W-:Y:S01]  /*c270*/  F2FP.BF16.PACK_AB R168, R169, R168 ;  /* 0x000000a8a9a8723e */ /* 0x000fe200000010ff */
[----:B------:R-:W-:Y:S01]  /*c280*/  FMUL.FTZ R153, R11, R153 ;  /* 0x000000990b997220 */ /* 0x000fe20000410000 */
[----:B------:R-:W-:Y:S01]  /*c290*/  F2FP.BF16.PACK_AB R170, R171, R170 ;  /* 0x000000aaabaa723e */ /* 0x000fe200000010ff */
[----:B------:R-:W-:Y:S01]  /*c2a0*/  FMUL.FTZ R152, R11, R152 ;  /* 0x000000980b987220 */ /* 0x000fe20000410000 */
[----:B------:R-:W-:Y:S01]  /*c2b0*/  IADD3 R8, R3, R5, RZ ;  /* 0x0000000503087210 */ /* 0x000fe20007ffe0ff */
[C---:B------:R-:W-:Y:S02]  /*c2c0*/  FMUL.FTZ R155, R10.reuse, R155 ;  /* 0x0000009b0a9b7220 */ /* 0x040fe40000410000 */
[C---:B------:R-:W-:Y:S01]  /*c2d0*/  FMUL.FTZ R154, R10.reuse, R154 ;  /* 0x0000009a0a9a7220 */ /* 0x040fe20000410000 */
[----:B------:R-:W-:Y:S01]  /*c2e0*/  F2FP.BF16.PACK_AB R164, R165, R164 ;  /* 0x000000a4a5a4723e */ /* 0x000fe200000010ff */
[----:B------:R-:W-:Y:S01]  /*c2f0*/  FMUL.FTZ R149, R11, R149 ;  /* 0x000000950b957220 */ /* 0x000fe20000410000 */
[----:B------:R-:W-:Y:S01]  /*c300*/  F2FP.BF16.PACK_AB R166, R167, R166 ;  /* 0x000000a6a7a6723e */ /* 0x000fe200000010ff */
[----:B------:R-:W-:Y:S01]  /*c310*/  FMUL.FTZ R148, R11, R148 ;  /* 0x000000940b947220 */ /* 0x000fe20000410000 */
[----:B------:R-:W-:Y:S01]  /*c320*/  IADD3 R5, R5, R0, RZ ;  /* 0x0000000005057210 */ /* 0x000fe20007ffe0ff */
[----:B------:R-:W-:-:S02]  /*c330*/  FMUL.FTZ R151, R10, R151 ;  /* 0x000000970a977220 */ /* 0x000fc40000410000 */
[C---:B------:R-:W-:Y:S01]  /*c340*/  FMUL.FTZ R150, R10.reuse, R150 ;  /* 0x000000960a967220 */ /* 0x040fe20000410000 */
        /* <DEDUP_REMOVED lines=11> */
[----:B------:R-:W-:Y:S01]  /*c400*/  STS [R3+0x80], R176 ;  /* 0x000080b003007388 */ /* 0x000fe20000000800 */
[----:B------:R-:W-:-:S02]  /*c410*/  FMUL.FTZ R143, R10, R143 ;  /* 0x0000008f0a8f7220 */ /* 0x000fc40000410000 */
[----:B------:R-:W-:Y:S01]  /*c420*/  FMUL.FTZ R142, R10, R142 ;  /* 0x0000008e0a8e7220 */ /* 0x000fe20000410000 */
[----:B------:R-:W-:Y:S01]  /*c430*/  STS [R3+0x480], R178 ;  /* 0x000480b203007388 */ /* 0x000fe20000000800 */
[----:B------:R-:W-:Y:S02]  /*c440*/  IMAD R4, R12, c[0x0][0x3dc], R4 ;  /* 0x0000f7000c047a24 */ /* 0x000fe400078e0204 */
[----:B------:R-:W-:Y:S01]  /*c450*/  IMAD.WIDE.U32 R20, R7, c[0x0][0x488], R20 ;  /* 0x0001220007147a25 */ /* 0x000fe200078e0014 */
[----:B------:R-:W-:Y:S01]  /*c460*/  F2FP.BF16.PACK_AB R152, R153, R152 ;  /* 0x000000989998723e */ /* 0x000fe200000010ff */
[----:B------:R-:W-:Y:S02]  /*c470*/  STS [R0], R172 ;  /* 0x000000ac00007388 */ /* 0x000fe40000000800 */
[----:B------:R-:W-:Y:S01]  /*c480*/  IMAD R9, R7, c[0x0][0x48c], R9 ;  /* 0x0001230007097a24 */ /* 0x000fe200078e0209 */
[----:B------:R-:W-:Y:S01]  /*c490*/  IADD3 R7, R2, R0, RZ ;  /* 0x0000000002077210 */ /* 0x000fe20007ffe0ff */
[----:B------:R-:W-:Y:S01]  /*c4a0*/  FMUL.FTZ R137, R11, R137 ;  /* 0x000000890b897220 */ /* 0x000fe20000410000 */
[----:B------:R-:W-:Y:S01]  /*c4b0*/  F2FP.BF16.PACK_AB R154, R155, R154 ;  /* 0x0000009a9b9a723e */ /* 0x000fe200000010ff */
[----:B------:R-:W-:Y:S01]  /*c4c0*/  FMUL.FTZ R136, R11, R136 ;  /* 0x000000880b887220 */ /* 0x000fe20000410000 */
[----:B------:R-:W-:Y:S01]  /*c4d0*/  STS [R0+0x400], R174 ;  /* 0x000400ae00007388 */ /* 0x000fe20000000800 */
[----:B------:R-:W-:-:S02]  /*c4e0*/  FMUL.FTZ R139, R10, R139 ;  /* 0x0000008b0a8b7220 */ /* 0x000fc40000410000 */
[----:B------:R-:W-:Y:S02]  /*c4f0*/  FMUL.FTZ R138, R10, R138 ;  /* 0x0000008a0a8a7220 */ /* 0x000fe40000410000 */
[----:B------:R-:W-:Y:S01]  /*c500*/  IMAD.WIDE.U32 R12, R12, c[0x0][0x3d8], R18 ;  /* 0x0000f6000c0c7a25 */ /* 0x000fe200078e0012 */
[----:B------:R-:W-:Y:S01]  /*c510*/  IADD3 R18, R2, R8, RZ ;  /* 0x0000000802127210 */ /* 0x000fe20007ffe0ff */
[----:B------:R-:W-:Y:S01]  /*c520*/  STS [R8+0x80], R168 ;  /* 0x000080a808007388 */ /* 0x000fe20000000800 */
[----:B------:R-:W-:Y:S01]  /*c530*/  F2FP.BF16.PACK_AB R148, R149, R148 ;  /* 0x000000949594723e */ /* 0x000fe200000010ff */
[----:B------:R-:W-:Y:S01]  /*c540*/  FMUL.FTZ R133, R11, R133 ;  /* 0x000000850b857220 */ /* 0x000fe20000410000 */
[----:B------:R-:W-:Y:S01]  /*c550*/  F2FP.BF16.PACK_AB R150, R151, R150 ;  /* 0x000000969796723e */ /* 0x000fe200000010ff */
[----:B------:R-:W-:Y:S01]  /*c560*/  FMUL.FTZ R132, R11, R132 ;  /* 0x000000840b847220 */ /* 0x000fe20000410000 */
[----:B------:R-:W-:Y:S01]  /*c570*/  STS [R8+0x480], R170 ;  /* 0x000480aa08007388 */ /* 0x000fe20000000800 */
[C---:B------:R-:W-:Y:S01]  /*c580*/  FMUL.FTZ R135, R10.reuse, R135 ;  /* 0x000000870a877220 */ /* 0x040fe20000410000 */
[----:B------:R-:W-:Y:S01]  /*c590*/  IADD3 R2, R5, R2, RZ ;  /* 0x0000000205027210 */ /* 0x000fe20007ffe0ff */
[C---:B------:R-:W-:Y:S01]  /*c5a0*/  FMUL.FTZ R134, R10.reuse, R134 ;  /* 0x000000860a867220 */ /* 0x040fe20000410000 */
[----:B------:R-:W-:Y:S01]  /*c5b0*/  F2FP.BF16.PACK_AB R144, R145, R144 ;  /* 0x000000909190723e */ /* 0x000fe200000010ff */
[----:B------:R-:W-:Y:S01]  /*c5c0*/  FMUL.FTZ R53, R11, R53 ;  /* 0x000000350b357220 */ /* 0x000fe20000410000 */
[----:B------:R-:W-:Y:S01]  /*c5d0*/  F2FP.BF16.PACK_AB R146, R147, R146 ;  /* 0x000000929392723e */ /* 0x000fe200000010ff */
[----:B------:R-:W-:Y:S01]  /*c5e0*/  FMUL.FTZ R52, R11, R52 ;  /* 0x000000340b347220 */ /* 0x000fe20000410000 */
[----:B------:R-:W-:Y:S01]  /*c5f0*/  STS [R5], R164 ;  /* 0x000000a405007388 */ /* 0x000fe20000000800 */
[----:B------:R-:W-:-:S02]  /*c600*/  FMUL.FTZ R55, R10, R55 ;  /* 0x000000370a377220 */ /* 0x000fc40000410000 */
[C---:B------:R-:W-:Y:S01]  /*c610*/  FMUL.FTZ R54, R10.reuse, R54 ;  /* 0x000000360a367220 */ /* 0x040fe20000410000 */
[----:B------:R-:W-:Y:S01]  /*c620*/  STS [R5+0x400], R166 ;  /* 0x000400a605007388 */ /* 0x000fe20000000800 */
[----:B------:R-:W-:Y:S01]  /*c630*/  FMUL.FTZ R57, R11, R57 ;  /* 0x000000390b397220 */ /* 0x000fe20000410000 */
[----:B------:R-:W-:Y:S01]  /*c640*/  F2FP.BF16.PACK_AB R140, R141, R140 ;  /* 0x0000008c8d8c723e */ /* 0x000fe200000010ff */
[----:B------:R-:W-:Y:S01]  /*c650*/  FMUL.FTZ R56, R11, R56 ;  /* 0x000000380b387220 */ /* 0x000fe20000410000 */
[----:B------:R-:W-:Y:S01]  /*c660*/  F2FP.BF16.PACK_AB R142, R143, R142 ;  /* 0x0000008e8f8e723e */ /* 0x000fe200000010ff */
[C---:B------:R-:W-:Y:S01]  /*c670*/  FMUL.FTZ R59, R10.reuse, R59 ;  /* 0x0000003b0a3b7220 */ /* 0x040fe20000410000 */
[----:B------:R-:W-:Y:S01]  /*c680*/  STS [R14+0x80], R160 ;  /* 0x000080a00e007388 */ /* 0x000fe20000000800 */
[C---:B------:R-:W-:Y:S01]  /*c690*/  FMUL.FTZ R58, R10.reuse, R58 ;  /* 0x0000003a0a3a7220 */ /* 0x040fe20000410000 */
[----:B------:R-:W-:Y:S01]  /*c6a0*/  F2FP.BF16.PACK_AB R136, R137, R136 ;  /* 0x000000888988723e */ /* 0x000fe200000010ff */
[C---:B------:R-:W-:Y:S01]  /*c6b0*/  FMUL.FTZ R61, R11.reuse, R61 ;  /* 0x0000003d0b3d7220 */ /* 0x040fe20000410000 */
[----:B------:R-:W-:Y:S01]  /*c6c0*/  STS [R14+0x480], R162 ;  /* 0x000480a20e007388 */ /* 0x000fe20000000800 */
[----:B------:R-:W-:Y:S01]  /*c6d0*/  FMUL.FTZ R60, R11, R60 ;  /* 0x0000003c0b3c7220 */ /* 0x000fe20000410000 */
[----:B------:R-:W-:Y:S01]  /*c6e0*/  F2FP.BF16.PACK_AB R138, R139, R138 ;  /* 0x0000008a8b8a723e */ /* 0x000fe200000010ff */
[C---:B------:R-:W-:Y:S01]  /*c6f0*/  FMUL.FTZ R63, R10.reuse, R63 ;  /* 0x0000003f0a3f7220 */ /* 0x040fe20000410000 */
[----:B------:R-:W-:Y:S01]  /*c700*/  STS [R7], R156 ;  /* 0x0000009c07007388 */ /* 0x000fe20000000800 */
[C---:B------:R-:W-:Y:S01]  /*c710*/  FMUL.FTZ R62, R10.reuse, R62 ;  /* 0x0000003e0a3e7220 */ /* 0x040fe20000410000 */
[----:B------:R-:W-:Y:S01]  /*c720*/  F2FP.BF16.PACK_AB R132, R133, R132 ;  /* 0x000000848584723e */ /* 0x000fe200000010ff */
[C---:B------:R-:W-:Y:S01]  /*c730*/  FMUL.FTZ R65, R11.reuse, R65 ;  /* 0x000000410b417220 */ /* 0x040fe20000410000 */
[----:B------:R-:W-:Y:S01]  /*c740*/  STS [R7+0x400], R158 ;  /* 0x0004009e07007388 */ /* 0x000fe20000000800 */
        /* <DEDUP_REMOVED lines=114> */
[----:B------:R-:W-:Y:S01]  /*ce70*/  FMUL.FTZ R129, R11, R129 ;  /* 0x000000810b817220 */ /* 0x000fe20000410000 */
[----:B------:R-:W-:Y:S01]  /*ce80*/  STS [R14+0x8080], R84 ;  /* 0x008080540e007388 */ /* 0x000fe20000000800 */
[----:B------:R-:W-:-:S02]  /*ce90*/  FMUL.FTZ R127, R10, R127 ;  /* 0x0000007f0a7f7220 */ /* 0x000fc40000410000 */
[C---:B------:R-:W-:Y:S01]  /*cea0*/  FMUL.FTZ R126, R10.reuse, R126 ;  /* 0x0000007e0a7e7220 */ /* 0x040fe20000410000 */
[----:B------:R-:W-:Y:S01]  /*ceb0*/  STS [R14+0x8480], R86 ;  /* 0x008480560e007388 */ /* 0x000fe20000000800 */
[C---:B------:R-:W-:Y:S01]  /*cec0*/  FMUL.FTZ R131, R10.reuse, R131 ;  /* 0x000000830a837220 */ /* 0x040fe20000410000 */
[----:B------:R-:W-:Y:S01]  /*ced0*/  F2FP.BF16.PACK_AB R112, R113, R112 ;  /* 0x000000707170723e */ /* 0x000fe200000010ff */
[----:B------:R-:W-:Y:S01]  /*cee0*/  FMUL.FTZ R11, R11, R128 ;  /* 0x000000800b0b7220 */ /* 0x000fe20000410000 */
[----:B------:R-:W-:Y:S01]  /*cef0*/  STS [R7+0x8000], R88 ;  /* 0x0080005807007388 */ /* 0x000fe20000000800 */
[----:B------:R-:W-:Y:S01]  /*cf00*/  FMUL.FTZ R10, R10, R130 ;  /* 0x000000820a0a7220 */ /* 0x000fe20000410000 */
[----:B------:R-:W-:Y:S02]  /*cf10*/  F2FP.BF16.PACK_AB R114, R115, R114 ;  /* 0x000000727372723e */ /* 0x000fe400000010ff */
[----:B------:R-:W-:Y:S01]  /*cf20*/  STS [R7+0x8400], R90 ;  /* 0x0084005a07007388 */ /* 0x000fe20000000800 */
[----:B------:R-:W-:-:S02]  /*cf30*/  F2FP.BF16.PACK_AB R116, R117, R116 ;  /* 0x000000747574723e */ /* 0x000fc400000010ff */
[----:B------:R-:W-:Y:S01]  /*cf40*/  F2FP.BF16.PACK_AB R118, R119, R118 ;  /* 0x000000767776723e */ /* 0x000fe200000010ff */
[----:B------:R-:W-:Y:S01]  /*cf50*/  STS [R18+0x8080], R92 ;  /* 0x0080805c12007388 */ /* 0x000fe20000000800 */
[----:B------:R-:W-:Y:S02]  /*cf60*/  LEA R17, P0, R20, c[0x0][0x450], 0x2 ;  /* 0x0001140014117a11 */ /* 0x000fe400078010ff */
[----:B------:R-:W-:Y:S01]  /*cf70*/  IADD3 R9, R21, R9, RZ ;  /* 0x0000000915097210 */ /* 0x000fe20007ffe0ff */
[----:B------:R-:W-:Y:S01]  /*cf80*/  STS [R18+0x8480], R94 ;  /* 0x0084805e12007388 */ /* 0x000fe20000000800 */
[----:B------:R-:W-:Y:S02]  /*cf90*/  F2FP.BF16.PACK_AB R120, R121, R120 ;  /* 0x000000787978723e */ /* 0x000fe400000010ff */
[----:B------:R-:W-:Y:S01]  /*cfa0*/  F2FP.BF16.PACK_AB R122, R123, R122 ;  /* 0x0000007a7b7a723e */ /* 0x000fe200000010ff */
        /* <DEDUP_REMOVED lines=23> */
[----:B------:R-:W-:Y:S04]  /*d120*/  SHFL.IDX PT, R20, R17, RZ, 0x1c1f ;  /* 0x001c1fff11147589 */ /* 0x000fe800000e0000 */
[----:B------:R-:W3:Y:S04]  /*d130*/  SHFL.IDX PT, R21, R9, RZ, 0x1c1f ;  /* 0x001c1fff09157589 */ /* 0x000ee800000e0000 */
[----:B------:R-:W-:Y:S06]  /*d140*/  BAR.SYNC.DEFER_BLOCKING 0x1, 0x100 ;  /* 0x0044000000007b1d */ /* 0x000fec0000010000 */
[----:B------:R-:W-:Y:S04]  /*d150*/  SHFL.IDX PT, R22, R17, 0x1, 0x1c1f ;  /* 0x003c1f0011167f89 */ /* 0x000fe800000e0000 */
[----:B------:R-:W4:Y:S01]  /*d160*/  SHFL.IDX PT, R23, R9, 0x1, 0x1c1f ;  /* 0x003c1f0009177f89 */ /* 0x000f2200000e0000 */
[----:B-1----:R-:W-:-:S03]  /*d170*/  SHF.L.U32 R14, R24, 0x1, RZ ;  /* 0x00000001180e7819 */ /* 0x002fc600000006ff */
[----:B---3--:R1:W-:Y:S04]  /*d180*/  @!P5 ST.E [R20.64], R16 ;  /* 0x000000101400d985 */ /* 0x0083e8000c10190c */
[----:B----4-:R1:W-:Y:S04]  /*d190*/  @!P3 ST.E [R22.64], R15 ;  /* 0x0000000f1600b985 */ /* 0x0103e8000c10190c */
        /* <DEDUP_REMOVED lines=12> */
[----:B------:R-:W-:-:S02]  /*d260*/  IADD3 R4, R13, R4, RZ ;  /* 0x000000040d047210 */ /* 0x000fc40007ffe0ff */
[----:B------:R-:W-:-:S04]  /*d270*/  LEA R0, P0, R12, c[0x0][0x380], 0x1 ;  /* 0x0000e0000c007a11 */ /* 0x000fc800078008ff */
[----:B------:R-:W-:Y:S02]  /*d280*/  LEA.HI.X R73, R12, c[0x0][0x384], R4, 0x1, P0 ;  /* 0x0000e1000c497a11 */ /* 0x000fe400000f0c04 */
[----:B--2---:R-:W-:Y:S01]  /*d290*/  ISETP.GE.AND P0, PT, R83, R6, PT ;  /* 0x000000065300720c */ /* 0x004fe20003f06270 */
[----:B------:R2:W1:Y:S01]  /*d2a0*/  SHFL.IDX PT, R74, R0, RZ, 0x181f ;  /* 0x00181fff004a7589 */ /* 0x00046200000e0000 */
[----:B------:R-:W-:Y:S03]  /*d2b0*/  BSSY B0, `(.L_x_775) ;  /* 0x000001f000007945 */ /* 0x000fe60003800000 */
[----:B------:R2:W1:Y:S08]  /*d2c0*/  SHFL.IDX PT, R75, R73, RZ, 0x181f ;  /* 0x00181fff494b7589 */ /* 0x00047000000e0000 */
[----:B------:R-:W-:Y:S05]  /*d2d0*/  @P0 BRA `(.L_x_776) ;  /* 0x000001c000000947 */ /* 0x000fea0003800000 */
[----:B---34-:R-:W3:Y:S01]  /*d2e0*/  LDS.128 R68, [R14+0x80] ;  /* 0x000080000e447984 */ /* 0x018ee20000000c00 */
[----:B-----5:R-:W-:-:S02]  /*d2f0*/  IADD3 R72, R81, 0x40, RZ ;  /* 0x0000004051487810 */ /* 0x020fc40007ffe0ff */
[C---:B------:R-:W-:Y:S01]  /*d300*/  IADD3 R5, R81.reuse, 0x80, RZ ;  /* 0x0000008051057810 */ /* 0x040fe20007ffe0ff */
[----:B------:R-:W4:Y:S01]  /*d310*/  LDS.128 R64, [R14+0x4080] ;  /* 0x004080000e407984 */ /* 0x000f220000000c00 */
[----:B------:R-:W-:Y:S02]  /*d320*/  IADD3 R3, R81, 0xc0, RZ ;  /* 0x000000c051037810 */ /* 0x000fe40007ffe0ff */
[----:B------:R-:W-:Y:S01]  /*d330*/  ISETP.GE.AND P2, PT, R72, c[0x0][0x3c8], PT ;  /* 0x0000f20048007a0c */ /* 0x000fe20003f46270 */
[----:B------:R-:W2:Y:S01]  /*d340*/  LDS.128 R60, [R14+0x8080] ;  /* 0x008080000e3c7984 */ /* 0x000ea20000000c00 */
        /* <DEDUP_REMOVED lines=15> */
[----:B---3--:R3:W-:Y:S03]  /*d440*/  @!P3 ST.E.128 [R76.64], R68 ;  /* 0x000000444c00b985 */ /* 0x0087e6000c101d0c */
[--C-:B------:R-:W-:Y:S01]  /*d450*/  @!P1 IMAD.WIDE R4, R4, 0x2, R74.reuse ;  /* 0x0000000204049825 */ /* 0x100fe200078e024a */
[----:B----4-:R3:W-:Y:S03]  /*d460*/  @!P2 ST.E.128 [R78.64], R64 ;  /* 0x000000404e00a985 */ /* 0x0107e6000c101d0c */
[----:B------:R-:W-:Y:S01]  /*d470*/  @!P0 IMAD.WIDE R2, R2, 0x2, R74 ;  /* 0x0000000202028825 */ /* 0x000fe200078e024a */
[----:B--2---:R3:W-:Y:S04]  /*d480*/  @!P1 ST.E.128 [R4.64], R60 ;  /* 0x0000003c04009985 */ /* 0x0047e8000c101d0c */
[----:B-1----:R3:W-:Y:S02]  /*d490*/  @!P0 ST.E.128 [R2.64], R12 ;  /* 0x0000000c02008985 */ /* 0x0027e4000c101d0c */
.L_x_776:
[----:B---34-:R-:W-:Y:S05]  /*d4a0*/  BSYNC B0 ;  /* 0x0000000000007941 */ /* 0x018fea0003800000 */
.L_x_775:
[----:B------:R-:W-:Y:S01]  /*d4b0*/  IADD3 R2, R83, 0x20, RZ ;  /* 0x0000002053027810 */ /* 0x000fe20007ffe0ff */
[----:B-1----:R1:W3:Y:S01]  /*d4c0*/  SHFL.IDX PT, R15, R73, 0x1, 0x181f ;  /* 0x00381f00490f7f89 */ /* 0x0022e200000e0000 */
[----:B------:R-:W-:Y:S02]  /*d4d0*/  BSSY B0, `(.L_x_777) ;  /* 0x000001c000007945 */ /* 0x000fe40003800000 */
[----:B------:R-:W-:Y:S01]  /*d4e0*/  ISETP.GE.AND P0, PT, R2, R6, PT ;  /* 0x000000060200720c */ /* 0x000fe20003f06270 */
[----:B------:R1:W4:-:S12]  /*d4f0*/  SHFL.IDX PT, R14, R0, 0x1, 0x181f ;  /* 0x00381f00000e7f89 */ /* 0x00031800000e0000 */
        /* <DEDUP_REMOVED lines=25> */
.L_x_778:
[----:B------:R-:W-:Y:S05]  /*d690*/  BSYNC B0 ;  /* 0x0000000000007941 */ /* 0x000fea0003800000 */
.L_x_777:
[----:B---3--:R-:W-:Y:S01]  /*d6a0*/  IADD3 R2, R83, 0x40, RZ ;  /* 0x0000004053027810 */ /* 0x008fe20007ffe0ff */
[----:B------:R3:W1:Y:S01]  /*d6b0*/  SHFL.IDX PT, R15, R73, 0x2, 0x181f ;  /* 0x00581f00490f7f89 */ /* 0x00066200000e0000 */
[----:B------:R-:W-:Y:S02]  /*d6c0*/  BSSY B0, `(.L_x_779) ;  /* 0x000001c000007945 */ /* 0x000fe40003800000 */
[----:B------:R-:W-:Y:S01]  /*d6d0*/  ISETP.GE.AND P0, PT, R2, R6, PT ;  /* 0x000000060200720c */ /* 0x000fe20003f06270 */
[----:B----4-:R3:W4:-:S12]  /*d6e0*/  SHFL.IDX PT, R14, R0, 0x2, 0x181f ;  /* 0x00581f00000e7f89 */ /* 0x01071800000e0000 */
        /* <DEDUP_REMOVED lines=25> */
.L_x_780:
[----:B------:R-:W-:Y:S05]  /*d880*/  BSYNC B0 ;  /* 0x0000000000007941 */ /* 0x000fea0003800000 */
.L_x_779:
[----:B-1----:R1:W2:Y:S04]  /*d890*/  SHFL.IDX PT, R12, R0, 0x3, 0x181f ;  /* 0x00781f00000c7f89 */ /* 0x0022a800000e0000 */
[----:B------:R3:W4:Y:S02]  /*d8a0*/  SHFL.IDX PT, R13, R73, 0x3, 0x181f ;  /* 0x00781f00490d7f89 */ /* 0x00072400000e0000 */
[----:B-123--:R-:W-:-:S04]  /*d8b0*/  IADD3 R0, R83, 0x60, RZ ;  /* 0x0000006053007810 */ /* 0x00efc80007ffe0ff */
[----:B------:R-:W-:-:S13]  /*d8c0*/  ISETP.GE.AND P0, PT, R0, R6, PT ;  /* 0x000000060000720c */ /* 0x000fda0003f06270 */
[----:B------:R-:W-:Y:S05]  /*d8d0*/  @P0 EXIT ;  /* 0x000000000000094d */ /* 0x000fea0003800000 */
[C---:B----45:R-:W-:Y:S02]  /*d8e0*/  IADD3 R4, R81.reuse, 0x40, RZ ;  /* 0x0000004051047810 */ /* 0x070fe40007ffe0ff */
[C---:B------:R-:W-:Y:S02]  /*d8f0*/  IADD3 R2, R81.reuse, 0x80, RZ ;  /* 0x0000008051027810 */ /* 0x040fe40007ffe0ff */
[----:B------:R-:W-:Y:S02]  /*d900*/  ISETP.GE.AND P1, PT, R4, c[0x0][0x3c8], PT ;  /* 0x0000f20004007a0c */ /* 0x000fe40003f26270 */
[----:B------:R-:W-:Y:S02]  /*d910*/  ISETP.GE.AND P0, PT, R2, c[0x0][0x3c8], PT ;  /* 0x0000f20002007a0c */ /* 0x000fe40003f06270 */
[----:B------:R-:W-:-:S09]  /*d920*/  ISETP.GE.AND P2, PT, R81, c[0x0][0x3c8], PT ;  /* 0x0000f20051007a0c */ /* 0x000fd20003f46270 */
[----:B------:R-:W-:Y:S02]  /*d930*/  @!P1 SHF.R.S32.HI R3, RZ, 0x1f, R4 ;  /* 0x0000001fff039819 */ /* 0x000fe40000011404 */
[----:B------:R-:W-:Y:S02]  /*d940*/  @!P0 SHF.R.S32.HI R0, RZ, 0x1f, R2 ;  /* 0x0000001fff008819 */ /* 0x000fe40000011402 */
[----:B------:R-:W-:Y:S01]  /*d950*/  @!P1 LEA.HI R3, R3, R4, RZ, 0x3 ;  /* 0x0000000403039211 */ /* 0x000fe200078f18ff */
[--C-:B------:R-:W-:Y:S01]  /*d960*/  @!P2 IMAD.WIDE R4, R81, 0x2, R12.reuse ;  /* 0x000000025104a825 */ /* 0x100fe200078e020c */
[----:B------:R-:W-:Y:S02]  /*d970*/  @!P0 LEA.HI R0, R0, R2, RZ, 0x3 ;  /* 0x0000000200008211 */ /* 0x000fe400078f18ff */
[----:B------:R-:W-:Y:S02]  /*d980*/  @!P1 LOP3.LUT R3, R3, 0xfffffff8, RZ, 0xc0, !PT ;  /* 0xfffffff803039812 */ /* 0x000fe400078ec0ff */
[----:B------:R-:W-:Y:S01]  /*d990*/  @!P0 LOP3.LUT R0, R0, 0xfffffff8, RZ, 0xc0, !PT ;  /* 0xfffffff800008812 */ /* 0x000fe200078ec0ff */
[----:B------:R-:W-:Y:S02]  /*d9a0*/  @!P2 ST.E.128 [R4.64], R48 ;  /* 0x000000300400a985 */ /* 0x000fe4000c101d0c */
[----:B------:R-:W-:-:S04]  /*d9b0*/  @!P1 IMAD.WIDE R2, R3, 0x2, R12 ;  /* 0x0000000203029825 */ /* 0x000fc800078e020c */
[----:B------:R-:W-:Y:S01]  /*d9c0*/  @!P0 IMAD.WIDE R6, R0, 0x2, R12 ;  /* 0x0000000200068825 */ /* 0x000fe200078e020c */
[----:B------:R1:W-:Y:S04]  /*d9d0*/  @!P1 ST.E.128 [R2.64], R36 ;  /* 0x0000002402009985 */ /* 0x0003e8000c101d0c */
[----:B------:R2:W-:Y:S01]  /*d9e0*/  @!P0 ST.E.128 [R6.64], R24 ;  /* 0x0000001806008985 */ /* 0x0005e2000c101d0c */
[----:B-1----:R-:W-:-:S04]  /*d9f0*/  IADD3 R2, R81, 0xc0, RZ ;  /* 0x000000c051027810 */ /* 0x002fc80007ffe0ff */
[----:B------:R-:W-:-:S13]  /*da00*/  ISETP.GE.AND P0, PT, R2, c[0x0][0x3c8], PT ;  /* 0x0000f20002007a0c */ /* 0x000fda0003f06270 */
[----:B------:R-:W-:Y:S05]  /*da10*/  @P0 EXIT ;  /* 0x000000000000094d */ /* 0x000fea0003800000 */
[----:B--2---:R-:W-:-:S04]  /*da20*/  SHF.R.S32.HI R0, RZ, 0x1f, R2 ;  /* 0x0000001fff007819 */ /* 0x004fc80000011402 */
[----:B------:R-:W-:-:S04]  /*da30*/  LEA.HI R0, R0, R2, RZ, 0x3 ;  /* 0x0000000200007211 */ /* 0x000fc800078f18ff */
[----:B------:R-:W-:-:S05]  /*da40*/  LOP3.LUT R0, R0, 0xfffffff8, RZ, 0xc0, !PT ;  /* 0xfffffff800007812 */ /* 0x000fca00078ec0ff */
[----:B------:R-:W-:-:S05]  /*da50*/  IMAD.WIDE R12, R0, 0x2, R12 ;  /* 0x00000002000c7825 */ /* 0x000fca00078e020c */
[----:B------:R-:W-:Y:S01]  /*da60*/  ST.E.128 [R12.64], R8 ;  /* 0x000000080c007985 */ /* 0x000fe2000c101d0c */
[----:B------:R-:W-:Y:S05]  /*da70*/  EXIT ;  /* 0x000000000000794d */ /* 0x000fea0003800000 */
.L_x_781:
        /* <DEDUP_REMOVED lines=16> */
.L_x_1779:


//--------------------- .text._ZN7cutlass13device_kernelIN5flash19enable_sm80_to_sm89INS1_16FlashAttnFwdSm80INS1_25CollectiveMainloopFwdSm80ILi8ELi1ELb0EN4cute5tupleIJNS5_1CILi128EEENS7_ILi96EEENS7_ILi256EEEEEELi256ENS_10bfloat16_tEfNS_4arch4Sm80ELb0ELb0ELb1ELb1ELb1ELb0ELb1ELb0EEENS1_21CollectiveEpilogueFwdINS6_IJS8_SA_S9_EEENS6_IJNS7_ILi1EEESI_SI_EEESC_SE_Li256ELb1ELb1ELb0ELb0EEENS1_19SingleTileSchedulerILb1ELb0ELb1ELi128EEEEEEEEEvNT_6ParamsE --------------------------
	.section	.text._ZN7cutlass13device_kernelIN5flash19enable_sm80_to_sm89INS1_16FlashAttnFwdSm80INS1_25CollectiveMainloopFwdSm80ILi8ELi1ELb0EN4cute5tupleIJNS5_1CILi128EEENS7_ILi96EEENS7_ILi256EEEEEELi256ENS_10bfloat16_tEfNS_4arch4Sm80ELb0ELb0ELb1ELb1ELb1ELb0ELb1ELb0EEENS1_21CollectiveEpilogueFwdINS6_IJS8_SA_S9_EEENS6_IJNS7_ILi1EEESI_SI_EEESC_SE_Li256ELb1ELb1ELb0ELb0EEENS1_19SingleTileSchedulerILb1ELb0ELb1ELi128EEEEEEEEEvNT_6ParamsE,"ax",@progbits
	.sectioninfo	@"SHI_REGISTERS=255"
	.align	128
.text._ZN7cutlass13device_kernelIN5flash19enable_sm80_to_sm89INS1_16FlashAttnFwdSm80INS1_25CollectiveMainloopFwdSm80ILi8ELi1ELb0EN4cute5tupleIJNS5_1CILi128EEENS7_ILi96EEENS7_ILi256EEEEEELi256ENS_10bfloat16_tEfNS_4arch4Sm80ELb0ELb0ELb1ELb1ELb1ELb0ELb1ELb0EEENS1_21CollectiveEpilogueFwdINS6_IJS8_SA_S9_EEENS6_IJNS7_ILi1EEESI_SI_EEESC_SE_Li256ELb1ELb1ELb0ELb0EEENS1_19SingleTileSchedulerILb1ELb0ELb1ELi128EEEEEEEEEvNT_6ParamsE:
        .type           _ZN7cutlass13device_kernelIN5flash19enable_sm80_to_sm89INS1_16FlashAttnFwdSm80INS1_25CollectiveMainloopFwdSm80ILi8ELi1ELb0EN4cute5tupleIJNS5_1CILi128EEENS7_ILi96EEENS7_ILi256EEEEEELi256ENS_10bfloat16_tEfNS_4arch4Sm80ELb0ELb0ELb1ELb1ELb1ELb0ELb1ELb0EEENS1_21CollectiveEpilogueFwdINS6_IJS8_SA_S9_EEENS6_IJNS7_ILi1EEESI_SI_EEESC_SE_Li256ELb1ELb1ELb0ELb0EEENS1_19SingleTileSchedulerILb1ELb0ELb1ELi128EEEEEEEEEvNT_6ParamsE,@function
        .size           _ZN7cutlass13device_kernelIN5flash19enable_sm80_to_sm89INS1_16FlashAttnFwdSm80INS1_25CollectiveMainloopFwdSm80ILi8ELi1ELb0EN4cute5tupleIJNS5_1CILi128EEENS7_ILi96EEENS7_ILi256EEEEEELi256ENS_10bfloat16_tEfNS_4arch4Sm80ELb0ELb0ELb1ELb1ELb1ELb0ELb1ELb0EEENS1_21CollectiveEpilogueFwdINS6_IJS8_SA_S9_EEENS6_IJNS7_ILi1EEESI_SI_EEESC_SE_Li256ELb1ELb1ELb0ELb0EEENS1_19SingleTileSchedulerILb1ELb0ELb1ELi128EEEEEEEEEvNT_6ParamsE,(.L_x_1780 - _ZN7cutlass13device_kernelIN5flash19enable_sm80_to_sm89INS1_16FlashAttnFwdSm80INS1_25CollectiveMainloopFwdSm80ILi8ELi1ELb0EN4cute5tupleIJNS5_1CILi128EEENS7_ILi96EEENS7_ILi256EEEEEELi256ENS_10bfloat16_tEfNS_4arch4Sm80ELb0ELb0ELb1ELb1ELb1ELb0ELb1ELb0EEENS1_21CollectiveEpilogueFwdINS6_IJS8_SA_S9_EEENS6_IJNS7_ILi1EEESI_SI_EEESC_SE_Li256ELb1ELb1ELb0ELb0EEENS1_19SingleTileSchedulerILb1ELb0ELb1ELi128EEEEEEEEEvNT_6ParamsE)
        .other          _ZN7cutlass13device_kernelIN5flash19enable_sm80_to_sm89INS1_16FlashAttnFwdSm80INS1_25CollectiveMainloopFwdSm80ILi8ELi1ELb0EN4cute5tupleIJNS5_1CILi128EEENS7_ILi96EEENS7_ILi256EEEEEELi256ENS_10bfloat16_tEfNS_4arch4Sm80ELb0ELb0ELb1ELb1ELb1ELb0ELb1ELb0EEENS1_21CollectiveEpilogueFwdINS6_IJS8_SA_S9_EEENS6_IJNS7_ILi1EEESI_SI_EEESC_SE_Li256ELb1ELb1ELb0ELb0EEENS1_19SingleTileSchedulerILb1ELb0ELb1ELi128EEEEEEEEEvNT_6ParamsE,@"STO_CUDA_ENTRY STV_DEFAULT"
_ZN7cutlass13device_kernelIN5flash19enable_sm80_to_sm89INS1_16FlashAttnFwdSm80INS1_25CollectiveMainloopFwdSm80ILi8ELi1ELb0EN4cute5tupleIJNS5_1CILi128EEENS7_ILi96EEENS7_ILi256EEEEEELi256ENS_10bfloat16_tEfNS_4arch4Sm80ELb0ELb0ELb1ELb1ELb1ELb0ELb1ELb0EEENS1_21CollectiveEpilogueFwdINS6_IJS8_SA_S9_EEENS6_IJNS7_ILi1EEESI_SI_EEESC_SE_Li256ELb1ELb1ELb0ELb0EEENS1_19SingleTileSchedulerILb1ELb0ELb1ELi128EEEEEEEEEvNT_6ParamsE:
        /* <DEDUP_REMOVED lines=21> */
.L_x_783:
        /* <DEDUP_REMOVED lines=13> */
.L_x_785:
[----:B------:R-:W-:Y:S02]  /*0220*/  ULDC UR6, c[0x0][0x54c] ;  /* 0x0001530000067ab9 */ /* 0x000fe40000000800 */
.L_x_784:
[----:B------:R-:W-:Y:S02]  /*0230*/  ULDC UR4, c[0x0][0x548] ;  /* 0x0001520000047ab9 */ /* 0x000fe40000000800 */
[----:B------:R-:W-:-:S02]  /*0240*/  USHF.L.U32 UR5, UR5, 0x7, URZ ;  /* 0x0000000705057899 */ /* 0x000fc4000800063f */
[----:B------:R-:W-:-:S04]  /*0250*/  UIMAD UR4, UR6, UR4, URZ ;  /* 0x00000004060472a4 */ /* 0x000fc8000f8e023f */
[----:B------:R-:W-:-:S04]  /*0260*/  UISETP.GE.AND UP0, UPT, UR5, UR4, UPT ;  /* 0x000000040500728c */ /* 0x000fc8000bf06270 */
[----:B------:R-:W-:Y:S01]  /*0270*/  USEL UR11, UR11, 0xffffffff, !UP0 ;  /* 0xffffffff0b0b7887 */ /* 0x000fe2000c000000 */
[----:B------:R-:W-:Y:S05]  /*0280*/  BRA `(.L_x_786) ;  /* 0x000001b000007947 */ /* 0x000fea0003800000 */
.L_x_782:
        /* <DEDUP_REMOVED lines=8> */
.L_x_787:
        /* <DEDUP_REMOVED lines=13> */
.L_x_789:
[----:B------:R-:W-:Y:S02]  /*03e0*/  ULDC UR6, c[0x0][0x54c] ;  /* 0x0001530000067ab9 */ /* 0x000fe40000000800 */
.L_x_788:
[----:B------:R-:W-:Y:S02]  /*03f0*/  ULDC UR4, c[0x0][0x548] ;  /* 0x0001520000047ab9 */ /* 0x000fe40000000800 */
[----:B------:R-:W-:-:S02]  /*0400*/  USHF.L.U32 UR5, UR5, 0x7, URZ ;  /* 0x0000000705057899 */ /* 0x000fc4000800063f */
[----:B------:R-:W-:-:S04]  /*0410*/  UIMAD UR4, UR6, UR4, URZ ;  /* 0x00000004060472a4 */ /* 0x000fc8000f8e023f */
[----:B------:R-:W-:-:S04]  /*0420*/  UISETP.GE.AND UP0, UPT, UR5, UR4, UPT ;  /* 0x000000040500728c */ /* 0x000fc8000bf06270 */
[----:B------:R-:W-:-:S06]  /*0430*/  USEL UR11, UR11, 0xffffffff, !UP0 ;  /* 0xffffffff0b0b7887 */ /* 0x000fcc000c000000 */
.L_x_786:
        /* <DEDUP_REMOVED lines=39> */
[----:B-1-3--:R-:W-:Y:S05]  /*06b0*/  @P1 BRA `(.L_x_790) ;  /* 0x0000004000001947 */ /* 0x00afea0003800000 */
[----:B------:R-:W-:Y:S05]  /*06c0*/  @!P0 BRA `(.L_x_790) ;  /* 0x0000003000008947 */ /* 0x000fea0003800000 */
[----:B-----5:R1:W3:Y:S04]  /*06d0*/  LDG.E R0, [R8.64] ;  /* 0x0000000c08007981 */ /* 0x0202e8000c1e1900 */
[----:B-1----:R-:W3:Y:S02]  /*06e0*/  LDG.E R8, [R8.64+0x4] ;  /* 0x0000040c08087981 */ /* 0x002ee4000c1e1900 */
[----:B---3--:R-:W-:-:S02]  /*06f0*/  IADD3 R0, -R0, R8, RZ ;  /* 0x0000000800007210 */ /* 0x008fc40007ffe1ff */
.L_x_790:
[----:B------:R-:W-:-:S04]  /*0700*/  ISETP.NE.U32.AND P0, PT, RZ, c[0x0][0x368], PT ;  /* 0x0000da00ff007a0c */ /* 0x000fc80003f05070 */
[----:B------:R-:W-:-:S13]  /*0710*/  ISETP.NE.AND.EX P0, PT, RZ, c[0x0][0x36c], PT, P0 ;  /* 0x0000db00ff007a0c */ /* 0x000fda0003f05300 */
[----:B------:R-:W-:Y:S05]  /*0720*/  @!P0 BRA `(.L_x_791) ;  /* 0x0000007000008947 */ /* 0x000fea0003800000 */
[----:B------:R-:W-:Y:S02]  /*0730*/  ULDC.64 UR4, c[0x0][0x368] ;  /* 0x0000da0000047ab9 */ /* 0x000fe40000000a00 */
[----:B------:R-:W-:-:S06]  /*0740*/  UIMAD.WIDE UR4, UR11, UR15, UR4 ;  /* 0x0000000f0b0472a5 */ /* 0x000fcc000f8e0204 */
[----:B------:R-:W-:Y:S02]  /*0750*/  MOV R4, UR4 ;  /* 0x0000000400047c02 */ /* 0x000fe40008000f00 */
[----:B------:R-:W-:-:S05]  /*0760*/  MOV R5, UR5 ;  /* 0x0000000500057c02 */ /* 0x000fca0008000f00 */
[----:B------:R-:W3:Y:S02]  /*0770*/  LDG.E R4, [R4.64] ;  /* 0x0000000c04047981 */ /* 0x000ee4000c1e1900 */
[----:B---3--:R1:W3:Y:S02]  /*0780*/  R2UR UR4, R4 ;  /* 0x00000000040473c2 */ /* 0x0082e400000e0000 */
[----:B-1-3--:R-:W-:Y:S05]  /*0790*/  BRA `(.L_x_792) ;  /* 0x000000c000007947 */ /* 0x00afea0003800000 */
.L_x_791:
[----:B------:R-:W-:-:S04]  /*07a0*/  ISETP.NE.U32.AND P0, PT, RZ, c[0x0][0x350], PT ;  /* 0x0000d400ff007a0c */ /* 0x000fc80003f05070 */
[----:B------:R-:W-:-:S13]  /*07b0*/  ISETP.NE.AND.EX P0, PT, RZ, c[0x0][0x354], PT, P0 ;  /* 0x0000d500ff007a0c */ /* 0x000fda0003f05300 */
[----:B------:R-:W-:Y:S05]  /*07c0*/  @!P0 BRA `(.L_x_792) ;  /* 0x0000009000008947 */ /* 0x000fea0003800000 */
[----:B------:R-:W-:Y:S02]  /*07d0*/  ULDC.64 UR4, c[0x0][0x350] ;  /* 0x0000d40000047ab9 */ /* 0x000fe40000000a00 */
[----:B------:R-:W-:-:S06]  /*07e0*/  UIMAD.WIDE UR4, UR11, UR15, UR4 ;  /* 0x0000000f0b0472a5 */ /* 0x000fcc000f8e0204 */
[----:B------:R-:W-:Y:S02]  /*07f0*/  MOV R6, UR4 ;  /* 0x0000000400067c02 */ /* 0x000fe40008000f00 */
[----:B------:R-:W-:-:S05]  /*0800*/  MOV R7, UR5 ;  /* 0x0000000500077c02 */ /* 0x000fca0008000f00 */
[----:B------:R-:W3:Y:S04]  /*0810*/  LDG.E R4, [R6.64] ;  /* 0x0000000c06047981 */ /* 0x000ee8000c1e1900 */
[----:B------:R-:W4:Y:S01]  /*0820*/  LDG.E R3, [R6.64+0x4] ;  /* 0x0000040c06037981 */ /* 0x000f22000c1e1900 */
[----:B---3--:R-:W1:Y:S08]  /*0830*/  R2UR UR5, R4 ;  /* 0x00000000040573c2 */ /* 0x008e7000000e0000 */
[----:B----4-:R-:W1:Y:S02]  /*0840*/  R2UR UR4, R3 ;  /* 0x00000000030473c2 */ /* 0x010e6400000e0000 */
[----:B-1----:R-:W-:-:S06]  /*0850*/  UIADD3 UR4, -UR5, UR4, URZ ;  /* 0x0000000405047290 */ /* 0x002fcc000fffe13f */
.L_x_792:
[----:B--2---:R-:W-:Y:S01]  /*0860*/  UIADD3 UR7, -UR10, UR4, URZ ;  /* 0x000000040a077290 */ /* 0x004fe2000fffe13f */
[----:B------:R-:W-:Y:S01]  /*0870*/  PLOP3.LUT P2, PT, PT, PT, PT, 0x80, 0x0 ;  /* 0x000000000000781c */ /* 0x000fe20003f4f070 */
[----:B------:R-:W-:Y:S01]  /*0880*/  CS2R R4, SRZ ;  /* 0x0000000000047805 */ /* 0x000fe2000001ff00 */
[----:B------:R-:W-:Y:S01]  /*0890*/  IMAD.MOV.U32 R130, RZ, RZ, RZ ;  /* 0x000000ffff827224 */ /* 0x000fe200078e00ff */
[----:B------:R-:W-:Y:S01]  /*08a0*/  UISETP.GE.AND UP0, UPT, UR7, 0x1, UPT ;  /* 0x000000010700788c */ /* 0x000fe2000bf06270 */
[----:B------:R-:W-:Y:S01]  /*08b0*/  IMAD.MOV.U32 R128, RZ, RZ, RZ ;  /* 0x000000ffff807224 */ /* 0x000fe200078e00ff */
[----:B------:R-:W-:Y:S01]  /*08c0*/  UIADD3 UR4, UR7, 0x5f, URZ ;  /* 0x0000005f07047890 */ /* 0x000fe2000fffe03f */
[----:B------:R-:W-:Y:S01]  /*08d0*/  CS2R R126, SRZ ;  /* 0x00000000007e7805 */ /* 0x000fe2000001ff00 */
[----:B------:R-:W-:Y:S01]  /*08e0*/  CS2R R124, SRZ ;  /* 0x00000000007c7805 */ /* 0x000fe2000001ff00 */
[----:B------:R-:W-:Y:S01]  /*08f0*/  CS2R R122, SRZ ;  /* 0x00000000007a7805 */ /* 0x000fe2000001ff00 */
[----:B------:R-:W-:Y:S01]  /*0900*/  PLOP3.LUT P0, PT, PT, PT, UP0, 0x80, 0x0 ;  /* 0x000000000000781c */ /* 0x000fe20003f0f008 */
[----:B------:R-:W-:Y:S01]  /*0910*/  UIMAD.WIDE UR4, UR4, 0x2aaaaaab, URZ ;  /* 0x2aaaaaab040478a5 */ /* 0x000fe2000f8e023f */
[----:B------:R-:W-:Y:S01]  /*0920*/  CS2R R120, SRZ ;  /* 0x0000000000787805 */ /* 0x000fe2000001ff00 */
[----:B------:R-:W-:Y:S01]  /*0930*/  CS2R R118, SRZ ;  /* 0x0000000000767805 */ /* 0x000fe2000001ff00 */
[----:B------:R-:W-:Y:S01]  /*0940*/  CS2R R116, SRZ ;  /* 0x0000000000747805 */ /* 0x000fe2000001ff00 */
[----:B------:R-:W-:Y:S01]  /*0950*/  USHF.R.U32.HI UR6, URZ, 0x1f, UR5 ;  /* 0x0000001f3f067899 */ /* 0x000fe20008011605 */
[----:B------:R-:W-:Y:S01]  /*0960*/  CS2R R114, SRZ ;  /* 0x0000000000727805 */ /* 0x000fe2000001ff00 */
[----:B------:R-:W-:Y:S01]  /*0970*/  CS2R R112, SRZ ;  /* 0x0000000000707805 */ /* 0x000fe2000001ff00 */
[----:B------:R-:W-:Y:S01]  /*0980*/  CS2R R110, SRZ ;  /* 0x00000000006e7805 */ /* 0x000fe2000001ff00 */
[----:B------:R-:W-:Y:S01]  /*0990*/  ULEA.HI.SX32 UR6, UR5, UR6, 0x1c ;  /* 0x0000000605067291 */ /* 0x000fe2000f8fe23f */
        /* <DEDUP_REMOVED lines=70> */
[-C--:B------:R-:W-:Y:S01]  /*0e00*/  LEA.HI R14, R6, R2.reuse, RZ, 0x4 ;  /* 0x00000002060e7211 */ /* 0x080fe200078f20ff */
[----:B------:R-:W-:Y:S01]  /*0e10*/  UIMAD.WIDE.U32 UR16, UR14, UR4, URZ ;  /* 0x000000040e1072a5 */ /* 0x000fe2000f8e003f */
[----:B------:R-:W-:Y:S01]  /*0e20*/  LOP3.LUT R18, R17, 0xfffffff8, RZ, 0xc0, !PT ;  /* 0xfffffff811127812 */ /* 0x000fe200078ec0ff */
[----:B------:R-:W-:Y:S01]  /*0e30*/  UIMAD UR15, UR14, UR5, UR15 ;  /* 0x000000050e0f72a4 */ /* 0x000fe2000f8e020f */
[----:B------:R-:W-:Y:S01]  /*0e40*/  SHF.R.S32.HI R17, RZ, 0x3, R17 ;  /* 0x00000003ff117819 */ /* 0x000fe20000011411 */
[----:B------:R-:W-:Y:S01]  /*0e50*/  BSSY B0, `(.L_x_794) ;  /* 0x0000060000007945 */ /* 0x000fe20003800000 */
[----:B------:R-:W-:Y:S01]  /*0e60*/  ULDC.64 UR4, c[0x0][0x1b8] ;  /* 0x00006e0000047ab9 */ /* 0x000fe20000000a00 */
[----:B------:R-:W-:Y:S01]  /*0e70*/  IMAD.IADD R18, R2, 0x1, -R18 ;  /* 0x0000000102127824 */ /* 0x000fe200078e0a12 */
[----:B------:R-:W-:Y:S01]  /*0e80*/  UIADD3 UR17, UR17, UR15, URZ ;  /* 0x0000000f11117290 */ /* 0x000fe2000fffe03f */
[----:B------:R-:W-:Y:S01]  /*0e90*/  IMAD.SHL.U32 R251, R17, 0x40, RZ ;  /* 0x0000004011fb7824 */ /* 0x000fe200078e00ff */
[----:B------:R-:W-:Y:S01]  /*0ea0*/  USHF.R.S32.HI UR15, URZ, 0x1f, UR11 ;  /* 0x0000001f3f0f7899 */ /* 0x000fe2000801140b */
[C---:B------:R-:W-:Y:S01]  /*0eb0*/  IMAD R120, R18.reuse, 0x20, R17 ;  /* 0x0000002012787824 */ /* 0x040fe200078e0211 */
[----:B------:R-:W-:Y:S01]  /*0ec0*/  UIMAD UR14, UR8, UR4, URZ ;  /* 0x00000004080e72a4 */ /* 0x000fe2000f8e023f */
[----:B------:R-:W-:Y:S01]  /*0ed0*/  IMAD.SHL.U32 R33, R18, 0x8, RZ ;  /* 0x0000000812217824 */ /* 0x000fe200078e00ff */
[----:B------:R-:W-:Y:S01]  /*0ee0*/  USEL UR15, UR15, URZ, !UP1 ;  /* 0x0000003f0f0f7287 */ /* 0x000fe2000c800000 */
[----:B------:R-:W-:Y:S01]  /*0ef0*/  LOP3.LUT R251, R251, 0x1c0, RZ, 0xc0, !PT ;  /* 0x000001c0fbfb7812 */ /* 0x000fe200078ec0ff */
[----:B------:R-:W-:Y:S01]  /*0f00*/  UIMAD UR14, UR9, UR5, UR14 ;  /* 0x00000005090e72a4 */ /* 0x000fe2000f8e020e */
[----:B------:R3:W-:Y:S01]  /*0f10*/  STL [R1+0x8], R120 ;  /* 0x0000087801007387 */ /* 0x0007e20000100800 */
[----:B------:R-:W-:Y:S01]  /*0f20*/  UIMAD.WIDE.U32 UR18, UR9, UR4, UR16 ;  /* 0x00000004091272a5 */ /* 0x000fe2000f8e0010 */
[----:B------:R-:W-:Y:S01]  /*0f30*/  LEA.HI R13, R6, R2, RZ, 0x6 ;  /* 0x00000002060d7211 */ /* 0x000fe200078f30ff */
[----:B------:R-:W-:Y:S01]  /*0f40*/  USEL UR16, UR11, URZ, !UP1 ;  /* 0x0000003f0b107287 */ /* 0x000fe2000c800000 */
[----:B------:R-:W-:Y:S01]  /*0f50*/  ISETP.GE.AND P4, PT, R33, c[0x0][0x198], PT ;  /* 0x0000660021007a0c */ /* 0x000fe20003f86270 */
[----:B-1----:R-:W1:Y:S01]  /*0f60*/  S2R R4, SR_CTAID.X ;  /* 0x0000000000047919 */ /* 0x002e620000002500 */
[----:B------:R-:W-:Y:S01]  /*0f70*/  IMAD.MOV.U32 R5, RZ, RZ, c[0x0][0x2c4] ;  /* 0x0000b100ff057624 */ /* 0x000fe200078e00ff */
[----:B------:R-:W-:Y:S01]  /*0f80*/  ULDC.64 UR4, c[0x0][0x1c0] ;  /* 0x0000700000047ab9 */ /* 0x000fe20000000a00 */
[----:B------:R-:W-:Y:S01]  /*0f90*/  IMAD.SHL.U32 R13, R13, 0x8, RZ ;  /* 0x000000080d0d7824 */ /* 0x000fe200078e00ff */
[----:B------:R-:W-:-:S02]  /*0fa0*/  UIMAD UR15, UR15, UR4, URZ ;  /* 0x000000040f0f72a4 */ /* 0x000fc4000f8e023f */
[----:B------:R-:W-:Y:S01]  /*0fb0*/  ISETP.NE.AND P0, PT, R5, 0x1, PT ;  /* 0x000000010500780c */ /* 0x000fe20003f05270 */
[----:B------:R-:W-:Y:S02]  /*0fc0*/  UIADD3 UR19, UR19, UR14, URZ ;  /* 0x0000000e13137290 */ /* 0x000fe4000fffe03f */
[----:B------:R-:W-:Y:S02]  /*0fd0*/  UIMAD UR5, UR16, UR5, UR15 ;  /* 0x00000005100572a4 */ /* 0x000fe4000f8e020f */
[----:B------:R-:W-:-:S04]  /*0fe0*/  UIMAD.WIDE.U32 UR16, UR16, UR4, UR18 ;  /* 0x00000004101072a5 */ /* 0x000fc8000f8e0012 */
[----:B------:R-:W-:Y:S02]  /*0ff0*/  UIADD3 UR5, UR17, UR5, URZ ;  /* 0x0000000511057290 */ /* 0x000fe4000fffe03f */
[----:B------:R-:W-:Y:S02]  /*1000*/  IMAD.U32 R11, RZ, RZ, UR17 ;  /* 0x00000011ff0b7e24 */ /* 0x000fe4000f8e00ff */
[----:B------:R-:W-:Y:S02]  /*1010*/  IMAD.U32 R10, RZ, RZ, UR16 ;  /* 0x00000010ff0a7e24 */ /* 0x000fe4000f8e00ff */
[----:B------:R-:W-:Y:S02]  /*1020*/  IMAD.U32 R11, RZ, RZ, UR5 ;  /* 0x00000005ff0b7e24 */ /* 0x000fe4000f8e00ff */
[----:B-1----:R-:W-:-:S04]  /*1030*/  IMAD R9, R4, 0x80, R120 ;  /* 0x0000008004097824 */ /* 0x002fc800078e0278 */
[----:B------:R-:W-:-:S04]  /*1040*/  @P0 IMAD.HI.U32 R5, R9, c[0x0][0x2c8], RZ ;  /* 0x0000b20009050a27 */ /* 0x000fc800078e00ff */
[----:B------:R-:W-:Y:S01]  /*1050*/  IMAD.MOV.U32 R8, RZ, RZ, R9 ;  /* 0x000000ffff087224 */ /* 0x000fe200078e0009 */
[----:B------:R-:W-:-:S04]  /*1060*/  @P0 SHF.R.U32.HI R8, RZ, c[0x0][0x2cc], R5 ;  /* 0x0000b300ff080a19 */ /* 0x000fc80000011605 */
[--C-:B------:R-:W-:Y:S01]  /*1070*/  SHF.R.S32.HI R7, RZ, 0x1f, R8.reuse ;  /* 0x0000001fff077819 */ /* 0x100fe20000011408 */
[----:B------:R-:W-:Y:S02]  /*1080*/  IMAD.MOV R5, RZ, RZ, -R8 ;  /* 0x000000ffff057224 */ /* 0x000fe400078e0a08 */
[----:B------:R-:W-:-:S04]  /*1090*/  IMAD.WIDE.U32 R10, R8, c[0x0][0x1b0], R10 ;  /* 0x00006c00080a7a25 */ /* 0x000fc800078e000a */
[----:B------:R-:W-:Y:S02]  /*10a0*/  IMAD R5, R5, c[0x0][0x2c4], R9 ;  /* 0x0000b10005057a24 */ /* 0x000fe400078e0209 */
[----:B------:R-:W-:-:S03]  /*10b0*/  IMAD R7, R7, c[0x0][0x1b0], RZ ;  /* 0x00006c0007077a24 */ /* 0x000fc600078e02ff */
[----:B------:R-:W-:Y:S01]  /*10c0*/  SHF.R.S32.HI R9, RZ, 0x1f, R5 ;  /* 0x0000001fff097819 */ /* 0x000fe20000011405 */
[----:B------:R-:W-:-:S04]  /*10d0*/  IMAD R7, R8, c[0x0][0x1b4], R7 ;  /* 0x00006d0008077a24 */ /* 0x000fc800078e0207 */
[----:B------:R-:W-:Y:S02]  /*10e0*/  IMAD R9, R9, c[0x0][0x1a8], RZ ;  /* 0x00006a0009097a24 */ /* 0x000fe400078e02ff */
[----:B------:R-:W-:Y:S02]  /*10f0*/  IMAD.IADD R11, R11, 0x1, R7 ;  /* 0x000000010b0b7824 */ /* 0x000fe400078e0207 */
[C---:B------:R-:W-:Y:S02]  /*1100*/  IMAD R12, R5.reuse, c[0x0][0x1ac], R9 ;  /* 0x00006b00050c7a24 */ /* 0x040fe400078e0209 */
[----:B------:R-:W-:Y:S01]  /*1110*/  IMAD.WIDE.U32 R8, R5, c[0x0][0x1a8], R10 ;  /* 0x00006a0005087a25 */ /* 0x000fe200078e000a */
[----:B------:R-:W-:Y:S02]  /*1120*/  LOP3.LUT R5, R14, 0xfffffff0, RZ, 0xc0, !PT ;  /* 0xfffffff00e057812 */ /* 0x000fe400078ec0ff */
[----:B------:R-:W-:Y:S01]  /*1130*/  IADD3 R10, R33, 0x40, RZ ;  /* 0x00000040210a7810 */ /* 0x000fe20007ffe0ff */
[----:B------:R-:W-:Y:S01]  /*1140*/  IMAD.IADD R12, R9, 0x1, R12 ;  /* 0x00000001090c7824 */ /* 0x000fe200078e020c */
[----:B------:R-:W-:Y:S01]  /*1150*/  LEA R20, P0, R8, c[0x0][0x160], 0x1 ;  /* 0x0000580008147a11 */ /* 0x000fe200078008ff */
[----:B------:R-:W-:Y:S01]  /*1160*/  IMAD.IADD R5, R2, 0x1, -R5 ;  /* 0x0000000102057824 */ /* 0x000fe200078e0a05 */
[----:B------:R-:W-:Y:S01]  /*1170*/  IADD3 R9, R33, 0x80, RZ ;  /* 0x0000008021097810 */ /* 0x000fe20007ffe0ff */
[----:B-----5:R-:W-:Y:S01]  /*1180*/  IMAD R11, R0, c[0x0][0x2c4], RZ ;  /* 0x0000b100000b7a24 */ /* 0x020fe200078e02ff */
[----:B------:R-:W-:Y:S01]  /*1190*/  LEA.HI.X R12, R8, c[0x0][0x164], R12, 0x1, P0 ;  /* 0x00005900080c7a11 */ /* 0x000fe200000f0c0c */
[----:B------:R-:W-:Y:S01]  /*11a0*/  IMAD R0, R4, 0x80, R17 ;  /* 0x0000008004007824 */ /* 0x000fe200078e0211 */
[----:B------:R-:W-:Y:S01]  /*11b0*/  SHF.R.S32.HI R7, RZ, 0x1f, R5 ;  /* 0x0000001fff077819 */ /* 0x000fe20000011405 */
[----:B------:R-:W-:Y:S01]  /*11c0*/  IMAD.MOV.U32 R4, RZ, RZ, 0x10 ;  /* 0x00000010ff047424 */ /* 0x000fe200078e00ff */
[----:B------:R-:W-:Y:S01]  /*11d0*/  SHF.R.U32.HI R8, RZ, 0x3, R251 ;  /* 0x00000003ff087819 */ /* 0x000fe200000116fb */
[----:B------:R3:W1:Y:S01]  /*11e0*/  SHFL.IDX PT, R22, R20, RZ, 0x181f ;  /* 0x00181fff14167589 */ /* 0x00066200000e0000 */
[----:B------:R-:W-:-:S02]  /*11f0*/  LEA.HI R7, R7, R5, RZ, 0x3 ;  /* 0x0000000507077211 */ /* 0x000fc400078f18ff */
[----:B------:R-:W-:Y:S01]  /*1200*/  LOP3.LUT R251, R251, 0x38, R33, 0xf8, !PT ;  /* 0x00000038fbfb7812 */ /* 0x000fe200078ef821 */
[----:B------:R3:W4:Y:S01]  /*1210*/  SHFL.IDX PT, R23, R12, RZ, 0x181f ;  /* 0x00181fff0c177589 */ /* 0x00072200000e0000 */
[----:B------:R-:W-:Y:S02]  /*1220*/  ISETP.GE.AND P0, PT, R0, R11, PT ;  /* 0x0000000b0000720c */ /* 0x000fe40003f06270 */
[----:B------:R-:W-:Y:S02]  /*1230*/  LOP3.LUT R251, R251, R8, RZ, 0x3c, !PT ;  /* 0x00000008fbfb7212 */ /* 0x000fe400078e3cff */
[----:B------:R-:W-:Y:S02]  /*1240*/  IADD3 R8, R33, 0xc0, RZ ;  /* 0x000000c021087810 */ /* 0x000fe40007ffe0ff */
[----:B------:R-:W-:Y:S02]  /*1250*/  ISETP.GE.AND P3, PT, R10, c[0x0][0x198], PT ;  /* 0x000066000a007a0c */ /* 0x000fe40003f66270 */
[----:B------:R-:W-:-:S02]  /*1260*/  ISETP.GE.AND P6, PT, R9, c[0x0][0x198], PT ;  /* 0x0000660009007a0c */ /* 0x000fc40003fc6270 */
[----:B------:R-:W-:Y:S02]  /*1270*/  ISETP.GE.AND P5, PT, R8, c[0x0][0x198], PT ;  /* 0x0000660008007a0c */ /* 0x000fe40003fa6270 */
[----:B------:R-:W-:Y:S01]  /*1280*/  LOP3.LUT R251, R251, 0xfffffe00, R13, 0xf8, !PT ;  /* 0xfffffe00fbfb7812 */ /* 0x000fe200078ef80d */
[----:B--2---:R2:W1:Y:S02]  /*1290*/  @P1 R2UR UR18, R3 ;  /* 0x00000000031213c2 */ /* 0x00446400000e0000 */
[----:B-1----:R-:W-:Y:S01]  /*12a0*/  @!UP0 UMOV UR18, UR11 ;  /* 0x0000000b00128c82 */ /* 0x002fe20008000000 */
[----:B--2---:R-:W-:-:S05]  /*12b0*/  LOP3.LUT R3, R7, 0xfffffff8, RZ, 0xc0, !PT ;  /* 0xfffffff807037812 */ /* 0x004fca00078ec0ff */
[----:B------:R-:W-:Y:S02]  /*12c0*/  IMAD.IADD R5, R5, 0x1, -R3 ;  /* 0x0000000105057824 */ /* 0x000fe400078e0a03 */
[----:B------:R-:W-:-:S03]  /*12d0*/  IMAD.MOV.U32 R3, RZ, RZ, 0x20 ;  /* 0x00000020ff037424 */ /* 0x000fc600078e00ff */
[----:B------:R-:W-:-:S05]  /*12e0*/  R2P PR, R5, 0x6 ;  /* 0x0000000605007804 */ /* 0x000fca0000000000 */
[----:B------:R-:W-:Y:S02]  /*12f0*/  SEL R4, R4, 0xfffffff0, !P1 ;  /* 0xfffffff004047807 */ /* 0x000fe40004800000 */
[----:B------:R-:W-:Y:S01]  /*1300*/  SEL R3, R3, 0xffffffe0, !P2 ;  /* 0xffffffe003037807 */ /* 0x000fe20005000000 */
[----:B------:R-:W-:Y:S05]  /*1310*/  @P0 BRA `(.L_x_795) ;  /* 0x0000013000000947 */ /* 0x000fea0003800000 */
[----:B---34-:R-:W-:Y:S01]  /*1320*/  SHF.R.S32.HI R16, RZ, 0x1f, R10 ;  /* 0x0000001fff107819 */ /* 0x018fe2000001140a */
        /* <DEDUP_REMOVED lines=18> */
.L_x_795:
[----:B---34-:R-:W-:Y:S05]  /*1450*/  BSYNC B0 ;  /* 0x0000000000007941 */ /* 0x018fea0003800000 */
.L_x_794:
[----:B------:R-:W-:Y:S01]  /*1460*/  IADD3 R13, R0, 0x20, RZ ;  /* 0x00000020000d7810 */ /* 0x000fe20007ffe0ff */
[----:B-1----:R1:W2:Y:S01]  /*1470*/  SHFL.IDX PT, R23, R12, 0x1, 0x181f ;  /* 0x00381f000c177f89 */ /* 0x0022a200000e0000 */
[----:B------:R-:W-:Y:S02]  /*1480*/  BSSY B0, `(.L_x_796) ;  /* 0x0000017000007945 */ /* 0x000fe40003800000 */
[----:B------:R-:W-:Y:S01]  /*1490*/  ISETP.GE.AND P0, PT, R13, R11, PT ;  /* 0x0000000b0d00720c */ /* 0x000fe20003f06270 */
        /* <DEDUP_REMOVED lines=21> */
.L_x_797:
[----:B------:R-:W-:Y:S05]  /*15f0*/  BSYNC B0 ;  /* 0x0000000000007941 */ /* 0x000fea0003800000 */
.L_x_796:
[----:B------:R-:W-:Y:S01]  /*1600*/  IADD3 R13, R0, 0x40, RZ ;  /* 0x00000040000d7810 */ /* 0x000fe20007ffe0ff */
[----:B--2---:R2:W4:Y:S01]  /*1610*/  SHFL.IDX PT, R23, R12, 0x2, 0x181f ;  /* 0x00581f000c177f89 */ /* 0x00452200000e0000 */
[----:B------:R-:W-:Y:S02]  /*1620*/  BSSY B0, `(.L_x_798) ;  /* 0x0000017000007945 */ /* 0x000fe40003800000 */
[----:B------:R-:W-:Y:S01]  /*1630*/  ISETP.GE.AND P0, PT, R13, R11, PT ;  /* 0x0000000b0d00720c */ /* 0x000fe20003f06270 */
        /* <DEDUP_REMOVED lines=21> */
.L_x_799:
[----:B------:R-:W-:Y:S05]  /*1790*/  BSYNC B0 ;  /* 0x0000000000007941 */ /* 0x000fea0003800000 */
.L_x_798:
[----:B-12---:R-:W-:Y:S01]  /*17a0*/  SHFL.IDX PT, R20, R20, 0x3, 0x181f ;  /* 0x00781f0014147f89 */ /* 0x006fe200000e0000 */
[----:B------:R-:W-:Y:S01]  /*17b0*/  IMAD.MOV.U32 R252, RZ, RZ, c[0x0][0x2b8] ;  /* 0x0000ae00fffc7624 */ /* 0x000fe200078e00ff */
[----:B------:R-:W-:Y:S01]  /*17c0*/  UMOV UR14, 0x60 ;  /* 0x00000060000e7882 */ /* 0x000fe20000000000 */
[----:B------:R-:W-:Y:S01]  /*17d0*/  SHF.R.S32.HI R31, RZ, 0x1f, R10 ;  /* 0x0000001fff1f7819 */ /* 0x000fe2000001140a */
[----:B------:R1:W2:Y:S01]  /*17e0*/  SHFL.IDX PT, R21, R12, 0x3, 0x181f ;  /* 0x00781f000c157f89 */ /* 0x0002a200000e0000 */
[----:B------:R-:W-:Y:S01]  /*17f0*/  UIMAD UR14, UR6, UR14, -0x60 ;  /* 0xffffffa0060e74a4 */ /* 0x000fe2000f8e020e */
[----:B------:R-:W-:Y:S01]  /*1800*/  ISETP.NE.AND P2, PT, R252, 0x1, PT ;  /* 0x00000001fc00780c */ /* 0x000fe20003f45270 */
[----:B------:R-:W-:Y:S01]  /*1810*/  IMAD.SHL.U32 R251, R251, 0x2, RZ ;  /* 0x00000002fbfb7824 */ /* 0x000fe200078e00ff */
[----:B---3--:R-:W-:Y:S01]  /*1820*/  SHF.R.S32.HI R29, RZ, 0x1f, R9 ;  /* 0x0000001fff1d7819 */ /* 0x008fe20000011409 */
[----:B------:R-:W-:Y:S01]  /*1830*/  USHF.R.S32.HI UR15, URZ, 0x1f, UR18 ;  /* 0x0000001f3f0f7899 */ /* 0x000fe20008011412 */
[----:B------:R-:W-:Y:S01]  /*1840*/  SHF.R.S32.HI R28, RZ, 0x1f, R8 ;  /* 0x0000001fff1c7819 */ /* 0x000fe20000011408 */
[----:B------:R-:W-:Y:S01]  /*1850*/  ULDC.64 UR4, c[0x0][0x2b0] ;  /* 0x0000ac0000047ab9 */ /* 0x000fe20000000a00 */
[----:B------:R-:W-:Y:S01]  /*1860*/  IADD3 R13, R120, UR14, RZ ;  /* 0x0000000e780d7c10 */ /* 0x000fe2000fffe0ff */
[----:B------:R-:W-:Y:S01]  /*1870*/  UIMAD UR15, UR15, UR4, URZ ;  /* 0x000000040f0f72a4 */ /* 0x000fe2000f8e023f */
[----:B------:R-:W-:Y:S01]  /*1880*/  LEA.HI R31, R31, R10, RZ, 0x3 ;  /* 0x0000000a1f1f7211 */ /* 0x000fe200078f18ff */
[----:B------:R-:W-:Y:S01]  /*1890*/  UIMAD.WIDE.U32 UR16, UR18, UR4, URZ ;  /* 0x00000004121072a5 */ /* 0x000fe2000f8e003f */
[----:B------:R-:W-:Y:S01]  /*18a0*/  LEA.HI R29, R29, R9, RZ, 0x3 ;  /* 0x000000091d1d7211 */ /* 0x000fe200078f18ff */
[----:B------:R-:W-:Y:S01]  /*18b0*/  UIMAD UR15, UR18, UR5, UR15 ;  /* 0x00000005120f72a4 */ /* 0x000fe2000f8e020f */
[----:B------:R-:W-:Y:S01]  /*18c0*/  LEA.HI R28, R28, R8, RZ, 0x3 ;  /* 0x000000081c1c7211 */ /* 0x000fe200078f18ff */
[----:B------:R-:W-:Y:S01]  /*18d0*/  IMAD.MOV.U32 R19, RZ, RZ, RZ ;  /* 0x000000ffff137224 */ /* 0x000fe200078e00ff */
[----:B------:R-:W-:Y:S01]  /*18e0*/  LOP3.LUT R31, R31, 0xfffffff8, RZ, 0xc0, !PT ;  /* 0xfffffff81f1f7812 */ /* 0x000fe200078ec0ff */
[----:B------:R-:W-:Y:S01]  /*18f0*/  UIADD3 UR15, UR17, UR15, URZ ;  /* 0x0000000f110f7290 */ /* 0x000fe2000fffe03f */
[----:B------:R-:W-:Y:S01]  /*1900*/  LOP3.LUT R29, R29, 0xfffffff8, RZ, 0xc0, !PT ;  /* 0xfffffff81d1d7812 */ /* 0x000fe200078ec0ff */
[----:B------:R-:W-:Y:S01]  /*1910*/  IMAD.SHL.U32 R249, R18, 0x40, RZ ;  /* 0x0000004012f97824 */ /* 0x000fe200078e00ff */
[----:B------:R-:W-:Y:S01]  /*1920*/  LOP3.LUT R28, R28, 0xfffffff8, RZ, 0xc0, !PT ;  /* 0xfffffff81c1c7812 */ /* 0x000fe200078ec0ff */
[----:B------:R-:W-:Y:S01]  /*1930*/  ULDC.64 UR4, c[0x0][0x1e8] ;  /* 0x00007a0000047ab9 */ /* 0x000fe20000000a00 */
[----:B------:R-:W-:-:S02]  /*1940*/  ISETP.GE.AND P1, PT, R13, UR7, PT ;  /* 0x000000070d007c0c */ /* 0x000fc4000bf26270 */
[----:B-1----:R-:W-:Y:S02]  /*1950*/  IADD3 R12, R0, 0x60, RZ ;  /* 0x00000060000c7810 */ /* 0x002fe40007ffe0ff */
[----:B------:R-:W-:Y:S02]  /*1960*/  IADD3 R0, R13, UR10, RZ ;  /* 0x0000000a0d007c10 */ /* 0x000fe4000fffe0ff */
[----:B------:R-:W-:Y:S02]  /*1970*/  ISETP.GE.AND P0, PT, R12, R11, PT ;  /* 0x0000000b0c00720c */ /* 0x000fe40003f06270 */
[----:B------:R-:W-:Y:S01]  /*1980*/  ISETP.GT.OR P1, PT, R120, 0x5f, P1 ;  /* 0x0000005f7800780c */ /* 0x000fe20000f24670 */
[----:B------:R-:W-:-:S04]  /*1990*/  @P2 IMAD.HI.U32 R12, R0, c[0x0][0x2bc], RZ ;  /* 0x0000af00000c2a27 */ /* 0x000fc800078e00ff */
[----:B------:R-:W-:Y:S01]  /*19a0*/  IMAD.MOV.U32 R11, RZ, RZ, R0 ;  /* 0x000000ffff0b7224 */ /* 0x000fe200078e0000 */
[----:B------:R-:W-:-:S05]  /*19b0*/  @P2 SHF.R.U32.HI R11, RZ, c[0x0][0x2c0], R12 ;  /* 0x0000b000ff0b2a19 */ /* 0x000fca000001160c */
[--C-:B--2-4-:R-:W-:Y:S02]  /*19c0*/  @!P0 IMAD.WIDE R22, R33, 0x2, R20.reuse ;  /* 0x0000000221168825 */ /* 0x114fe400078e0214 */
[----:B------:R-:W-:Y:S02]  /*19d0*/  @!P1 IADD3 R15, P2, R11, UR16, RZ ;  /* 0x000000100b0f9c10 */ /* 0x000fe4000ff5e0ff */
[--C-:B------:R-:W-:Y:S01]  /*19e0*/  @!P0 IMAD.WIDE R12, R31, 0x2, R20.reuse ;  /* 0x000000021f0c8825 */ /* 0x100fe200078e0214 */
[----:B------:R-:W-:Y:S01]  /*19f0*/  @!PT LDS RZ, [RZ] ;  /* 0x00000000fffff984 */ /* 0x000fe20000000800 */
[----:B------:R1:W-:Y:S04]  /*1a00*/  @!P0 LDGSTS.E.BYPASS.LTC128B.128 [R251+0x1b100], [R22.64], !P4 ;  /* 0x1b10000016fb8fae */ /* 0x0003e8000e101d4c */
[----:B------:R2:W-:Y:S01]  /*1a10*/  @!P0 LDGSTS.E.BYPASS.LTC128B.128 [R251+0x1f100], [R12.64], !P3 ;  /* 0x1f1000000cfb8fae */ /* 0x0005e2000d901d4c */
[----:B-1----:R-:W-:-:S04]  /*1a20*/  @!P0 IMAD.WIDE R22, R29, 0x2, R20 ;  /* 0x000000021d168825 */ /* 0x002fc800078e0214 */
[----:B------:R-:W-:Y:S01]  /*1a30*/  @!P0 IMAD.WIDE R20, R28, 0x2, R20 ;  /* 0x000000021c148825 */ /* 0x000fe200078e0214 */
[----:B------:R1:W-:Y:S01]  /*1a40*/  @!P0 LDGSTS.E.BYPASS.LTC128B.128 [R251+0x23100], [R22.64], !P6 ;  /* 0x2310000016fb8fae */ /* 0x0003e2000f101d4c */
[----:B--2---:R-:W-:Y:S02]  /*1a50*/  @!P1 LEA.HI.X.SX32 R13, R11, UR15, 0x1, P2 ;  /* 0x0000000f0b0d9c11 */ /* 0x004fe400090f0eff */
[C---:B------:R-:W-:Y:S01]  /*1a60*/  @!P1 LEA R12, P2, R15.reuse, c[0x0][0x2a0], 0x2 ;  /* 0x0000a8000f0c9a11 */ /* 0x040fe200078410ff */
[----:B------:R2:W-:Y:S03]  /*1a70*/  @!P0 LDGSTS.E.BYPASS.LTC128B.128 [R251+0x27100], [R20.64], !P5 ;  /* 0x2710000014fb8fae */ /* 0x0005e6000e901d4c */
[----:B------:R-:W-:Y:S01]  /*1a80*/  @!P1 LEA.HI.X R13, R15, c[0x0][0x2a4], R13, 0x2, P2 ;  /* 0x0000a9000f0d9a11 */ /* 0x000fe200010f140d */
[----:B------:R-:W0:Y:S04]  /*1a90*/  LDGDEPBAR ;  /* 0x00000000000079af */ /* 0x000e280000000000 */
[----:B------:R-:W-:Y:S06]  /*1aa0*/  BAR.SYNC.DEFER_BLOCKING 0x0 ;  /* 0x0000000000007b1d */ /* 0x000fec0000010000 */
[----:B------:R3:W4:Y:S01]  /*1ab0*/  @!P1 LDG.E R19, [R12.64] ;  /* 0x0000000c0c139981 */ /* 0x000722000c1e1900 */
[----:B------:R-:W-:Y:S01]  /*1ac0*/  IMAD.MOV R11, RZ, RZ, -R11 ;  /* 0x000000ffff0b7224 */ /* 0x000fe200078e0a0b */
[----:B------:R-:W-:Y:S01]  /*1ad0*/  LOP3.LUT R249, R249, 0x1c0, RZ, 0xc0, !PT ;  /* 0x000001c0f9f97812 */ /* 0x000fe200078ec0ff */
[----:B------:R-:W-:Y:S01]  /*1ae0*/  UIMAD UR18, UR8, UR4, URZ ;  /* 0x00000004081272a4 */ /* 0x000fe2000f8e023f */
[----:B------:R-:W-:Y:S01]  /*1af0*/  LOP3.LUT P1, RZ, R18, 0x2, RZ, 0xc0, !PT ;  /* 0x0000000212ff7812 */ /* 0x000fe2000782c0ff */
[----:B------:R-:W-:Y:S01]  /*1b00*/  IMAD R16, R11, c[0x0][0x2b8], R0 ;  /* 0x0000ae000b107a24 */ /* 0x000fe200078e0200 */
[----:B------:R-:W-:Y:S01]  /*1b10*/  UIMAD.WIDE.U32 UR20, UR9, UR4, URZ ;  /* 0x00000004091472a5 */ /* 0x000fe2000f8e003f */
[----:B------:R-:W-:Y:S01]  /*1b20*/  IMAD.SHL.U32 R0, R17, 0x8, RZ ;  /* 0x0000000811007824 */ /* 0x000fe200078e00ff */
[----:B------:R-:W-:Y:S01]  /*1b30*/  UIMAD UR18, UR9, UR5, UR18 ;  /* 0x00000005091272a4 */ /* 0x000fe2000f8e0212 */
[C---:B-1----:R-:W-:Y:S01]  /*1b40*/  IMAD.WIDE.U32 R22, R16.reuse, c[0x0][0x1e0], RZ ;  /* 0x0000780010167a25 */ /* 0x042fe200078e00ff */
[----:B------:R-:W-:Y:S01]  /*1b50*/  ISETP.GE.AND P4, PT, R33, c[0x0][0x1d4], PT ;  /* 0x0000750021007a0c */ /* 0x000fe20003f86270 */
[----:B------:R-:W-:Y:S01]  /*1b60*/  ULDC.64 UR4, c[0x0][0x210] ;  /* 0x0000840000047ab9 */ /* 0x000fe20000000a00 */
[----:B------:R-:W-:Y:S01]  /*1b70*/  LOP3.LUT R0, R249, 0x8, R0, 0xf8, !PT ;  /* 0x00000008f9007812 */ /* 0x000fe200078ef800 */
[----:B--2---:R-:W-:Y:S01]  /*1b80*/  IMAD.WIDE.U32 R20, R16, c[0x0][0x208], RZ ;  /* 0x0000820010147a25 */ /* 0x004fe200078e00ff */
[----:B------:R-:W-:Y:S01]  /*1b90*/  SHF.R.U32.HI R249, RZ, 0x3, R249 ;  /* 0x00000003fff97819 */ /* 0x000fe200000116f9 */
[----:B------:R-:W-:Y:S01]  /*1ba0*/  UIADD3 UR18, UR21, UR18, URZ ;  /* 0x0000001215127290 */ /* 0x000fe2000fffe03f */
[----:B------:R-:W-:Y:S01]  /*1bb0*/  ISETP.GE.AND P3, PT, R10, c[0x0][0x1d4], PT ;  /* 0x000075000a007a0c */ /* 0x000fe20003f66270 */
[----:B------:R-:W-:Y:S01]  /*1bc0*/  UIMAD UR8, UR8, UR4, URZ ;  /* 0x00000004080872a4 */ /* 0x000fe2000f8e023f */
[----:B------:R-:W-:Y:S01]  /*1bd0*/  LOP3.LUT R249, R0, R249, RZ, 0x3c, !PT ;  /* 0x000000f900f97212 */ /* 0x000fe200078e3cff */
[----:B------:R-:W-:Y:S01]  /*1be0*/  UIMAD.WIDE.U32 UR22, UR9, UR4, URZ ;  /* 0x00000004091672a5 */ /* 0x000fe2000f8e003f */
[----:B------:R-:W-:Y:S01]  /*1bf0*/  ISETP.GE.AND P2, PT, R9, c[0x0][0x1d4], PT ;  /* 0x0000750009007a0c */ /* 0x000fe20003f46270 */
[----:B------:R-:W-:Y:S01]  /*1c00*/  UIMAD UR5, UR9, UR5, UR8 ;  /* 0x00000005090572a4 */ /* 0x000fe2000f8e0208 */
[----:B------:R-:W-:Y:S01]  /*1c10*/  IMAD.SHL.U32 R5, R5, 0x40, RZ ;  /* 0x0000004005057824 */ /* 0x000fe200078e00ff */
[----:B------:R-:W-:Y:S01]  /*1c20*/  UIADD3 UR4, UR6, -0x1, URZ ;  /* 0xffffffff06047890 */ /* 0x000fe2000fffe03f */
[----:B------:R-:W-:Y:S01]  /*1c30*/  LEA.HI R6, R6, R2, RZ, 0x5 ;  /* 0x0000000206067211 */ /* 0x000fe200078f28ff */
[----:B------:R-:W-:Y:S01]  /*1c40*/  UIADD3 UR5, UR23, UR5, URZ ;  /* 0x0000000517057290 */ /* 0x000fe2000fffe03f */
[----:B---3--:R-:W-:Y:S01]  /*1c50*/  SHF.R.S32.HI R12, RZ, 0x1f, R16 ;  /* 0x0000001fff0c7819 */ /* 0x008fe20000011410 */
[----:B------:R-:W-:Y:S01]  /*1c60*/  UIMAD UR4, UR4, -0x60, UR7 ;  /* 0xffffffa0040478a4 */ /* 0x000fe2000f8e0207 */
[----:B------:R-:W-:Y:S01]  /*1c70*/  SHF.R.S32.HI R13, RZ, 0x4, R14 ;  /* 0x00000004ff0d7819 */ /* 0x000fe2000001140e */
[----:B------:R-:W-:Y:S01]  /*1c80*/  IMAD.SHL.U32 R7, R7, 0x40, RZ ;  /* 0x0000004007077824 */ /* 0x000fe200078e00ff */
[----:B------:R-:W-:Y:S01]  /*1c90*/  LOP3.LUT R5, R5, 0x1c0, RZ, 0xc0, !PT ;  /* 0x000001c005057812 */ /* 0x000fe200078ec0ff */
[----:B------:R-:W-:Y:S01]  /*1ca0*/  IMAD R11, R12, c[0x0][0x1e0], RZ ;  /* 0x000078000c0b7a24 */ /* 0x000fe200078e02ff */
[----:B------:R-:W-:Y:S01]  /*1cb0*/  LEA.HI R14, R14, R13, RZ, 0x1 ;  /* 0x0000000d0e0e7211 */ /* 0x000fe200078f08ff */
[----:B------:R-:W-:Y:S01]  /*1cc0*/  IMAD R12, R12, c[0x0][0x208], RZ ;  /* 0x000082000c0c7a24 */ /* 0x000fe200078e02ff */
[----:B------:R-:W-:Y:S01]  /*1cd0*/  LOP3.LUT R7, R7, 0xfffffe00, RZ, 0xc0, !PT ;  /* 0xfffffe0007077812 */ /* 0x000fe200078ec0ff */
[----:B------:R-:W-:Y:S01]  /*1ce0*/  IMAD R11, R16, c[0x0][0x1e4], R11 ;  /* 0x00007900100b7a24 */ /* 0x000fe200078e020b */
[----:B------:R-:W-:Y:S01]  /*1cf0*/  LOP3.LUT R14, R14, 0xfffffffe, RZ, 0xc0, !PT ;  /* 0xfffffffe0e0e7812 */ /* 0x000fe200078ec0ff */
[----:B------:R-:W-:Y:S01]  /*1d00*/  IMAD R12, R16, c[0x0][0x20c], R12 ;  /* 0x00008300100c7a24 */ /* 0x000fe200078e020c */
[----:B------:R-:W-:Y:S01]  /*1d10*/  UISETP.GE.AND UP0, UPT, UR7, 0x61, UPT ;  /* 0x000000610700788c */ /* 0x000fe2000bf06270 */
[----:B------:R-:W-:Y:S01]  /*1d20*/  IMAD.IADD R23, R23, 0x1, R11 ;  /* 0x0000000117177824 */ /* 0x000fe200078e020b */
[----:B------:R-:W-:Y:S01]  /*1d30*/  SHF.R.S32.HI R32, RZ, 0x1f, R29 ;  /* 0x0000001fff207819 */ /* 0x000fe2000001141d */
[----:B------:R-:W-:Y:S01]  /*1d40*/  IMAD.IADD R21, R21, 0x1, R12 ;  /* 0x0000000115157824 */ /* 0x000fe200078e020c */
[----:B------:R-:W-:Y:S01]  /*1d50*/  SHF.R.S32.HI R30, RZ, 0x1f, R28 ;  /* 0x0000001fff1e7819 */ /* 0x000fe2000001141c */
[----:B------:R-:W-:-:S02]  /*1d60*/  IMAD.IADD R14, R13, 0x1, -R14 ;  /* 0x000000010d0e7824 */ /* 0x000fc400078e0a0e */
[----:B------:R-:W-:Y:S02]  /*1d70*/  IMAD R12, R16, c[0x0][0x1e0], RZ ;  /* 0x00007800100c7a24 */ /* 0x000fe400078e02ff */
[C---:B------:R-:W-:Y:S02]  /*1d80*/  IMAD R249, R14.reuse, 0x200, R249 ;  /* 0x000002000ef97824 */ /* 0x040fe400078e02f9 */
[----:B------:R-:W-:Y:S02]  /*1d90*/  IMAD.SHL.U32 R14, R14, 0x8, RZ ;  /* 0x000000080e0e7824 */ /* 0x000fe400078e00ff */
[----:B------:R-:W-:Y:S02]  /*1da0*/  IMAD.SHL.U32 R249, R249, 0x2, RZ ;  /* 0x00000002f9f97824 */ /* 0x000fe400078e00ff */
[----:B------:R-:W-:Y:S01]  /*1db0*/  IMAD.SHL.U32 R250, R6, 0x20, RZ ;  /* 0x0000002006fa7824 */ /* 0x000fe200078e00ff */
[----:B------:R-:W-:Y:S02]  /*1dc0*/  LOP3.LUT R14, R5, 0x8, R14, 0xf8, !PT ;  /* 0x00000008050e7812 */ /* 0x000fe400078ef80e */
[----:B------:R-:W-:-:S02]  /*1dd0*/  IADD3 R248, R249, 0xc120, RZ ;  /* 0x0000c120f9f87810 */ /* 0x000fc40007ffe0ff */
[----:B------:R-:W-:Y:S02]  /*1de0*/  SHF.R.U32.HI R5, RZ, 0x3, R5 ;  /* 0x00000003ff057819 */ /* 0x000fe40000011605 */
[----:B------:R-:W-:Y:S02]  /*1df0*/  LOP3.LUT R250, R250, 0x7ffffc00, RZ, 0xc0, !PT ;  /* 0x7ffffc00fafa7812 */ /* 0x000fe400078ec0ff */
[----:B------:R-:W-:-:S04]  /*1e00*/  LOP3.LUT R5, R14, R5, RZ, 0x3c, !PT ;  /* 0x000000050e057212 */ /* 0x000fc800078e3cff */
[CC--:B------:R-:W-:Y:S02]  /*1e10*/  IADD3 R250, R5.reuse, R7.reuse, R250 ;  /* 0x0000000705fa7210 */ /* 0x0c0fe40007ffe0fa */
[----:B------:R-:W-:Y:S02]  /*1e20*/  LOP3.LUT R5, R5, R7, RZ, 0xfc, !PT ;  /* 0x0000000705057212 */ /* 0x000fe400078efcff */
[----:B------:R-:W-:Y:S01]  /*1e30*/  IADD3 R7, R251, 0x100, RZ ;  /* 0x00000100fb077810 */ /* 0x000fe20007ffe0ff */
[----:B------:R-:W-:-:S04]  /*1e40*/  IMAD.SHL.U32 R250, R250, 0x2, RZ ;  /* 0x00000002fafa7824 */ /* 0x000fc800078e00ff */
[--C-:B------:R-:W-:Y:S02]  /*1e50*/  IMAD R246, R4, 0x2, R250.reuse ;  /* 0x0000000204f67824 */ /* 0x100fe400078e02fa */
[C---:B------:R-:W-:Y:S02]  /*1e60*/  IMAD R245, R3.reuse, 0x2, R250 ;  /* 0x0000000203f57824 */ /* 0x040fe400078e02fa */
[----:B------:R-:W-:Y:S01]  /*1e70*/  IMAD R243, R3, 0x2, R246 ;  /* 0x0000000203f37824 */ /* 0x000fe200078e02f6 */
[----:B----4-:R-:W-:Y:S01]  /*1e80*/  SHF.R.S32.HI R11, RZ, 0x1f, R19 ;  /* 0x0000001fff0b7819 */ /* 0x010fe20000011413 */
[----:B------:R-:W-:Y:S01]  /*1e90*/  IMAD.WIDE.U32 R22, R19, c[0x0][0x1f0], R22 ;  /* 0x00007c0013167a25 */ /* 0x000fe200078e0016 */
[----:B------:R-:W-:Y:S03]  /*1ea0*/  STL [R1], R19 ;  /* 0x0000001301007387 */ /* 0x000fe60000100800 */
[C---:B------:R-:W-:Y:S01]  /*1eb0*/  IMAD R15, R11.reuse, c[0x0][0x1f0], RZ ;  /* 0x00007c000b0f7a24 */ /* 0x040fe200078e02ff */
[----:B------:R-:W-:Y:S01]  /*1ec0*/  IADD3 R0, P0, R22, UR20, RZ ;  /* 0x0000001416007c10 */ /* 0x000fe2000ff1e0ff */
[----:B------:R-:W-:Y:S01]  /*1ed0*/  IMAD R11, R11, c[0x0][0x218], RZ ;  /* 0x000086000b0b7a24 */ /* 0x000fe200078e02ff */
[----:B------:R1:W-:Y:S01]  /*1ee0*/  STL [R1+0x4], R16 ;  /* 0x0000041001007387 */ /* 0x0003e20000100800 */
[----:B------:R-:W-:-:S02]  /*1ef0*/  IMAD R15, R19, c[0x0][0x1f4], R15 ;  /* 0x00007d00130f7a24 */ /* 0x000fc400078e020f */
[----:B------:R-:W-:-:S03]  /*1f00*/  IMAD.WIDE.U32 R20, R19, c[0x0][0x218], R20 ;  /* 0x0000860013147a25 */ /* 0x000fc600078e0014 */
[----:B------:R-:W-:Y:S01]  /*1f10*/  IADD3.X R15, R23, UR18, R15, P0, !PT ;  /* 0x00000012170f7c10 */ /* 0x000fe200087fe40f */
[C---:B------:R-:W-:Y:S01]  /*1f20*/  IMAD R11, R19.reuse, c[0x0][0x21c], R11 ;  /* 0x00008700130b7a24 */ /* 0x040fe200078e020b */
[----:B------:R-:W-:Y:S01]  /*1f30*/  LEA R22, P0, R0, c[0x0][0x1c8], 0x1 ;  /* 0x0000720000167a11 */ /* 0x000fe200078008ff */
[----:B------:R-:W-:-:S03]  /*1f40*/  IMAD R12, R19, c[0x0][0x1f0], R12 ;  /* 0x00007c00130c7a24 */ /* 0x000fc600078e020c */
[----:B------:R-:W-:Y:S01]  /*1f50*/  LEA.HI.X R15, R0, c[0x0][0x1cc], R15, 0x1, P0 ;  /* 0x00007300000f7a11 */ /* 0x000fe200000f0c0f */
[----:B------:R-:W-:Y:S01]  /*1f60*/  SHFL.IDX PT, R24, R22, RZ, 0x181f ;  /* 0x00181fff16187589 */ /* 0x000fe200000e0000 */
[----:B------:R-:W-:Y:S01]  /*1f70*/  IADD3 R13, P0, R20, UR22, RZ ;  /* 0x00000016140d7c10 */ /* 0x000fe2000ff1e0ff */
[----:B------:R-:W-:Y:S01]  /*1f80*/  IMAD.U32 R20, RZ, RZ, UR9 ;  /* 0x00000009ff147e24 */ /* 0x000fe2000f8e00ff */
[----:B------:R-:W-:Y:S01]  /*1f90*/  IADD3 R0, R249, 0xc100, RZ ;  /* 0x0000c100f9007810 */ /* 0x000fe20007ffe0ff */
[----:B------:R-:W2:Y:S01]  /*1fa0*/  SHFL.IDX PT, R25, R15, RZ, 0x181f ;  /* 0x00181fff0f197589 */ /* 0x000ea200000e0000 */
[----:B------:R-:W-:Y:S01]  /*1fb0*/  IADD3.X R11, R21, UR5, R11, P0, !PT ;  /* 0x00000005150b7c10 */ /* 0x000fe200087fe40b */
[----:B------:R-:W-:Y:S01]  /*1fc0*/  IMAD R20, R20, c[0x0][0x1e8], R12 ;  /* 0x00007a0014147a24 */ /* 0x000fe200078e020c */
[----:B------:R-:W-:Y:S01]  /*1fd0*/  @P1 IADD3 R248, R0, -0x20, RZ ;  /* 0xffffffe000f81810 */ /* 0x000fe20007ffe0ff */
[----:B------:R-:W-:Y:S01]  /*1fe0*/  SHFL.IDX PT, R22, R22, 0x1, 0x181f ;  /* 0x00381f0016167f89 */ /* 0x000fe200000e0000 */
[----:B------:R-:W-:-:S02]  /*1ff0*/  IADD3 R0, -R17, UR4, RZ ;  /* 0x0000000411007c10 */ /* 0x000fc4000fffe1ff */
[----:B------:R-:W-:Y:S01]  /*2000*/  ISETP.GE.AND P1, PT, R8, c[0x0][0x1d4], PT ;  /* 0x0000750008007a0c */ /* 0x000fe20003f26270 */
[----:B------:R-:W-:Y:S01]  /*2010*/  SHFL.IDX PT, R23, R15, 0x1, 0x181f ;  /* 0x00381f000f177f89 */ /* 0x000fe200000e0000 */
[C---:B-1----:R-:W-:Y:S02]  /*2020*/  LEA R16, P0, R13.reuse, c[0x0][0x1f8], 0x1 ;  /* 0x00007e000d107a11 */ /* 0x042fe400078008ff */
[----:B------:R-:W-:Y:S01]  /*2030*/  LEA R20, R20, c[0x0][0x1c8], 0x1 ;  /* 0x0000720014147a11 */ /* 0x000fe200078e08ff */
[----:B------:R-:W-:Y:S01]  /*2040*/  SHFL.IDX PT, R21, R15, 0x2, 0x181f ;  /* 0x00581f000f157f89 */ /* 0x000fe200000e0000 */
[----:B------:R-:W-:Y:S02]  /*2050*/  LEA.HI.X R11, R13, c[0x0][0x1fc], R11, 0x1, P0 ;  /* 0x00007f000d0b7a11 */ /* 0x000fe400000f0c0b */
[----:B------:R-:W-:Y:S01]  /*2060*/  ISETP.GE.AND P0, PT, R0, 0x1, PT ;  /* 0x000000010000780c */ /* 0x000fe20003f06270 */
[----:B------:R-:W1:Y:S01]  /*2070*/  SHFL.IDX PT, R64, R16, RZ, 0x181f ;  /* 0x00181fff10407589 */ /* 0x000e6200000e0000 */
[----:B------:R-:W-:-:S02]  /*2080*/  IADD3 R239, R248, 0x800, RZ ;  /* 0x00000800f8ef7810 */ /* 0x000fc40007ffe0ff */
[C---:B------:R-:W-:Y:S01]  /*2090*/  IADD3 R238, R248.reuse, 0x1000, RZ ;  /* 0x00001000f8ee7810 */ /* 0x040fe20007ffe0ff */
[----:B------:R-:W3:Y:S01]  /*20a0*/  SHFL.IDX PT, R13, R11, RZ, 0x181f ;  /* 0x00181fff0b0d7589 */ /* 0x000ee200000e0000 */
[C---:B------:R-:W-:Y:S02]  /*20b0*/  IADD3 R237, R248.reuse, 0x1800, RZ ;  /* 0x00001800f8ed7810 */ /* 0x040fe40007ffe0ff */
[C---:B------:R-:W-:Y:S01]  /*20c0*/  IADD3 R236, R248.reuse, 0x2000, RZ ;  /* 0x00002000f8ec7810 */ /* 0x040fe20007ffe0ff */
[----:B------:R-:W4:Y:S01]  /*20d0*/  SHFL.IDX PT, R48, R16, 0x1, 0x181f ;  /* 0x00381f0010307f89 */ /* 0x000f2200000e0000 */
[C---:B------:R-:W-:Y:S02]  /*20e0*/  IADD3 R235, R248.reuse, 0x2800, RZ ;  /* 0x00002800f8eb7810 */ /* 0x040fe40007ffe0ff */
[C---:B------:R-:W-:Y:S01]  /*20f0*/  IADD3 R233, R248.reuse, 0x3000, RZ ;  /* 0x00003000f8e97810 */ /* 0x040fe20007ffe0ff */
[----:B------:R-:W5:Y:S01]  /*2100*/  SHFL.IDX PT, R12, R11, 0x1, 0x181f ;  /* 0x00381f000b0c7f89 */ /* 0x000f6200000e0000 */
[----:B--2---:R-:W-:Y:S01]  /*2110*/  @P0 IMAD.WIDE R36, R33, 0x2, R24 ;  /* 0x0000000221240825 */ /* 0x004fe200078e0218 */
[----:B------:R-:W-:-:S02]  /*2120*/  IADD3 R232, R248, 0x3800, RZ ;  /* 0x00003800f8e87810 */ /* 0x000fc40007ffe0ff */
[----:B------:R-:W2:Y:S01]  /*2130*/  SHFL.IDX PT, R16, R16, 0x2, 0x181f ;  /* 0x00581f0010107f89 */ /* 0x000ea200000e0000 */
[--C-:B------:R-:W-:Y:S01]  /*2140*/  @P0 IMAD.WIDE R34, R31, 0x2, R24.reuse ;  /* 0x000000021f220825 */ /* 0x100fe200078e0218 */
[C---:B------:R-:W-:Y:S02]  /*2150*/  IADD3 R231, R248.reuse, 0x4000, RZ ;  /* 0x00004000f8e77810 */ /* 0x040fe40007ffe0ff */
[----:B------:R-:W2:Y:S01]  /*2160*/  SHFL.IDX PT, R11, R11, 0x2, 0x181f ;  /* 0x00581f000b0b7f89 */ /* 0x000ea200000e0000 */
[--C-:B------:R-:W-:Y:S01]  /*2170*/  @P0 IMAD.WIDE R26, R29, 0x2, R24.reuse ;  /* 0x000000021d1a0825 */ /* 0x100fe200078e0218 */
[----:B------:R-:W-:Y:S02]  /*2180*/  IADD3 R230, R248, 0x4800, RZ ;  /* 0x00004800f8e67810 */ /* 0x000fe40007ffe0ff */
[----:B------:R2:W-:Y:S01]  /*2190*/  @P0 LDGSTS.E.BYPASS.LTC128B.128 [R251+0xc100], [R36.64], !P4 ;  /* 0x0c10000024fb0fae */ /* 0x0005e2000e101d4c */
[----:B------:R-:W-:Y:S01]  /*21a0*/  @P0 IMAD.WIDE R38, R28, 0x2, R24 ;  /* 0x000000021c260825 */ /* 0x000fe200078e0218 */
[----:B------:R-:W-:-:S02]  /*21b0*/  IADD3 R229, R248, 0x5000, RZ ;  /* 0x00005000f8e57810 */ /* 0x000fc40007ffe0ff */
[----:B------:R2:W-:Y:S01]  /*21c0*/  @P0 LDGSTS.E.BYPASS.LTC128B.128 [R251+0xf100], [R34.64], !P3 ;  /* 0x0f10000022fb0fae */ /* 0x0005e2000d901d4c */
[----:B------:R-:W-:Y:S01]  /*21d0*/  IMAD.WIDE R24, R33, 0x2, RZ ;  /* 0x0000000221187825 */ /* 0x000fe200078e02ff */
[C---:B------:R-:W-:Y:S02]  /*21e0*/  IADD3 R228, R248.reuse, 0x5800, RZ ;  /* 0x00005800f8e47810 */ /* 0x040fe40007ffe0ff */
[----:B------:R2:W-:Y:S01]  /*21f0*/  @P0 LDGSTS.E.BYPASS.LTC128B.128 [R251+0x12100], [R26.64], !P2 ;  /* 0x121000001afb0fae */ /* 0x0005e2000d101d4c */
[----:B------:R-:W-:Y:S02]  /*2200*/  IADD3 R227, R248, 0x6000, RZ ;  /* 0x00006000f8e37810 */ /* 0x000fe40007ffe0ff */
[----:B-1----:R-:W-:Y:S01]  /*2210*/  IADD3 R74, P5, R64, R24, RZ ;  /* 0x00000018404a7210 */ /* 0x002fe20007fbe0ff */
[----:B------:R1:W-:Y:S01]  /*2220*/  @P0 LDGSTS.E.BYPASS.LTC128B.128 [R251+0x15100], [R38.64], !P1 ;  /* 0x1510000026fb0fae */ /* 0x0003e2000c901d4c */
[----:B------:R-:W-:Y:S02]  /*2230*/  ISETP.GE.AND P0, PT, R0, 0x21, PT ;  /* 0x000000210000780c */ /* 0x000fe40003f06270 */
[----:B------:R-:W-:Y:S01]  /*2240*/  IADD3 R226, R248, 0x6800, RZ ;  /* 0x00006800f8e27810 */ /* 0x000fe20007ffe0ff */
[----:B---3--:R-:W-:Y:S01]  /*2250*/  IMAD.X R75, R13, 0x1, R25, P5 ;  /* 0x000000010d4b7824 */ /* 0x008fe200028e0619 */
[----:B----4-:R-:W-:Y:S01]  /*2260*/  IADD3 R58, P5, R24, R48, RZ ;  /* 0x00000030183a7210 */ /* 0x010fe20007fbe0ff */
[----:B------:R-:W3:Y:S01]  /*2270*/  SHFL.IDX PT, R20, R20, 0x2, 0x181f ;  /* 0x00581f0014147f89 */ /* 0x000ee200000e0000 */
[----:B------:R-:W-:-:S02]  /*2280*/  IADD3 R225, R248, 0x7000, RZ ;  /* 0x00007000f8e17810 */ /* 0x000fc40007ffe0ff */
[C---:B------:R-:W-:Y:S01]  /*2290*/  IADD3 R224, R248.reuse, 0x7800, RZ ;  /* 0x00007800f8e07810 */ /* 0x040fe20007ffe0ff */
[----:B-----5:R-:W-:Y:S01]  /*22a0*/  IMAD.X R59, R25, 0x1, R12, P5 ;  /* 0x00000001193b7824 */ /* 0x020fe200028e060c */
[C---:B------:R-:W-:Y:S02]  /*22b0*/  IADD3 R223, R248.reuse, 0x8000, RZ ;  /* 0x00008000f8df7810 */ /* 0x040fe40007ffe0ff */
[C---:B------:R-:W-:Y:S01]  /*22c0*/  IADD3 R222, R248.reuse, 0x8800, RZ ;  /* 0x00008800f8de7810 */ /* 0x040fe20007ffe0ff */
[--C-:B--2---:R-:W-:Y:S01]  /*22d0*/  @P0 IMAD.WIDE R36, R33, 0x2, R22.reuse ;  /* 0x0000000221240825 */ /* 0x104fe200078e0216 */
[C---:B------:R-:W-:Y:S02]  /*22e0*/  IADD3 R221, R248.reuse, 0x9000, RZ ;  /* 0x00009000f8dd7810 */ /* 0x040fe40007ffe0ff */
[----:B------:R-:W-:Y:S02]  /*22f0*/  IADD3 R220, R248, 0x9800, RZ ;  /* 0x00009800f8dc7810 */ /* 0x000fe40007ffe0ff */
[----:B------:R-:W-:Y:S01]  /*2300*/  IADD3 R34, P5, R24, R16, RZ ;  /* 0x0000001018227210 */ /* 0x000fe20007fbe0ff */
[----:B------:R2:W-:Y:S01]  /*2310*/  @P0 LDGSTS.E.BYPASS.LTC128B.128 [R251+0xd100], [R36.64], !P4 ;  /* 0x0d10000024fb0fae */ /* 0x0005e2000e101d4c */
[C---:B------:R-:W-:Y:S01]  /*2320*/  IADD3 R219, R248.reuse, 0xa000, RZ ;  /* 0x0000a000f8db7810 */ /* 0x040fe20007ffe0ff */
[----:B------:R-:W-:Y:S01]  /*2330*/  @P0 IMAD.WIDE R26, R31, 0x2, R22 ;  /* 0x000000021f1a0825 */ /* 0x000fe200078e0216 */
[----:B------:R-:W-:-:S02]  /*2340*/  IADD3 R218, R248, 0xa800, RZ ;  /* 0x0000a800f8da7810 */ /* 0x000fc40007ffe0ff */
[C---:B------:R-:W-:Y:S01]  /*2350*/  IADD3 R217, R248.reuse, 0xb000, RZ ;  /* 0x0000b000f8d97810 */ /* 0x040fe20007ffe0ff */
[----:B------:R-:W-:Y:S01]  /*2360*/  IMAD.X R35, R25, 0x1, R11, P5 ;  /* 0x0000000119237824 */ /* 0x000fe200028e060b */
[----:B------:R4:W-:Y:S01]  /*2370*/  @P0 LDGSTS.E.BYPASS.LTC128B.128 [R251+0x10100], [R26.64], !P3 ;  /* 0x101000001afb0fae */ /* 0x0009e2000d901d4c */
[----:B------:R-:W-:Y:S01]  /*2380*/  @P0 IMAD.WIDE R24, R29, 0x2, R22 ;  /* 0x000000021d180825 */ /* 0x000fe200078e0216 */
[----:B------:R-:W-:-:S03]  /*2390*/  IADD3 R216, R248, 0xb800, RZ ;  /* 0x0000b800f8d87810 */ /* 0x000fc60007ffe0ff */
[----:B-1----:R-:W-:Y:S01]  /*23a0*/  @P0 IMAD.WIDE R38, R28, 0x2, R22 ;  /* 0x000000021c260825 */ /* 0x002fe200078e0216 */
[----:B------:R1:W-:Y:S03]  /*23b0*/  @P0 LDGSTS.E.BYPASS.LTC128B.128 [R251+0x13100], [R24.64], !P2 ;  /* 0x1310000018fb0fae */ /* 0x0003e6000d101d4c */
[----:B------:R-:W-:Y:S01]  /*23c0*/  IMAD.WIDE R22, R31, 0x2, RZ ;  /* 0x000000021f167825 */ /* 0x000fe200078e02ff */
[----:B------:R2:W-:Y:S01]  /*23d0*/  @P0 LDGSTS.E.BYPASS.LTC128B.128 [R251+0x16100], [R38.64], !P1 ;  /* 0x1610000026fb0fae */ /* 0x0005e2000c901d4c */
[----:B------:R-:W-:-:S03]  /*23e0*/  ISETP.GT.AND P0, PT, R0, 0x40, PT ;  /* 0x000000400000780c */ /* 0x000fc60003f04270 */
[----:B------:R-:W-:-:S05]  /*23f0*/  IADD3 R72, P5, R64, R22, RZ ;  /* 0x0000001640487210 */ /* 0x000fca0007fbe0ff */
[----:B------:R-:W-:Y:S01]  /*2400*/  IMAD.X R73, R13, 0x1, R23, P5 ;  /* 0x000000010d497824 */ /* 0x000fe200028e0617 */
[----:B------:R-:W-:-:S04]  /*2410*/  IADD3 R56, P5, R22, R48, RZ ;  /* 0x0000003016387210 */ /* 0x000fc80007fbe0ff */
[----:B---3--:R-:W-:-:S04]  /*2420*/  @P0 IMAD.WIDE R14, R29, 0x2, R20 ;  /* 0x000000021d0e0825 */ /* 0x008fc800078e0214 */
[----:B----4-:R-:W-:-:S04]  /*2430*/  @P0 IMAD.WIDE R26, R33, 0x2, R20 ;  /* 0x00000002211a0825 */ /* 0x010fc800078e0214 */
[----:B------:R-:W-:Y:S01]  /*2440*/  IMAD.X R57, R23, 0x1, R12, P5 ;  /* 0x0000000117397824 */ /* 0x000fe200028e060c */
[----:B------:R3:W-:Y:S01]  /*2450*/  @P0 LDGSTS.E.BYPASS.LTC128B.128 [R251+0xe100], [R26.64], !P4 ;  /* 0x0e1000001afb0fae */ /* 0x0007e2000e101d4c */
[----:B-1----:R-:W-:Y:S01]  /*2460*/  @P0 IMAD.WIDE R24, R31, 0x2, R20 ;  /* 0x000000021f180825 */ /* 0x002fe200078e0214 */
[----:B------:R-:W-:-:S04]  /*2470*/  IADD3 R22, P5, R22, R16, RZ ;  /* 0x0000001016167210 */ /* 0x000fc80007fbe0ff */
[----:B------:R1:W-:Y:S01]  /*2480*/  @P0 LDGSTS.E.BYPASS.LTC128B.128 [R251+0x11100], [R24.64], !P3 ;  /* 0x1110000018fb0fae */ /* 0x0003e2000d901d4c */
[----:B------:R-:W-:-:S03]  /*2490*/  IMAD.X R23, R23, 0x1, R11, P5 ;  /* 0x0000000117177824 */ /* 0x000fc600028e060b */
[----:B------:R4:W-:Y:S01]  /*24a0*/  @P0 LDGSTS.E.BYPASS.LTC128B.128 [R251+0x14100], [R14.64], !P2 ;  /* 0x141000000efb0fae */ /* 0x0009e2000d101d4c */
[----:B-1----:R-:W-:-:S04]  /*24b0*/  @P0 IMAD.WIDE R24, R28, 0x2, R20 ;  /* 0x000000021c180825 */ /* 0x002fc800078e0214 */
[----:B------:R-:W-:Y:S01]  /*24c0*/  IMAD.WIDE R20, R29, 0x2, RZ ;  /* 0x000000021d147825 */ /* 0x000fe200078e02ff */
[----:B------:R3:W-:Y:S03]  /*24d0*/  @P0 LDGSTS.E.BYPASS.LTC128B.128 [R251+0x17100], [R24.64], !P1 ;  /* 0x1710000018fb0fae */ /* 0x0007e6000c901d4c */
[----:B----4-:R-:W-:Y:S01]  /*24e0*/  IMAD.WIDE R14, R28, 0x2, RZ ;  /* 0x000000021c0e7825 */ /* 0x010fe200078e02ff */
[----:B------:R-:W0:Y:S01]  /*24f0*/  LDGDEPBAR ;  /* 0x00000000000079af */ /* 0x000e220000000000 */
[----:B------:R-:W-:Y:S02]  /*2500*/  IADD3 R66, P0, R64, R20, RZ ;  /* 0x0000001440427210 */ /* 0x000fe40007f1e0ff */
[----:B------:R-:W-:Y:S02]  /*2510*/  IADD3 R50, P5, R20, R48, RZ ;  /* 0x0000003014327210 */ /* 0x000fe40007fbe0ff */
[----:B------:R-:W-:Y:S01]  /*2520*/  IADD3 R64, P6, R64, R14, RZ ;  /* 0x0000000e40407210 */ /* 0x000fe20007fde0ff */
[----:B------:R-:W-:Y:S01]  /*2530*/  IMAD.X R67, R13, 0x1, R21, P0 ;  /* 0x000000010d437824 */ /* 0x000fe200000e0615 */
[----:B------:R-:W-:Y:S01]  /*2540*/  IADD3 R20, P0, R20, R16, RZ ;  /* 0x0000001014147210 */ /* 0x000fe20007f1e0ff */
[--C-:B------:R-:W-:Y:S01]  /*2550*/  IMAD.X R51, R21, 0x1, R12.reuse, P5 ;  /* 0x0000000115337824 */ /* 0x100fe200028e060c */
[C---:B------:R-:W-:Y:S01]  /*2560*/  IADD3 R48, P5, R14.reuse, R48, RZ ;  /* 0x000000300e307210 */ /* 0x040fe20007fbe0ff */
[----:B------:R-:W-:Y:S01]  /*2570*/  IMAD.X R65, R13, 0x1, R15, P6 ;  /* 0x000000010d417824 */ /* 0x000fe200030e060f */
[----:B------:R-:W-:Y:S01]  /*2580*/  ISETP.GE.AND P6, PT, R33, c[0x0][0x1d4], PT ;  /* 0x0000750021007a0c */ /* 0x000fe20003fc6270 */
[----:B------:R-:W-:Y:S01]  /*2590*/  IMAD.X R21, R21, 0x1, R11, P0 ;  /* 0x0000000115157824 */ /* 0x000fe200000e060b */
[----:B------:R-:W-:Y:S01]  /*25a0*/  IADD3 R16, P0, R14, R16, RZ ;  /* 0x000000100e107210 */ /* 0x000fe20007f1e0ff */
[----:B------:R-:W-:Y:S01]  /*25b0*/  IMAD.X R49, R15, 0x1, R12, P5 ;  /* 0x000000010f317824 */ /* 0x000fe200028e060c */
[----:B------:R-:W-:-:S03]  /*25c0*/  ISETP.GE.AND P5, PT, R10, c[0x0][0x1d4], PT ;  /* 0x000075000a007a0c */ /* 0x000fc60003fa6270 */
[----:B------:R-:W-:Y:S01]  /*25d0*/  IMAD.X R17, R15, 0x1, R11, P0 ;  /* 0x000000010f117824 */ /* 0x000fe200000e060b */
[----:B------:R-:W-:Y:S02]  /*25e0*/  ISETP.LT.OR P0, PT, R0, 0x1, P6 ;  /* 0x000000010000780c */ /* 0x000fe40003701670 */
[----:B------:R-:W-:Y:S01]  /*25f0*/  ISETP.GE.AND P6, PT, R9, c[0x0][0x1d4], PT ;  /* 0x0000750009007a0c */ /* 0x000fe20003fc6270 */
[----:B------:R-:W-:-:S04]  /*2600*/  DEPBAR.LE SB0, 0x1 ;  /* 0x000080400000791a */ /* 0x000fc80000000000 */
[----:B------:R-:W-:-:S04]  /*2610*/  DEPBAR.LE SB0, 0x0 ;  /* 0x000080000000791a */ /* 0x000fc80000000000 */
[----:B------:R-:W-:Y:S06]  /*2620*/  BAR.SYNC.DEFER_BLOCKING 0x0 ;  /* 0x0000000000007b1d */ /* 0x000fec0000010000 */
[----:B------:R-:W-:Y:S04]  /*2630*/  LDSM.16.M88.4 R12, [R250+0x18100] ;  /* 0x01810000fa0c783b */ /* 0x000fe80000000200 */
[----:B------:R-:W-:Y:S04]  /*2640*/  LDSM.16.M88.4 R88, [R246+0x18100] ;  /* 0x01810000f658783b */ /* 0x000fe80000000200 */
[----:B------:R-:W-:Y:S04]  /*2650*/  LDSM.16.M88.4 R84, [R249+0xc100] ;  /* 0x00c10000f954783b */ /* 0x000fe80000000200 */
[----:B------:R-:W1:Y:S04]  /*2660*/  LDSM.16.M88.4 R76, [R249+0xc900] ;  /* 0x00c90000f94c783b */ /* 0x000e680000000200 */
[----:B------:R-:W-:Y:S04]  /*2670*/  LDSM.16.M88.4 R68, [R249+0xd100] ;  /* 0x00d10000f944783b */ /* 0x000fe80000000200 */
[----:B------:R-:W-:Y:S04]  /*2680*/  LDSM.16.M88.4 R60, [R249+0xd900] ;  /* 0x00d90000f93c783b */ /* 0x000fe80000000200 */
[----:B------:R-:W-:Y:S04]  /*2690*/  LDSM.16.M88.4 R52, [R249+0xe100] ;  /* 0x00e10000f934783b */ /* 0x000fe80000000200 */
[----:B------:R-:W-:Y:S04]  /*26a0*/  LDSM.16.M88.4 R100, [R249+0xe900] ;  /* 0x00e90000f964783b */ /* 0x000fe80000000200 */
[----:B------:R-:W-:Y:S04]  /*26b0*/  LDSM.16.M88.4 R44, [R248] ;  /* 0x00000000f82c783b */ /* 0x000fe80000000200 */
[----:B------:R-:W4:Y:S04]  /*26c0*/  LDSM.16.M88.4 R40, [R248+0x800] ;  /* 0x00080000f828783b */ /* 0x000f280000000200 */
[----:B--2---:R-:W2:Y:S04]  /*26d0*/  LDSM.16.M88.4 R36, [R248+0x1000] ;  /* 0x00100000f824783b */ /* 0x004ea80000000200 */
[----:B---3--:R-:W3:Y:S04]  /*26e0*/  LDSM.16.M88.4 R24, [R248+0x1800] ;  /* 0x00180000f818783b */ /* 0x008ee80000000200 */
[----:B------:R-:W5:Y:S04]  /*26f0*/  LDSM.16.M88.4 R96, [R248+0x2000] ;  /* 0x00200000f860783b */ /* 0x000f680000000200 */
[----:B------:R-:W2:Y:S01]  /*2700*/  LDSM.16.M88.4 R92, [R248+0x2800] ;  /* 0x00280000f85c783b */ /* 0x000ea20000000200 */
[----:B-1----:R-:W-:Y:S03]  /*2710*/  HMMA.16816.F32.BF16 R80, R12, R76, RZ ;  /* 0x0000004c0c50723c */ /* 0x002fe600000418ff */
[----:B------:R-:W-:Y:S01]  /*2720*/  @!PT LDS RZ, [RZ] ;  /* 0x00000000fffff984 */ /* 0x000fe20000000800 */
[----:B------:R-:W-:Y:S01]  /*2730*/  @!PT LDS RZ, [RZ] ;  /* 0x00000000fffff984 */ /* 0x000fe20000000800 */
[----:B------:R-:W-:Y:S01]  /*2740*/  @!PT LDS RZ, [RZ] ;  /* 0x00000000fffff984 */ /* 0x000fe20000000800 */
[----:B------:R1:W-:Y:S01]  /*2750*/  LDGSTS.E.BYPASS.LTC128B.128 [R251+0x100], [R74.64], !P0 ;  /* 0x001000004afb7fae */ /* 0x0003e2000c101d4c */
[----:B------:R-:W-:-:S02]  /*2760*/  ISETP.LT.OR P0, PT, R0, 0x1, P5 ;  /* 0x000000010000780c */ /* 0x000fc40002f01670 */
[----:B------:R-:W-:Y:S02]  /*2770*/  ISETP.GE.AND P5, PT, R8, c[0x0][0x1d4], PT ;  /* 0x0000750008007a0c */ /* 0x000fe40003fa6270 */
[----:B------:R-:W-:Y:S09]  /*2780*/  HMMA.16816.F32.BF16 R76, R12, R78, RZ ;  /* 0x0000004e0c4c723c */ /* 0x000ff200000418ff */
[----:B------:R1:W-:Y:S01]  /*2790*/  LDGSTS.E.BYPASS.LTC128B.128 [R251+0x3100], [R72.64], !P0 ;  /* 0x0310000048fb7fae */ /* 0x0003e2000c101d4c */
[----:B------:R-:W-:-:S06]  /*27a0*/  ISETP.LT.OR P0, PT, R0, 0x1, P6 ;  /* 0x000000010000780c */ /* 0x000fcc0003701670 */
[C---:B----4-:R-:W-:Y:S07]  /*27b0*/  HMMA.16816.F32.BF16 R80, R88.reuse, R40, R80 ;  /* 0x000000285850723c */ /* 0x050fee0000041850 */
[----:B------:R4:W-:Y:S01]  /*27c0*/  LDGSTS.E.BYPASS.LTC128B.128 [R251+0x6100], [R66.64], !P0 ;  /* 0x0610000042fb7fae */ /* 0x0009e2000c101d4c */
[----:B------:R-:W-:Y:S01]  /*27d0*/  ISETP.LT.OR P0, PT, R0, 0x1, P5 ;  /* 0x000000010000780c */ /* 0x000fe20002f01670 */
[----:B------:R-:W-:Y:S08]  /*27e0*/  HMMA.16816.F32.BF16 R76, R88, R42, R76 ;  /* 0x0000002a584c723c */ /* 0x000ff0000004184c */
[----:B-1----:R-:W-:Y:S04]  /*27f0*/  HMMA.16816.F32.BF16 R72, R12, R68, RZ ;  /* 0x000000440c48723c */ /* 0x002fe800000418ff */
[----:B------:R4:W-:Y:S01]  /*2800*/  LDGSTS.E.BYPASS.LTC128B.128 [R251+0x9100], [R64.64], !P0 ;  /* 0x0910000040fb7fae */ /* 0x0009e2000c101d4c */
[----:B------:R-:W-:-:S04]  /*2810*/  ISETP.GE.AND P0, PT, R33, c[0x0][0x1d4], PT ;  /* 0x0000750021007a0c */ /* 0x000fc80003f06270 */
[----:B------:R-:W-:Y:S01]  /*2820*/  ISETP.LT.OR P0, PT, R0, 0x21, P0 ;  /* 0x000000210000780c */ /* 0x000fe20000701670 */
[----:B------:R-:W-:Y:S11]  /*2830*/  HMMA.16816.F32.BF16 R68, R12, R70, RZ ;  /* 0x000000460c44723c */ /* 0x000ff600000418ff */
[----:B------:R-:W-:Y:S01]  /*2840*/  @!UPT UIADD3 URZ, URZ, URZ, URZ ;  /* 0x0000003f3f3ff290 */ /* 0x000fe2000fffe03f */
[----:B------:R1:W-:Y:S01]  /*2850*/  LDGSTS.E.BYPASS.LTC128B.128 [R251+0x1100], [R58.64], !P0 ;  /* 0x011000003afb7fae */ /* 0x0003e2000c101d4c */
[----:B------:R-:W-:-:S04]  /*2860*/  ISETP.GE.AND P0, PT, R10, c[0x0][0x1d4], PT ;  /* 0x000075000a007a0c */ /* 0x000fc80003f06270 */
[C---:B------:R-:W-:Y:S01]  /*2870*/  ISETP.LT.OR P0, PT, R0.reuse, 0x21, P0 ;  /* 0x000000210000780c */ /* 0x040fe20000701670 */
[----:B--2---:R-:W-:Y:S08]  /*2880*/  HMMA.16816.F32.BF16 R72, R88, R36, R72 ;  /* 0x000000245848723c */ /* 0x004ff00000041848 */
[----:B----4-:R-:W-:Y:S04]  /*2890*/  HMMA.16816.F32.BF16 R64, R12, R60, RZ ;  /* 0x0000003c0c40723c */ /* 0x010fe800000418ff */
[----:B------:R1:W-:Y:S01]  /*28a0*/  LDGSTS.E.BYPASS.LTC128B.128 [R251+0x4100], [R56.64], !P0 ;  /* 0x0410000038fb7fae */ /* 0x0003e2000c101d4c */
[----:B------:R-:W-:-:S03]  /*28b0*/  ISETP.LT.OR P0, PT, R0, 0x21, P6 ;  /* 0x000000210000780c */ /* 0x000fc60003701670 */
[----:B------:R-:W-:Y:S08]  /*28c0*/  HMMA.16816.F32.BF16 R60, R12, R62, RZ ;  /* 0x0000003e0c3c723c */ /* 0x000ff000000418ff */
[----:B------:R-:W-:Y:S02]  /*28d0*/  HMMA.16816.F32.BF16 R68, R88, R38, R68 ;  /* 0x000000265844723c */ /* 0x000fe40000041844 */
[----:B------:R2:W-:Y:S01]  /*28e0*/  LDGSTS.E.BYPASS.LTC128B.128 [R251+0x7100], [R50.64], !P0 ;  /* 0x0710000032fb7fae */ /* 0x0005e2000c101d4c */
[----:B------:R-:W-:-:S02]  /*28f0*/  ISETP.LT.OR P0, PT, R0, 0x21, P5 ;  /* 0x000000210000780c */ /* 0x000fc40002f01670 */
[----:B------:R-:W-:-:S03]  /*2900*/  ISETP.LT.OR P5, PT, R0, 0x41, P5 ;  /* 0x000000410000780c */ /* 0x000fc60002fa1670 */
[----:B---3--:R-:W-:Y:S08]  /*2910*/  HMMA.16816.F32.BF16 R64, R88, R24, R64 ;  /* 0x000000185840723c */ /* 0x008ff00000041840 */
[----:B------:R2:W-:Y:S01]  /*2920*/  LDGSTS.E.BYPASS.LTC128B.128 [R251+0xa100], [R48.64], !P0 ;  /* 0x0a10000030fb7fae */ /* 0x0005e2000c101d4c */
[----:B------:R-:W-:Y:S01]  /*2930*/  ISETP.GE.AND P0, PT, R33, c[0x0][0x1d4], PT ;  /* 0x0000750021007a0c */ /* 0x000fe20003f06270 */
[----:B-1----:R-:W-:Y:S03]  /*2940*/  HMMA.16816.F32.BF16 R56, R12, R52, RZ ;  /* 0x000000340c38723c */ /* 0x002fe600000418ff */
[----:B------:R-:W-:-:S05]  /*2950*/  ISETP.LT.OR P0, PT, R0, 0x41, P0 ;  /* 0x000000410000780c */ /* 0x000fca0000701670 */
[----:B------:R-:W-:Y:S08]  /*2960*/  HMMA.16816.F32.BF16 R52, R12, R54, RZ ;  /* 0x000000360c34723c */ /* 0x000ff000000418ff */
[----:B------:R1:W-:Y:S01]  /*2970*/  LDGSTS.E.BYPASS.LTC128B.128 [R251+0x2100], [R34.64], !P0 ;  /* 0x0210000022fb7fae */ /* 0x0003e2000c101d4c */
[----:B------:R-:W-:Y:S01]  /*2980*/  ISETP.GE.AND P0, PT, R10, c[0x0][0x1d4], PT ;  /* 0x000075000a007a0c */ /* 0x000fe20003f06270 */
[----:B------:R-:W-:Y:S03]  /*2990*/  HMMA.16816.F32.BF16 R60, R88, R26, R60 ;  /* 0x0000001a583c723c */ /* 0x000fe6000004183c */
[----:B------:R-:W-:-:S05]  /*29a0*/  ISETP.LT.OR P0, PT, R0, 0x41, P0 ;  /* 0x000000410000780c */ /* 0x000fca0000701670 */
[C---:B------:R-:W-:Y:S08]  /*29b0*/  HMMA.16816.F32.BF16 R8, R12.reuse, R84, RZ ;  /* 0x000000540c08723c */ /* 0x040ff000000418ff */
[----:B------:R3:W-:Y:S01]  /*29c0*/  LDGSTS.E.BYPASS.LTC128B.128 [R251+0x5100], [R22.64], !P0 ;  /* 0x0510000016fb7fae */ /* 0x0007e2000c101d4c */
[----:B------:R-:W-:Y:S01]  /*29d0*/  ISETP.LT.OR P0, PT, R0, 0x41, P6 ;  /* 0x000000410000780c */ /* 0x000fe20003701670 */
[----:B------:R-:W-:Y:S01]  /*29e0*/  HMMA.16816.F32.BF16 R84, R12, R86, RZ ;  /* 0x000000560c54723c */ /* 0x000fe200000418ff */
[----:B------:R-:W-:Y:S01]  /*29f0*/  IMAD.MOV.U32 R0, RZ, RZ, 0x40 ;  /* 0x00000040ff007424 */ /* 0x000fe200078e00ff */
[----:B-1----:R-:W-:-:S06]  /*2a00*/  SHF.R.S32.HI R35, RZ, 0x1f, R33 ;  /* 0x0000001fff237819 */ /* 0x002fcc0000011421 */
[----:B-----5:R-:W-:Y:S01]  /*2a10*/  HMMA.16816.F32.BF16 R56, R88, R96, R56 ;  /* 0x000000605838723c */ /* 0x020fe20000041838 */
[----:B------:R-:W-:-:S03]  /*2a20*/  SHF.R.S32.HI R34, RZ, 0x1f, R31 ;  /* 0x0000001fff227819 */ /* 0x000fc6000001141f */
[----:B------:R3:W-:Y:S01]  /*2a30*/  LDGSTS.E.BYPASS.LTC128B.128 [R251+0x8100], [R20.64], !P0 ;  /* 0x0810000014fb7fae */ /* 0x0007e2000c101d4c */
[----:B------:R-:W-:-:S03]  /*2a40*/  LOP3.LUT P0, RZ, R18, 0x4, RZ, 0xc0, !PT ;  /* 0x0000000412ff7812 */ /* 0x000fc6000780c0ff */
[----:B------:R1:W-:Y:S01]  /*2a50*/  LDGSTS.E.BYPASS.LTC128B.128 [R251+0xb100], [R16.64], !P5 ;  /* 0x0b10000010fb7fae */ /* 0x0003e2000e901d4c */
[----:B------:R-:W-:Y:S01]  /*2a60*/  SEL R0, R0, 0xffffffc0, !P0 ;  /* 0xffffffc000007807 */ /* 0x000fe20004000000 */
[C---:B------:R-:W-:Y:S01]  /*2a70*/  HMMA.16816.F32.BF16 R8, R88.reuse, R44, R8 ;  /* 0x0000002c5808723c */ /* 0x040fe20000041808 */
[----:B------:R-:W-:Y:S01]  /*2a80*/  PLOP3.LUT P0, PT, PT, PT, UP0, 0x40, 0x0 ;  /* 0x000000000000781c */ /* 0x000fe20003f0e808 */
[----:B------:R-:W-:Y:S01]  /*2a90*/  LDSM.16.M88.4 R112, [R243+0x18100] ;  /* 0x01810000f370783b */ /* 0x000fe20000000200 */
[----:B------:R-:W-:Y:S01]  /*2aa0*/  ISETP.GT.AND P5, PT, R120, 0x5f, PT ;  /* 0x0000005f7800780c */ /* 0x000fe20003fa4270 */
[----:B------:R-:W-:Y:S02]  /*2ab0*/  IMAD.IADD R244, R249, 0x1, R0 ;  /* 0x00000001f9f47824 */ /* 0x000fe400078e0200 */
[----:B------:R-:W-:Y:S01]  /*2ac0*/  IMAD.IADD R234, R0, 0x1, R248 ;  /* 0x0000000100ea7824 */ /* 0x000fe200078e02f8 */
[----:B------:R-:W0:Y:S01]  /*2ad0*/  LDGDEPBAR ;  /* 0x00000000000079af */ /* 0x000e220000000000 */
[C---:B------:R-:W-:Y:S03]  /*2ae0*/  HMMA.16816.F32.BF16 R84, R88.reuse, R46, R84 ;  /* 0x0000002e5854723c */ /* 0x040fe60000041854 */
[----:B------:R-:W-:Y:S04]  /*2af0*/  LDSM.16.M88.4 R44, [R244+0xc900] ;  /* 0x00c90000f42c783b */ /* 0x000fe80000000200 */
[----:B------:R-:W-:Y:S01]  /*2b00*/  LDSM.16.M88.4 R40, [R244+0xd100] ;  /* 0x00d10000f428783b */ /* 0x000fe20000000200 */
[----:B------:R-:W-:Y:S03]  /*2b10*/  HMMA.16816.F32.BF16 R52, R88, R98, R52 ;  /* 0x000000625834723c */ /* 0x000fe60000041834 */
[----:B--2---:R-:W-:Y:S04]  /*2b20*/  LDSM.16.M88.4 R48, [R244+0xc100] ;  /* 0x00c10000f430783b */ /* 0x004fe80000000200 */
[----:B---3--:R-:W2:Y:S01]  /*2b30*/  LDSM.16.M88.4 R20, [R245+0x18100] ;  /* 0x01810000f514783b */ /* 0x008ea20000000200 */
[C---:B-1----:R-:W-:Y:S03]  /*2b40*/  HMMA.16816.F32.BF16 R16, R12.reuse, R100, RZ ;  /* 0x000000640c10723c */ /* 0x042fe600000418ff */
[----:B------:R-:W1:Y:S04]  /*2b50*/  LDSM.16.M88.4 R36, [R244+0xd900] ;  /* 0x00d90000f424783b */ /* 0x000e680000000200 */
[----:B------:R-:W3:Y:S01]  /*2b60*/  LDSM.16.M88.4 R24, [R244+0xe100] ;  /* 0x00e10000f418783b */ /* 0x000ee20000000200 */
[----:B------:R-:W-:Y:S03]  /*2b70*/  HMMA.16816.F32.BF16 R12, R12, R102, RZ ;  /* 0x000000660c0c723c */ /* 0x000fe600000418ff */
[----:B------:R-:W4:Y:S04]  /*2b80*/  LDSM.16.M88.4 R116, [R244+0xe900] ;  /* 0x00e90000f474783b */ /* 0x000f280000000200 */
[----:B------:R-:W5:Y:S04]  /*2b90*/  LDSM.16.M88.4 R104, [R234+0x800] ;  /* 0x00080000ea68783b */ /* 0x000f680000000200 */
[----:B------:R-:W1:Y:S04]  /*2ba0*/  LDSM.16.M88.4 R100, [R234+0x1000] ;  /* 0x00100000ea64783b */ /* 0x000e680000000200 */
[----:B------:R-:W-:Y:S01]  /*2bb0*/  LDSM.16.M88.4 R108, [R234] ;  /* 0x00000000ea6c783b */ /* 0x000fe20000000200 */
[C---:B------:R-:W-:Y:S03]  /*2bc0*/  HMMA.16816.F32.BF16 R16, R88.reuse, R92, R16 ;  /* 0x0000005c5810723c */ /* 0x040fe60000041810 */
[----:B------:R-:W-:Y:S05]  /*2bd0*/  LDSM.16.M88.4 R96, [R234+0x1800] ;  /* 0x00180000ea60783b */ /* 0x000fea0000000200 */
[----:B------:R-:W-:Y:S01]  /*2be0*/  HMMA.16816.F32.BF16 R12, R88, R94, R12 ;  /* 0x0000005e580c723c */ /* 0x000fe2000004180c */
[----:B------:R-:W1:Y:S04]  /*2bf0*/  LDSM.16.M88.4 R92, [R234+0x2000] ;  /* 0x00200000ea5c783b */ /* 0x000e680000000200 */
[----:B------:R-:W-:Y:S03]  /*2c00*/  LDSM.16.M88.4 R88, [R234+0x2800] ;  /* 0x00280000ea58783b */ /* 0x000fe60000000200 */
[C---:B--2---:R-:W-:Y:S08]  /*2c10*/  HMMA.16816.F32.BF16 R80, R20.reuse, R44, R80 ;  /* 0x0000002c1450723c */ /* 0x044ff00000041850 */
[C---:B------:R-:W-:Y:S01]  /*2c20*/  HMMA.16816.F32.BF16 R76, R20.reuse, R46, R76 ;  /* 0x0000002e144c723c */ /* 0x040fe2000004184c */
[----:B------:R-:W-:Y:S07]  /*2c30*/  LDSM.16.M88.4 R44, [R249+0xf100] ;  /* 0x00f10000f92c783b */ /* 0x000fee0000000200 */
[C---:B------:R-:W-:Y:S08]  /*2c40*/  HMMA.16816.F32.BF16 R72, R20.reuse, R40, R72 ;  /* 0x000000281448723c */ /* 0x040ff00000041848 */
[C---:B------:R-:W-:Y:S01]  /*2c50*/  HMMA.16816.F32.BF16 R68, R20.reuse, R42, R68 ;  /* 0x0000002a1444723c */ /* 0x040fe20000041844 */
[----:B------:R-:W-:Y:S07]  /*2c60*/  LDSM.16.M88.4 R40, [R249+0xf900] ;  /* 0x00f90000f928783b */ /* 0x000fee0000000200 */
[C---:B------:R-:W-:Y:S08]  /*2c70*/  HMMA.16816.F32.BF16 R8, R20.reuse, R48, R8 ;  /* 0x000000301408723c */ /* 0x040ff00000041808 */
        /* <DEDUP_REMOVED lines=8> */
[C---:B----4-:R-:W-:Y:S08]  /*2d00*/  HMMA.16816.F32.BF16 R16, R20.reuse, R116, R16 ;  /* 0x000000741410723c */ /* 0x050ff00000041810 */
[----:B------:R-:W-:Y:S01]  /*2d10*/  HMMA.16816.F32.BF16 R12, R20, R118, R12 ;  /* 0x00000076140c723c */ /* 0x000fe2000004180c */
[----:B------:R-:W4:Y:S07]  /*2d20*/  LDSM.16.M88.4 R20, [R249+0x11100] ;  /* 0x01110000f914783b */ /* 0x000f2e0000000200 */
[C---:B-----5:R-:W-:Y:S08]  /*2d30*/  HMMA.16816.F32.BF16 R80, R112.reuse, R104, R80 ;  /* 0x000000687050723c */ /* 0x060ff00000041850 */
[C---:B------:R-:W-:Y:S01]  /*2d40*/  HMMA.16816.F32.BF16 R76, R112.reuse, R106, R76 ;  /* 0x0000006a704c723c */ /* 0x040fe2000004184c */
[----:B------:R-:W-:Y:S07]  /*2d50*/  LDSM.16.M88.4 R104, [R244+0x10100] ;  /* 0x01010000f468783b */ /* 0x000fee0000000200 */
[C---:B------:R-:W-:Y:S08]  /*2d60*/  HMMA.16816.F32.BF16 R72, R112.reuse, R100, R72 ;  /* 0x000000647048723c */ /* 0x040ff00000041848 */
[C---:B------:R-:W-:Y:S01]  /*2d70*/  HMMA.16816.F32.BF16 R68, R112.reuse, R102, R68 ;  /* 0x000000667044723c */ /* 0x040fe20000041844 */
        /* <DEDUP_REMOVED lines=12> */
[----:B------:R-:W-:Y:S07]  /*2e40*/  LDSM.16.M88.4 R40, [R246+0x1c100] ;  /* 0x01c10000f628783b */ /* 0x000fee0000000200 */
[C---:B-1----:R-:W-:Y:S08]  /*2e50*/  HMMA.16816.F32.BF16 R72, R48.reuse, R36, R72 ;  /* 0x000000243048723c */ /* 0x042ff00000041848 */
        /* <DEDUP_REMOVED lines=9> */
[C---:B---3--:R-:W-:Y:S08]  /*2ef0*/  HMMA.16816.F32.BF16 R64, R48.reuse, R24, R64 ;  /* 0x000000183040723c */ /* 0x048ff00000041840 */
[C---:B------:R-:W-:Y:S01]  /*2f00*/  HMMA.16816.F32.BF16 R60, R48.reuse, R26, R60 ;  /* 0x0000001a303c723c */ /* 0x040fe2000004183c */
[----:B------:R-:W2:Y:S07]  /*2f10*/  LDSM.16.M88.4 R24, [R248+0x3800] ;  /* 0x00380000f818783b */ /* 0x000eae0000000200 */
[C---:B----4-:R-:W-:Y:S08]  /*2f20*/  HMMA.16816.F32.BF16 R56, R48.reuse, R20, R56 ;  /* 0x000000143038723c */ /* 0x050ff00000041838 */
[C---:B------:R-:W-:Y:S01]  /*2f30*/  HMMA.16816.F32.BF16 R52, R48.reuse, R22, R52 ;  /* 0x000000163034723c */ /* 0x040fe20000041834 */
[----:B------:R-:W3:Y:S07]  /*2f40*/  LDSM.16.M88.4 R20, [R248+0x4800] ;  /* 0x00480000f814783b */ /* 0x000eee0000000200 */
[C---:B-----5:R-:W-:Y:S08]  /*2f50*/  HMMA.16816.F32.BF16 R16, R48.reuse, R92, R16 ;  /* 0x0000005c3010723c */ /* 0x060ff00000041810 */
[----:B------:R-:W-:Y:S01]  /*2f60*/  HMMA.16816.F32.BF16 R92, R48, R94, R12 ;  /* 0x0000005e305c723c */ /* 0x000fe2000004180c */
[----:B------:R-:W-:Y:S04]  /*2f70*/  LDSM.16.M88.4 R48, [R245+0x1c100] ;  /* 0x01c10000f530783b */ /* 0x000fe80000000200 */
[----:B------:R-:W4:Y:S03]  /*2f80*/  LDSM.16.M88.4 R12, [R244+0xf100] ;  /* 0x00f10000f40c783b */ /* 0x000f260000000200 */
[C---:B-1----:R-:W-:Y:S08]  /*2f90*/  HMMA.16816.F32.BF16 R8, R40.reuse, R36, R8 ;  /* 0x000000242808723c */ /* 0x042ff00000041808 */
[C---:B------:R-:W-:Y:S01]  /*2fa0*/  HMMA.16816.F32.BF16 R84, R40.reuse, R38, R84 ;  /* 0x000000262854723c */ /* 0x040fe20000041854 */
[----:B------:R-:W1:Y:S07]  /*2fb0*/  LDSM.16.M88.4 R36, [R244+0x11100] ;  /* 0x01110000f424783b */ /* 0x000e6e0000000200 */
[C---:B--2---:R-:W-:Y:S08]  /*2fc0*/  HMMA.16816.F32.BF16 R80, R40.reuse, R24, R80 ;  /* 0x000000182850723c */ /* 0x044ff00000041850 */
[C---:B------:R-:W-:Y:S01]  /*2fd0*/  HMMA.16816.F32.BF16 R76, R40.reuse, R26, R76 ;  /* 0x0000001a284c723c */ /* 0x040fe2000004184c */
[----:B------:R-:W-:Y:S07]  /*2fe0*/  LDSM.16.M88.4 R24, [R243+0x1c100] ;  /* 0x01c10000f318783b */ /* 0x000fee0000000200 */
[C---:B---3--:R-:W-:Y:S08]  /*2ff0*/  HMMA.16816.F32.BF16 R64, R40.reuse, R20, R64 ;  /* 0x000000142840723c */ /* 0x048ff00000041840 */
        /* <DEDUP_REMOVED lines=10> */
[----:B------:R-:W3:Y:S04]  /*30a0*/  LDSM.16.M88.4 R40, [R234+0x3800] ;  /* 0x00380000ea28783b */ /* 0x000ee80000000200 */
[----:B------:R-:W-:Y:S03]  /*30b0*/  LDSM.16.M88.4 R88, [R234+0x5800] ;  /* 0x00580000ea58783b */ /* 0x000fe60000000200 */
[C---:B----4-:R-:W-:Y:S08]  /*30c0*/  HMMA.16816.F32.BF16 R8, R48.reuse, R12, R8 ;  /* 0x0000000c3008723c */ /* 0x050ff00000041808 */
        /* <DEDUP_REMOVED lines=140> */
[----:B------:R-:W-:Y:S02]  /*3990*/  FMUL.FTZ R59, R82, c[0x0][0x320] ;  /* 0x0000c800523b7a20 */ /* 0x000fe40000410000 */
[----:B------:R-:W-:Y:S02]  /*39a0*/  FMUL.FTZ R81, R83, c[0x0][0x320] ;  /* 0x0000c80053517a20 */ /* 0x000fe40000410000 */
[----:B------:R-:W-:Y:S01]  /*39b0*/  FMUL.FTZ R80, R80, c[0x0][0x320] ;  /* 0x0000c80050507a20 */ /* 0x000fe20000410000 */
[----:B------:R-:W-:Y:S01]  /*39c0*/  HMMA.16816.F32.BF16 R60, R20, R10, R60 ;  /* 0x0000000a143c723c */ /* 0x000fe2000004183c */
[----:B------:R-:W2:Y:S01]  /*39d0*/  LDSM.16.M88.4 R8, [R249+0x17900] ;  /* 0x01790000f908783b */ /* 0x000ea20000000200 */
[----:B------:R-:W4:Y:S06]  /*39e0*/  MUFU.TANH R58, R58 ;  /* 0x0000003a003a7308 */ /* 0x000f2c0000002400 */
[----:B------:R-:W-:Y:S01]  /*39f0*/  HMMA.16816.F32.BF16 R88, R72, R12, R88 ;  /* 0x0000000c4858723c */ /* 0x000fe20000041858 */
[----:B------:R-:W-:Y:S01]  /*3a00*/  FMUL.FTZ R76, R76, c[0x0][0x320] ;  /* 0x0000c8004c4c7a20 */ /* 0x000fe20000410000 */
[----:B------:R-:W1:Y:S01]  /*3a10*/  MUFU.TANH R80, R80 ;  /* 0x0000005000507308 */ /* 0x000e620000002400 */
[----:B------:R-:W-:-:S02]  /*3a20*/  FMUL.FTZ R77, R77, c[0x0][0x320] ;  /* 0x0000c8004d4d7a20 */ /* 0x000fc40000410000 */
        /* <DEDUP_REMOVED lines=12> */
[----:B------:R-:W-:Y:S01]  /*3af0*/  LDSM.16.M88.4 R44, [R234+0xb000] ;  /* 0x00b00000ea2c783b */ /* 0x000fe20000000200 */
[----:B------:R-:W1:Y:S06]  /*3b00*/  MUFU.TANH R78, R78 ;  /* 0x0000004e004e7308 */ /* 0x000e6c0000002400 */
[----:B------:R-:W-:Y:S01]  /*3b10*/  HMMA.16816.F32.BF16 R60, R72, R26, R60 ;  /* 0x0000001a483c723c */ /* 0x000fe2000004183c */
[----:B------:R-:W1:Y:S01]  /*3b20*/  LDSM.16.M88.4 R24, [R248+0xb800] ;  /* 0x00b80000f818783b */ /* 0x000e620000000200 */
[----:B------:R-:W1:Y:S06]  /*3b30*/  MUFU.TANH R79, R79 ;  /* 0x0000004f004f7308 */ /* 0x000e6c0000002400 */
[C---:B--2---:R-:W-:Y:S08]  /*3b40*/  HMMA.16816.F32.BF16 R92, R16.reuse, R10, R92 ;  /* 0x0000000a105c723c */ /* 0x044ff0000004185c */
[----:B------:R-:W-:Y:S01]  /*3b50*/  HMMA.16816.F32.BF16 R40, R16, R8, R40 ;  /* 0x000000081028723c */ /* 0x000fe20000041828 */
[----:B------:R-:W-:Y:S07]  /*3b60*/  LDSM.16.M88.4 R8, [R234+0xb800] ;  /* 0x00b80000ea08783b */ /* 0x000fee0000000200 */
[----:B------:R-:W-:Y:S08]  /*3b70*/  HMMA.16816.F32.BF16 R48, R104, R96, R48 ;  /* 0x000000606830723c */ /* 0x000ff00000041830 */
[C---:B-----5:R-:W-:Y:S08]  /*3b80*/  HMMA.16816.F32.BF16 R112, R20.reuse, R12, R112 ;  /* 0x0000000c1470723c */ /* 0x060ff00000041870 */
[----:B------:R-:W-:Y:S01]  /*3b90*/  HMMA.16816.F32.BF16 R52, R20, R14, R52 ;  /* 0x0000000e1434723c */ /* 0x000fe20000041834 */
[----:B------:R-:W2:Y:S07]  /*3ba0*/  LDSM.16.M88.4 R12, [R244+0x17900] ;  /* 0x01790000f40c783b */ /* 0x000eae0000000200 */
[----:B------:R-:W-:Y:S01]  /*3bb0*/  HMMA.16816.F32.BF16 R88, R104, R36, R88 ;  /* 0x000000246858723c */ /* 0x000fe20000041858 */
[----:B------:R-:W-:-:S02]  /*3bc0*/  FMUL.FTZ R49, R49, c[0x0][0x320] ;  /* 0x0000c80031317a20 */ /* 0x000fc40000410000 */
[----:B------:R-:W-:Y:S02]  /*3bd0*/  FMUL.FTZ R50, R50, c[0x0][0x320] ;  /* 0x0000c80032327a20 */ /* 0x000fe40000410000 */
[----:B------:R-:W-:Y:S01]  /*3be0*/  FMUL.FTZ R51, R51, c[0x0][0x320] ;  /* 0x0000c80033337a20 */ /* 0x000fe20000410000 */
[----:B------:R-:W2:Y:S01]  /*3bf0*/  MUFU.TANH R64, R49 ;  /* 0x0000003100407308 */ /* 0x000ea20000002400 */
[----:B------:R-:W-:Y:S01]  /*3c00*/  FMUL.FTZ R0, R48, c[0x0][0x320] ;  /* 0x0000c80030007a20 */ /* 0x000fe20000410000 */
[----:B------:R-:W-:Y:S01]  /*3c10*/  HMMA.16816.F32.BF16 R68, R104, R38, R68 ;  /* 0x000000266844723c */ /* 0x000fe20000041844 */
[----:B------:R-:W5:Y:S05]  /*3c20*/  LDSM.16.M88.4 R36, [R244+0x17100] ;  /* 0x01710000f424783b */ /* 0x000f6a0000000200 */
[----:B------:R-:W2:Y:S02]  /*3c30*/  MUFU.TANH R65, R50 ;  /* 0x0000003200417308 */ /* 0x000ea40000002400 */
[C---:B-1----:R-:W-:Y:S06]  /*3c40*/  HMMA.16816.F32.BF16 R92, R20.reuse, R26, R92 ;  /* 0x0000001a145c723c */ /* 0x042fec000004185c */
[----:B------:R-:W1:Y:S02]  /*3c50*/  MUFU.TANH R0, R0 ;  /* 0x0000000000007308 */ /* 0x000e640000002400 */
[----:B------:R-:W-:Y:S01]  /*3c60*/  HMMA.16816.F32.BF16 R40, R20, R24, R40 ;  /* 0x000000181428723c */ /* 0x000fe20000041828 */
[----:B------:R-:W-:-:S02]  /*3c70*/  FMUL.FTZ R82, R88, c[0x0][0x320] ;  /* 0x0000c80058527a20 */ /* 0x000fc40000410000 */
[----:B------:R-:W-:Y:S02]  /*3c80*/  FMUL.FTZ R83, R89, c[0x0][0x320] ;  /* 0x0000c80059537a20 */ /* 0x000fe40000410000 */
[----:B------:R-:W-:Y:S02]  /*3c90*/  FMUL.FTZ R91, R91, c[0x0][0x320] ;  /* 0x0000c8005b5b7a20 */ /* 0x000fe40000410000 */
[----:B------:R-:W1:Y:S01]  /*3ca0*/  MUFU.TANH R82, R82 ;  /* 0x0000005200527308 */ /* 0x000e620000002400 */
[----:B------:R-:W-:Y:S01]  /*3cb0*/  HMMA.16816.F32.BF16 R84, R72, R66, R84 ;  /* 0x000000424854723c */ /* 0x000fe20000041854 */
[----:B------:R-:W-:Y:S02]  /*3cc0*/  FMUL.FTZ R68, R68, c[0x0][0x320] ;  /* 0x0000c80044447a20 */ /* 0x000fe40000410000 */
[----:B------:R-:W-:Y:S02]  /*3cd0*/  FMUL.FTZ R69, R69, c[0x0][0x320] ;  /* 0x0000c80045457a20 */ /* 0x000fe40000410000 */
[----:B------:R-:W-:-:S02]  /*3ce0*/  FMUL.FTZ R70, R70, c[0x0][0x320] ;  /* 0x0000c80046467a20 */ /* 0x000fc40000410000 */
[----:B------:R1:W1:Y:S01]  /*3cf0*/  MUFU.TANH R66, R51 ;  /* 0x0000003300427308 */ /* 0x0002620000002400 */
[----:B--2---:R-:W-:Y:S01]  /*3d00*/  HMMA.16816.F32.BF16 R92, R72, R14, R92 ;  /* 0x0000000e485c723c */ /* 0x004fe2000004185c */
[----:B------:R-:W-:-:S06]  /*3d10*/  FMUL.FTZ R71, R71, c[0x0][0x320] ;  /* 0x0000c80047477a20 */ /* 0x000fcc0000410000 */
[----:B------:R-:W2:Y:S01]  /*3d20*/  MUFU.TANH R83, R83 ;  /* 0x0000005300537308 */ /* 0x000ea20000002400 */
[C---:B------:R-:W-:Y:S01]  /*3d30*/  HMMA.16816.F32.BF16 R40, R72.reuse, R12, R40 ;  /* 0x0000000c4828723c */ /* 0x040fe20000041828 */
[----:B-1----:R-:W1:Y:S07]  /*3d40*/  LDSM.16.M88.4 R48, [R234+0xa800] ;  /* 0x00a80000ea30783b */ /* 0x002e6e0000000200 */
[----:B-----5:R-:W-:Y:S01]  /*3d50*/  HMMA.16816.F32.BF16 R112, R72, R36, R112 ;  /* 0x000000244870723c */ /* 0x020fe20000041870 */
[----:B------:R1:W1:Y:S01]  /*3d60*/  MUFU.TANH R211, R91 ;  /* 0x0000005b00d37308 */ /* 0x0002620000002400 */
[----:B------:R-:W-:-:S06]  /*3d70*/  DEPBAR.LE SB0, 0x0 ;  /* 0x000080000000791a */ /* 0x000fcc0000000000 */
[----:B------:R-:W-:Y:S01]  /*3d80*/  HMMA.16816.F32.BF16 R52, R72, R38, R52 ;  /* 0x000000264834723c */ /* 0x000fe20000041834 */
[----:B------:R1:W1:Y:S07]  /*3d90*/  MUFU.TANH R213, R68 ;  /* 0x0000004400d57308 */ /* 0x00026e0000002400 */
[C---:B------:R-:W-:Y:S01]  /*3da0*/  HMMA.16816.F32.BF16 R84, R104.reuse, R98, R84 ;  /* 0x000000626854723c */ /* 0x040fe20000041854 */
[----:B------:R1:W1:Y:S07]  /*3db0*/  MUFU.TANH R212, R69 ;  /* 0x0000004500d47308 */ /* 0x00026e0000002400 */
[C---:B------:R-:W-:Y:S01]  /*3dc0*/  HMMA.16816.F32.BF16 R92, R104.reuse, R10, R92 ;  /* 0x0000000a685c723c */ /* 0x040fe2000004185c */
[----:B------:R2:W2:Y:S07]  /*3dd0*/  MUFU.TANH R210, R70 ;  /* 0x0000004600d27308 */ /* 0x0004ae0000002400 */
[C---:B------:R-:W-:Y:S01]  /*3de0*/  HMMA.16816.F32.BF16 R112, R104.reuse, R44, R112 ;  /* 0x0000002c6870723c */ /* 0x040fe20000041870 */
[----:B------:R2:W2:Y:S07]  /*3df0*/  MUFU.TANH R209, R71 ;  /* 0x0000004700d17308 */ /* 0x0004ae0000002400 */
[----:B-1----:R-:W-:Y:S01]  /*3e00*/  HMMA.16816.F32.BF16 R108, R104, R48, R108 ;  /* 0x00000030686c723c */ /* 0x002fe2000004186c */
[----:B------:R-:W-:-:S02]  /*3e10*/  FMUL.FTZ R67, R84, c[0x0][0x320] ;  /* 0x0000c80054437a20 */ /* 0x000fc40000410000 */
[----:B------:R-:W-:Y:S02]  /*3e20*/  FMUL.FTZ R56, R85, c[0x0][0x320] ;  /* 0x0000c80055387a20 */ /* 0x000fe40000410000 */
[----:B------:R-:W-:Y:S02]  /*3e30*/  FMUL.FTZ R57, R86, c[0x0][0x320] ;  /* 0x0000c80056397a20 */ /* 0x000fe40000410000 */
[----:B------:R-:W-:Y:S01]  /*3e40*/  FMUL.FTZ R84, R87, c[0x0][0x320] ;  /* 0x0000c80057547a20 */ /* 0x000fe20000410000 */
[----:B------:R-:W-:Y:S01]  /*3e50*/  HMMA.16816.F32.BF16 R60, R104, R50, R60 ;  /* 0x00000032683c723c */ /* 0x000fe2000004183c */
[----:B------:R-:W-:Y:S01]  /*3e60*/  FMUL.FTZ R85, R90, c[0x0][0x320] ;  /* 0x0000c8005a557a20 */ /* 0x000fe20000410000 */
[----:B------:R-:W1:Y:S01]  /*3e70*/  MUFU.TANH R67, R67 ;  /* 0x0000004300437308 */ /* 0x000e620000002400 */
[----:B------:R-:W-:Y:S02]  /*3e80*/  FMUL.FTZ R25, R94, c[0x0][0x320] ;  /* 0x0000c8005e197a20 */ /* 0x000fe40000410000 */
[----:B------:R-:W-:-:S02]  /*3e90*/  FMUL.FTZ R24, R95, c[0x0][0x320] ;  /* 0x0000c8005f187a20 */ /* 0x000fc40000410000 */
        /* <DEDUP_REMOVED lines=24> */
[----:B------:R1:W1:Y:S01]  /*4020*/  MUFU.TANH R198, R108 ;  /* 0x0000006c00c67308 */ /* 0x0002620000002400 */
        /* <DEDUP_REMOVED lines=44> */
[C---:B------:R-:W-:Y:S01]  /*42f0*/  IMAD.SHL.U32 R16, R33.reuse, 0x2, RZ ;  /* 0x0000000221107824 */ /* 0x040fe200078e00ff */
[----:B------:R-:W-:Y:S01]  /*4300*/  SHF.L.U64.HI R17, R33, 0x1, R35 ;  /* 0x0000000121117819 */ /* 0x000fe20000010223 */
[----:B------:R-:W-:Y:S01]  /*4310*/  IMAD R13, R8, c[0x0][0x2b8], R7 ;  /* 0x0000ae00080d7a24 */ /* 0x000fe200078e0207 */
[----:B-1----:R-:W-:Y:S02]  /*4320*/  IADD3 R40, -R15, 0x10, RZ ;  /* 0x000000100f287810 */ /* 0x002fe40007ffe1ff */
[----:B------:R-:W-:Y:S01]  /*4330*/  SEL R22, RZ, 0x10, P1 ;  /* 0x00000010ff167807 */ /* 0x000fe20000800000 */
[----:B------:R-:W-:Y:S01]  /*4340*/  IMAD.WIDE.U32 R8, R13, c[0x0][0x1e0], RZ ;  /* 0x000078000d087a25 */ /* 0x000fe200078e00ff */
[----:B------:R-:W-:-:S02]  /*4350*/  SHF.R.S32.HI R7, RZ, 0x1f, R13 ;  /* 0x0000001fff077819 */ /* 0x000fc4000001140d */
[----:B------:R-:W-:Y:S02]  /*4360*/  LOP3.LUT R40, R40, 0xf, RZ, 0xc0, !PT ;  /* 0x0000000f28287812 */ /* 0x000fe400078ec0ff */
[----:B------:R-:W-:Y:S01]  /*4370*/  SHF.L.U64.HI R14, R31, 0x1, R34 ;  /* 0x000000011f0e7819 */ /* 0x000fe20000010222 */
[----:B------:R-:W-:Y:S01]  /*4380*/  IMAD R7, R7, c[0x0][0x1e0], RZ ;  /* 0x0000780007077a24 */ /* 0x000fe200078e02ff */
[----:B------:R-:W-:-:S03]  /*4390*/  IADD3 R26, -R22, 0x10, RZ ;  /* 0x00000010161a7810 */ /* 0x000fc60007ffe1ff */
[----:B------:R-:W-:Y:S01]  /*43a0*/  IMAD R7, R13, c[0x0][0x1e4], R7 ;  /* 0x000079000d077a24 */ /* 0x000fe200078e0207 */
[----:B------:R-:W-:-:S03]  /*43b0*/  LOP3.LUT R26, R26, 0xf, RZ, 0xc0, !PT ;  /* 0x0000000f1a1a7812 */ /* 0x000fc600078ec0ff */
[----:B------:R-:W-:Y:S02]  /*43c0*/  IMAD.IADD R9, R9, 0x1, R7 ;  /* 0x0000000109097824 */ /* 0x000fe400078e0207 */
[C---:B--2---:R-:W-:Y:S01]  /*43d0*/  IMAD.SHL.U32 R10, R29.reuse, 0x2, RZ ;  /* 0x000000021d0a7824 */ /* 0x044fe200078e00ff */
[----:B------:R-:W-:Y:S02]  /*43e0*/  SHF.L.U64.HI R11, R29, 0x1, R32 ;  /* 0x000000011d0b7819 */ /* 0x000fe40000010220 */
[----:B---3--:R-:W-:Y:S01]  /*43f0*/  SHF.R.S32.HI R7, RZ, 0x1f, R12 ;  /* 0x0000001fff077819 */ /* 0x008fe2000001140c */
[----:B------:R-:W-:Y:S01]  /*4400*/  IMAD.WIDE.U32 R8, R12, c[0x0][0x1f0], R8 ;  /* 0x00007c000c087a25 */ /* 0x000fe200078e0008 */
[----:B------:R1:W-:Y:S03]  /*4410*/  STL [R1], R12 ;  /* 0x0000000c01007387 */ /* 0x0003e60000100800 */
[----:B------:R-:W-:Y:S01]  /*4420*/  IMAD R7, R7, c[0x0][0x1f0], RZ ;  /* 0x00007c0007077a24 */ /* 0x000fe200078e02ff */
[----:B------:R-:W-:Y:S01]  /*4430*/  IADD3 R18, P0, R8, UR20, RZ ;  /* 0x0000001408127c10 */ /* 0x000fe2000ff1e0ff */
[----:B------:R2:W-:Y:S01]  /*4440*/  STL [R1+0x4], R13 ;  /* 0x0000040d01007387 */ /* 0x0005e20000100800 */
[----:B------:R-:W-:Y:S01]  /*4450*/  SHF.L.U64.HI R8, R28, 0x1, R30 ;  /* 0x000000011c087819 */ /* 0x000fe2000001021e */
[----:B------:R-:W-:-:S05]  /*4460*/  IMAD R7, R12, c[0x0][0x1f4], R7 ;  /* 0x00007d000c077a24 */ /* 0x000fca00078e0207 */
[----:B------:R-:W-:Y:S02]  /*4470*/  IADD3.X R7, R9, UR18, R7, P0, !PT ;  /* 0x0000001209077c10 */ /* 0x000fe400087fe407 */
[C---:B------:R-:W-:Y:S02]  /*4480*/  LEA R19, P0, R18.reuse, c[0x0][0x1c8], 0x1 ;  /* 0x0000720012137a11 */ /* 0x040fe400078008ff */
[----:B------:R-:W-:Y:S02]  /*4490*/  SEL R9, RZ, 0x10, P2 ;  /* 0x00000010ff097807 */ /* 0x000fe40001000000 */
[----:B------:R-:W-:Y:S01]  /*44a0*/  LEA.HI.X R18, R18, c[0x0][0x1cc], R7, 0x1, P0 ;  /* 0x0000730012127a11 */ /* 0x000fe200000f0c07 */
[----:B------:R-:W3:Y:S01]  /*44b0*/  SHFL.IDX PT, R27, R19, 0x2, 0x181f ;  /* 0x00581f00131b7f89 */ /* 0x000ee200000e0000 */
[----:B------:R-:W-:Y:S01]  /*44c0*/  IADD3 R36, -R9, 0x10, RZ ;  /* 0x0000001009247810 */ /* 0x000fe20007ffe1ff */
[----:B------:R-:W-:Y:S02]  /*44d0*/  IMAD.SHL.U32 R7, R28, 0x2, RZ ;  /* 0x000000021c077824 */ /* 0x000fe400078e00ff */
[----:B------:R-:W4:Y:S01]  /*44e0*/  SHFL.IDX PT, R20, R18, 0x2, 0x181f ;  /* 0x00581f0012147f89 */ /* 0x000f2200000e0000 */
[----:B------:R-:W-:-:S02]  /*44f0*/  LOP3.LUT R36, R36, 0xf, RZ, 0xc0, !PT ;  /* 0x0000000f24247812 */ /* 0x000fc400078ec0ff */
[----:B-1----:R-:W-:Y:S01]  /*4500*/  SEL R12, RZ, 0x10, P3 ;  /* 0x00000010ff0c7807 */ /* 0x002fe20001800000 */
[----:B------:R-:W-:Y:S03]  /*4510*/  SHFL.IDX PT, R21, R18, RZ, 0x181f ;  /* 0x00181fff12157589 */ /* 0x000fe600000e0000 */
[----:B------:R-:W-:Y:S01]  /*4520*/  IADD3 R38, -R12, 0x10, RZ ;  /* 0x000000100c267810 */ /* 0x000fe20007ffe1ff */
[----:B--2---:R-:W-:Y:S01]  /*4530*/  IMAD.SHL.U32 R13, R31, 0x2, RZ ;  /* 0x000000021f0d7824 */ /* 0x004fe200078e00ff */
[----:B------:R-:W-:Y:S02]  /*4540*/  SHFL.IDX PT, R18, R18, 0x1, 0x181f ;  /* 0x00381f0012127f89 */ /* 0x000fe400000e0000 */
[----:B------:R-:W-:Y:S02]  /*4550*/  LOP3.LUT R38, R38, 0xf, RZ, 0xc0, !PT ;  /* 0x0000000f26267812 */ /* 0x000fe400078ec0ff */
[----:B---3--:R-:W-:-:S04]  /*4560*/  IADD3 R40, P6, P0, R40, R27, R16 ;  /* 0x0000001b28287210 */ /* 0x008fc800078de010 */
[----:B----4-:R-:W-:Y:S02]  /*4570*/  IADD3.X R41, RZ, R20, R17, P6, P0 ;  /* 0x00000014ff297210 */ /* 0x010fe400037e0411 */
[----:B------:R-:W-:-:S04]  /*4580*/  IADD3 R38, P6, P0, R38, R27, R13 ;  /* 0x0000001b26267210 */ /* 0x000fc800078de00d */
[----:B------:R-:W-:Y:S02]  /*4590*/  IADD3.X R39, RZ, R20, R14, P6, P0 ;  /* 0x00000014ff277210 */ /* 0x000fe400037e040e */
[----:B------:R-:W-:-:S04]  /*45a0*/  IADD3 R36, P6, P0, R36, R27, R10 ;  /* 0x0000001b24247210 */ /* 0x000fc800078de00a */
[----:B------:R-:W-:Y:S02]  /*45b0*/  IADD3.X R37, RZ, R20, R11, P6, P0 ;  /* 0x00000014ff257210 */ /* 0x000fe400037e040b */
[----:B------:R-:W-:-:S04]  /*45c0*/  IADD3 R26, P6, P0, R26, R27, R7 ;  /* 0x0000001b1a1a7210 */ /* 0x000fc800078de007 */
[----:B------:R-:W-:Y:S02]  /*45d0*/  IADD3.X R27, RZ, R20, R8, P6, P0 ;  /* 0x00000014ff1b7210 */ /* 0x000fe400037e0408 */
[----:B------:R-:W1:Y:S04]  /*45e0*/  SHFL.IDX PT, R20, R19, RZ, 0x181f ;  /* 0x00181fff13147589 */ /* 0x000e6800000e0000 */
[----:B------:R-:W2:Y:S01]  /*45f0*/  SHFL.IDX PT, R19, R19, 0x1, 0x181f ;  /* 0x00381f0013137f89 */ /* 0x000ea200000e0000 */
[----:B-1----:R-:W-:-:S05]  /*4600*/  IADD3 R46, P0, R20, R16, RZ ;  /* 0x00000010142e7210 */ /* 0x002fca0007f1e0ff */
[----:B------:R-:W-:Y:S01]  /*4610*/  IMAD.X R47, R21, 0x1, R17, P0 ;  /* 0x00000001152f7824 */ /* 0x000fe200000e0611 */
        /* <DEDUP_REMOVED lines=9> */
[----:B--2---:R-:W-:-:S04]  /*46b0*/  IADD3 R16, P0, R19, R16, RZ ;  /* 0x0000001013107210 */ /* 0x004fc80007f1e0ff */
        /* <DEDUP_REMOVED lines=20> */
.L_x_800:
[----:B--234-:R-:W-:Y:S01]  /*4800*/  LOP3.LUT R7, R6, 0xffffffe0, RZ, 0xc0, !PT ;  /* 0xffffffe006077812 */ /* 0x01cfe200078ec0ff */
[----:B------:R-:W-:Y:S01]  /*4810*/  IMAD.SHL.U32 R247, R5, 0x2, RZ ;  /* 0x0000000205f77824 */ /* 0x000fe200078e00ff */
[----:B------:R-:W0:Y:S03]  /*4820*/  LDGDEPBAR ;  /* 0x00000000000079af */ /* 0x000e260000000000 */
[----:B------:R-:W-:Y:S01]  /*4830*/  IMAD.IADD R7, R2, 0x1, -R7 ;  /* 0x0000000102077824 */ /* 0x000fe200078e0a07 */
[----:B------:R-:W-:Y:S01]  /*4840*/  LDSM.16.MT88.4 R172, [R247+0x100] ;  /* 0x00010000f7ac783b */ /* 0x000fe20000004200 */
[----:B------:R-:W-:Y:S02]  /*4850*/  IMAD.U32 R2, RZ, RZ, UR4 ;  /* 0x00000004ff027e24 */ /* 0x000fe4000f8e00ff */
[----:B------:R-:W-:Y:S01]  /*4860*/  IMAD R242, R4, 0x2, R247 ;  /* 0x0000000204f27824 */ /* 0x000fe200078e02f7 */
[----:B------:R-:W-:Y:S01]  /*4870*/  SHF.R.S32.HI R6, RZ, 0x1f, R7 ;  /* 0x0000001fff067819 */ /* 0x000fe20000011407 */
[----:B------:R-:W-:Y:S01]  /*4880*/  LDSM.16.MT88.4 R12, [R247+0x900] ;  /* 0x00090000f70c783b */ /* 0x000fe20000004200 */
[----:B------:R-:W-:-:S02]  /*4890*/  IMAD R241, R3, 0x2, R247 ;  /* 0x0000000203f17824 */ /* 0x000fc400078e02f7 */
[----:B------:R-:W-:Y:S01]  /*48a0*/  LEA.HI R6, R6, R7, RZ, 0x2 ;  /* 0x0000000706067211 */ /* 0x000fe200078f10ff */
[----:B------:R-:W-:Y:S01]  /*48b0*/  LDSM.16.MT88.4 R164, [R242+0x100] ;  /* 0x00010000f2a4783b */ /* 0x000fe20000004200 */
[----:B------:R-:W-:Y:S02]  /*48c0*/  IMAD R240, R3, 0x2, R242 ;  /* 0x0000000203f07824 */ /* 0x000fe400078e02f2 */
[----:B------:R-:W-:Y:S01]  /*48d0*/  LOP3.LUT R6, R6, 0x7ffffffc, RZ, 0xc0, !PT ;  /* 0x7ffffffc06067812 */ /* 0x000fe200078ec0ff */
[----:B------:R-:W-:Y:S04]  /*48e0*/  LDSM.16.MT88.4 R132, [R242+0x3100] ;  /* 0x00310000f284783b */ /* 0x000fe80000004200 */
        /* <DEDUP_REMOVED lines=8> */
[----:B------:R-:W-:-:S02]  /*4970*/  FSEL R0, R0, -INF , P0 ;  /* 0xff80000000007808 */ /* 0x000fc40000000000 */
[----:B------:R-:W-:Y:S01]  /*4980*/  ISETP.GT.AND P0, PT, R2, 0x1, PT ;  /* 0x000000010200780c */ /* 0x000fe20003f04270 */
[----:B-1----:R-:W-:Y:S03]  /*4990*/  LDSM.16.MT88.4 R20, [R240+0x900] ;  /* 0x00090000f014783b */ /* 0x002fe60000004200 */
        /* <DEDUP_REMOVED lines=68> */
[----:B------:R-:W-:Y:S02]  /*4de0*/  FMNMX.FTZ R6, R196, R6, !PT ;  /* 0x00000006c4067209 */ /* 0x000fe40007810000 */
[----:B------:R-:W-:Y:S02]  /*4df0*/  FSEL R208, R208, -INF , P0 ;  /* 0xff800000d0d07808 */ /* 0x000fe40000000000 */
[----:B------:R-:W-:Y:S02]  /*4e00*/  FSEL R207, R207, -INF , P0 ;  /* 0xff800000cfcf7808 */ /* 0x000fe40000000000 */
[----:B------:R-:W-:-:S02]  /*4e10*/  ISETP.GT.AND P0, PT, R2, 0x41, PT ;  /* 0x000000410200780c */ /* 0x000fc40003f04270 */
[----:B------:R-:W-:Y:S02]  /*4e20*/  FMNMX.FTZ R7, R59, R7, !PT ;  /* 0x000000073b077209 */ /* 0x000fe40007810000 */
[----:B------:R-:W-:Y:S02]  /*4e30*/  FMNMX.FTZ R6, R195, R6, !PT ;  /* 0x00000006c3067209 */ /* 0x000fe40007810000 */
[----:B------:R-:W-:Y:S02]  /*4e40*/  FSEL R206, R206, -INF , P0 ;  /* 0xff800000cece7808 */ /* 0x000fe40000000000 */
[----:B------:R-:W-:Y:S02]  /*4e50*/  FSEL R205, R205, -INF , P0 ;  /* 0xff800000cdcd7808 */ /* 0x000fe40000000000 */
[----:B------:R-:W-:Y:S02]  /*4e60*/  ISETP.GT.AND P0, PT, R2, 0x48, PT ;  /* 0x000000480200780c */ /* 0x000fe40003f04270 */
[----:B------:R-:W-:-:S02]  /*4e70*/  FMNMX.FTZ R7, R81, R7, !PT ;  /* 0x0000000751077209 */ /* 0x000fc40007810000 */
[----:B------:R-:W-:Y:S02]  /*4e80*/  FMNMX.FTZ R6, R193, R6, !PT ;  /* 0x00000006c1067209 */ /* 0x000fe40007810000 */
[----:B------:R-:W-:Y:S02]  /*4e90*/  FSEL R204, R204, -INF , P0 ;  /* 0xff800000cccc7808 */ /* 0x000fe40000000000 */
[----:B------:R-:W-:Y:S02]  /*4ea0*/  FSEL R203, R203, -INF , P0 ;  /* 0xff800000cbcb7808 */ /* 0x000fe40000000000 */
[----:B------:R-:W-:Y:S02]  /*4eb0*/  ISETP.GT.AND P0, PT, R2, 0x49, PT ;  /* 0x000000490200780c */ /* 0x000fe40003f04270 */
[----:B------:R-:W-:Y:S02]  /*4ec0*/  FMNMX.FTZ R7, R78, R7, !PT ;  /* 0x000000074e077209 */ /* 0x000fe40007810000 */
[----:B------:R-:W-:-:S02]  /*4ed0*/  FMNMX.FTZ R6, R207, R6, !PT ;  /* 0x00000006cf067209 */ /* 0x000fc40007810000 */
[----:B------:R-:W-:Y:S02]  /*4ee0*/  FSEL R201, R201, -INF , P0 ;  /* 0xff800000c9c97808 */ /* 0x000fe40000000000 */
[----:B------:R-:W-:Y:S02]  /*4ef0*/  FSEL R202, R202, -INF , P0 ;  /* 0xff800000caca7808 */ /* 0x000fe40000000000 */
[----:B------:R-:W-:Y:S02]  /*4f00*/  FMNMX.FTZ R7, R79, R7, !PT ;  /* 0x000000074f077209 */ /* 0x000fe40007810000 */
[----:B------:R-:W-:Y:S02]  /*4f10*/  FMNMX.FTZ R6, R205, R6, !PT ;  /* 0x00000006cd067209 */ /* 0x000fe40007810000 */
        /* <DEDUP_REMOVED lines=10> */
[----:B------:R-:W-:Y:S02]  /*4fc0*/  ISETP.GT.AND P0, PT, R2, 0x58, PT ;  /* 0x000000580200780c */ /* 0x000fe40003f04270 */
[----:B------:R-:W-:Y:S02]  /*4fd0*/  FMNMX.FTZ R7, R210, R7, !PT ;  /* 0x00000007d2077209 */ /* 0x000fe40007810000 */
[----:B------:R-:W-:Y:S02]  /*4fe0*/  FMNMX.FTZ R6, R191, R6, !PT ;  /* 0x00000006bf067209 */ /* 0x000fe40007810000 */
[----:B------:R-:W-:-:S02]  /*4ff0*/  FSEL R25, R25, -INF , P0 ;  /* 0xff80000019197808 */ /* 0x000fc40000000000 */
[----:B------:R-:W-:Y:S02]  /*5000*/  FSEL R189, R189, -INF , P0 ;  /* 0xff800000bdbd7808 */ /* 0x000fe40000000000 */
[----:B------:R-:W-:Y:S02]  /*5010*/  ISETP.GT.AND P0, PT, R2, 0x59, PT ;  /* 0x000000590200780c */ /* 0x000fe40003f04270 */
[----:B------:R-:W-:Y:S02]  /*5020*/  FMNMX.FTZ R7, R209, R7, !PT ;  /* 0x00000007d1077209 */ /* 0x000fe40007810000 */
[----:B------:R-:W-:Y:S02]  /*5030*/  FMNMX.FTZ R6, R190, R6, !PT ;  /* 0x00000006be067209 */ /* 0x000fe40007810000 */
[----:B------:R-:W-:Y:S02]  /*5040*/  FSEL R188, R188, -INF , P0 ;  /* 0xff800000bcbc7808 */ /* 0x000fe40000000000 */
[----:B------:R-:W-:-:S02]  /*5050*/  FMNMX.FTZ R7, R197, R7, !PT ;  /* 0x00000007c5077209 */ /* 0x000fc40007810000 */
[----:B------:R-:W-:Y:S02]  /*5060*/  FMNMX.FTZ R2, R189, R6, !PT ;  /* 0x00000006bd027209 */ /* 0x000fe40007810000 */
[----:B------:R-:W-:Y:S02]  /*5070*/  FMNMX.FTZ R6, R194, R7, !PT ;  /* 0x00000007c2067209 */ /* 0x000fe40007810000 */
[----:B------:R-:W-:Y:S02]  /*5080*/  FMNMX.FTZ R2, R188, R2, !PT ;  /* 0x00000002bc027209 */ /* 0x000fe40007810000 */
[----:B------:R-:W-:Y:S02]  /*5090*/  FMNMX.FTZ R6, R200, R6, !PT ;  /* 0x00000006c8067209 */ /* 0x000fe40007810000 */
[----:B------:R-:W-:Y:S01]  /*50a0*/  FSEL R24, R24, -INF , P0 ;  /* 0xff80000018187808 */ /* 0x000fe20000000000 */
[----:B------:R-:W1:Y:S01]  /*50b0*/  SHFL.BFLY PT, R7, R2, 0x2, 0x1f ;  /* 0x0c401f0002077f89 */ /* 0x000e6200000e0000 */
[----:B------:R-:W-:-:S04]  /*50c0*/  FMNMX.FTZ R6, R199, R6, !PT ;  /* 0x00000006c7067209 */ /* 0x000fc80007810000 */
        /* <DEDUP_REMOVED lines=8> */
[----:B------:R-:W-:-:S04]  /*5150*/  FMNMX.FTZ R6, R25, R6, !PT ;  /* 0x0000000619067209 */ /* 0x000fc80007810000 */
[----:B------:R-:W-:-:S05]  /*5160*/  FMNMX.FTZ R6, R24, R6, !PT ;  /* 0x0000000618067209 */ /* 0x000fca0007810000 */
[----:B------:R-:W2:Y:S01]  /*5170*/  SHFL.BFLY PT, R7, R6, 0x2, 0x1f ;  /* 0x0c401f0006077f89 */ /* 0x000ea200000e0000 */
[----:B-1----:R-:W-:-:S03]  /*5180*/  FMNMX.FTZ R2, R2, R8, !PT ;  /* 0x0000000802027209 */ /* 0x002fc60007810000 */
[----:B------:R-:W-:Y:S01]  /*5190*/  LDSM.16.MT88.4 R8, [R242+0x900] ;  /* 0x00090000f208783b */ /* 0x000fe20000004200 */
[C---:B------:R-:W-:Y:S01]  /*51a0*/  FSETP.NEU.FTZ.AND P0, PT, R2.reuse, -INF , PT ;  /* 0xff8000000200780b */ /* 0x040fe20003f1d000 */
[----:B------:R-:W-:-:S05]  /*51b0*/  FMUL.FTZ R192, R2, c[0x0][0x2d0] ;  /* 0x0000b40002c07a20 */ /* 0x000fca0000410000 */
[----:B------:R-:W-:Y:S02]  /*51c0*/  FSEL R192, R192, RZ, P0 ;  /* 0x000000ffc0c07208 */ /* 0x000fe40000000000 */
[----:B--2---:R-:W-:-:S03]  /*51d0*/  FMNMX.FTZ R6, R6, R7, !PT ;  /* 0x0000000706067209 */ /* 0x004fc60007810000 */
[--C-:B------:R-:W-:Y:S02]  /*51e0*/  FFMA.FTZ R185, R0, c[0x0][0x2d0], -R192.reuse ;  /* 0x0000b40000b97a23 */ /* 0x100fe400000108c0 */
[----:B------:R-:W1:Y:S01]  /*51f0*/  SHFL.BFLY PT, R0, R6, 0x1, 0x1f ;  /* 0x0c201f0006007f89 */ /* 0x000e6200000e0000 */
[--C-:B------:R-:W-:Y:S02]  /*5200*/  FFMA.FTZ R27, R64, c[0x0][0x2d0], -R192.reuse ;  /* 0x0000b400401b7a23 */ /* 0x100fe400000108c0 */
[--C-:B------:R-:W-:Y:S01]  /*5210*/  FFMA.FTZ R182, R67, c[0x0][0x2d0], -R192.reuse ;  /* 0x0000b40043b67a23 */ /* 0x100fe200000108c0 */
[----:B------:R-:W-:Y:S01]  /*5220*/  MUFU.EX2 R185, R185 ;  /* 0x000000b900b97308 */ /* 0x000fe20000000800 */
[--C-:B------:R-:W-:Y:S02]  /*5230*/  FFMA.FTZ R51, R56, c[0x0][0x2d0], -R192.reuse ;  /* 0x0000b40038337a23 */ /* 0x100fe400000108c0 */
[--C-:B------:R-:W-:Y:S02]  /*5240*/  FFMA.FTZ R50, R80, c[0x0][0x2d0], -R192.reuse ;  /* 0x0000b40050327a23 */ /* 0x100fe400000108c0 */
[----:B------:R-:W-:-:S02]  /*5250*/  FFMA.FTZ R46, R58, c[0x0][0x2d0], -R192 ;  /* 0x0000b4003a2e7a23 */ /* 0x000fc400000108c0 */
[--C-:B------:R-:W-:Y:S01]  /*5260*/  FFMA.FTZ R45, R76, c[0x0][0x2d0], -R192.reuse ;  /* 0x0000b4004c2d7a23 */ /* 0x100fe200000108c0 */
[----:B------:R-:W2:Y:S01]  /*5270*/  MUFU.EX2 R27, R27 ;  /* 0x0000001b001b7308 */ /* 0x000ea20000000800 */
[--C-:B------:R-:W-:Y:S02]  /*5280*/  FFMA.FTZ R41, R77, c[0x0][0x2d0], -R192.reuse ;  /* 0x0000b4004d297a23 */ /* 0x100fe400000108c0 */
[--C-:B------:R-:W-:Y:S02]  /*5290*/  FFMA.FTZ R44, R44, c[0x0][0x2d0], -R192.reuse ;  /* 0x0000b4002c2c7a23 */ /* 0x100fe400000108c0 */
[--C-:B------:R-:W-:Y:S02]  /*52a0*/  FFMA.FTZ R40, R40, c[0x0][0x2d0], -R192.reuse ;  /* 0x0000b40028287a23 */ /* 0x100fe400000108c0 */
[--C-:B------:R-:W-:Y:S01]  /*52b0*/  FFMA.FTZ R198, R198, c[0x0][0x2d0], -R192.reuse ;  /* 0x0000b400c6c67a23 */ /* 0x100fe200000108c0 */
[----:B------:R-:W-:Y:S01]  /*52c0*/  MUFU.EX2 R182, R182 ;  /* 0x000000b600b67308 */ /* 0x000fe20000000800 */
[----:B------:R-:W-:-:S02]  /*52d0*/  FFMA.FTZ R196, R196, c[0x0][0x2d0], -R192 ;  /* 0x0000b400c4c47a23 */ /* 0x000fc400000108c0 */
[--C-:B------:R-:W-:Y:S01]  /*52e0*/  FFMA.FTZ R195, R195, c[0x0][0x2d0], -R192.reuse ;  /* 0x0000b400c3c37a23 */ /* 0x100fe200000108c0 */
[----:B-1----:R-:W-:Y:S01]  /*52f0*/  FMNMX.FTZ R0, R0, R6, !PT ;  /* 0x0000000600007209 */ /* 0x002fe20007810000 */
[--C-:B------:R-:W-:Y:S02]  /*5300*/  FFMA.FTZ R193, R193, c[0x0][0x2d0], -R192.reuse ;  /* 0x0000b400c1c17a23 */ /* 0x100fe400000108c0 */
[--C-:B------:R-:W-:Y:S01]  /*5310*/  FFMA.FTZ R207, R207, c[0x0][0x2d0], -R192.reuse ;  /* 0x0000b400cfcf7a23 */ /* 0x100fe200000108c0 */
[C---:B------:R-:W-:Y:S01]  /*5320*/  FSETP.NEU.FTZ.AND P0, PT, R0.reuse, -INF , PT ;  /* 0xff8000000000780b */ /* 0x040fe20003f1d000 */
[----:B------:R-:W-:Y:S01]  /*5330*/  FMUL.FTZ R26, R0, c[0x0][0x2d0] ;  /* 0x0000b400001a7a20 */ /* 0x000fe20000410000 */
[----:B------:R-:W1:Y:S01]  /*5340*/  MUFU.EX2 R51, R51 ;  /* 0x0000003300337308 */ /* 0x000e620000000800 */
[----:B--2---:R-:W-:Y:S01]  /*5350*/  F2FP.BF16.PACK_AB R128, R27, R185 ;  /* 0x000000b91b80723e */ /* 0x004fe200000010ff */
[--C-:B------:R-:W-:Y:S02]  /*5360*/  FFMA.FTZ R205, R205, c[0x0][0x2d0], -R192.reuse ;  /* 0x0000b400cdcd7a23 */ /* 0x100fe400000108c0 */
[----:B------:R-:W-:Y:S01]  /*5370*/  FSEL R26, R26, RZ, P0 ;  /* 0x000000ff1a1a7208 */ /* 0x000fe20000000000 */
[--C-:B------:R-:W-:Y:S01]  /*5380*/  FFMA.FTZ R203, R203, c[0x0][0x2d0], -R192.reuse ;  /* 0x0000b400cbcb7a23 */ /* 0x100fe200000108c0 */
[----:B------:R-:W-:Y:S01]  /*5390*/  PLOP3.LUT P0, PT, PT, PT, UP0, 0x40, 0x0 ;  /* 0x000000000000781c */ /* 0x000fe20003f0e808 */
[----:B------:R-:W-:Y:S01]  /*53a0*/  FFMA.FTZ R202, R202, c[0x0][0x2d0], -R192 ;  /* 0x0000b400caca7a23 */ /* 0x000fe200000108c0 */
[----:B------:R-:W-:Y:S01]  /*53b0*/  MUFU.EX2 R50, R50 ;  /* 0x0000003200327308 */ /* 0x000fe20000000800 */
[----:B------:R-:W-:-:S02]  /*53c0*/  FFMA.FTZ R184, R65, c[0x0][0x2d0], -R26 ;  /* 0x0000b40041b87a23 */ /* 0x000fc4000001081a */
[--C-:B------:R-:W-:Y:S02]  /*53d0*/  FFMA.FTZ R183, R66, c[0x0][0x2d0], -R26.reuse ;  /* 0x0000b40042b77a23 */ /* 0x100fe4000001081a */
[--C-:B------:R-:W-:Y:S01]  /*53e0*/  FFMA.FTZ R181, R57, c[0x0][0x2d0], -R26.reuse ;  /* 0x0000b40039b57a23 */ /* 0x100fe2000001081a */
[----:B------:R-:W-:Y:S01]  /*53f0*/  LDSM.16.MT88.4 R64, [R240+0x3100] ;  /* 0x00310000f040783b */ /* 0x000fe20000004200 */
[--C-:B------:R-:W-:Y:S01]  /*5400*/  FFMA.FTZ R180, R84, c[0x0][0x2d0], -R26.reuse ;  /* 0x0000b40054b47a23 */ /* 0x100fe2000001081a */
[----:B------:R-:W-:Y:S01]  /*5410*/  MUFU.EX2 R184, R184 ;  /* 0x000000b800b87308 */ /* 0x000fe20000000800 */
[----:B-1----:R-:W-:Y:S01]  /*5420*/  F2FP.BF16.PACK_AB R130, R51, R182 ;  /* 0x000000b63382723e */ /* 0x002fe200000010ff */
[--C-:B------:R-:W-:Y:S02]  /*5430*/  FFMA.FTZ R49, R59, c[0x0][0x2d0], -R26.reuse ;  /* 0x0000b4003b317a23 */ /* 0x100fe4000001081a */
[--C-:B------:R-:W-:Y:S01]  /*5440*/  FFMA.FTZ R48, R81, c[0x0][0x2d0], -R26.reuse ;  /* 0x0000b40051307a23 */ /* 0x100fe2000001081a */
[----:B------:R-:W1:Y:S01]  /*5450*/  LDSM.16.MT88.4 R56, [R241+0x3100] ;  /* 0x00310000f138783b */ /* 0x000e620000004200 */
[----:B------:R-:W-:-:S02]  /*5460*/  FFMA.FTZ R47, R78, c[0x0][0x2d0], -R26 ;  /* 0x0000b4004e2f7a23 */ /* 0x000fc4000001081a */
[----:B------:R-:W2:Y:S01]  /*5470*/  MUFU.EX2 R183, R183 ;  /* 0x000000b700b77308 */ /* 0x000ea20000000800 */
[--C-:B------:R-:W-:Y:S01]  /*5480*/  FFMA.FTZ R43, R79, c[0x0][0x2d0], -R26.reuse ;  /* 0x0000b4004f2b7a23 */ /* 0x100fe2000001081a */
[----:B------:R-:W-:Y:S01]  /*5490*/  LDSM.16.MT88.4 R80, [R242+0x6100] ;  /* 0x00610000f250783b */ /* 0x000fe20000004200 */
[--C-:B------:R-:W-:Y:S02]  /*54a0*/  FFMA.FTZ R42, R42, c[0x0][0x2d0], -R26.reuse ;  /* 0x0000b4002a2a7a23 */ /* 0x100fe4000001081a */
[--C-:B------:R-:W-:Y:S02]  /*54b0*/  FFMA.FTZ R3, R209, c[0x0][0x2d0], -R26.reuse ;  /* 0x0000b400d1037a23 */ /* 0x100fe4000001081a */
[--C-:B------:R-:W-:Y:S01]  /*54c0*/  FFMA.FTZ R197, R197, c[0x0][0x2d0], -R26.reuse ;  /* 0x0000b400c5c57a23 */ /* 0x100fe2000001081a */
[----:B------:R-:W-:Y:S01]  /*54d0*/  MUFU.EX2 R181, R181 ;  /* 0x000000b500b57308 */ /* 0x000fe20000000800 */
[--C-:B------:R-:W-:Y:S02]  /*54e0*/  FFMA.FTZ R194, R194, c[0x0][0x2d0], -R26.reuse ;  /* 0x0000b400c2c27a23 */ /* 0x100fe4000001081a */
[----:B------:R-:W-:-:S02]  /*54f0*/  FFMA.FTZ R200, R200, c[0x0][0x2d0], -R26 ;  /* 0x0000b400c8c87a23 */ /* 0x000fc4000001081a */
[--C-:B------:R-:W-:Y:S02]  /*5500*/  FFMA.FTZ R199, R199, c[0x0][0x2d0], -R26.reuse ;  /* 0x0000b400c7c77a23 */ /* 0x100fe4000001081a */
[--C-:B------:R-:W-:Y:S01]  /*5510*/  FFMA.FTZ R208, R208, c[0x0][0x2d0], -R26.reuse ;  /* 0x0000b400d0d07a23 */ /* 0x100fe2000001081a */
[----:B------:R-:W3:Y:S01]  /*5520*/  MUFU.EX2 R180, R180 ;  /* 0x000000b400b47308 */ /* 0x000ee20000000800 */
[----:B--2---:R-:W-:Y:S01]  /*5530*/  F2FP.BF16.PACK_AB R129, R183, R184 ;  /* 0x000000b8b781723e */ /* 0x004fe200000010ff */
[--C-:B------:R-:W-:Y:S02]  /*5540*/  FFMA.FTZ R206, R206, c[0x0][0x2d0], -R26.reuse ;  /* 0x0000b400cece7a23 */ /* 0x100fe4000001081a */
[--C-:B------:R-:W-:Y:S02]  /*5550*/  FFMA.FTZ R204, R204, c[0x0][0x2d0], -R26.reuse ;  /* 0x0000b400cccc7a23 */ /* 0x100fe4000001081a */
[----:B------:R-:W-:Y:S02]  /*5560*/  FFMA.FTZ R201, R201, c[0x0][0x2d0], -R26 ;  /* 0x0000b400c9c97a23 */ /* 0x000fe4000001081a */
[----:B------:R-:W2:Y:S01]  /*5570*/  MUFU.EX2 R46, R46 ;  /* 0x0000002e002e7308 */ /* 0x000ea20000000800 */
[----:B------:R-:W-:-:S02]  /*5580*/  FFMA.FTZ R191, R191, c[0x0][0x2d0], -R192 ;  /* 0x0000b400bfbf7a23 */ /* 0x000fc400000108c0 */
[--C-:B------:R-:W-:Y:S02]  /*5590*/  FFMA.FTZ R190, R190, c[0x0][0x2d0], -R192.reuse ;  /* 0x0000b400bebe7a23 */ /* 0x100fe400000108c0 */
[--C-:B------:R-:W-:Y:S02]  /*55a0*/  FFMA.FTZ R189, R189, c[0x0][0x2d0], -R192.reuse ;  /* 0x0000b400bdbd7a23 */ /* 0x100fe400000108c0 */
[----:B------:R-:W-:Y:S01]  /*55b0*/  FFMA.FTZ R188, R188, c[0x0][0x2d0], -R192 ;  /* 0x0000b400bcbc7a23 */ /* 0x000fe200000108c0 */
[----:B---3--:R-:W-:Y:S01]  /*55c0*/  F2FP.BF16.PACK_AB R131, R180, R181 ;  /* 0x000000b5b483723e */ /* 0x008fe200000010ff */
[----:B------:R-:W-:Y:S01]  /*55d0*/  MUFU.EX2 R45, R45 ;  /* 0x0000002d002d7308 */ /* 0x000fe20000000800 */
[--C-:B------:R-:W-:Y:S02]  /*55e0*/  FFMA.FTZ R187, R187, c[0x0][0x2d0], -R26.reuse ;  /* 0x0000b400bbbb7a23 */ /* 0x100fe4000001081a */
[--C-:B------:R-:W-:Y:S02]  /*55f0*/  FFMA.FTZ R186, R186, c[0x0][0x2d0], -R26.reuse ;  /* 0x0000b400baba7a23 */ /* 0x100fe4000001081a */
[----:B------:R-:W-:Y:S01]  /*5600*/  FFMA.FTZ R209, R24, c[0x0][0x2d0], -R26 ;  /* 0x0000b40018d17a23 */ /* 0x000fe2000001081a */
[----:B------:R-:W-:Y:S01]  /*5610*/  HMMA.16816.F32.BF16 R176, R128, R172, RZ ;  /* 0x000000ac80b0723c */ /* 0x000fe200000418ff */
[----:B--2---:R-:W-:Y:S01]  /*5620*/  F2FP.BF16.PACK_AB R4, R46, R50 ;  /* 0x000000322e04723e */ /* 0x004fe200000010ff */
[----:B------:R-:W2:Y:S01]  /*5630*/  MUFU.EX2 R41, R41 ;  /* 0x0000002900297308 */ /* 0x000ea20000000800 */
[----:B------:R-:W-:-:S02]  /*5640*/  FADD.FTZ R185, R185, R27 ;  /* 0x0000001bb9b97221 */ /* 0x000fc40000010000 */
[----:B------:R-:W-:Y:S02]  /*5650*/  FADD.FTZ R183, R184, R183 ;  /* 0x000000b7b8b77221 */ /* 0x000fe40000010000 */
[----:B------:R-:W-:Y:S01]  /*5660*/  FADD.FTZ R185, R182, R185 ;  /* 0x000000b9b6b97221 */ /* 0x000fe20000010000 */
[C---:B------:R-:W-:Y:S01]  /*5670*/  HMMA.16816.F32.BF16 R172, R128.reuse, R174, RZ ;  /* 0x000000ae80ac723c */ /* 0x040fe200000418ff */
[----:B------:R-:W-:Y:S01]  /*5680*/  FADD.FTZ R183, R181, R183 ;  /* 0x000000b7b5b77221 */ /* 0x000fe20000010000 */
[----:B------:R-:W3:Y:S01]  /*5690*/  MUFU.EX2 R49, R49 ;  /* 0x0000003100317308 */ /* 0x000ee20000000800 */
[----:B------:R-:W-:Y:S02]  /*56a0*/  FADD.FTZ R185, R51, R185 ;  /* 0x000000b933b97221 */ /* 0x000fe40000010000 */
[----:B------:R-:W-:Y:S02]  /*56b0*/  FADD.FTZ R180, R180, R183 ;  /* 0x000000b7b4b47221 */ /* 0x000fe40000010000 */
[----:B------:R-:W-:Y:S01]  /*56c0*/  FADD.FTZ R50, R50, R185 ;  /* 0x000000b932327221 */ /* 0x000fe20000010000 */
[----:B------:R-:W-:Y:S02]  /*56d0*/  HMMA.16816.F32.BF16 R168, R128, R164, RZ ;  /* 0x000000a480a8723c */ /* 0x000fe400000418ff */
[----:B------:R-:W4:Y:S01]  /*56e0*/  MUFU.EX2 R48, R48 ;  /* 0x0000003000307308 */ /* 0x000f220000000800 */
[----:B--2---:R-:W-:Y:S01]  /*56f0*/  F2FP.BF16.PACK_AB R6, R41, R45 ;  /* 0x0000002d2906723e */ /* 0x004fe200000010ff */
[----:B------:R-:W-:-:S04]  /*5700*/  FADD.FTZ R50, R46, R50 ;  /* 0x000000322e327221 */ /* 0x000fc80000010000 */
[----:B------:R-:W-:Y:S01]  /*5710*/  HMMA.16816.F32.BF16 R164, R128, R166, RZ ;  /* 0x000000a680a4723c */ /* 0x000fe200000418ff */
[----:B------:R-:W-:Y:S01]  /*5720*/  FADD.FTZ R45, R45, R50 ;  /* 0x000000322d2d7221 */ /* 0x000fe20000010000 */
[----:B------:R-:W-:Y:S01]  /*5730*/  MUFU.EX2 R47, R47 ;  /* 0x0000002f002f7308 */ /* 0x000fe20000000800 */
[----:B---3--:R-:W-:Y:S02]  /*5740*/  FADD.FTZ R180, R49, R180 ;  /* 0x000000b431b47221 */ /* 0x008fe40000010000 */
[----:B------:R-:W-:-:S03]  /*5750*/  FADD.FTZ R45, R41, R45 ;  /* 0x0000002d292d7221 */ /* 0x000fc60000010000 */
[----:B------:R-:W-:Y:S02]  /*5760*/  HMMA.16816.F32.BF16 R136, R128, R132, RZ ;  /* 0x000000848088723c */ /* 0x000fe400000418ff */
[----:B------:R-:W2:Y:S01]  /*5770*/  MUFU.EX2 R43, R43 ;  /* 0x0000002b002b7308 */ /* 0x000ea20000000800 */
[C---:B----4-:R-:W-:Y:S01]  /*5780*/  F2FP.BF16.PACK_AB R5, R48.reuse, R49 ;  /* 0x000000313005723e */ /* 0x050fe200000010ff */
[----:B------:R-:W-:-:S04]  /*5790*/  FADD.FTZ R180, R48, R180 ;  /* 0x000000b430b47221 */ /* 0x000fc80000010000 */
[C---:B------:R-:W-:Y:S02]  /*57a0*/  HMMA.16816.F32.BF16 R132, R128.reuse, R134, RZ ;  /* 0x000000868084723c */ /* 0x040fe400000418ff */
[----:B------:R-:W-:Y:S06]  /*57b0*/  MUFU.EX2 R44, R44 ;  /* 0x0000002c002c7308 */ /* 0x000fec0000000800 */
[----:B------:R-:W-:Y:S01]  /*57c0*/  HMMA.16816.F32.BF16 R152, R128, R148, RZ ;  /* 0x000000948098723c */ /* 0x000fe200000418ff */
[----:B--2---:R-:W-:Y:S01]  /*57d0*/  F2FP.BF16.PACK_AB R7, R43, R47 ;  /* 0x0000002f2b07723e */ /* 0x004fe200000010ff */
[----:B------:R-:W2:Y:S01]  /*57e0*/  MUFU.EX2 R40, R40 ;  /* 0x0000002800287308 */ /* 0x000ea20000000800 */
[----:B------:R-:W-:-:S05]  /*57f0*/  FADD.FTZ R47, R47, R180 ;  /* 0x000000b42f2f7221 */ /* 0x000fca0000010000 */
[----:B------:R-:W-:Y:S01]  /*5800*/  HMMA.16816.F32.BF16 R144, R128, R140, RZ ;  /* 0x0000008c8090723c */ /* 0x000fe200000418ff */
[----:B------:R-:W-:Y:S01]  /*5810*/  FADD.FTZ R47, R43, R47 ;  /* 0x0000002f2b2f7221 */ /* 0x000fe20000010000 */
[----:B------:R-:W-:Y:S06]  /*5820*/  MUFU.EX2 R42, R42 ;  /* 0x0000002a002a7308 */ /* 0x000fec0000000800 */
[C---:B------:R-:W-:Y:S02]  /*5830*/  HMMA.16816.F32.BF16 R176, R4.reuse, R12, R176 ;  /* 0x0000000c04b0723c */ /* 0x040fe400000418b0 */
[----:B------:R-:W-:Y:S06]  /*5840*/  MUFU.EX2 R3, R3 ;  /* 0x0000000300037308 */ /* 0x000fec0000000800 */
[C---:B------:R-:W-:Y:S01]  /*5850*/  HMMA.16816.F32.BF16 R172, R4.reuse, R14, R172 ;  /* 0x0000000e04ac723c */ /* 0x040fe200000418ac */
[----:B------:R-:W3:Y:S01]  /*5860*/  LDSM.16.MT88.4 R12, [R242+0x3900] ;  /* 0x00390000f20c783b */ /* 0x000ee20000004200 */
[----:B------:R-:W-:Y:S06]  /*5870*/  MUFU.EX2 R198, R198 ;  /* 0x000000c600c67308 */ /* 0x000fec0000000800 */
[C---:B------:R-:W-:Y:S02]  /*5880*/  HMMA.16816.F32.BF16 R168, R4.reuse, R8, R168 ;  /* 0x0000000804a8723c */ /* 0x040fe400000418a8 */
[----:B------:R-:W-:Y:S06]  /*5890*/  MUFU.EX2 R196, R196 ;  /* 0x000000c400c47308 */ /* 0x000fec0000000800 */
[----:B------:R-:W-:Y:S01]  /*58a0*/  HMMA.16816.F32.BF16 R164, R4, R10, R164 ;  /* 0x0000000a04a4723c */ /* 0x000fe200000418a4 */
[----:B------:R-:W4:Y:S01]  /*58b0*/  LDSM.16.MT88.4 R8, [R241+0x3900] ;  /* 0x00390000f108783b */ /* 0x000f220000004200 */
[----:B------:R-:W-:Y:S06]  /*58c0*/  MUFU.EX2 R195, R195 ;  /* 0x000000c300c37308 */ /* 0x000fec0000000800 */
[C---:B-1----:R-:W-:Y:S02]  /*58d0*/  HMMA.16816.F32.BF16 R52, R128.reuse, R56, RZ ;  /* 0x000000388034723c */ /* 0x042fe400000418ff */
[----:B------:R-:W-:Y:S06]  /*58e0*/  MUFU.EX2 R193, R193 ;  /* 0x000000c100c17308 */ /* 0x000fec0000000800 */
[C---:B------:R-:W-:Y:S02]  /*58f0*/  HMMA.16816.F32.BF16 R148, R128.reuse, R150, RZ ;  /* 0x000000968094723c */ /* 0x040fe400000418ff */
[----:B------:R-:W-:Y:S06]  /*5900*/  MUFU.EX2 R197, R197 ;  /* 0x000000c500c57308 */ /* 0x000fec0000000800 */
[----:B------:R-:W-:Y:S02]  /*5910*/  HMMA.16816.F32.BF16 R140, R128, R142, RZ ;  /* 0x0000008e808c723c */ /* 0x000fe400000418ff */
[----:B------:R-:W-:Y:S06]  /*5920*/  MUFU.EX2 R194, R194 ;  /* 0x000000c200c27308 */ /* 0x000fec0000000800 */
[C---:B---3--:R-:W-:Y:S02]  /*5930*/  HMMA.16816.F32.BF16 R136, R4.reuse, R12, R136 ;  /* 0x0000000c0488723c */ /* 0x048fe40000041888 */
[----:B------:R-:W-:Y:S06]  /*5940*/  MUFU.EX2 R200, R200 ;  /* 0x000000c800c87308 */ /* 0x000fec0000000800 */
[----:B------:R-:W-:Y:S01]  /*5950*/  HMMA.16816.F32.BF16 R132, R4, R14, R132 ;  /* 0x0000000e0484723c */ /* 0x000fe20000041884 */
[----:B------:R-:W1:Y:S01]  /*5960*/  LDSM.16.MT88.4 R12, [R241+0x6900] ;  /* 0x00690000f10c783b */ /* 0x000e620000004200 */
[----:B------:R-:W-:Y:S06]  /*5970*/  MUFU.EX2 R199, R199 ;  /* 0x000000c700c77308 */ /* 0x000fec0000000800 */
[C---:B------:R-:W-:Y:S02]  /*5980*/  HMMA.16816.F32.BF16 R56, R128.reuse, R58, RZ ;  /* 0x0000003a8038723c */ /* 0x040fe400000418ff */
        /* <DEDUP_REMOVED lines=20> */
[C---:B------:R-:W-:Y:S01]  /*5ad0*/  HMMA.16816.F32.BF16 R140, R4.reuse, R18, R140 ;  /* 0x00000012048c723c */ /* 0x040fe2000004188c */
[----:B------:R-:W5:Y:S01]  /*5ae0*/  LDSM.16.MT88.4 R16, [R242+0x6900] ;  /* 0x00690000f210783b */ /* 0x000f620000004200 */
[----:B------:R-:W-:Y:S06]  /*5af0*/  MUFU.EX2 R189, R189 ;  /* 0x000000bd00bd7308 */ /* 0x000fec0000000800 */
[C---:B----4-:R-:W-:Y:S02]  /*5b00*/  HMMA.16816.F32.BF16 R52, R4.reuse, R8, R52 ;  /* 0x000000080434723c */ /* 0x050fe40000041834 */
[----:B------:R-:W-:Y:S06]  /*5b10*/  MUFU.EX2 R188, R188 ;  /* 0x000000bc00bc7308 */ /* 0x000fec0000000800 */
[C---:B------:R-:W-:Y:S01]  /*5b20*/  HMMA.16816.F32.BF16 R56, R4.reuse, R10, R56 ;  /* 0x0000000a0438723c */ /* 0x040fe20000041838 */
[----:B------:R-:W4:Y:S01]  /*5b30*/  LDSM.16.MT88.4 R8, [R240+0x6900] ;  /* 0x00690000f008783b */ /* 0x000f220000004200 */
[----:B------:R-:W-:Y:S06]  /*5b40*/  MUFU.EX2 R187, R187 ;  /* 0x000000bb00bb7308 */ /* 0x000fec0000000800 */
[C---:B-1----:R-:W-:Y:S02]  /*5b50*/  HMMA.16816.F32.BF16 R84, R4.reuse, R12, R84 ;  /* 0x0000000c0454723c */ /* 0x042fe40000041854 */
[----:B------:R-:W-:Y:S06]  /*5b60*/  MUFU.EX2 R186, R186 ;  /* 0x000000ba00ba7308 */ /* 0x000fec0000000800 */
[C---:B------:R-:W-:Y:S01]  /*5b70*/  HMMA.16816.F32.BF16 R88, R4.reuse, R14, R88 ;  /* 0x0000000e0458723c */ /* 0x040fe20000041858 */
[----:B------:R-:W1:Y:S01]  /*5b80*/  LDSM.16.MT88.4 R12, [R241+0x9900] ;  /* 0x00990000f10c783b */ /* 0x000e620000004200 */
[----:B------:R-:W-:Y:S06]  /*5b90*/  MUFU.EX2 R209, R209 ;  /* 0x000000d100d17308 */ /* 0x000fec0000000800 */
[C---:B------:R-:W-:Y:S08]  /*5ba0*/  HMMA.16816.F32.BF16 R60, R4.reuse, R68, R60 ;  /* 0x00000044043c723c */ /* 0x040ff0000004183c */
[C---:B------:R-:W-:Y:S08]  /*5bb0*/  HMMA.16816.F32.BF16 R64, R4.reuse, R70, R64 ;  /* 0x000000460440723c */ /* 0x040ff00000041840 */
[C---:B------:R-:W-:Y:S08]  /*5bc0*/  HMMA.16816.F32.BF16 R160, R4.reuse, R36, R160 ;  /* 0x0000002404a0723c */ /* 0x040ff000000418a0 */
[----:B------:R-:W-:Y:S01]  /*5bd0*/  HMMA.16816.F32.BF16 R156, R4, R38, R156 ;  /* 0x00000026049c723c */ /* 0x000fe2000004189c */
[----:B------:R-:W1:Y:S07]  /*5be0*/  LDSM.16.MT88.4 R36, [R240+0x9100] ;  /* 0x00910000f024783b */ /* 0x000e6e0000004200 */
[C---:B------:R-:W-:Y:S08]  /*5bf0*/  HMMA.16816.F32.BF16 R68, R128.reuse, R72, RZ ;  /* 0x000000488044723c */ /* 0x040ff000000418ff */
[C---:B------:R-:W-:Y:S08]  /*5c00*/  HMMA.16816.F32.BF16 R76, R128.reuse, R80, RZ ;  /* 0x00000050804c723c */ /* 0x040ff000000418ff */
[C---:B------:R-:W-:Y:S08]  /*5c10*/  HMMA.16816.F32.BF16 R92, R128.reuse, R96, RZ ;  /* 0x00000060805c723c */ /* 0x040ff000000418ff */
[C---:B------:R-:W-:Y:S08]  /*5c20*/  HMMA.16816.F32.BF16 R72, R128.reuse, R74, RZ ;  /* 0x0000004a8048723c */ /* 0x040ff000000418ff */
[C---:B------:R-:W-:Y:S08]  /*5c30*/  HMMA.16816.F32.BF16 R80, R128.reuse, R82, RZ ;  /* 0x000000528050723c */ /* 0x040ff000000418ff */
[C---:B------:R-:W-:Y:S08]  /*5c40*/  HMMA.16816.F32.BF16 R96, R128.reuse, R98, RZ ;  /* 0x000000628060723c */ /* 0x040ff000000418ff */
[C---:B------:R-:W-:Y:S08]  /*5c50*/  HMMA.16816.F32.BF16 R116, R128.reuse, R120, RZ ;  /* 0x000000788074723c */ /* 0x040ff000000418ff */
[----:B------:R-:W-:Y:S08]  /*5c60*/  HMMA.16816.F32.BF16 R120, R128, R122, RZ ;  /* 0x0000007a8078723c */ /* 0x000ff000000418ff */
[C---:B---3--:R-:W-:Y:S08]  /*5c70*/  HMMA.16816.F32.BF16 R68, R4.reuse, R20, R68 ;  /* 0x000000140444723c */ /* 0x048ff00000041844 */
[C---:B------:R-:W-:Y:S01]  /*5c80*/  HMMA.16816.F32.BF16 R72, R4.reuse, R22, R72 ;  /* 0x000000160448723c */ /* 0x040fe20000041848 */
[----:B------:R-:W3:Y:S07]  /*5c90*/  LDSM.16.MT88.4 R20, [R247+0x9900] ;  /* 0x00990000f714783b */ /* 0x000eee0000004200 */
[C---:B-----5:R-:W-:Y:S08]  /*5ca0*/  HMMA.16816.F32.BF16 R76, R4.reuse, R16, R76 ;  /* 0x00000010044c723c */ /* 0x060ff0000004184c */
[C---:B------:R-:W-:Y:S01]  /*5cb0*/  HMMA.16816.F32.BF16 R80, R4.reuse, R18, R80 ;  /* 0x000000120450723c */ /* 0x040fe20000041850 */
[----:B------:R-:W5:Y:S07]  /*5cc0*/  LDSM.16.MT88.4 R16, [R242+0x9900] ;  /* 0x00990000f210783b */ /* 0x000f6e0000004200 */
[C---:B----4-:R-:W-:Y:S08]  /*5cd0*/  HMMA.16816.F32.BF16 R92, R4.reuse, R8, R92 ;  /* 0x00000008045c723c */ /* 0x050ff0000004185c */
[C---:B------:R-:W-:Y:S01]  /*5ce0*/  HMMA.16816.F32.BF16 R96, R4.reuse, R10, R96 ;  /* 0x0000000a0460723c */ /* 0x040fe20000041860 */
[----:B------:R-:W4:Y:S07]  /*5cf0*/  LDSM.16.MT88.4 R8, [R240+0x9900] ;  /* 0x00990000f008783b */ /* 0x000f2e0000004200 */
[C---:B-1----:R-:W-:Y:S08]  /*5d00*/  HMMA.16816.F32.BF16 R116, R4.reuse, R12, R116 ;  /* 0x0000000c0474723c */ /* 0x042ff00000041874 */
[----:B------:R-:W-:Y:S01]  /*5d10*/  HMMA.16816.F32.BF16 R120, R4, R14, R120 ;  /* 0x0000000e0478723c */ /* 0x000fe20000041878 */
[----:B------:R-:W1:Y:S07]  /*5d20*/  LDSM.16.MT88.4 R12, [R241+0x1100] ;  /* 0x00110000f10c783b */ /* 0x000e6e0000004200 */
[C---:B------:R-:W-:Y:S08]  /*5d30*/  HMMA.16816.F32.BF16 R100, R128.reuse, R104, RZ ;  /* 0x000000688064723c */ /* 0x040ff000000418ff */
[C---:B------:R-:W-:Y:S08]  /*5d40*/  HMMA.16816.F32.BF16 R108, R128.reuse, R112, RZ ;  /* 0x00000070806c723c */ /* 0x040ff000000418ff */
[C---:B------:R-:W-:Y:S08]  /*5d50*/  HMMA.16816.F32.BF16 R104, R128.reuse, R106, RZ ;  /* 0x0000006a8068723c */ /* 0x040ff000000418ff */
[C---:B------:R-:W-:Y:S08]  /*5d60*/  HMMA.16816.F32.BF16 R112, R128.reuse, R114, RZ ;  /* 0x000000728070723c */ /* 0x040ff000000418ff */
[C---:B------:R-:W-:Y:S07]  /*5d70*/  HMMA.16816.F32.BF16 R124, R128.reuse, R36, RZ ;  /* 0x00000024807c723c */ /* 0x040fee00000418ff */
[----:B------:R-:W-:Y:S01]  /*5d80*/  FFMA.FTZ R36, R212, c[0x0][0x2d0], -R192 ;  /* 0x0000b400d4247a23 */ /* 0x000fe200000108c0 */
[----:B------:R-:W-:Y:S01]  /*5d90*/  HMMA.16816.F32.BF16 R128, R128, R38, RZ ;  /* 0x000000268080723c */ /* 0x000fe200000418ff */
[----:B------:R-:W-:-:S04]  /*5da0*/  FFMA.FTZ R37, R210, c[0x0][0x2d0], -R26 ;  /* 0x0000b400d2257a23 */ /* 0x000fc8000001081a */
[----:B------:R-:W-:Y:S02]  /*5db0*/  MUFU.EX2 R36, R36 ;  /* 0x0000002400247308 */ /* 0x000fe40000000800 */
[----:B------:R-:W-:Y:S01]  /*5dc0*/  FFMA.FTZ R39, R213, c[0x0][0x2d0], -R192 ;  /* 0x0000b400d5277a23 */ /* 0x000fe200000108c0 */
[C---:B---3--:R-:W-:Y:S01]  /*5dd0*/  HMMA.16816.F32.BF16 R100, R4.reuse, R20, R100 ;  /* 0x000000140464723c */ /* 0x048fe20000041864 */
[--C-:B------:R-:W-:Y:S02]  /*5de0*/  FFMA.FTZ R38, R211, c[0x0][0x2d0], -R26.reuse ;  /* 0x0000b400d3267a23 */ /* 0x100fe4000001081a */
[----:B------:R-:W-:Y:S02]  /*5df0*/  FFMA.FTZ R192, R25, c[0x0][0x2d0], -R26 ;  /* 0x0000b40019c07a23 */ /* 0x000fe4000001081a */
[----:B------:R-:W3:Y:S01]  /*5e00*/  MUFU.EX2 R39, R39 ;  /* 0x0000002700277308 */ /* 0x000ee20000000800 */
[----:B------:R-:W-:Y:S02]  /*5e10*/  LDSM.16.MT88.4 R24, [R241+0x2900] ;  /* 0x00290000f118783b */ /* 0x000fe40000004200 */
[C---:B------:R-:W-:Y:S02]  /*5e20*/  HMMA.16816.F32.BF16 R104, R4.reuse, R22, R104 ;  /* 0x000000160468723c */ /* 0x040fe40000041868 */
[----:B------:R-:W1:Y:S03]  /*5e30*/  LDSM.16.MT88.4 R20, [R247+0x1100] ;  /* 0x00110000f714783b */ /* 0x000e660000004200 */
[----:B------:R-:W1:Y:S03]  /*5e40*/  MUFU.EX2 R38, R38 ;  /* 0x0000002600267308 */ /* 0x000e660000000800 */
[C---:B-----5:R-:W-:Y:S05]  /*5e50*/  HMMA.16816.F32.BF16 R108, R4.reuse, R16, R108 ;  /* 0x00000010046c723c */ /* 0x060fea000004186c */
[----:B------:R-:W5:Y:S03]  /*5e60*/  MUFU.EX2 R37, R37 ;  /* 0x0000002500257308 */ /* 0x000f660000000800 */
[C---:B------:R-:W-:Y:S01]  /*5e70*/  HMMA.16816.F32.BF16 R112, R4.reuse, R18, R112 ;  /* 0x000000120470723c */ /* 0x040fe20000041870 */
[----:B------:R-:W5:Y:S04]  /*5e80*/  LDSM.16.MT88.4 R16, [R242+0x1100] ;  /* 0x00110000f210783b */ /* 0x000f680000004200 */
[----:B------:R-:W1:Y:S03]  /*5e90*/  MUFU.EX2 R192, R192 ;  /* 0x000000c000c07308 */ /* 0x000e660000000800 */
[C---:B----4-:R-:W-:Y:S08]  /*5ea0*/  HMMA.16816.F32.BF16 R124, R4.reuse, R8, R124 ;  /* 0x00000008047c723c */ /* 0x050ff0000004187c */
[----:B------:R-:W-:Y:S01]  /*5eb0*/  HMMA.16816.F32.BF16 R128, R4, R10, R128 ;  /* 0x0000000a0480723c */ /* 0x000fe20000041880 */
[----:B------:R-:W4:Y:S06]  /*5ec0*/  LDSM.16.MT88.4 R8, [R240+0x1100] ;  /* 0x00110000f008783b */ /* 0x000f2c0000004200 */
[----:B--2---:R-:W-:Y:S01]  /*5ed0*/  F2FP.BF16.PACK_AB R4, R40, R44 ;  /* 0x0000002c2804723e */ /* 0x004fe200000010ff */
[----:B------:R-:W-:Y:S01]  /*5ee0*/  FADD.FTZ R44, R44, R45 ;  /* 0x0000002d2c2c7221 */ /* 0x000fe20000010000 */
[----:B---3--:R-:W-:-:S02]  /*5ef0*/  F2FP.BF16.PACK_AB R6, R36, R39 ;  /* 0x000000272406723e */ /* 0x008fc400000010ff */
[----:B-1----:R-:W-:Y:S01]  /*5f00*/  F2FP.BF16.PACK_AB R5, R38, R42 ;  /* 0x0000002a2605723e */ /* 0x002fe200000010ff */
[----:B------:R-:W-:Y:S01]  /*5f10*/  FADD.FTZ R44, R40, R44 ;  /* 0x0000002c282c7221 */ /* 0x000fe20000010000 */
[----:B-----5:R-:W-:Y:S01]  /*5f20*/  F2FP.BF16.PACK_AB R7, R3, R37 ;  /* 0x000000250307723e */ /* 0x020fe200000010ff */
[----:B------:R-:W-:Y:S02]  /*5f30*/  FADD.FTZ R42, R42, R47 ;  /* 0x0000002f2a2a7221 */ /* 0x000fe40000010000 */
[----:B------:R-:W-:Y:S02]  /*5f40*/  FADD.FTZ R39, R39, R44 ;  /* 0x0000002c27277221 */ /* 0x000fe40000010000 */
[----:B------:R-:W-:Y:S02]  /*5f50*/  FADD.FTZ R42, R38, R42 ;  /* 0x0000002a262a7221 */ /* 0x000fe40000010000 */
[----:B------:R-:W-:Y:S01]  /*5f60*/  HMMA.16816.F32.BF16 R160, R4, R12, R160 ;  /* 0x0000000c04a0723c */ /* 0x000fe200000418a0 */
[----:B------:R-:W-:-:S02]  /*5f70*/  FADD.FTZ R39, R36, R39 ;  /* 0x0000002724277221 */ /* 0x000fc40000010000 */
[----:B------:R-:W-:-:S04]  /*5f80*/  FADD.FTZ R37, R37, R42 ;  /* 0x0000002a25257221 */ /* 0x000fc80000010000 */
[----:B------:R-:W-:Y:S01]  /*5f90*/  FADD.FTZ R37, R3, R37 ;  /* 0x0000002503257221 */ /* 0x000fe20000010000 */
        /* <DEDUP_REMOVED lines=8> */
[C---:B----4-:R-:W-:Y:S08]  /*6020*/  HMMA.16816.F32.BF16 R152, R4.reuse, R8, R152 ;  /* 0x000000080498723c */ /* 0x050ff00000041898 */
        /* <DEDUP_REMOVED lines=36> */
[----:B------:R-:W-:Y:S01]  /*6270*/  HMMA.16816.F32.BF16 R128, R4, R10, R128 ;  /* 0x0000000a0480723c */ /* 0x000fe20000041880 */
[----:B------:R-:W4:Y:S06]  /*6280*/  LDSM.16.MT88.4 R8, [R240+0x1900] ;  /* 0x00190000f008783b */ /* 0x000f2c0000004200 */
        /* <DEDUP_REMOVED lines=9> */
[----:B-1----:R-:W-:Y:S01]  /*6320*/  HMMA.16816.F32.BF16 R160, R4, R12, R160 ;  /* 0x0000000c04a0723c */ /* 0x002fe200000418a0 */
[----:B------:R-:W-:-:S02]  /*6330*/  FADD.FTZ R195, R193, R195 ;  /* 0x000000c3c1c37221 */ /* 0x000fc40000010000 */
[----:B------:R-:W-:-:S04]  /*6340*/  FADD.FTZ R200, R200, R197 ;  /* 0x000000c5c8c87221 */ /* 0x000fc80000010000 */
[----:B------:R-:W-:Y:S01]  /*6350*/  FADD.FTZ R200, R199, R200 ;  /* 0x000000c8c7c87221 */ /* 0x000fe20000010000 */
        /* <DEDUP_REMOVED lines=40> */
[----:B------:R-:W-:Y:S07]  /*65e0*/  LDSM.16.MT88.4 R20, [R240+0x2100] ;  /* 0x00210000f014783b */ /* 0x000fee0000004200 */
[C---:B---3--:R-:W-:Y:S08]  /*65f0*/  HMMA.16816.F32.BF16 R108, R4.reuse, R16, R108 ;  /* 0x00000010046c723c */ /* 0x048ff0000004186c */
[C---:B------:R-:W-:Y:S01]  /*6600*/  HMMA.16816.F32.BF16 R112, R4.reuse, R18, R112 ;  /* 0x000000120470723c */ /* 0x040fe20000041870 */
[----:B------:R-:W2:Y:S07]  /*6610*/  LDSM.16.MT88.4 R16, [R247+0x2100] ;  /* 0x00210000f710783b */ /* 0x000eae0000004200 */
[C---:B----4-:R-:W-:Y:S08]  /*6620*/  HMMA.16816.F32.BF16 R124, R4.reuse, R8, R124 ;  /* 0x00000008047c723c */ /* 0x050ff0000004187c */
[----:B------:R-:W-:Y:S01]  /*6630*/  HMMA.16816.F32.BF16 R128, R4, R10, R128 ;  /* 0x0000000a0480723c */ /* 0x000fe20000041880 */
[----:B------:R-:W3:Y:S06]  /*6640*/  LDSM.16.MT88.4 R8, [R241+0x2100] ;  /* 0x00210000f108783b */ /* 0x000eec0000004200 */
        /* <DEDUP_REMOVED lines=11> */
[----:B------:R-:W-:Y:S02]  /*6700*/  FADD.FTZ R204, R204, R208 ;  /* 0x000000d0cccc7221 */ /* 0x000fe40000010000 */
[----:B------:R-:W-:Y:S02]  /*6710*/  FADD.FTZ R203, R191, R203 ;  /* 0x000000cbbfcb7221 */ /* 0x000fe40000010000 */
[----:B------:R-:W-:Y:S01]  /*6720*/  FADD.FTZ R204, R201, R204 ;  /* 0x000000ccc9cc7221 */ /* 0x000fe20000010000 */
[----:B------:R-:W-:Y:S01]  /*6730*/  HMMA.16816.F32.BF16 R164, R4, R14, R164 ;  /* 0x0000000e04a4723c */ /* 0x000fe200000418a4 */
[----:B------:R-:W1:Y:S01]  /*6740*/  LDSM.16.MT88.4 R12, [R242+0x5100] ;  /* 0x00510000f20c783b */ /* 0x000e620000004200 */
[----:B------:R-:W-:Y:S02]  /*6750*/  FADD.FTZ R203, R190, R203 ;  /* 0x000000cbbecb7221 */ /* 0x000fe40000010000 */
[----:B------:R-:W-:Y:S02]  /*6760*/  FADD.FTZ R204, R187, R204 ;  /* 0x000000ccbbcc7221 */ /* 0x000fe40000010000 */
[----:B------:R-:W-:-:S02]  /*6770*/  FADD.FTZ R203, R189, R203 ;  /* 0x000000cbbdcb7221 */ /* 0x000fc40000010000 */
[----:B--2---:R-:W-:Y:S01]  /*6780*/  HMMA.16816.F32.BF16 R176, R4, R16, R176 ;  /* 0x0000001004b0723c */ /* 0x004fe200000418b0 */
[----:B------:R-:W-:Y:S02]  /*6790*/  FADD.FTZ R204, R186, R204 ;  /* 0x000000ccbacc7221 */ /* 0x000fe40000010000 */
[----:B------:R-:W-:Y:S02]  /*67a0*/  FADD.FTZ R3, R188, R203 ;  /* 0x000000cbbc037221 */ /* 0x000fe40000010000 */
[----:B------:R-:W-:-:S03]  /*67b0*/  FADD.FTZ R204, R192, R204 ;  /* 0x000000ccc0cc7221 */ /* 0x000fc60000010000 */
[----:B------:R-:W-:Y:S01]  /*67c0*/  HMMA.16816.F32.BF16 R172, R4, R18, R172 ;  /* 0x0000001204ac723c */ /* 0x000fe200000418ac */
[----:B------:R-:W2:Y:S01]  /*67d0*/  LDSM.16.MT88.4 R16, [R247+0x5100] ;  /* 0x00510000f710783b */ /* 0x000ea20000004200 */
[----:B------:R-:W-:-:S03]  /*67e0*/  FADD.FTZ R183, R209, R204 ;  /* 0x000000ccd1b77221 */ /* 0x000fc60000010000 */
[----:B------:R-:W-:Y:S03]  /*67f0*/  STL [R1+0x2c], R3 ;  /* 0x00002c0301007387 */ /* 0x000fe60000100800 */
[C---:B---3--:R-:W-:Y:S08]  /*6800*/  HMMA.16816.F32.BF16 R160, R4.reuse, R8, R160 ;  /* 0x0000000804a0723c */ /* 0x048ff000000418a0 */
[C---:B------:R-:W-:Y:S01]  /*6810*/  HMMA.16816.F32.BF16 R156, R4.reuse, R10, R156 ;  /* 0x0000000a049c723c */ /* 0x040fe2000004189c */
[----:B------:R-:W3:Y:S07]  /*6820*/  LDSM.16.MT88.4 R8, [R241+0x5100] ;  /* 0x00510000f108783b */ /* 0x000eee0000004200 */
        /* <DEDUP_REMOVED lines=22> */
[C---:B-1----:R-:W-:Y:S08]  /*6990*/  HMMA.16816.F32.BF16 R108, R4.reuse, R12, R108 ;  /* 0x0000000c046c723c */ /* 0x042ff0000004186c */
[C---:B------:R-:W-:Y:S01]  /*69a0*/  HMMA.16816.F32.BF16 R112, R4.reuse, R14, R112 ;  /* 0x0000000e0470723c */ /* 0x040fe20000041870 */
[----:B------:R-:W1:Y:S07]  /*69b0*/  LDSM.16.MT88.4 R12, [R240+0xb100] ;  /* 0x00b10000f00c783b */ /* 0x000e6e0000004200 */
[C---:B------:R-:W-:Y:S01]  /*69c0*/  HMMA.16816.F32.BF16 R64, R4.reuse, R22, R64 ;  /* 0x000000160440723c */ /* 0x040fe20000041840 */
[----:B------:R-:W4:Y:S07]  /*69d0*/  LDSM.16.MT88.4 R20, [R240+0x8100] ;  /* 0x00810000f014783b */ /* 0x000f2e0000004200 */
[C---:B--2---:R-:W-:Y:S08]  /*69e0*/  HMMA.16816.F32.BF16 R100, R4.reuse, R16, R100 ;  /* 0x000000100464723c */ /* 0x044ff00000041864 */
[C---:B------:R-:W-:Y:S01]  /*69f0*/  HMMA.16816.F32.BF16 R104, R4.reuse, R18, R104 ;  /* 0x000000120468723c */ /* 0x040fe20000041868 */
[----:B------:R-:W-:Y:S07]  /*6a00*/  LDSM.16.MT88.4 R16, [R247+0x5900] ;  /* 0x00590000f710783b */ /* 0x000fee0000004200 */
[C---:B---3--:R-:W-:Y:S08]  /*6a10*/  HMMA.16816.F32.BF16 R116, R4.reuse, R8, R116 ;  /* 0x000000080474723c */ /* 0x048ff00000041874 */
[C---:B------:R-:W-:Y:S01]  /*6a20*/  HMMA.16816.F32.BF16 R120, R4.reuse, R10, R120 ;  /* 0x0000000a0478723c */ /* 0x040fe20000041878 */
[----:B------:R-:W2:Y:S07]  /*6a30*/  LDSM.16.MT88.4 R8, [R242+0x2900] ;  /* 0x00290000f208783b */ /* 0x000eae0000004200 */
[C---:B-1----:R-:W-:Y:S08]  /*6a40*/  HMMA.16816.F32.BF16 R124, R4.reuse, R12, R124 ;  /* 0x0000000c047c723c */ /* 0x042ff0000004187c */
[C---:B------:R-:W-:Y:S01]  /*6a50*/  HMMA.16816.F32.BF16 R128, R4.reuse, R14, R128 ;  /* 0x0000000e0480723c */ /* 0x040fe20000041880 */
[----:B------:R-:W1:Y:S07]  /*6a60*/  LDSM.16.MT88.4 R12, [R247+0x2900] ;  /* 0x00290000f70c783b */ /* 0x000e6e0000004200 */
[C---:B----4-:R-:W-:Y:S08]  /*6a70*/  HMMA.16816.F32.BF16 R92, R4.reuse, R20, R92 ;  /* 0x00000014045c723c */ /* 0x050ff0000004185c */
[----:B------:R-:W-:Y:S01]  /*6a80*/  HMMA.16816.F32.BF16 R96, R4, R22, R96 ;  /* 0x000000160460723c */ /* 0x000fe20000041860 */
[----:B------:R-:W-:Y:S06]  /*6a90*/  LDSM.16.MT88.4 R20, [R240+0x2900] ;  /* 0x00290000f014783b */ /* 0x000fec0000004200 */
[----:B------:R-:W-:-:S02]  /*6aa0*/  F2FP.BF16.PACK_AB R4, R190, R191 ;  /* 0x000000bfbe04723e */ /* 0x000fc400000010ff */
[----:B------:R-:W-:Y:S02]  /*6ab0*/  F2FP.BF16.PACK_AB R6, R188, R189 ;  /* 0x000000bdbc06723e */ /* 0x000fe400000010ff */
[----:B------:R-:W-:Y:S02]  /*6ac0*/  F2FP.BF16.PACK_AB R5, R186, R187 ;  /* 0x000000bbba05723e */ /* 0x000fe400000010ff */
[----:B------:R-:W-:-:S07]  /*6ad0*/  F2FP.BF16.PACK_AB R7, R209, R192 ;  /* 0x000000c0d107723e */ /* 0x000fce00000010ff */
[C---:B--2---:R-:W-:Y:S08]  /*6ae0*/  HMMA.16816.F32.BF16 R168, R4.reuse, R8, R168 ;  /* 0x0000000804a8723c */ /* 0x044ff000000418a8 */
[C---:B-1----:R-:W-:Y:S08]  /*6af0*/  HMMA.16816.F32.BF16 R176, R4.reuse, R12, R176 ;  /* 0x0000000c04b0723c */ /* 0x042ff000000418b0 */
[C---:B------:R-:W-:Y:S01]  /*6b00*/  HMMA.16816.F32.BF16 R172, R4.reuse, R14, R172 ;  /* 0x0000000e04ac723c */ /* 0x040fe200000418ac */
[----:B------:R-:W1:Y:S07]  /*6b10*/  LDSM.16.MT88.4 R12, [R242+0x5900] ;  /* 0x00590000f20c783b */ /* 0x000e6e0000004200 */
[C---:B------:R-:W-:Y:S01]  /*6b20*/  HMMA.16816.F32.BF16 R164, R4.reuse, R10, R164 ;  /* 0x0000000a04a4723c */ /* 0x040fe200000418a4 */
[----:B------:R-:W2:Y:S07]  /*6b30*/  LDSM.16.MT88.4 R8, [R241+0x5900] ;  /* 0x00590000f108783b */ /* 0x000eae0000004200 */
[C---:B------:R-:W-:Y:S08]  /*6b40*/  HMMA.16816.F32.BF16 R144, R4.reuse, R16, R144 ;  /* 0x000000100490723c */ /* 0x040ff00000041890 */
        /* <DEDUP_REMOVED lines=27> */
[C---:B------:R-:W-:Y:S08]  /*6d00*/  HMMA.16816.F32.BF16 R64, R4.reuse, R26, R64 ;  /* 0x0000001a0440723c */ /* 0x040ff00000041840 */
[C---:B----4-:R-:W-:Y:S08]  /*6d10*/  HMMA.16816.F32.BF16 R68, R4.reuse, R20, R68 ;  /* 0x000000140444723c */ /* 0x050ff00000041844 */
[C---:B------:R-:W-:Y:S08]  /*6d20*/  HMMA.16816.F32.BF16 R72, R4.reuse, R22, R72 ;  /* 0x000000160448723c */ /* 0x040ff00000041848 */
[C---:B-1----:R-:W-:Y:S08]  /*6d30*/  HMMA.16816.F32.BF16 R108, R4.reuse, R12, R108 ;  /* 0x0000000c046c723c */ /* 0x042ff0000004186c */
[C---:B------:R-:W-:Y:S08]  /*6d40*/  HMMA.16816.F32.BF16 R112, R4.reuse, R14, R112 ;  /* 0x0000000e0470723c */ /* 0x040ff00000041870 */
[C---:B--2---:R-:W-:Y:S08]  /*6d50*/  HMMA.16816.F32.BF16 R116, R4.reuse, R8, R116 ;  /* 0x000000080474723c */ /* 0x044ff00000041874 */
[C---:B------:R-:W-:Y:S08]  /*6d60*/  HMMA.16816.F32.BF16 R120, R4.reuse, R10, R120 ;  /* 0x0000000a0478723c */ /* 0x040ff00000041878 */
[C---:B---3--:R-:W-:Y:S08]  /*6d70*/  HMMA.16816.F32.BF16 R124, R4.reuse, R16, R124 ;  /* 0x00000010047c723c */ /* 0x048ff0000004187c */
[----:B------:R-:W-:Y:S01]  /*6d80*/  HMMA.16816.F32.BF16 R128, R4, R18, R128 ;  /* 0x000000120480723c */ /* 0x000fe20000041880 */
[----:B------:R-:W-:Y:S07]  /*6d90*/  @P0 BRA `(.L_x_801) ;  /* 0x000051e000000947 */ /* 0x000fee0003800000 */
[C---:B------:R-:W-:Y:S01]  /*6da0*/  SHF.L.U64.HI R3, R33.reuse, 0x1, R35 ;  /* 0x0000000121037819 */ /* 0x040fe20000010223 */
[----:B------:R-:W-:Y:S01]  /*6db0*/  IMAD.SHL.U32 R5, R33, 0x2, RZ ;  /* 0x0000000221057824 */ /* 0x000fe200078e00ff */
[----:B------:R-:W-:Y:S01]  /*6dc0*/  SHF.L.U64.HI R4, R31, 0x1, R34 ;  /* 0x000000011f047819 */ /* 0x000fe20000010222 */
[----:B------:R-:W-:Y:S01]  /*6dd0*/  IMAD.MOV.U32 R180, RZ, RZ, R2 ;  /* 0x000000ffffb47224 */ /* 0x000fe200078e0002 */
[----:B------:R-:W-:Y:S01]  /*6de0*/  SHF.L.U64.HI R2, R28, 0x1, R30 ;  /* 0x000000011c027819 */ /* 0x000fe2000001021e */
[----:B------:R1:W-:Y:S01]  /*6df0*/  STL [R1+0x28], R3 ;  /* 0x0000280301007387 */ /* 0x0003e20000100800 */
[----:B------:R-:W-:-:S03]  /*6e00*/  UIADD3 UR6, UR6, -0x2, URZ ;  /* 0xfffffffe06067890 */ /* 0x000fc6000fffe03f */
[----:B------:R2:W-:Y:S04]  /*6e10*/  STL [R1+0x24], R5 ;  /* 0x0000240501007387 */ /* 0x0005e80000100800 */
[----:B------:R3:W-:Y:S01]  /*6e20*/  STL [R1+0x20], R4 ;  /* 0x0000200401007387 */ /* 0x0007e20000100800 */
[----:B-1----:R-:W-:Y:S01]  /*6e30*/  IMAD.SHL.U32 R3, R31, 0x2, RZ ;  /* 0x000000021f037824 */ /* 0x002fe200078e00ff */
[----:B--2---:R-:W-:-:S04]  /*6e40*/  SHF.L.U64.HI R5, R29, 0x1, R32 ;  /* 0x000000011d057819 */ /* 0x004fc80000010220 */
[----:B------:R1:W-:Y:S01]  /*6e50*/  STL [R1+0x1c], R3 ;  /* 0x00001c0301007387 */ /* 0x0003e20000100800 */
[----:B---3--:R-:W-:-:S03]  /*6e60*/  IMAD.SHL.U32 R4, R29, 0x2, RZ ;  /* 0x000000021d047824 */ /* 0x008fc600078e00ff */
[----:B------:R2:W-:Y:S04]  /*6e70*/  STL [R1+0x18], R5 ;  /* 0x0000180501007387 */ /* 0x0005e80000100800 */
[----:B------:R2:W-:Y:S01]  /*6e80*/  STL [R1+0x14], R4 ;  /* 0x0000140401007387 */ /* 0x0005e20000100800 */
[----:B-1----:R-:W-:Y:S02]  /*6e90*/  MOV R3, R0 ;  /* 0x0000000000037202 */ /* 0x002fe40000000f00 */
[----:B------:R-:W-:-:S05]  /*6ea0*/  SHF.L.U32 R0, R28, 0x1, RZ ;  /* 0x000000011c007819 */ /* 0x000fca00000006ff */
[----:B------:R2:W-:Y:S04]  /*6eb0*/  STL [R1+0xc], R0 ;  /* 0x00000c0001007387 */ /* 0x0005e80000100800 */
[----:B------:R2:W-:Y:S01]  /*6ec0*/  STL [R1+0x10], R2 ;  /* 0x0000100201007387 */ /* 0x0005e20000100800 */
[----:B------:R-:W-:Y:S05]  /*6ed0*/  BRA `(.L_x_802) ;  /* 0x0000052000007947 */ /* 0x000fea0003800000 */
.L_x_804:
[----:B------:R-:W2:Y:S01]  /*6ee0*/  LDL R2, [R1+0x8] ;  /* 0x0000080001027983 */ /* 0x000ea20000100800 */
[----:B------:R-:W-:Y:S01]  /*6ef0*/  UIMAD UR4, UR6, 0x60, UR10 ;  /* 0x00000060060478a4 */ /* 0x000fe2000f8e020a */
[----:B------:R-:W-:Y:S01]  /*6f00*/  ISETP.NE.AND P6, PT, R252, 0x1, PT ;  /* 0x00000001fc00780c */ /* 0x000fe20003fc5270 */
[----:B------:R-:W-:Y:S01]  /*6f10*/  IMAD.MOV.U32 R7, RZ, RZ, RZ ;  /* 0x000000ffff077224 */ /* 0x000fe200078e00ff */
        /* <DEDUP_REMOVED lines=16> */
[----:B------:R-:W-:Y:S03]  /*7020*/  @!P5 LEA R4, P0, R6, c[0x0][0x2a0], 0x2 ;  /* 0x0000a8000604da11 */ /* 0x000fe600078010ff */
[----:B------:R-:W-:Y:S01]  /*7030*/  IMAD R8, R2, c[0x0][0x2b8], R0 ;  /* 0x0000ae0002087a24 */ /* 0x000fe200078e0200 */
[----:B------:R-:W-:Y:S04]  /*7040*/  @!P5 LEA.HI.X R5, R6, c[0x0][0x2a4], R5, 0x2, P0 ;  /* 0x0000a9000605da11 */ /* 0x000fe800000f1405 */
[----:B------:R-:W-:Y:S01]  /*7050*/  SHF.R.S32.HI R0, RZ, 0x1f, R8 ;  /* 0x0000001fff007819 */ /* 0x000fe20000011408 */
[----:B------:R1:W2:Y:S04]  /*7060*/  @!P5 LDG.E R7, [R4.64] ;  /* 0x0000000c0407d981 */ /* 0x0002a8000c1e1900 */
[----:B------:R-:W-:Y:S04]  /*7070*/  IMAD R0, R0, c[0x0][0x1e0], RZ ;  /* 0x0000780000007a24 */ /* 0x000fe800078e02ff */
[C---:B------:R-:W-:Y:S02]  /*7080*/  IMAD R0, R8.reuse, c[0x0][0x1e4], R0 ;  /* 0x0000790008007a24 */ /* 0x040fe400078e0200 */
[----:B-1----:R-:W-:Y:S04]  /*7090*/  IMAD.WIDE.U32 R4, R8, c[0x0][0x1e0], RZ ;  /* 0x0000780008047a25 */ /* 0x002fe800078e00ff */
[----:B------:R-:W-:Y:S01]  /*70a0*/  IMAD.IADD R5, R5, 0x1, R0 ;  /* 0x0000000105057824 */ /* 0x000fe200078e0200 */
[----:B--2---:R-:W-:Y:S01]  /*70b0*/  STL [R1], R7 ;  /* 0x0000000701007387 */ /* 0x004fe20000100800 */
[----:B------:R-:W-:Y:S02]  /*70c0*/  SHF.R.S32.HI R0, RZ, 0x1f, R7 ;  /* 0x0000001fff007819 */ /* 0x000fe40000011407 */
[C---:B------:R-:W-:Y:S01]  /*70d0*/  IMAD.WIDE.U32 R4, R7.reuse, c[0x0][0x1f0], R4 ;  /* 0x00007c0007047a25 */ /* 0x040fe200078e0004 */
[----:B------:R-:W-:Y:S03]  /*70e0*/  STL [R1+0x4], R8 ;  /* 0x0000040801007387 */ /* 0x000fe60000100800 */
        /* <DEDUP_REMOVED lines=9> */
[----:B------:R-:W2:Y:S04]  /*7180*/  SHFL.IDX PT, R5, R0, 0x1, 0x181f ;  /* 0x00381f0000057f89 */ /* 0x000ea800000e0000 */
[----:B------:R-:W1:Y:S04]  /*7190*/  SHFL.IDX PT, R2, R2, 0x2, 0x181f ;  /* 0x00581f0002027f89 */ /* 0x000e6800000e0000 */
[----:B------:R-:W1:Y:S01]  /*71a0*/  SHFL.IDX PT, R0, R0, 0x2, 0x181f ;  /* 0x00581f0000007f89 */ /* 0x000e6200000e0000 */
[CC--:B---3--:R-:W-:Y:S05]  /*71b0*/  IADD3 R12, P0, R6.reuse, R20.reuse, RZ ;  /* 0x00000014060c7210 */ /* 0x0c8fea0007f1e0ff */
[C---:B----4-:R-:W-:Y:S01]  /*71c0*/  IMAD.X R13, R7.reuse, 0x1, R36, P0 ;  /* 0x00000001070d7824 */ /* 0x050fe200000e0624 */
[C---:B-----5:R-:W-:Y:S04]  /*71d0*/  IADD3 R10, P0, R6.reuse, R35, RZ ;  /* 0x00000023060a7210 */ /* 0x060fe80007f1e0ff */
[----:B------:R3:W-:Y:S01]  /*71e0*/  LDGSTS.E.BYPASS.LTC128B.128 [R251+0xc100], [R12.64], !P4 ;  /* 0x0c1000000cfb7fae */ /* 0x0007e2000e101d4c */
[C---:B------:R-:W-:Y:S01]  /*71f0*/  IMAD.X R11, R7.reuse, 0x1, R34, P0 ;  /* 0x00000001070b7824 */ /* 0x040fe200000e0622 */
[C---:B------:R-:W-:Y:S04]  /*7200*/  IADD3 R8, P0, R6.reuse, R31, RZ ;  /* 0x0000001f06087210 */ /* 0x040fe80007f1e0ff */
[----:B------:R4:W-:Y:S01]  /*7210*/  LDGSTS.E.BYPASS.LTC128B.128 [R251+0xf100], [R10.64], !P3 ;  /* 0x0f1000000afb7fae */ /* 0x0009e2000d901d4c */
[C---:B------:R-:W-:Y:S01]  /*7220*/  IMAD.X R9, R7.reuse, 0x1, R30, P0 ;  /* 0x0000000107097824 */ /* 0x040fe200000e061e */
[----:B------:R-:W-:Y:S04]  /*7230*/  IADD3 R6, P0, R6, R29, RZ ;  /* 0x0000001d06067210 */ /* 0x000fe80007f1e0ff */
[----:B------:R5:W-:Y:S01]  /*7240*/  LDGSTS.E.BYPASS.LTC128B.128 [R251+0x12100], [R8.64], !P2 ;  /* 0x1210000008fb7fae */ /* 0x000be2000d101d4c */
[----:B------:R-:W-:Y:S01]  /*7250*/  IMAD.X R7, R7, 0x1, R28, P0 ;  /* 0x0000000107077824 */ /* 0x000fe200000e061c */
[CC--:B-1----:R-:W-:Y:S04]  /*7260*/  IADD3 R14, P0, R4.reuse, R20.reuse, RZ ;  /* 0x00000014040e7210 */ /* 0x0c2fe80007f1e0ff */
[----:B------:R1:W-:Y:S01]  /*7270*/  LDGSTS.E.BYPASS.LTC128B.128 [R251+0x15100], [R6.64], !P1 ;  /* 0x1510000006fb7fae */ /* 0x0003e2000c901d4c */
[C---:B--2---:R-:W-:Y:S01]  /*7280*/  IMAD.X R15, R5.reuse, 0x1, R36, P0 ;  /* 0x00000001050f7824 */ /* 0x044fe200000e0624 */
[C---:B------:R-:W-:Y:S04]  /*7290*/  IADD3 R18, P0, R4.reuse, R35, RZ ;  /* 0x0000002304127210 */ /* 0x040fe80007f1e0ff */
        /* <DEDUP_REMOVED lines=8> */
[----:B------:R-:W-:Y:S04]  /*7320*/  IADD3 R20, P0, R2, R20, RZ ;  /* 0x0000001402147210 */ /* 0x000fe80007f1e0ff */
[----:B------:R3:W-:Y:S01]  /*7330*/  LDGSTS.E.BYPASS.LTC128B.128 [R251+0x16100], [R4.64], !P1 ;  /* 0x1610000004fb7fae */ /* 0x0007e2000c901d4c */
[----:B------:R-:W-:Y:S01]  /*7340*/  IMAD.X R21, R0, 0x1, R36, P0 ;  /* 0x0000000100157824 */ /* 0x000fe200000e0624 */
[----:B----4-:R-:W-:Y:S04]  /*7350*/  IADD3 R10, P0, R2, R35, RZ ;  /* 0x00000023020a7210 */ /* 0x010fe80007f1e0ff */
[----:B------:R3:W-:Y:S01]  /*7360*/  LDGSTS.E.BYPASS.LTC128B.128 [R251+0xe100], [R20.64], !P4 ;  /* 0x0e10000014fb7fae */ /* 0x0007e2000e101d4c */
[----:B------:R-:W-:Y:S01]  /*7370*/  IMAD.X R11, R0, 0x1, R34, P0 ;  /* 0x00000001000b7824 */ /* 0x000fe200000e0622 */
[----:B-1----:R-:W-:Y:S04]  /*7380*/  IADD3 R6, P0, R2, R31, RZ ;  /* 0x0000001f02067210 */ /* 0x002fe80007f1e0ff */
[----:B------:R3:W-:Y:S01]  /*7390*/  LDGSTS.E.BYPASS.LTC128B.128 [R251+0x11100], [R10.64], !P3 ;  /* 0x111000000afb7fae */ /* 0x0007e2000d901d4c */
[----:B------:R-:W-:Y:S01]  /*73a0*/  IMAD.X R7, R0, 0x1, R30, P0 ;  /* 0x0000000100077824 */ /* 0x000fe200000e061e */
[----:B-----5:R-:W-:Y:S04]  /*73b0*/  IADD3 R8, P0, R2, R29, RZ ;  /* 0x0000001d02087210 */ /* 0x020fe80007f1e0ff */
[----:B------:R3:W-:Y:S01]  /*73c0*/  LDGSTS.E.BYPASS.LTC128B.128 [R251+0x14100], [R6.64], !P2 ;  /* 0x1410000006fb7fae */ /* 0x0007e2000d101d4c */
[----:B------:R-:W-:Y:S05]  /*73d0*/  IMAD.X R9, R0, 0x1, R28, P0 ;  /* 0x0000000100097824 */ /* 0x000fea00000e061c */
[----:B------:R3:W-:Y:S01]  /*73e0*/  LDGSTS.E.BYPASS.LTC128B.128 [R251+0x17100], [R8.64], !P1 ;  /* 0x1710000008fb7fae */ /* 0x0007e2000c901d4c */
[----:B------:R-:W-:-:S05]  /*73f0*/  BRA `(.L_x_803) ;  /* 0x00001ec000007947 */ /* 0x000fca0003800000 */
.L_x_802:
[----:B--2---:R-:W2:Y:S01]  /*7400*/  LDL R2, [R1+0x4] ;  /* 0x0000040001027983 */ /* 0x004ea20000100800 */
[----:B------:R-:W-:Y:S04]  /*7410*/  DEPBAR.LE SB0, 0x0 ;  /* 0x000080000000791a */ /* 0x000fe80000000000 */
[----:B------:R-:W3:Y:S01]  /*7420*/  LDL R6, [R1] ;  /* 0x0000000001067983 */ /* 0x000ee20000100800 */
[----:B------:R-:W-:Y:S01]  /*7430*/  IADD3 R181, R251, 0x100, RZ ;  /* 0x00000100fbb57810 */ /* 0x000fe20007ffe0ff */
[----:B------:R-:W-:Y:S03]  /*7440*/  UISETP.GE.AND UP0, UPT, UR6, 0x1, UPT ;  /* 0x000000010600788c */ /* 0x000fe6000bf06270 */
[----:B------:R1:W-:Y:S05]  /*7450*/  STL [R1+0x58], R55 ;  /* 0x0000583701007387 */ /* 0x0003ea0000100800 */
[----:B------:R4:W-:Y:S05]  /*7460*/  STL [R1+0x54], R54 ;  /* 0x0000543601007387 */ /* 0x0009ea0000100800 */
[----:B------:R4:W-:Y:S05]  /*7470*/  STL [R1+0x50], R53 ;  /* 0x0000503501007387 */ /* 0x0009ea0000100800 */
[----:B------:R4:W-:Y:S05]  /*7480*/  STL [R1+0x4c], R52 ;  /* 0x00004c3401007387 */ /* 0x0009ea0000100800 */
[----:B------:R4:W-:Y:S05]  /*7490*/  STL [R1+0x48], R3 ;  /* 0x0000480301007387 */ /* 0x0009ea0000100800 */
        /* <DEDUP_REMOVED lines=10> */
[----:B------:R-:W1:Y:S05]  /*7540*/  LDSM.16.M88.4 R8, [R249+0xc100] ;  /* 0x00c10000f908783b */ /* 0x000e6a0000000200 */
[----:B------:R-:W1:Y:S05]  /*7550*/  LDSM.16.M88.4 R16, [R249+0xc900] ;  /* 0x00c90000f910783b */ /* 0x000e6a0000000200 */
[----:B------:R-:W-:Y:S05]  /*7560*/  LDSM.16.M88.4 R24, [R249+0xd100] ;  /* 0x00d10000f918783b */ /* 0x000fea0000000200 */
        /* <DEDUP_REMOVED lines=9> */
[----:B------:R-:W-:Y:S01]  /*7600*/  LDSM.16.M88.4 R212, [R235] ;  /* 0x00000000ebd4783b */ /* 0x000fe20000000200 */
        /* <DEDUP_REMOVED lines=12> */
[----:B------:R-:W-:Y:S01]  /*76d0*/  LEA.HI.X R0, R0, c[0x0][0x1fc], R4, 0x1, P0 ;  /* 0x00007f0000007a11 */ /* 0x000fe200000f0c04 */
[----:B------:R-:W2:Y:S01]  /*76e0*/  SHFL.IDX PT, R44, R2, RZ, 0x181f ;  /* 0x00181fff022c7589 */ /* 0x000ea200000e0000 */
[C---:B-1----:R-:W-:Y:S04]  /*76f0*/  HMMA.16816.F32.BF16 R4, R48.reuse, R8, RZ ;  /* 0x000000083004723c */ /* 0x042fe800000418ff */
[----:B------:R-:W4:Y:S04]  /*7700*/  SHFL.IDX PT, R20, R0, RZ, 0x181f ;  /* 0x00181fff00147589 */ /* 0x000f2800000e0000 */
[C---:B------:R-:W-:Y:S01]  /*7710*/  HMMA.16816.F32.BF16 R8, R48.reuse, R10, RZ ;  /* 0x0000000a3008723c */ /* 0x040fe200000418ff */
[----:B------:R-:W1:Y:S05]  /*7720*/  SHFL.IDX PT, R38, R2, 0x1, 0x181f ;  /* 0x00381f0002267f89 */ /* 0x000e6a00000e0000 */
[----:B------:R-:W3:Y:S02]  /*7730*/  SHFL.IDX PT, R28, R0, 0x1, 0x181f ;  /* 0x00381f00001c7f89 */ /* 0x000ee400000e0000 */
[C---:B------:R-:W-:Y:S03]  /*7740*/  HMMA.16816.F32.BF16 R12, R48.reuse, R16, RZ ;  /* 0x00000010300c723c */ /* 0x040fe600000418ff */
[----:B------:R-:W1:Y:S01]  /*7750*/  SHFL.IDX PT, R2, R2, 0x2, 0x181f ;  /* 0x00581f0002027f89 */ /* 0x000e6200000e0000 */
[----:B--2---:R-:W-:Y:S04]  /*7760*/  IADD3 R30, P0, R44, R55, RZ ;  /* 0x000000372c1e7210 */ /* 0x004fe80007f1e0ff */
[C---:B------:R-:W-:Y:S01]  /*7770*/  HMMA.16816.F32.BF16 R16, R48.reuse, R18, RZ ;  /* 0x000000123010723c */ /* 0x040fe200000418ff */
[----:B------:R-:W2:Y:S03]  /*7780*/  SHFL.IDX PT, R0, R0, 0x2, 0x181f ;  /* 0x00581f0000007f89 */ /* 0x000ea600000e0000 */
[----:B----4-:R-:W-:Y:S02]  /*7790*/  IADD3.X R31, R20, R54, RZ, P0, !PT ;  /* 0x00000036141f7210 */ /* 0x010fe400007fe4ff */
[----:B------:R-:W-:Y:S03]  /*77a0*/  IADD3 R22, P0, R44, R29, RZ ;  /* 0x0000001d2c167210 */ /* 0x000fe60007f1e0ff */
[----:B------:R4:W-:Y:S03]  /*77b0*/  LDGSTS.E.BYPASS.LTC128B.128 [R181], [R30.64], !P4 ;  /* 0x000000001eb57fae */ /* 0x0009e6000e101d4c */
[----:B------:R-:W-:Y:S02]  /*77c0*/  IADD3.X R23, R20, R53, RZ, P0, !PT ;  /* 0x0000003514177210 */ /* 0x000fe400007fe4ff */
[----:B------:R-:W-:Y:S03]  /*77d0*/  IADD3 R36, P0, R44, R52, RZ ;  /* 0x000000342c247210 */ /* 0x000fe60007f1e0ff */
[----:B------:R2:W-:Y:S01]  /*77e0*/  LDGSTS.E.BYPASS.LTC128B.128 [R181+0x3000], [R22.64], !P3 ;  /* 0x0300000016b57fae */ /* 0x0005e2000d901d4c */
[----:B------:R-:W-:Y:S02]  /*77f0*/  IADD3.X R37, R20, R3, RZ, P0, !PT ;  /* 0x0000000314257210 */ /* 0x000fe400007fe4ff */
[----:B------:R-:W-:Y:S03]  /*7800*/  IADD3 R44, P0, R44, R252, RZ ;  /* 0x000000fc2c2c7210 */ /* 0x000fe60007f1e0ff */
[----:B------:R2:W-:Y:S01]  /*7810*/  LDGSTS.E.BYPASS.LTC128B.128 [R181+0x6000], [R36.64], !P2 ;  /* 0x0600000024b57fae */ /* 0x0005e2000d101d4c */
[----:B------:R-:W-:Y:S02]  /*7820*/  IADD3.X R45, R20, R182, RZ, P0, !PT ;  /* 0x000000b6142d7210 */ /* 0x000fe400007fe4ff */
[----:B-1----:R-:W-:Y:S03]  /*7830*/  IADD3 R46, P0, R38, R55, RZ ;  /* 0x00000037262e7210 */ /* 0x002fe60007f1e0ff */
[----:B------:R1:W-:Y:S01]  /*7840*/  LDGSTS.E.BYPASS.LTC128B.128 [R181+0x9000], [R44.64], !P1 ;  /* 0x090000002cb57fae */ /* 0x0003e2000c901d4c */
[----:B---3--:R-:W-:Y:S05]  /*7850*/  IADD3.X R47, R28, R54, RZ, P0, !PT ;  /* 0x000000361c2f7210 */ /* 0x008fea00007fe4ff */
[----:B------:R3:W-:Y:S01]  /*7860*/  LDGSTS.E.BYPASS.LTC128B.128 [R181+0x1000], [R46.64], !P4 ;  /* 0x010000002eb57fae */ /* 0x0007e2000e101d4c */
[----:B----4-:R-:W-:Y:S04]  /*7870*/  IADD3 R30, P0, R38, R29, RZ ;  /* 0x0000001d261e7210 */ /* 0x010fe80007f1e0ff */
[----:B------:R-:W-:Y:S01]  /*7880*/  IADD3.X R31, R28, R53, RZ, P0, !PT ;  /* 0x000000351c1f7210 */ /* 0x000fe200007fe4ff */
[C---:B--2---:R-:W-:Y:S04]  /*7890*/  HMMA.16816.F32.BF16 R20, R48.reuse, R24, RZ ;  /* 0x000000183014723c */ /* 0x044fe800000418ff */
[----:B------:R2:W-:Y:S01]  /*78a0*/  LDGSTS.E.BYPASS.LTC128B.128 [R181+0x4000], [R30.64], !P3 ;  /* 0x040000001eb57fae */ /* 0x0005e2000d901d4c */
[----:B------:R-:W-:Y:S03]  /*78b0*/  IADD3 R36, P0, R38, R52, RZ ;  /* 0x0000003426247210 */ /* 0x000fe60007f1e0ff */
[C---:B------:R-:W-:Y:S01]  /*78c0*/  HMMA.16816.F32.BF16 R24, R48.reuse, R26, RZ ;  /* 0x0000001a3018723c */ /* 0x040fe200000418ff */
[----:B------:R-:W-:Y:S03]  /*78d0*/  IADD3.X R37, R28, R3, RZ, P0, !PT ;  /* 0x000000031c257210 */ /* 0x000fe600007fe4ff */
[----:B------:R-:W-:Y:S02]  /*78e0*/  IADD3 R38, P0, R38, R252, RZ ;  /* 0x000000fc26267210 */ /* 0x000fe40007f1e0ff */
[----:B------:R4:W-:Y:S02]  /*78f0*/  LDGSTS.E.BYPASS.LTC128B.128 [R181+0x7000], [R36.64], !P2 ;  /* 0x0700000024b57fae */ /* 0x0009e4000d101d4c */
[----:B------:R-:W-:Y:S04]  /*7900*/  IADD3.X R39, R28, R182, RZ, P0, !PT ;  /* 0x000000b61c277210 */ /* 0x000fe800007fe4ff */
[----:B-1----:R-:W-:Y:S02]  /*7910*/  IADD3 R44, P0, R2, R55, RZ ;  /* 0x00000037022c7210 */ /* 0x002fe40007f1e0ff */
[----:B------:R1:W5:Y:S02]  /*7920*/  LDL.LU R55, [R1+0x58] ;  /* 0x0000580001377983 */ /* 0x0003640000300800 */
[----:B------:R-:W-:Y:S03]  /*7930*/  IADD3.X R45, R0, R54, RZ, P0, !PT ;  /* 0x00000036002d7210 */ /* 0x000fe600007fe4ff */
[----:B------:R1:W-:Y:S05]  /*7940*/  LDGSTS.E.BYPASS.LTC128B.128 [R181+0xa000], [R38.64], !P1 ;  /* 0x0a00000026b57fae */ /* 0x0003ea000c901d4c */
[----:B------:R3:W-:Y:S05]  /*7950*/  LDGSTS.E.BYPASS.LTC128B.128 [R181+0x2000], [R44.64], !P4 ;  /* 0x020000002cb57fae */ /* 0x0007ea000e101d4c */
[----:B------:R3:W5:Y:S01]  /*7960*/  LDL.LU R54, [R1+0x54] ;  /* 0x0000540001367983 */ /* 0x0007620000300800 */
[----:B----4-:R-:W-:Y:S02]  /*7970*/  IADD3 R36, P0, R2, R29, RZ ;  /* 0x0000001d02247210 */ /* 0x010fe40007f1e0ff */
[C---:B--2---:R-:W-:Y:S02]  /*7980*/  HMMA.16816.F32.BF16 R28, R48.reuse, R32, RZ ;  /* 0x00000020301c723c */ /* 0x044fe400000418ff */
[----:B------:R-:W-:Y:S02]  /*7990*/  IADD3.X R37, R0, R53, RZ, P0, !PT ;  /* 0x0000003500257210 */ /* 0x000fe400007fe4ff */
[----:B------:R2:W5:Y:S04]  /*79a0*/  LDL.LU R53, [R1+0x50] ;  /* 0x0000500001357983 */ /* 0x0005680000300800 */
[C---:B------:R-:W-:Y:S01]  /*79b0*/  HMMA.16816.F32.BF16 R32, R48.reuse, R34, RZ ;  /* 0x000000223020723c */ /* 0x040fe200000418ff */
[----:B------:R4:W-:Y:S03]  /*79c0*/  LDGSTS.E.BYPASS.LTC128B.128 [R181+0x5000], [R36.64], !P3 ;  /* 0x0500000024b57fae */ /* 0x0009e6000d901d4c */
[----:B-1----:R-:W-:Y:S02]  /*79d0*/  IADD3 R38, P0, R2, R52, RZ ;  /* 0x0000003402267210 */ /* 0x002fe40007f1e0ff */
[----:B------:R2:W5:Y:S02]  /*79e0*/  LDL.LU R52, [R1+0x4c] ;  /* 0x00004c0001347983 */ /* 0x0005640000300800 */
[----:B------:R-:W-:Y:S03]  /*79f0*/  IADD3.X R39, R0, R3, RZ, P0, !PT ;  /* 0x0000000300277210 */ /* 0x000fe600007fe4ff */
[----:B------:R2:W5:Y:S01]  /*7a00*/  LDL.LU R3, [R1+0x48] ;  /* 0x0000480001037983 */ /* 0x0005620000300800 */
[----:B---3--:R-:W-:Y:S02]  /*7a10*/  IADD3 R44, P0, R2, R252, RZ ;  /* 0x000000fc022c7210 */ /* 0x008fe40007f1e0ff */
[----:B------:R-:W-:Y:S02]  /*7a20*/  MOV R252, c[0x0][0x2b8] ;  /* 0x0000ae0000fc7a02 */ /* 0x000fe40000000f00 */
[----:B------:R4:W-:Y:S01]  /*7a30*/  LDGSTS.E.BYPASS.LTC128B.128 [R181+0x8000], [R38.64], !P2 ;  /* 0x0800000026b57fae */ /* 0x0009e2000d101d4c */
[----:B------:R-:W-:Y:S02]  /*7a40*/  IADD3.X R45, R0, R182, RZ, P0, !PT ;  /* 0x000000b6002d7210 */ /* 0x000fe400007fe4ff */
[----:B------:R-:W-:Y:S03]  /*7a50*/  PLOP3.LUT P0, PT, PT, PT, UP0, 0x80, 0x0 ;  /* 0x000000000000781c */ /* 0x000fe60003f0f008 */
[----:B------:R1:W-:Y:S05]  /*7a60*/  LDGSTS.E.BYPASS.LTC128B.128 [R181+0xb000], [R44.64], !P1 ;  /* 0x0b0000002cb57fae */ /* 0x0003ea000c901d4c */
[----:B------:R-:W0:Y:S01]  /*7a70*/  LDGDEPBAR ;  /* 0x00000000000079af */ /* 0x000e220000000000 */
[C---:B----4-:R-:W-:Y:S08]  /*7a80*/  HMMA.16816.F32.BF16 R36, R48.reuse, R40, RZ ;  /* 0x000000283024723c */ /* 0x050ff000000418ff */
[C---:B------:R-:W-:Y:S08]  /*7a90*/  HMMA.16816.F32.BF16 R40, R48.reuse, R42, RZ ;  /* 0x0000002a3028723c */ /* 0x040ff000000418ff */
[C---:B-1----:R-:W-:Y:S08]  /*7aa0*/  HMMA.16816.F32.BF16 R44, R48.reuse, R184, RZ ;  /* 0x000000b8302c723c */ /* 0x042ff000000418ff */
[----:B------:R-:W-:Y:S01]  /*7ab0*/  HMMA.16816.F32.BF16 R48, R48, R186, RZ ;  /* 0x000000ba3030723c */ /* 0x000fe200000418ff */
[----:B------:R-:W-:Y:S07]  /*7ac0*/  LDSM.16.M88.4 R184, [R245+0x18100] ;  /* 0x01810000f5b8783b */ /* 0x000fee0000000200 */
        /* <DEDUP_REMOVED lines=11> */
[----:B------:R-:W2:Y:S07]  /*7b80*/  LDSM.16.M88.4 R204, [R244+0xd900] ;  /* 0x00d90000f4cc783b */ /* 0x000eae0000000200 */
[C---:B------:R-:W-:Y:S08]  /*7b90*/  HMMA.16816.F32.BF16 R36, R188.reuse, R208, R36 ;  /* 0x000000d0bc24723c */ /* 0x040ff00000041824 */
[C---:B------:R-:W-:Y:S01]  /*7ba0*/  HMMA.16816.F32.BF16 R40, R188.reuse, R210, R40 ;  /* 0x000000d2bc28723c */ /* 0x040fe20000041828 */
[----:B------:R-:W-:Y:S07]  /*7bb0*/  LDSM.16.M88.4 R208, [R244+0xe900] ;  /* 0x00e90000f4d0783b */ /* 0x000fee0000000200 */
[C---:B------:R-:W-:Y:S08]  /*7bc0*/  HMMA.16816.F32.BF16 R44, R188.reuse, R212, R44 ;  /* 0x000000d4bc2c723c */ /* 0x040ff0000004182c */
[----:B------:R-:W-:Y:S01]  /*7bd0*/  HMMA.16816.F32.BF16 R48, R188, R214, R48 ;  /* 0x000000d6bc30723c */ /* 0x000fe20000041830 */
[----:B------:R-:W2:Y:S07]  /*7be0*/  LDSM.16.M88.4 R188, [R244+0xe100] ;  /* 0x00e10000f4bc783b */ /* 0x000eae0000000200 */
[C---:B-1----:R-:W-:Y:S08]  /*7bf0*/  HMMA.16816.F32.BF16 R4, R184.reuse, R192, R4 ;  /* 0x000000c0b804723c */ /* 0x042ff00000041804 */
[C---:B------:R-:W-:Y:S01]  /*7c00*/  HMMA.16816.F32.BF16 R8, R184.reuse, R194, R8 ;  /* 0x000000c2b808723c */ /* 0x040fe20000041808 */
[----:B------:R-:W-:Y:S07]  /*7c10*/  LDSM.16.M88.4 R192, [R234] ;  /* 0x00000000eac0783b */ /* 0x000fee0000000200 */
[C---:B---3--:R-:W-:Y:S08]  /*7c20*/  HMMA.16816.F32.BF16 R12, R184.reuse, R196, R12 ;  /* 0x000000c4b80c723c */ /* 0x048ff0000004180c */
[C---:B------:R-:W-:Y:S01]  /*7c30*/  HMMA.16816.F32.BF16 R16, R184.reuse, R198, R16 ;  /* 0x000000c6b810723c */ /* 0x040fe20000041810 */
[----:B------:R-:W-:Y:S07]  /*7c40*/  LDSM.16.M88.4 R196, [R234+0x800] ;  /* 0x00080000eac4783b */ /* 0x000fee0000000200 */
[C---:B----4-:R-:W-:Y:S08]  /*7c50*/  HMMA.16816.F32.BF16 R20, R184.reuse, R200, R20 ;  /* 0x000000c8b814723c */ /* 0x050ff00000041814 */
        /* <DEDUP_REMOVED lines=182> */
[----:B------:R-:W1:Y:S02]  /*87c0*/  LDSM.16.M88.4 R192, [R249+0x17900] ;  /* 0x01790000f9c0783b */ /* 0x000e640000000200 */
        /* <DEDUP_REMOVED lines=15> */
[C---:B------:R-:W-:Y:S08]  /*88c0*/  HMMA.16816.F32.BF16 R44, R196.reuse, R192, R44 ;  /* 0x000000c0c42c723c */ /* 0x040ff0000004182c */
[----:B------:R-:W-:Y:S01]  /*88d0*/  HMMA.16816.F32.BF16 R48, R196, R194, R48 ;  /* 0x000000c2c430723c */ /* 0x000fe20000041830 */
[----:B------:R-:W1:Y:S05]  /*88e0*/  LDSM.16.M88.4 R192, [R217] ;  /* 0x00000000d9c0783b */ /* 0x000e6a0000000200 */
        /* <DEDUP_REMOVED lines=13> */
[C---:B------:R-:W-:Y:S08]  /*89c0*/  HMMA.16816.F32.BF16 R36, R200.reuse, R192, R36 ;  /* 0x000000c0c824723c */ /* 0x040ff00000041824 */
[C---:B------:R-:W-:Y:S01]  /*89d0*/  HMMA.16816.F32.BF16 R40, R200.reuse, R194, R40 ;  /* 0x000000c2c828723c */ /* 0x040fe20000041828 */
[----:B------:R-:W4:Y:S07]  /*89e0*/  LDSM.16.M88.4 R192, [R244+0x16900] ;  /* 0x01690000f4c0783b */ /* 0x000f2e0000000200 */
[C---:B------:R-:W-:Y:S08]  /*89f0*/  HMMA.16816.F32.BF16 R44, R200.reuse, R196, R44 ;  /* 0x000000c4c82c723c */ /* 0x040ff0000004182c */
[----:B------:R-:W-:Y:S01]  /*8a00*/  HMMA.16816.F32.BF16 R48, R200, R198, R48 ;  /* 0x000000c6c830723c */ /* 0x000fe20000041830 */
[----:B------:R-:W4:Y:S05]  /*8a10*/  LDSM.16.M88.4 R196, [R244+0x17100] ;  /* 0x01710000f4c4783b */ /* 0x000f2a0000000200 */
        /* <DEDUP_REMOVED lines=11> */
[C---:B------:R-:W-:Y:S08]  /*8ad0*/  HMMA.16816.F32.BF16 R36, R204.reuse, R196, R36 ;  /* 0x000000c4cc24723c */ /* 0x040ff00000041824 */
        /* <DEDUP_REMOVED lines=9> */
[----:B------:R-:W-:Y:S01]  /*8b70*/  MUFU.TANH R213, R4 ;  /* 0x0000000400d57308 */ /* 0x000fe20000002400 */
        /* <DEDUP_REMOVED lines=9> */
[----:B------:R-:W-:Y:S10]  /*8c10*/  MUFU.TANH R189, R5 ;  /* 0x0000000500bd7308 */ /* 0x000ff40000002400 */
        /* <DEDUP_REMOVED lines=8> */
[----:B------:R-:W-:Y:S02]  /*8ca0*/  FMUL.FTZ R17, R17, c[0x0][0x320] ;  /* 0x0000c80011117a20 */ /* 0x000fe40000410000 */
[----:B------:R-:W-:Y:S02]  /*8cb0*/  FMUL.FTZ R18, R18, c[0x0][0x320] ;  /* 0x0000c80012127a20 */ /* 0x000fe40000410000 */
[----:B------:R-:W-:Y:S05]  /*8cc0*/  FMUL.FTZ R19, R19, c[0x0][0x320] ;  /* 0x0000c80013137a20 */ /* 0x000fea0000410000 */
[----:B------:R-:W-:Y:S10]  /*8cd0*/  MUFU.TANH R185, R9 ;  /* 0x0000000900b97308 */ /* 0x000ff40000002400 */
[----:B-1----:R-:W1:Y:S01]  /*8ce0*/  MUFU.TANH R0, R10 ;  /* 0x0000000a00007308 */ /* 0x002e620000002400 */
[----:B--2---:R-:W2:Y:S09]  /*8cf0*/  LDSM.16.M88.4 R4, [R234+0xa000] ;  /* 0x00a00000ea04783b */ /* 0x004eb20000000200 */
[----:B------:R3:W-:Y:S10]  /*8d00*/  MUFU.TANH R184, R11 ;  /* 0x0000000b00b87308 */ /* 0x0007f40000002400 */
[----:B------:R-:W-:Y:S01]  /*8d10*/  MUFU.TANH R191, R12 ;  /* 0x0000000c00bf7308 */ /* 0x000fe20000002400 */
[----:B-1----:R-:W-:Y:S09]  /*8d20*/  STL [R1+0x44], R0 ;  /* 0x0000440001007387 */ /* 0x002ff20000100800 */
[----:B------:R-:W-:Y:S01]  /*8d30*/  MUFU.TANH R192, R13 ;  /* 0x0000000d00c07308 */ /* 0x000fe20000002400 */
[----:B---3--:R-:W1:Y:S09]  /*8d40*/  LDSM.16.M88.4 R8, [R234+0xa800] ;  /* 0x00a80000ea08783b */ /* 0x008e720000000200 */
[----:B------:R-:W-:Y:S01]  /*8d50*/  MUFU.TANH R193, R14 ;  /* 0x0000000e00c17308 */ /* 0x000fe20000002400 */
[C---:B--2---:R-:W-:Y:S09]  /*8d60*/  HMMA.16816.F32.BF16 R20, R200.reuse, R4, R20 ;  /* 0x00000004c814723c */ /* 0x044ff20000041814 */
[----:B------:R-:W-:Y:S01]  /*8d70*/  MUFU.TANH R194, R15 ;  /* 0x0000000f00c27308 */ /* 0x000fe20000002400 */
[C---:B------:R-:W-:Y:S01]  /*8d80*/  HMMA.16816.F32.BF16 R24, R200.reuse, R6, R24 ;  /* 0x00000006c818723c */ /* 0x040fe20000041818 */
[----:B------:R-:W2:Y:S08]  /*8d90*/  LDSM.16.M88.4 R4, [R234+0xb000] ;  /* 0x00b00000ea04783b */ /* 0x000eb00000000200 */
[----:B------:R-:W-:Y:S05]  /*8da0*/  MUFU.TANH R195, R16 ;  /* 0x0000001000c37308 */ /* 0x000fea0000002400 */
[----:B------:R-:W-:Y:S05]  /*8db0*/  FMUL.FTZ R21, R21, c[0x0][0x320] ;  /* 0x0000c80015157a20 */ /* 0x000fea0000410000 */
[----:B------:R-:W-:Y:S01]  /*8dc0*/  MUFU.TANH R196, R17 ;  /* 0x0000001100c47308 */ /* 0x000fe20000002400 */
[----:B------:R-:W-:Y:S02]  /*8dd0*/  FMUL.FTZ R22, R22, c[0x0][0x320] ;  /* 0x0000c80016167a20 */ /* 0x000fe40000410000 */
[----:B------:R-:W-:Y:S01]  /*8de0*/  FMUL.FTZ R23, R23, c[0x0][0x320] ;  /* 0x0000c80017177a20 */ /* 0x000fe20000410000 */
[C---:B-1----:R-:W-:Y:S03]  /*8df0*/  HMMA.16816.F32.BF16 R28, R200.reuse, R8, R28 ;  /* 0x00000008c81c723c */ /* 0x042fe6000004181c */
[----:B------:R-:W-:Y:S02]  /*8e00*/  FMUL.FTZ R24, R24, c[0x0][0x320] ;  /* 0x0000c80018187a20 */ /* 0x000fe40000410000 */
[----:B------:R-:W-:Y:S01]  /*8e10*/  FMUL.FTZ R25, R25, c[0x0][0x320] ;  /* 0x0000c80019197a20 */ /* 0x000fe20000410000 */
[----:B------:R-:W1:Y:S01]  /*8e20*/  MUFU.TANH R0, R21 ;  /* 0x0000001500007308 */ /* 0x000e620000002400 */
[----:B------:R-:W-:Y:S01]  /*8e30*/  FMUL.FTZ R26, R26, c[0x0][0x320] ;  /* 0x0000c8001a1a7a20 */ /* 0x000fe20000410000 */
[C---:B------:R-:W-:Y:S01]  /*8e40*/  HMMA.16816.F32.BF16 R32, R200.reuse, R10, R32 ;  /* 0x0000000ac820723c */ /* 0x040fe20000041820 */
[----:B------:R-:W3:Y:S01]  /*8e50*/  LDSM.16.M88.4 R8, [R234+0xb800] ;  /* 0x00b80000ea08783b */ /* 0x000ee20000000200 */
[----:B------:R-:W-:Y:S04]  /*8e60*/  DEPBAR.LE SB0, 0x0 ;  /* 0x000080000000791a */ /* 0x000fe80000000000 */
[----:B------:R-:W-:Y:S02]  /*8e70*/  FMUL.FTZ R27, R27, c[0x0][0x320] ;  /* 0x0000c8001b1b7a20 */ /* 0x000fe40000410000 */
[----:B------:R-:W-:Y:S01]  /*8e80*/  MUFU.TANH R197, R18 ;  /* 0x0000001200c57308 */ /* 0x000fe20000002400 */
[----:B------:R-:W-:Y:S01]  /*8e90*/  BAR.SYNC.DEFER_BLOCKING 0x0 ;  /* 0x0000000000007b1d */ /* 0x000fe20000010000 */
[C---:B--2---:R-:W-:Y:S05]  /*8ea0*/  HMMA.16816.F32.BF16 R36, R200.reuse, R4, R36 ;  /* 0x00000004c824723c */ /* 0x044fea0000041824 */
[----:B------:R-:W-:Y:S03]  /*8eb0*/  FMUL.FTZ R20, R20, c[0x0][0x320] ;  /* 0x0000c80014147a20 */ /* 0x000fe60000410000 */
[----:B------:R-:W-:Y:S01]  /*8ec0*/  MUFU.TANH R198, R19 ;  /* 0x0000001300c67308 */ /* 0x000fe20000002400 */
[C---:B------:R-:W-:Y:S01]  /*8ed0*/  HMMA.16816.F32.BF16 R40, R200.reuse, R6, R40 ;  /* 0x00000006c828723c */ /* 0x040fe20000041828 */
[----:B-1----:R1:W-:Y:S02]  /*8ee0*/  STL [R1+0x30], R0 ;  /* 0x0000300001007387 */ /* 0x0023e40000100800 */
[----:B------:R-:W-:Y:S02]  /*8ef0*/  FMUL.FTZ R28, R28, c[0x0][0x320] ;  /* 0x0000c8001c1c7a20 */ /* 0x000fe40000410000 */
[----:B------:R-:W-:Y:S02]  /*8f00*/  FMUL.FTZ R32, R32, c[0x0][0x320] ;  /* 0x0000c80020207a20 */ /* 0x000fe40000410000 */
[----:B------:R-:W-:Y:S02]  /*8f10*/  FMUL.FTZ R33, R33, c[0x0][0x320] ;  /* 0x0000c80021217a20 */ /* 0x000fe40000410000 */
[----:B------:R-:W-:Y:S03]  /*8f20*/  MUFU.TANH R214, R20 ;  /* 0x0000001400d67308 */ /* 0x000fe60000002400 */
[----:B------:R-:W-:Y:S02]  /*8f30*/  FMUL.FTZ R29, R29, c[0x0][0x320] ;  /* 0x0000c8001d1d7a20 */ /* 0x000fe40000410000 */
[----:B------:R-:W-:Y:S02]  /*8f40*/  FMUL.FTZ R30, R30, c[0x0][0x320] ;  /* 0x0000c8001e1e7a20 */ /* 0x000fe40000410000 */
[----:B------:R-:W-:Y:S02]  /*8f50*/  FMUL.FTZ R31, R31, c[0x0][0x320] ;  /* 0x0000c8001f1f7a20 */ /* 0x000fe40000410000 */
[----:B------:R-:W-:Y:S01]  /*8f60*/  FMUL.FTZ R34, R34, c[0x0][0x320] ;  /* 0x0000c80022227a20 */ /* 0x000fe20000410000 */
[----:B------:R-:W-:Y:S01]  /*8f70*/  MUFU.TANH R23, R23 ;  /* 0x0000001700177308 */ /* 0x000fe20000002400 */
[----:B------:R-:W-:Y:S01]  /*8f80*/  FMUL.FTZ R35, R35, c[0x0][0x320] ;  /* 0x0000c80023237a20 */ /* 0x000fe20000410000 */
[C---:B---3--:R-:W-:Y:S03]  /*8f90*/  HMMA.16816.F32.BF16 R44, R200.reuse, R8, R44 ;  /* 0x00000008c82c723c */ /* 0x048fe6000004182c */
[----:B------:R-:W-:Y:S02]  /*8fa0*/  FMUL.FTZ R36, R36, c[0x0][0x320] ;  /* 0x0000c80024247a20 */ /* 0x000fe40000410000 */
[----:B------:R-:W-:Y:S03]  /*8fb0*/  FMUL.FTZ R37, R37, c[0x0][0x320] ;  /* 0x0000c80025257a20 */ /* 0x000fe60000410000 */
[----:B-1----:R-:W1:Y:S01]  /*8fc0*/  MUFU.TANH R0, R22 ;  /* 0x0000001600007308 */ /* 0x002e620000002400 */
[----:B------:R-:W-:Y:S03]  /*8fd0*/  HMMA.16816.F32.BF16 R48, R200, R10, R48 ;  /* 0x0000000ac830723c */ /* 0x000fe60000041830 */
        /* <DEDUP_REMOVED lines=15> */
[----:B------:R-:W-:Y:S01]  /*90d0*/  MUFU.TANH R187, R31 ;  /* 0x0000001f00bb7308 */ /* 0x000fe20000002400 */
[----:B------:R-:W-:Y:S02]  /*90e0*/  FMUL.FTZ R50, R50, c[0x0][0x320] ;  /* 0x0000c80032327a20 */ /* 0x000fe40000410000 */
[----:B------:R-:W-:Y:S07]  /*90f0*/  FMUL.FTZ R51, R51, c[0x0][0x320] ;  /* 0x0000c80033337a20 */ /* 0x000fee0000410000 */
        /* <DEDUP_REMOVED lines=27> */
[----:B-12345:R-:W-:-:S05]  /*92b0*/  @P0 BRA `(.L_x_804) ;  /* 0xffffdc2000000947 */ /* 0x03efca000383ffff */
.L_x_803:
[----:B---3--:R-:W2:Y:S01]  /*92c0*/  LDL.LU R5, [R1+0x3c] ;  /* 0x00003c0001057983 */ /* 0x008ea20000300800 */
[----:B------:R-:W-:Y:S02]  /*92d0*/  MOV R47, R24 ;  /* 0x00000018002f7202 */ /* 0x000fe40000000f00 */
[----:B------:R-:W-:Y:S01]  /*92e0*/  MOV R24, R214 ;  /* 0x000000d600187202 */ /* 0x000fe20000000f00 */
[----:B------:R-:W3:Y:S01]  /*92f0*/  LDL.LU R4, [R1+0x34] ;  /* 0x0000340001047983 */ /* 0x000ee20000300800 */
[----:B------:R-:W-:Y:S02]  /*9300*/  MOV R44, R23 ;  /* 0x00000017002c7202 */ /* 0x000fe40000000f00 */
[----:B------:R-:W-:Y:S01]  /*9310*/  MOV R41, R22 ;  /* 0x0000001600297202 */ /* 0x000fe20000000f00 */
[----:B------:R-:W4:Y:S01]  /*9320*/  LDL.LU R2, [R1+0x38] ;  /* 0x0000380001027983 */ /* 0x000f220000300800 */
[----:B------:R-:W-:Y:S02]  /*9330*/  MOV R40, R186 ;  /* 0x000000ba00287202 */ /* 0x000fe40000000f00 */
[----:B------:R-:W-:Y:S01]  /*9340*/  MOV R35, R187 ;  /* 0x000000bb00237202 */ /* 0x000fe20000000f00 */
[----:B------:R-:W5:Y:S01]  /*9350*/  LDL.LU R0, [R1+0x30] ;  /* 0x0000300001007983 */ /* 0x000f620000300800 */
[----:B------:R-:W-:Y:S02]  /*9360*/  MOV R34, R215 ;  /* 0x000000d700227202 */ /* 0x000fe40000000f00 */
[----:B------:R-:W-:Y:S01]  /*9370*/  ISETP.LT.AND P0, PT, RZ, UR6, PT ;  /* 0x00000006ff007c0c */ /* 0x000fe2000bf01270 */
[----:B------:R-:W5:Y:S01]  /*9380*/  LDL.LU R7, [R1+0x40] ;  /* 0x0000400001077983 */ /* 0x000f620000300800 */
[----:B------:R-:W-:Y:S03]  /*9390*/  UIADD3 UR6, UR6, -0x1, URZ ;  /* 0xffffffff06067890 */ /* 0x000fe6000fffe03f */
[----:B------:R-:W5:Y:S04]  /*93a0*/  LDL.LU R6, [R1+0x44] ;  /* 0x0000440001067983 */ /* 0x000f680000300800 */
[----:B------:R-:W-:Y:S08]  /*93b0*/  LDSM.16.MT88.4 R12, [R247+0x100] ;  /* 0x00010000f70c783b */ /* 0x000ff00000004200 */
[----:B------:R-:W-:Y:S08]  /*93c0*/  LDSM.16.MT88.4 R20, [R242+0x100] ;  /* 0x00010000f214783b */ /* 0x000ff00000004200 */
[----:B------:R-:W-:Y:S08]  /*93d0*/  LDSM.16.MT88.4 R28, [R241+0x100] ;  /* 0x00010000f11c783b */ /* 0x000ff00000004200 */
[----:B------:R-:W-:Y:S08]  /*93e0*/  LDSM.16.MT88.4 R36, [R240+0x100] ;  /* 0x00010000f024783b */ /* 0x000ff00000004200 */
[----:B------:R-:W0:Y:S01]  /*93f0*/  LDGDEPBAR ;  /* 0x00000000000079af */ /* 0x000e220000000000 */
[----:B--2---:R-:W-:Y:S02]  /*9400*/  MOV R46, R5 ;  /* 0x00000005002e7202 */ /* 0x004fe40000000f00 */
[----:B------:R-:W-:Y:S02]  /*9410*/  FMNMX.FTZ R5, R190, R3, !PT ;  /* 0x00000003be057209 */ /* 0x000fe40007810000 */
[----:B---3--:R-:W-:Y:S02]  /*9420*/  MOV R45, R4 ;  /* 0x00000004002d7202 */ /* 0x008fe40000000f00 */
[----:B------:R-:W-:Y:S02]  /*9430*/  FMNMX.FTZ R4, R213, R180, !PT ;  /* 0x000000b4d5047209 */ /* 0x000fe40007810000 */
[----:B------:R-:W-:Y:S02]  /*9440*/  FMNMX.FTZ R5, R188, R5, !PT ;  /* 0x00000005bc057209 */ /* 0x000fe40007810000 */
[----:B------:R-:W-:Y:S02]  /*9450*/  FMNMX.FTZ R4, R189, R4, !PT ;  /* 0x00000004bd047209 */ /* 0x000fe40007810000 */
[----:B----4-:R-:W-:Y:S02]  /*9460*/  MOV R43, R2 ;  /* 0x00000002002b7202 */ /* 0x010fe40000000f00 */
[----:B-----5:R-:W-:Y:S02]  /*9470*/  MOV R42, R0 ;  /* 0x00000000002a7202 */ /* 0x020fe40000000f00 */
        /* <DEDUP_REMOVED lines=44> */
[----:B------:R-:W1:Y:S08]  /*9740*/  SHFL.BFLY PT, R2, R4, 0x2, 0x1f ;  /* 0x0c401f0004027f89 */ /* 0x000e7000000e0000 */
[----:B------:R-:W2:Y:S01]  /*9750*/  SHFL.BFLY PT, R0, R5, 0x2, 0x1f ;  /* 0x0c401f0005007f89 */ /* 0x000ea200000e0000 */
[----:B-1----:R-:W-:Y:S07]  /*9760*/  FMNMX.FTZ R4, R4, R2, !PT ;  /* 0x0000000204047209 */ /* 0x002fee0007810000 */
[----:B------:R-:W1:Y:S01]  /*9770*/  SHFL.BFLY PT, R2, R4, 0x1, 0x1f ;  /* 0x0c201f0004027f89 */ /* 0x000e6200000e0000 */
[----:B--2---:R-:W-:Y:S07]  /*9780*/  FMNMX.FTZ R5, R5, R0, !PT ;  /* 0x0000000005057209 */ /* 0x004fee0007810000 */
[----:B------:R-:W2:Y:S01]  /*9790*/  SHFL.BFLY PT, R0, R5, 0x1, 0x1f ;  /* 0x0c201f0005007f89 */ /* 0x000ea200000e0000 */
[----:B-1----:R-:W-:Y:S05]  /*97a0*/  FMNMX.FTZ R2, R4, R2, !PT ;  /* 0x0000000204027209 */ /* 0x002fea0007810000 */
[C---:B------:R-:W-:Y:S02]  /*97b0*/  FMUL.FTZ R215, R2.reuse, c[0x0][0x2d0] ;  /* 0x0000b40002d77a20 */ /* 0x040fe40000410000 */
[----:B------:R-:W-:Y:S01]  /*97c0*/  FADD.FTZ R4, -R2, R180 ;  /* 0x000000b402047221 */ /* 0x000fe20000010100 */
[----:B--2---:R-:W-:Y:S01]  /*97d0*/  FMNMX.FTZ R0, R0, R5, !PT ;  /* 0x0000000500007209 */ /* 0x004fe20007810000 */
[--C-:B------:R-:W-:Y:S02]  /*97e0*/  FFMA.FTZ R214, R213, c[0x0][0x2d0], -R215.reuse ;  /* 0x0000b400d5d67a23 */ /* 0x100fe400000108d7 */
[----:B------:R-:W-:Y:S02]  /*97f0*/  FFMA.FTZ R189, R189, c[0x0][0x2d0], -R215 ;  /* 0x0000b400bdbd7a23 */ /* 0x000fe400000108d7 */
[C---:B------:R-:W-:Y:S02]  /*9800*/  FMUL.FTZ R213, R0.reuse, c[0x0][0x2d0] ;  /* 0x0000b40000d57a20 */ /* 0x040fe40000410000 */
[----:B------:R-:W-:Y:S01]  /*9810*/  FADD.FTZ R3, -R0, R3 ;  /* 0x0000000300037221 */ /* 0x000fe20000010100 */
[----:B------:R-:W-:Y:S01]  /*9820*/  MUFU.EX2 R214, R214 ;  /* 0x000000d600d67308 */ /* 0x000fe20000000800 */
[--C-:B------:R-:W-:Y:S02]  /*9830*/  FFMA.FTZ R187, R7, c[0x0][0x2d0], -R215.reuse ;  /* 0x0000b40007bb7a23 */ /* 0x100fe400000108d7 */
[----:B------:R-:W-:Y:S02]  /*9840*/  FMUL.FTZ R3, R3, c[0x0][0x2d0] ;  /* 0x0000b40003037a20 */ /* 0x000fe40000410000 */
[----:B------:R-:W-:Y:S02]  /*9850*/  FFMA.FTZ R185, R185, c[0x0][0x2d0], -R215 ;  /* 0x0000b400b9b97a23 */ /* 0x000fe400000108d7 */
[--C-:B------:R-:W-:Y:S02]  /*9860*/  FFMA.FTZ R190, R190, c[0x0][0x2d0], -R213.reuse ;  /* 0x0000b400bebe7a23 */ /* 0x100fe400000108d5 */
[--C-:B------:R-:W-:Y:S01]  /*9870*/  FFMA.FTZ R188, R188, c[0x0][0x2d0], -R213.reuse ;  /* 0x0000b400bcbc7a23 */ /* 0x100fe200000108d5 */
[----:B------:R-:W1:Y:S01]  /*9880*/  MUFU.EX2 R3, R3 ;  /* 0x0000000300037308 */ /* 0x000e620000000800 */
[--C-:B------:R-:W-:Y:S02]  /*9890*/  FFMA.FTZ R186, R6, c[0x0][0x2d0], -R213.reuse ;  /* 0x0000b40006ba7a23 */ /* 0x100fe400000108d5 */
[----:B------:R-:W-:Y:S02]  /*98a0*/  FFMA.FTZ R184, R184, c[0x0][0x2d0], -R213 ;  /* 0x0000b400b8b87a23 */ /* 0x000fe400000108d5 */
[----:B------:R-:W-:Y:S02]  /*98b0*/  FMUL.FTZ R4, R4, c[0x0][0x2d0] ;  /* 0x0000b40004047a20 */ /* 0x000fe40000410000 */
[--C-:B------:R-:W-:Y:S02]  /*98c0*/  FFMA.FTZ R210, R210, c[0x0][0x2d0], -R215.reuse ;  /* 0x0000b400d2d27a23 */ /* 0x100fe400000108d7 */
[----:B------:R-:W-:Y:S01]  /*98d0*/  FFMA.FTZ R212, R212, c[0x0][0x2d0], -R215 ;  /* 0x0000b400d4d47a23 */ /* 0x000fe200000108d7 */
[----:B------:R-:W2:Y:S01]  /*98e0*/  MUFU.EX2 R180, R4 ;  /* 0x0000000400b47308 */ /* 0x000ea20000000800 */
[--C-:B------:R-:W-:Y:S02]  /*98f0*/  FFMA.FTZ R206, R206, c[0x0][0x2d0], -R213.reuse ;  /* 0x0000b400cece7a23 */ /* 0x100fe400000108d5 */
[----:B------:R-:W-:Y:S02]  /*9900*/  FFMA.FTZ R208, R208, c[0x0][0x2d0], -R213 ;  /* 0x0000b400d0d07a23 */ /* 0x000fe400000108d5 */
[--C-:B------:R-:W-:Y:S02]  /*9910*/  FFMA.FTZ R209, R209, c[0x0][0x2d0], -R215.reuse ;  /* 0x0000b400d1d17a23 */ /* 0x100fe400000108d7 */
[----:B------:R-:W-:Y:S02]  /*9920*/  FFMA.FTZ R207, R207, c[0x0][0x2d0], -R215 ;  /* 0x0000b400cfcf7a23 */ /* 0x000fe400000108d7 */
[--C-:B------:R-:W-:Y:S01]  /*9930*/  FFMA.FTZ R205, R205, c[0x0][0x2d0], -R213.reuse ;  /* 0x0000b400cdcd7a23 */ /* 0x100fe200000108d5 */
[----:B------:R-:W3:Y:S01]  /*9940*/  MUFU.EX2 R189, R189 ;  /* 0x000000bd00bd7308 */ /* 0x000ee20000000800 */
[----:B------:R-:W-:Y:S02]  /*9950*/  FFMA.FTZ R199, R199, c[0x0][0x2d0], -R213 ;  /* 0x0000b400c7c77a23 */ /* 0x000fe400000108d5 */
[--C-:B------:R-:W-:Y:S02]  /*9960*/  FFMA.FTZ R191, R191, c[0x0][0x2d0], -R215.reuse ;  /* 0x0000b400bfbf7a23 */ /* 0x100fe400000108d7 */
[C---:B-1----:R-:W-:Y:S02]  /*9970*/  FMUL.FTZ R6, R3.reuse, R178 ;  /* 0x000000b203067220 */ /* 0x042fe40000410000 */
[C---:B------:R-:W-:Y:S02]  /*9980*/  FMUL.FTZ R7, R3.reuse, R179 ;  /* 0x000000b303077220 */ /* 0x040fe40000410000 */
[C---:B------:R-:W-:Y:S01]  /*9990*/  FMUL.FTZ R10, R3.reuse, R174 ;  /* 0x000000ae030a7220 */ /* 0x040fe20000410000 */
[----:B------:R-:W-:Y:S01]  /*99a0*/  MUFU.EX2 R187, R187 ;  /* 0x000000bb00bb7308 */ /* 0x000fe20000000800 */
[C---:B------:R-:W-:Y:S01]  /*99b0*/  FMUL.FTZ R11, R3.reuse, R175 ;  /* 0x000000af030b7220 */ /* 0x040fe20000410000 */
[----:B------:R-:W-:Y:S01]  /*99c0*/  MOV R175, R34 ;  /* 0x0000002200af7202 */ /* 0x000fe20000000f00 */
[----:B------:R-:W-:Y:S01]  /*99d0*/  FMUL.FTZ R18, R3, R166 ;  /* 0x000000a603127220 */ /* 0x000fe20000410000 */
[----:B------:R-:W-:Y:S01]  /*99e0*/  MOV R174, R33 ;  /* 0x0000002100ae7202 */ /* 0x000fe20000000f00 */
[C---:B--2---:R-:W-:Y:S01]  /*99f0*/  FMUL.FTZ R4, R180.reuse, R176 ;  /* 0x000000b0b4047220 */ /* 0x044fe20000410000 */
[----:B------:R-:W-:Y:S01]  /*9a00*/  MOV R166, R41 ;  /* 0x0000002900a67202 */ /* 0x000fe20000000f00 */
[C---:B------:R-:W-:Y:S02]  /*9a10*/  FMUL.FTZ R5, R180.reuse, R177 ;  /* 0x000000b1b4057220 */ /* 0x040fe40000410000 */
[C---:B------:R-:W-:Y:S01]  /*9a20*/  FMUL.FTZ R8, R180.reuse, R172 ;  /* 0x000000acb4087220 */ /* 0x040fe20000410000 */
[----:B------:R-:W1:Y:S01]  /*9a30*/  MUFU.EX2 R185, R185 ;  /* 0x000000b900b97308 */ /* 0x000e620000000800 */
[C---:B------:R-:W-:Y:S01]  /*9a40*/  FMUL.FTZ R9, R180.reuse, R173 ;  /* 0x000000adb4097220 */ /* 0x040fe20000410000 */
[----:B------:R-:W-:Y:S01]  /*9a50*/  MOV R172, R27 ;  /* 0x0000001b00ac7202 */ /* 0x000fe20000000f00 */
[C---:B------:R-:W-:Y:S01]  /*9a60*/  FMUL.FTZ R16, R180.reuse, R164 ;  /* 0x000000a4b4107220 */ /* 0x040fe20000410000 */
[----:B---3--:R-:W-:Y:S01]  /*9a70*/  F2FP.BF16.PACK_AB R176, R189, R214 ;  /* 0x000000d6bdb0723e */ /* 0x008fe200000010ff */
[C---:B------:R-:W-:Y:S01]  /*9a80*/  FMUL.FTZ R17, R180.reuse, R165 ;  /* 0x000000a5b4117220 */ /* 0x040fe20000410000 */
[----:B------:R-:W-:Y:S01]  /*9a90*/  MOV R164, R35 ;  /* 0x0000002300a47202 */ /* 0x000fe20000000f00 */
[C---:B------:R-:W-:Y:S01]  /*9aa0*/  FMUL.FTZ R19, R3.reuse, R167 ;  /* 0x000000a703137220 */ /* 0x040fe20000410000 */
[----:B------:R-:W-:Y:S01]  /*9ab0*/  MOV R167, R25 ;  /* 0x0000001900a77202 */ /* 0x000fe20000000f00 */
[C---:B------:R-:W-:Y:S01]  /*9ac0*/  FMUL.FTZ R27, R3.reuse, R159 ;  /* 0x0000009f031b7220 */ /* 0x040fe20000410000 */
[----:B------:R-:W-:Y:S01]  /*9ad0*/  MUFU.EX2 R190, R190 ;  /* 0x000000be00be7308 */ /* 0x000fe20000000800 */
[C---:B------:R-:W-:Y:S01]  /*9ae0*/  FMUL.FTZ R25, R180.reuse, R157 ;  /* 0x0000009db4197220 */ /* 0x040fe20000410000 */
[----:B------:R-:W-:Y:S01]  /*9af0*/  MOV R173, R32 ;  /* 0x0000002000ad7202 */ /* 0x000fe20000000f00 */
[C---:B------:R-:W-:Y:S01]  /*9b00*/  FMUL.FTZ R33, R180.reuse, R149 ;  /* 0x00000095b4217220 */ /* 0x040fe20000410000 */
[----:B------:R-:W-:Y:S01]  /*9b10*/  MOV R165, R40 ;  /* 0x0000002800a57202 */ /* 0x000fe20000000f00 */
[C---:B------:R-:W-:Y:S02]  /*9b20*/  FMUL.FTZ R34, R3.reuse, R150 ;  /* 0x0000009603227220 */ /* 0x040fe40000410000 */
[----:B------:R-:W-:Y:S02]  /*9b30*/  FMUL.FTZ R35, R3, R151 ;  /* 0x0000009703237220 */ /* 0x000fe40000410000 */
[C---:B------:R-:W-:Y:S01]  /*9b40*/  FMUL.FTZ R32, R180.reuse, R148 ;  /* 0x00000094b4207220 */ /* 0x040fe20000410000 */
[----:B------:R-:W2:Y:S01]  /*9b50*/  MUFU.EX2 R188, R188 ;  /* 0x000000bc00bc7308 */ /* 0x000ea20000000800 */
[C---:B------:R-:W-:Y:S02]  /*9b60*/  FMUL.FTZ R40, R180.reuse, R140 ;  /* 0x0000008cb4287220 */ /* 0x040fe40000410000 */
[C---:B------:R-:W-:Y:S01]  /*9b70*/  FMUL.FTZ R41, R180.reuse, R141 ;  /* 0x0000008db4297220 */ /* 0x040fe20000410000 */
[----:B-1----:R-:W-:Y:S01]  /*9b80*/  F2FP.BF16.PACK_AB R178, R185, R187 ;  /* 0x000000bbb9b2723e */ /* 0x002fe200000010ff */
[C---:B------:R-:W-:Y:S02]  /*9b90*/  FMUL.FTZ R48, R180.reuse, R132 ;  /* 0x00000084b4307220 */ /* 0x040fe40000410000 */
[C---:B------:R-:W-:Y:S02]  /*9ba0*/  FMUL.FTZ R49, R180.reuse, R133 ;  /* 0x00000085b4317220 */ /* 0x040fe40000410000 */
[C---:B------:R-:W-:Y:S01]  /*9bb0*/  FMUL.FTZ R50, R3.reuse, R134 ;  /* 0x0000008603327220 */ /* 0x040fe20000410000 */
        /* <DEDUP_REMOVED lines=9> */
[----:B--2---:R-:W-:Y:S01]  /*9c50*/  F2FP.BF16.PACK_AB R177, R188, R190 ;  /* 0x000000bebcb1723e */ /* 0x004fe200000010ff */
        /* <DEDUP_REMOVED lines=10> */
[----:B------:R-:W-:Y:S02]  /*9d00*/  FMUL.FTZ R65, R180, R65 ;  /* 0x00000041b4417220 */ /* 0x000fe40000410000 */
[C---:B------:R-:W-:Y:S01]  /*9d10*/  FMUL.FTZ R66, R3.reuse, R66 ;  /* 0x0000004203427220 */ /* 0x040fe20000410000 */
[----:B-1----:R-:W-:Y:S01]  /*9d20*/  F2FP.BF16.PACK_AB R179, R184, R186 ;  /* 0x000000bab8b3723e */ /* 0x002fe200000010ff */
[C---:B------:R-:W-:Y:S02]  /*9d30*/  FMUL.FTZ R67, R3.reuse, R67 ;  /* 0x0000004303437220 */ /* 0x040fe40000410000 */
[C---:B------:R-:W-:Y:S02]  /*9d40*/  FMUL.FTZ R68, R180.reuse, R68 ;  /* 0x00000044b4447220 */ /* 0x040fe40000410000 */
[C---:B------:R-:W-:Y:S01]  /*9d50*/  FMUL.FTZ R69, R180.reuse, R69 ;  /* 0x00000045b4457220 */ /* 0x040fe20000410000 */
[----:B------:R-:W-:Y:S01]  /*9d60*/  MUFU.EX2 R206, R206 ;  /* 0x000000ce00ce7308 */ /* 0x000fe20000000800 */
[C---:B------:R-:W-:Y:S05]  /*9d70*/  HMMA.16816.F32.BF16 R4, R176.reuse, R12, R4 ;  /* 0x0000000cb004723c */ /* 0x040fea0000041804 */
[C---:B------:R-:W-:Y:S02]  /*9d80*/  FMUL.FTZ R70, R3.reuse, R70 ;  /* 0x0000004603467220 */ /* 0x040fe40000410000 */
[C---:B------:R-:W-:Y:S01]  /*9d90*/  FMUL.FTZ R71, R3.reuse, R71 ;  /* 0x0000004703477220 */ /* 0x040fe20000410000 */
[C---:B------:R-:W-:Y:S01]  /*9da0*/  HMMA.16816.F32.BF16 R8, R176.reuse, R14, R8 ;  /* 0x0000000eb008723c */ /* 0x040fe20000041808 */
[----:B------:R-:W-:Y:S03]  /*9db0*/  MUFU.EX2 R208, R208 ;  /* 0x000000d000d07308 */ /* 0x000fe60000000800 */
[C---:B------:R-:W-:Y:S01]  /*9dc0*/  FMUL.FTZ R12, R180.reuse, R168 ;  /* 0x000000a8b40c7220 */ /* 0x040fe20000410000 */
[----:B------:R-:W-:Y:S01]  /*9dd0*/  MOV R168, R42 ;  /* 0x0000002a00a87202 */ /* 0x000fe20000000f00 */
[C---:B------:R-:W-:Y:S01]  /*9de0*/  FMUL.FTZ R13, R180.reuse, R169 ;  /* 0x000000a9b40d7220 */ /* 0x040fe20000410000 */
[----:B------:R-:W-:Y:S01]  /*9df0*/  MOV R169, R43 ;  /* 0x0000002b00a97202 */ /* 0x000fe20000000f00 */
[C---:B------:R-:W-:Y:S01]  /*9e00*/  FMUL.FTZ R14, R3.reuse, R170 ;  /* 0x000000aa030e7220 */ /* 0x040fe20000410000 */
[----:B------:R-:W-:Y:S02]  /*9e10*/  MOV R170, R44 ;  /* 0x0000002c00aa7202 */ /* 0x000fe40000000f00 */
[----:B------:R-:W-:Y:S01]  /*9e20*/  MUFU.EX2 R209, R209 ;  /* 0x000000d100d17308 */ /* 0x000fe20000000800 */
[C---:B------:R-:W-:Y:S01]  /*9e30*/  FMUL.FTZ R15, R3.reuse, R171 ;  /* 0x000000ab030f7220 */ /* 0x040fe20000410000 */
[----:B------:R-:W-:Y:S01]  /*9e40*/  MOV R171, R45 ;  /* 0x0000002d00ab7202 */ /* 0x000fe20000000f00 */
[C---:B------:R-:W-:Y:S02]  /*9e50*/  FMUL.FTZ R42, R3.reuse, R142 ;  /* 0x0000008e032a7220 */ /* 0x040fe40000410000 */
[C---:B------:R-:W-:Y:S02]  /*9e60*/  FMUL.FTZ R43, R3.reuse, R143 ;  /* 0x0000008f032b7220 */ /* 0x040fe40000410000 */
[----:B------:R-:W-:Y:S01]  /*9e70*/  LDSM.16.MT88.4 R140, [R242+0x6100] ;  /* 0x00610000f28c783b */ /* 0x000fe20000004200 */
[C---:B------:R-:W-:Y:S02]  /*9e80*/  HMMA.16816.F32.BF16 R12, R176.reuse, R20, R12 ;  /* 0x00000014b00c723c */ /* 0x040fe4000004180c */
[----:B------:R-:W-:Y:S01]  /*9e90*/  MUFU.EX2 R207, R207 ;  /* 0x000000cf00cf7308 */ /* 0x000fe20000000800 */
[C---:B------:R-:W-:Y:S02]  /*9ea0*/  FMUL.FTZ R72, R180.reuse, R72 ;  /* 0x00000048b4487220 */ /* 0x040fe40000410000 */
[C---:B------:R-:W-:Y:S02]  /*9eb0*/  FMUL.FTZ R73, R180.reuse, R73 ;  /* 0x00000049b4497220 */ /* 0x040fe40000410000 */
[C---:B------:R-:W-:Y:S01]  /*9ec0*/  FMUL.FTZ R21, R180.reuse, R161 ;  /* 0x000000a1b4157220 */ /* 0x040fe20000410000 */
[C---:B------:R-:W-:Y:S04]  /*9ed0*/  HMMA.16816.F32.BF16 R16, R176.reuse, R22, R16 ;  /* 0x00000016b010723c */ /* 0x040fe80000041810 */
[C---:B------:R-:W-:Y:S01]  /*9ee0*/  FMUL.FTZ R20, R180.reuse, R160 ;  /* 0x000000a0b4147220 */ /* 0x040fe20000410000 */
[----:B------:R-:W-:Y:S01]  /*9ef0*/  MOV R160, R26 ;  /* 0x0000001a00a07202 */ /* 0x000fe20000000f00 */
[C---:B------:R-:W-:Y:S01]  /*9f00*/  FMUL.FTZ R26, R3.reuse, R158 ;  /* 0x0000009e031a7220 */ /* 0x040fe20000410000 */
[----:B------:R-:W-:Y:S01]  /*9f10*/  MOV R161, R47 ;  /* 0x0000002f00a17202 */ /* 0x000fe20000000f00 */
[C---:B------:R-:W-:Y:S01]  /*9f20*/  FMUL.FTZ R22, R3.reuse, R162 ;  /* 0x000000a203167220 */ /* 0x040fe20000410000 */
[----:B------:R-:W-:Y:S01]  /*9f30*/  MOV R162, R46 ;  /* 0x0000002e00a27202 */ /* 0x000fe20000000f00 */
[----:B------:R-:W2:Y:S01]  /*9f40*/  LDL.LU R158, [R1+0x2c] ;  /* 0x00002c00019e7983 */ /* 0x000ea20000300800 */
[----:B------:R-:W-:Y:S01]  /*9f50*/  MUFU.EX2 R205, R205 ;  /* 0x000000cd00cd7308 */ /* 0x000fe20000000800 */
[C---:B------:R-:W-:Y:S01]  /*9f60*/  FMUL.FTZ R23, R3.reuse, R163 ;  /* 0x000000a303177220 */ /* 0x040fe20000410000 */
[----:B------:R-:W-:Y:S01]  /*9f70*/  MOV R163, R24 ;  /* 0x0000001800a37202 */ /* 0x000fe20000000f00 */
[----:B------:R-:W1:Y:S01]  /*9f80*/  LDSM.16.MT88.4 R44, [R247+0x3100] ;  /* 0x00310000f72c783b */ /* 0x000e620000004200 */
[C---:B------:R-:W-:Y:S02]  /*9f90*/  FMUL.FTZ R24, R180.reuse, R156 ;  /* 0x0000009cb4187220 */ /* 0x040fe40000410000 */
[C---:B------:R-:W-:Y:S02]  /*9fa0*/  FMUL.FTZ R74, R3.reuse, R74 ;  /* 0x0000004a034a7220 */ /* 0x040fe40000410000 */
[C---:B------:R-:W-:Y:S02]  /*9fb0*/  HMMA.16816.F32.BF16 R20, R176.reuse, R28, R20 ;  /* 0x0000001cb014723c */ /* 0x040fe40000041814 */
[----:B------:R-:W-:Y:S01]  /*9fc0*/  MUFU.EX2 R199, R199 ;  /* 0x000000c700c77308 */ /* 0x000fe20000000800 */
[C---:B------:R-:W-:Y:S02]  /*9fd0*/  FMUL.FTZ R75, R3.reuse, R75 ;  /* 0x0000004b034b7220 */ /* 0x040fe40000410000 */
        /* <DEDUP_REMOVED lines=8> */
[----:B------:R-:W3:Y:S01]  /*a060*/  LDSM.16.MT88.4 R152, [R242+0x3100] ;  /* 0x00310000f298783b */ /* 0x000ee20000004200 */
[C---:B------:R-:W-:Y:S02]  /*a070*/  FMUL.FTZ R78, R3.reuse, R78 ;  /* 0x0000004e034e7220 */ /* 0x040fe40000410000 */
[C---:B------:R-:W-:Y:S02]  /*a080*/  FMUL.FTZ R79, R3.reuse, R79 ;  /* 0x0000004f034f7220 */ /* 0x040fe40000410000 */
[C---:B------:R-:W-:Y:S03]  /*a090*/  HMMA.16816.F32.BF16 R28, R176.reuse, R36, R28 ;  /* 0x00000024b01c723c */ /* 0x040fe6000004181c */
[C---:B------:R-:W-:Y:S02]  /*a0a0*/  FMUL.FTZ R80, R180.reuse, R80 ;  /* 0x00000050b4507220 */ /* 0x040fe40000410000 */
[C---:B------:R-:W-:Y:S02]  /*a0b0*/  FMUL.FTZ R81, R180.reuse, R81 ;  /* 0x00000051b4517220 */ /* 0x040fe40000410000 */
[C---:B------:R-:W-:Y:S01]  /*a0c0*/  FMUL.FTZ R36, R180.reuse, R144 ;  /* 0x00000090b4247220 */ /* 0x040fe20000410000 */
[C---:B------:R-:W-:Y:S04]  /*a0d0*/  HMMA.16816.F32.BF16 R32, R176.reuse, R38, R32 ;  /* 0x00000026b020723c */ /* 0x040fe80000041820 */
[C---:B------:R-:W-:Y:S02]  /*a0e0*/  FMUL.FTZ R37, R180.reuse, R145 ;  /* 0x00000091b4257220 */ /* 0x040fe40000410000 */
[C---:B------:R-:W-:Y:S02]  /*a0f0*/  FMUL.FTZ R82, R3.reuse, R82 ;  /* 0x0000005203527220 */ /* 0x040fe40000410000 */
[C---:B------:R-:W-:Y:S04]  /*a100*/  FMUL.FTZ R38, R3.reuse, R146 ;  /* 0x0000009203267220 */ /* 0x040fe80000410000 */
[C---:B------:R-:W-:Y:S02]  /*a110*/  FMUL.FTZ R39, R3.reuse, R147 ;  /* 0x0000009303277220 */ /* 0x040fe40000410000 */
[----:B------:R-:W4:Y:S01]  /*a120*/  LDSM.16.MT88.4 R144, [R241+0x3100] ;  /* 0x00310000f190783b */ /* 0x000f220000004200 */
[C---:B------:R-:W-:Y:S02]  /*a130*/  FMUL.FTZ R83, R3.reuse, R83 ;  /* 0x0000005303537220 */ /* 0x040fe40000410000 */
[C---:B------:R-:W-:Y:S02]  /*a140*/  FMUL.FTZ R84, R180.reuse, R84 ;  /* 0x00000054b4547220 */ /* 0x040fe40000410000 */
[C---:B-1----:R-:W-:Y:S03]  /*a150*/  HMMA.16816.F32.BF16 R36, R176.reuse, R44, R36 ;  /* 0x0000002cb024723c */ /* 0x042fe60000041824 */
        /* <DEDUP_REMOVED lines=8> */
[----:B------:R-:W1:Y:S01]  /*a1e0*/  LDSM.16.MT88.4 R136, [R240+0x3100] ;  /* 0x00310000f088783b */ /* 0x000e620000004200 */
[C---:B------:R-:W-:Y:S02]  /*a1f0*/  FMUL.FTZ R88, R180.reuse, R88 ;  /* 0x00000058b4587220 */ /* 0x040fe40000410000 */
[C---:B------:R-:W-:Y:S02]  /*a200*/  FMUL.FTZ R89, R180.reuse, R89 ;  /* 0x00000059b4597220 */ /* 0x040fe40000410000 */
[C---:B---3--:R-:W-:Y:S03]  /*a210*/  HMMA.16816.F32.BF16 R44, R176.reuse, R152, R44 ;  /* 0x00000098b02c723c */ /* 0x048fe6000004182c */
[C---:B------:R-:W-:Y:S02]  /*a220*/  FMUL.FTZ R90, R3.reuse, R90 ;  /* 0x0000005a035a7220 */ /* 0x040fe40000410000 */
[C---:B------:R-:W-:Y:S02]  /*a230*/  FMUL.FTZ R91, R3.reuse, R91 ;  /* 0x0000005b035b7220 */ /* 0x040fe40000410000 */
[C---:B------:R-:W-:Y:S01]  /*a240*/  FMUL.FTZ R92, R180.reuse, R92 ;  /* 0x0000005cb45c7220 */ /* 0x040fe20000410000 */
[C---:B------:R-:W-:Y:S04]  /*a250*/  HMMA.16816.F32.BF16 R48, R176.reuse, R154, R48 ;  /* 0x0000009ab030723c */ /* 0x040fe80000041830 */
[C---:B------:R-:W-:Y:S02]  /*a260*/  FMUL.FTZ R93, R180.reuse, R93 ;  /* 0x0000005db45d7220 */ /* 0x040fe40000410000 */
[C---:B------:R-:W-:Y:S02]  /*a270*/  FMUL.FTZ R94, R3.reuse, R94 ;  /* 0x0000005e035e7220 */ /* 0x040fe40000410000 */
[C---:B----4-:R-:W-:Y:S04]  /*a280*/  HMMA.16816.F32.BF16 R52, R176.reuse, R144, R52 ;  /* 0x00000090b034723c */ /* 0x050fe80000041834 */
[C---:B------:R-:W-:Y:S02]  /*a290*/  FMUL.FTZ R95, R3.reuse, R95 ;  /* 0x0000005f035f7220 */ /* 0x040fe40000410000 */
[C---:B------:R-:W-:Y:S02]  /*a2a0*/  FMUL.FTZ R96, R180.reuse, R96 ;  /* 0x00000060b4607220 */ /* 0x040fe40000410000 */
[C---:B------:R-:W-:Y:S01]  /*a2b0*/  HMMA.16816.F32.BF16 R56, R176.reuse, R146, R56 ;  /* 0x00000092b038723c */ /* 0x040fe20000041838 */
[----:B------:R-:W-:Y:S03]  /*a2c0*/  LDSM.16.MT88.4 R144, [R242+0x900] ;  /* 0x00090000f290783b */ /* 0x000fe60000004200 */
        /* <DEDUP_REMOVED lines=51> */
[----:B------:R-:W-:Y:S02]  /*a600*/  FMUL.FTZ R121, R180, R121 ;  /* 0x00000079b4797220 */ /* 0x000fe40000410000 */
[----:B------:R-:W-:Y:S01]  /*a610*/  FMUL.FTZ R122, R3, R122 ;  /* 0x0000007a037a7220 */ /* 0x000fe20000410000 */
[C---:B------:R-:W-:Y:S01]  /*a620*/  HMMA.16816.F32.BF16 R112, R176.reuse, R138, R112 ;  /* 0x0000008ab070723c */ /* 0x040fe20000041870 */
[----:B------:R-:W1:Y:S03]  /*a630*/  LDSM.16.MT88.4 R136, [R247+0x900] ;  /* 0x00090000f788783b */ /* 0x000e660000004200 */
[----:B------:R-:W-:Y:S02]  /*a640*/  FFMA.FTZ R192, R192, c[0x0][0x2d0], -R215 ;  /* 0x0000b400c0c07a23 */ /* 0x000fe400000108d7 */
[--C-:B------:R-:W-:Y:S02]  /*a650*/  FFMA.FTZ R193, R193, c[0x0][0x2d0], -R213.reuse ;  /* 0x0000b400c1c17a23 */ /* 0x100fe400000108d5 */
[C---:B---3--:R-:W-:Y:S02]  /*a660*/  HMMA.16816.F32.BF16 R116, R176.reuse, R132, R116 ;  /* 0x00000084b074723c */ /* 0x048fe40000041874 */
[----:B------:R-:W3:Y:S02]  /*a670*/  MUFU.EX2 R192, R192 ;  /* 0x000000c000c07308 */ /* 0x000ee40000000800 */
[----:B------:R-:W-:Y:S02]  /*a680*/  FFMA.FTZ R194, R194, c[0x0][0x2d0], -R213 ;  /* 0x0000b400c2c27a23 */ /* 0x000fe400000108d5 */
[--C-:B------:R-:W-:Y:S02]  /*a690*/  FFMA.FTZ R195, R195, c[0x0][0x2d0], -R215.reuse ;  /* 0x0000b400c3c37a23 */ /* 0x100fe400000108d7 */
[----:B------:R-:W-:Y:S04]  /*a6a0*/  FFMA.FTZ R196, R196, c[0x0][0x2d0], -R215 ;  /* 0x0000b400c4c47a23 */ /* 0x000fe800000108d7 */
[--C-:B------:R-:W-:Y:S01]  /*a6b0*/  FFMA.FTZ R197, R197, c[0x0][0x2d0], -R213.reuse ;  /* 0x0000b400c5c57a23 */ /* 0x100fe200000108d5 */
[----:B------:R-:W-:Y:S01]  /*a6c0*/  MUFU.EX2 R193, R193 ;  /* 0x000000c100c17308 */ /* 0x000fe20000000800 */
[----:B------:R-:W-:Y:S02]  /*a6d0*/  FFMA.FTZ R198, R198, c[0x0][0x2d0], -R213 ;  /* 0x0000b400c6c67a23 */ /* 0x000fe400000108d5 */
[C---:B------:R-:W-:Y:S02]  /*a6e0*/  FMUL.FTZ R123, R3.reuse, R123 ;  /* 0x0000007b037b7220 */ /* 0x040fe40000410000 */
[--C-:B------:R-:W-:Y:S02]  /*a6f0*/  FFMA.FTZ R148, R168, c[0x0][0x2d0], -R215.reuse ;  /* 0x0000b400a8947a23 */ /* 0x100fe400000108d7 */
[----:B------:R-:W-:Y:S02]  /*a700*/  FFMA.FTZ R152, R204, c[0x0][0x2d0], -R215 ;  /* 0x0000b400cc987a23 */ /* 0x000fe400000108d7 */
[----:B------:R-:W-:Y:S01]  /*a710*/  FFMA.FTZ R153, R200, c[0x0][0x2d0], -R213 ;  /* 0x0000b400c8997a23 */ /* 0x000fe200000108d5 */
[C---:B------:R-:W-:Y:S01]  /*a720*/  HMMA.16816.F32.BF16 R120, R176.reuse, R134, R120 ;  /* 0x00000086b078723c */ /* 0x040fe20000041878 */
[----:B------:R-:W5:Y:S02]  /*a730*/  MUFU.EX2 R194, R194 ;  /* 0x000000c200c27308 */ /* 0x000f640000000800 */
[----:B---3--:R-:W-:Y:S01]  /*a740*/  F2FP.BF16.PACK_AB R132, R192, R191 ;  /* 0x000000bfc084723e */ /* 0x008fe200000010ff */
[----:B------:R-:W-:Y:S02]  /*a750*/  FFMA.FTZ R190, R3, R183, R190 ;  /* 0x000000b703be7223 */ /* 0x000fe400000100be */
[--C-:B------:R-:W-:Y:S02]  /*a760*/  FFMA.FTZ R202, R202, c[0x0][0x2d0], -R215.reuse ;  /* 0x0000b400caca7a23 */ /* 0x100fe400000108d7 */
[C---:B----4-:R-:W-:Y:S03]  /*a770*/  HMMA.16816.F32.BF16 R124, R176.reuse, R140, R124 ;  /* 0x0000008cb07c723c */ /* 0x050fe6000004187c */
[----:B------:R-:W-:Y:S01]  /*a780*/  MUFU.EX2 R195, R195 ;  /* 0x000000c300c37308 */ /* 0x000fe20000000800 */
[----:B------:R-:W-:Y:S02]  /*a790*/  FADD.FTZ R190, R188, R190 ;  /* 0x000000bebcbe7221 */ /* 0x000fe40000010000 */
[----:B------:R-:W-:Y:S02]  /*a7a0*/  FFMA.FTZ R204, R203, c[0x0][0x2d0], -R215 ;  /* 0x0000b400cbcc7a23 */ /* 0x000fe400000108d7 */
[----:B------:R-:W-:Y:S01]  /*a7b0*/  HMMA.16816.F32.BF16 R128, R176, R142, R128 ;  /* 0x0000008eb080723c */ /* 0x000fe20000041880 */
[----:B------:R-:W3:Y:S03]  /*a7c0*/  LDSM.16.MT88.4 R140, [R241+0x900] ;  /* 0x00090000f18c783b */ /* 0x000ee60000004200 */
[----:B------:R-:W-:Y:S01]  /*a7d0*/  FADD.FTZ R186, R186, R190 ;  /* 0x000000bebaba7221 */ /* 0x000fe20000010000 */
[----:B------:R-:W4:Y:S01]  /*a7e0*/  MUFU.EX2 R196, R196 ;  /* 0x000000c400c47308 */ /* 0x000f220000000800 */
[----:B------:R-:W-:Y:S02]  /*a7f0*/  FFMA.FTZ R200, R201, c[0x0][0x2d0], -R213 ;  /* 0x0000b400c9c87a23 */ /* 0x000fe400000108d5 */
[----:B------:R-:W-:Y:S01]  /*a800*/  FADD.FTZ R186, R184, R186 ;  /* 0x000000bab8ba7221 */ /* 0x000fe20000010000 */
[C---:B-----5:R-:W-:Y:S03]  /*a810*/  F2FP.BF16.PACK_AB R133, R194.reuse, R193 ;  /* 0x000000c1c285723e */ /* 0x060fe600000010ff */
[----:B------:R-:W-:Y:S03]  /*a820*/  FADD.FTZ R186, R193, R186 ;  /* 0x000000bac1ba7221 */ /* 0x000fe60000010000 */
[----:B------:R-:W5:Y:S01]  /*a830*/  MUFU.EX2 R197, R197 ;  /* 0x000000c500c57308 */ /* 0x000f620000000800 */
[----:B------:R-:W-:Y:S02]  /*a840*/  FADD.FTZ R194, R194, R186 ;  /* 0x000000bac2c27221 */ /* 0x000fe40000010000 */
[----:B--2---:R-:W-:Y:S07]  /*a850*/  FFMA.FTZ R214, R180, R158, R214 ;  /* 0x0000009eb4d67223 */ /* 0x004fee00000100d6 */
[----:B------:R-:W2:Y:S01]  /*a860*/  MUFU.EX2 R198, R198 ;  /* 0x000000c600c67308 */ /* 0x000ea20000000800 */
[----:B------:R-:W-:Y:S01]  /*a870*/  FADD.FTZ R214, R189, R214 ;  /* 0x000000d6bdd67221 */ /* 0x000fe20000010000 */
[----:B----4-:R-:W-:Y:S03]  /*a880*/  F2FP.BF16.PACK_AB R134, R196, R195 ;  /* 0x000000c3c486723e */ /* 0x010fe600000010ff */
[----:B------:R-:W-:Y:S04]  /*a890*/  FADD.FTZ R187, R187, R214 ;  /* 0x000000d6bbbb7221 */ /* 0x000fe80000010000 */
[----:B------:R-:W-:Y:S01]  /*a8a0*/  FADD.FTZ R185, R185, R187 ;  /* 0x000000bbb9b97221 */ /* 0x000fe20000010000 */
[----:B------:R4:W-:Y:S03]  /*a8b0*/  MUFU.EX2 R168, R148 ;  /* 0x0000009400a87308 */ /* 0x0009e60000000800 */
[----:B------:R-:W-:Y:S02]  /*a8c0*/  FADD.FTZ R185, R191, R185 ;  /* 0x000000b9bfb97221 */ /* 0x000fe40000010000 */
[----:B-----5:R-:W-:Y:S02]  /*a8d0*/  FADD.FTZ R194, R197, R194 ;  /* 0x000000c2c5c27221 */ /* 0x020fe40000010000 */
[----:B------:R-:W-:Y:S03]  /*a8e0*/  FADD.FTZ R192, R192, R185 ;  /* 0x000000b9c0c07221 */ /* 0x000fe60000010000 */
[----:B------:R-:W-:Y:S01]  /*a8f0*/  MUFU.EX2 R203, R152 ;  /* 0x0000009800cb7308 */ /* 0x000fe20000000800 */
[----:B------:R-:W-:Y:S01]  /*a900*/  FADD.FTZ R192, R195, R192 ;  /* 0x000000c0c3c07221 */ /* 0x000fe20000010000 */
[----:B--2---:R-:W-:Y:S03]  /*a910*/  F2FP.BF16.PACK_AB R135, R198, R197 ;  /* 0x000000c5c687723e */ /* 0x004fe600000010ff */
[----:B------:R-:W-:Y:S02]  /*a920*/  FADD.FTZ R196, R196, R192 ;  /* 0x000000c0c4c47221 */ /* 0x000fe40000010000 */
[----:B------:R-:W-:Y:S03]  /*a930*/  FADD.FTZ R198, R198, R194 ;  /* 0x000000c2c6c67221 */ /* 0x000fe60000010000 */
[----:B------:R-:W2:Y:S01]  /*a940*/  MUFU.EX2 R202, R202 ;  /* 0x000000ca00ca7308 */ /* 0x000ea20000000800 */
[C---:B-1----:R-:W-:Y:S05]  /*a950*/  HMMA.16816.F32.BF16 R4, R132.reuse, R136, R4 ;  /* 0x000000888404723c */ /* 0x042fea0000041804 */
[----:B----4-:R-:W-:Y:S03]  /*a960*/  FFMA.FTZ R148, R170, c[0x0][0x2d0], -R213 ;  /* 0x0000b400aa947a23 */ /* 0x010fe600000108d5 */
[C---:B------:R-:W-:Y:S01]  /*a970*/  HMMA.16816.F32.BF16 R8, R132.reuse, R138, R8 ;  /* 0x0000008a8408723c */ /* 0x040fe20000041808 */
[----:B------:R-:W1:Y:S01]  /*a980*/  LDSM.16.MT88.4 R136, [R240+0x900] ;  /* 0x00090000f088783b */ /* 0x000e620000004200 */
[----:B------:R4:W-:Y:S06]  /*a990*/  MUFU.EX2 R170, R148 ;  /* 0x0000009400aa7308 */ /* 0x0009ec0000000800 */
[C---:B------:R-:W-:Y:S04]  /*a9a0*/  HMMA.16816.F32.BF16 R12, R132.reuse, R144, R12 ;  /* 0x00000090840c723c */ /* 0x040fe8000004180c */
[----:B------:R-:W-:Y:S01]  /*a9b0*/  MUFU.EX2 R201, R153 ;  /* 0x0000009900c97308 */ /* 0x000fe20000000800 */
[----:B--2---:R-:W-:Y:S03]  /*a9c0*/  F2FP.BF16.PACK_AB R180, R202, R203 ;  /* 0x000000cbcab4723e */ /* 0x004fe600000010ff */
[C---:B------:R-:W-:Y:S01]  /*a9d0*/  HMMA.16816.F32.BF16 R16, R132.reuse, R146, R16 ;  /* 0x000000928410723c */ /* 0x040fe20000041810 */
[----:B------:R-:W2:Y:S05]  /*a9e0*/  LDSM.16.MT88.4 R144, [R247+0x3900] ;  /* 0x00390000f790783b */ /* 0x000eaa0000004200 */
[----:B------:R-:W-:Y:S02]  /*a9f0*/  MUFU.EX2 R200, R200 ;  /* 0x000000c800c87308 */ /* 0x000fe40000000800 */
[C---:B---3--:R-:W-:Y:S04]  /*aa00*/  HMMA.16816.F32.BF16 R20, R132.reuse, R140, R20 ;  /* 0x0000008c8414723c */ /* 0x048fe80000041814 */
[--C-:B----4-:R-:W-:Y:S04]  /*aa10*/  FFMA.FTZ R148, R171, c[0x0][0x2d0], -R215.reuse ;  /* 0x0000b400ab947a23 */ /* 0x110fe800000108d7 */
[C---:B------:R-:W-:Y:S01]  /*aa20*/  HMMA.16816.F32.BF16 R24, R132.reuse, R142, R24 ;  /* 0x0000008e8418723c */ /* 0x040fe20000041818 */
[----:B------:R-:W3:Y:S01]  /*aa30*/  LDSM.16.MT88.4 R140, [R242+0x3900] ;  /* 0x00390000f28c783b */ /* 0x000ee20000004200 */
[----:B------:R4:W-:Y:S06]  /*aa40*/  MUFU.EX2 R171, R148 ;  /* 0x0000009400ab7308 */ /* 0x0009ec0000000800 */
[C---:B-1----:R-:W-:Y:S04]  /*aa50*/  HMMA.16816.F32.BF16 R28, R132.reuse, R136, R28 ;  /* 0x00000088841c723c */ /* 0x042fe8000004181c */
[----:B------:R-:W-:Y:S04]  /*aa60*/  MUFU.EX2 R204, R204 ;  /* 0x000000cc00cc7308 */ /* 0x000fe80000000800 */
[C---:B------:R-:W-:Y:S01]  /*aa70*/  HMMA.16816.F32.BF16 R32, R132.reuse, R138, R32 ;  /* 0x0000008a8420723c */ /* 0x040fe20000041820 */
[----:B------:R-:W1:Y:S07]  /*aa80*/  LDSM.16.MT88.4 R136, [R241+0x3900] ;  /* 0x00390000f188783b */ /* 0x000e6e0000004200 */
[C---:B--2---:R-:W-:Y:S04]  /*aa90*/  HMMA.16816.F32.BF16 R36, R132.reuse, R144, R36 ;  /* 0x000000908424723c */ /* 0x044fe80000041824 */
[--C-:B----4-:R-:W-:Y:S04]  /*aaa0*/  FFMA.FTZ R148, R167, c[0x0][0x2d0], -R215.reuse ;  /* 0x0000b400a7947a23 */ /* 0x110fe800000108d7 */
        /* <DEDUP_REMOVED lines=20> */
[C---:B---3--:R-:W-:Y:S07]  /*abf0*/  HMMA.16816.F32.BF16 R92, R132.reuse, R140, R92 ;  /* 0x0000008c845c723c */ /* 0x048fee000004185c */
[----:B------:R-:W-:Y:S01]  /*ac00*/  FFMA.FTZ R140, R163, c[0x0][0x2d0], -R215 ;  /* 0x0000b400a38c7a23 */ /* 0x000fe200000108d7 */
[C---:B------:R-:W-:Y:S03]  /*ac10*/  HMMA.16816.F32.BF16 R96, R132.reuse, R142, R96 ;  /* 0x0000008e8460723c */ /* 0x040fe60000041860 */
[----:B------:R3:W4:Y:S05]  /*ac20*/  MUFU.EX2 R178, R140 ;  /* 0x0000008c00b27308 */ /* 0x00072a0000000800 */
[C---:B-1----:R-:W-:Y:S07]  /*ac30*/  HMMA.16816.F32.BF16 R100, R132.reuse, R136, R100 ;  /* 0x000000888464723c */ /* 0x042fee0000041864 */
[----:B------:R-:W-:Y:S01]  /*ac40*/  FFMA.FTZ R136, R169, c[0x0][0x2d0], -R213 ;  /* 0x0000b400a9887a23 */ /* 0x000fe200000108d5 */
[C---:B------:R-:W-:Y:S03]  /*ac50*/  HMMA.16816.F32.BF16 R104, R132.reuse, R138, R104 ;  /* 0x0000008a8468723c */ /* 0x040fe60000041868 */
[----:B------:R1:W5:Y:S05]  /*ac60*/  MUFU.EX2 R169, R136 ;  /* 0x0000008800a97308 */ /* 0x00036a0000000800 */
[C---:B--2---:R-:W-:Y:S01]  /*ac70*/  HMMA.16816.F32.BF16 R108, R132.reuse, R144, R108 ;  /* 0x00000090846c723c */ /* 0x044fe2000004186c */
[----:B---3--:R-:W2:Y:S03]  /*ac80*/  LDSM.16.MT88.4 R140, [R241+0x9900] ;  /* 0x00990000f18c783b */ /* 0x008ea60000004200 */
[-C--:B----4-:R-:W-:Y:S03]  /*ac90*/  MOV R3, R178.reuse ;  /* 0x000000b200037202 */ /* 0x090fe60000000f00 */
[----:B------:R-:W-:Y:S01]  /*aca0*/  FFMA.FTZ R144, R162, c[0x0][0x2d0], -R215 ;  /* 0x0000b400a2907a23 */ /* 0x000fe200000108d7 */
[C---:B------:R-:W-:Y:S01]  /*acb0*/  HMMA.16816.F32.BF16 R112, R132.reuse, R146, R112 ;  /* 0x000000928470723c */ /* 0x040fe20000041870 */
[----:B------:R3:W-:Y:S03]  /*acc0*/  MUFU.EX2 R162, R148 ;  /* 0x0000009400a27308 */ /* 0x0007e60000000800 */
[----:B------:R-:W-:Y:S07]  /*acd0*/  FADD.FTZ R3, R3, R196 ;  /* 0x000000c403037221 */ /* 0x000fee0000010000 */
[----:B------:R4:W4:Y:S01]  /*ace0*/  MUFU.EX2 R177, R144 ;  /* 0x0000009000b17308 */ /* 0x0009220000000800 */
[----:B-1----:R-:W1:Y:S01]  /*acf0*/  LDSM.16.MT88.4 R136, [R240+0x9900] ;  /* 0x00990000f088783b */ /* 0x002e620000004200 */
[--C-:B---3--:R-:W-:Y:S08]  /*ad00*/  FFMA.FTZ R148, R165, c[0x0][0x2d0], -R213.reuse ;  /* 0x0000b400a5947a23 */ /* 0x108ff000000108d5 */
[----:B------:R3:W-:Y:S01]  /*ad10*/  MUFU.EX2 R154, R148 ;  /* 0x00000094009a7308 */ /* 0x0007e20000000800 */
[C---:B--2---:R-:W-:Y:S03]  /*ad20*/  HMMA.16816.F32.BF16 R116, R132.reuse, R140, R116 ;  /* 0x0000008c8474723c */ /* 0x044fe60000041874 */
[--C-:B----4-:R-:W-:Y:S06]  /*ad30*/  FFMA.FTZ R144, R161, c[0x0][0x2d0], -R213.reuse ;  /* 0x0000b400a1907a23 */ /* 0x110fec00000108d5 */
[----:B------:R2:W-:Y:S01]  /*ad40*/  MUFU.EX2 R176, R144 ;  /* 0x0000009000b07308 */ /* 0x0005e20000000800 */
[C---:B------:R-:W-:Y:S03]  /*ad50*/  HMMA.16816.F32.BF16 R120, R132.reuse, R142, R120 ;  /* 0x0000008e8478723c */ /* 0x040fe60000041878 */
[--C-:B------:R-:W-:Y:S06]  /*ad60*/  FFMA.FTZ R140, R160, c[0x0][0x2d0], -R213.reuse ;  /* 0x0000b400a08c7a23 */ /* 0x100fec00000108d5 */
[----:B------:R-:W4:Y:S01]  /*ad70*/  MUFU.EX2 R161, R140 ;  /* 0x0000008c00a17308 */ /* 0x000f220000000800 */
[C---:B-1----:R-:W-:Y:S03]  /*ad80*/  HMMA.16816.F32.BF16 R124, R132.reuse, R136, R124 ;  /* 0x00000088847c723c */ /* 0x042fe6000004187c */
[----:B---3--:R-:W-:Y:S05]  /*ad90*/  FFMA.FTZ R148, R164, c[0x0][0x2d0], -R213 ;  /* 0x0000b400a4947a23 */ /* 0x008fea00000108d5 */
[----:B------:R-:W-:Y:S01]  /*ada0*/  HMMA.16816.F32.BF16 R128, R132, R138, R128 ;  /* 0x0000008a8480723c */ /* 0x000fe20000041880 */
[----:B------:R-:W-:Y:S01]  /*adb0*/  LDSM.16.MT88.4 R136, [R241+0x1100] ;  /* 0x00110000f188783b */ /* 0x000fe20000004200 */
[----:B------:R1:W3:Y:S05]  /*adc0*/  MUFU.EX2 R160, R148 ;  /* 0x0000009400a07308 */ /* 0x0002ea0000000800 */
[----:B------:R-:W-:Y:S02]  /*add0*/  F2FP.BF16.PACK_AB R132, R168, R178 ;  /* 0x000000b2a884723e */ /* 0x000fe400000010ff */
[----:B--2---:R-:W2:Y:S03]  /*ade0*/  LDSM.16.MT88.4 R144, [R247+0x1100] ;  /* 0x00110000f790783b */ /* 0x004ea60000004200 */
[----:B-----5:R-:W-:Y:S02]  /*adf0*/  F2FP.BF16.PACK_AB R133, R170, R169 ;  /* 0x000000a9aa85723e */ /* 0x020fe400000010ff */
[----:B------:R-:W-:Y:S02]  /*ae00*/  F2FP.BF16.PACK_AB R134, R177, R171 ;  /* 0x000000abb186723e */ /* 0x000fe400000010ff */
[----:B----4-:R-:W-:Y:S01]  /*ae10*/  F2FP.BF16.PACK_AB R135, R161, R176 ;  /* 0x000000b0a187723e */ /* 0x010fe200000010ff */
[----:B------:R-:W4:Y:S01]  /*ae20*/  LDSM.16.MT88.4 R140, [R242+0x1100] ;  /* 0x00110000f28c783b */ /* 0x000f220000004200 */
[----:B-1----:R-:W-:Y:S01]  /*ae30*/  FFMA.FTZ R148, R174, c[0x0][0x2d0], -R215 ;  /* 0x0000b400ae947a23 */ /* 0x002fe200000108d7 */
[----:B---3--:R-:W-:Y:S03]  /*ae40*/  MOV R187, R160 ;  /* 0x000000a000bb7202 */ /* 0x008fe60000000f00 */
[----:B------:R1:W-:Y:S01]  /*ae50*/  MUFU.EX2 R157, R148 ;  /* 0x00000094009d7308 */ /* 0x0003e20000000800 */
[C---:B--2---:R-:W-:Y:S03]  /*ae60*/  HMMA.16816.F32.BF16 R4, R132.reuse, R144, R4 ;  /* 0x000000908404723c */ /* 0x044fe60000041804 */
[----:B-1----:R-:W-:Y:S05]  /*ae70*/  FFMA.FTZ R148, R172, c[0x0][0x2d0], -R213 ;  /* 0x0000b400ac947a23 */ /* 0x002fea00000108d5 */
[C---:B------:R-:W-:Y:S01]  /*ae80*/  HMMA.16816.F32.BF16 R8, R132.reuse, R146, R8 ;  /* 0x000000928408723c */ /* 0x040fe20000041808 */
[----:B------:R-:W1:Y:S01]  /*ae90*/  LDSM.16.MT88.4 R144, [R240+0x1100] ;  /* 0x00110000f090783b */ /* 0x000e620000004200 */
[----:B------:R2:W3:Y:S06]  /*aea0*/  MUFU.EX2 R156, R148 ;  /* 0x00000094009c7308 */ /* 0x0004ec0000000800 */
[C---:B----4-:R-:W-:Y:S08]  /*aeb0*/  HMMA.16816.F32.BF16 R12, R132.reuse, R140, R12 ;  /* 0x0000008c840c723c */ /* 0x050ff0000004180c */
[C---:B------:R-:W-:Y:S01]  /*aec0*/  HMMA.16816.F32.BF16 R16, R132.reuse, R142, R16 ;  /* 0x0000008e8410723c */ /* 0x040fe20000041810 */
[----:B------:R-:W4:Y:S07]  /*aed0*/  LDSM.16.MT88.4 R140, [R247+0x4100] ;  /* 0x00410000f78c783b */ /* 0x000f2e0000004200 */
[C---:B------:R-:W-:Y:S01]  /*aee0*/  HMMA.16816.F32.BF16 R20, R132.reuse, R136, R20 ;  /* 0x000000888414723c */ /* 0x040fe20000041814 */
[----:B--2---:R-:W-:Y:S03]  /*aef0*/  LDSM.16.MT88.4 R148, [R241+0x2100] ;  /* 0x00210000f194783b */ /* 0x004fe60000004200 */
[----:B---3--:R-:W-:Y:S04]  /*af00*/  MOV R189, R156 ;  /* 0x0000009c00bd7202 */ /* 0x008fe80000000f00 */
[C---:B------:R-:W-:Y:S01]  /*af10*/  HMMA.16816.F32.BF16 R24, R132.reuse, R138, R24 ;  /* 0x0000008a8418723c */ /* 0x040fe20000041818 */
[----:B------:R-:W2:Y:S07]  /*af20*/  LDSM.16.MT88.4 R136, [R242+0x4100] ;  /* 0x00410000f288783b */ /* 0x000eae0000004200 */
[C---:B-1----:R-:W-:Y:S08]  /*af30*/  HMMA.16816.F32.BF16 R28, R132.reuse, R144, R28 ;  /* 0x00000090841c723c */ /* 0x042ff0000004181c */
[C---:B------:R-:W-:Y:S01]  /*af40*/  HMMA.16816.F32.BF16 R32, R132.reuse, R146, R32 ;  /* 0x000000928420723c */ /* 0x040fe20000041820 */
[----:B------:R-:W1:Y:S07]  /*af50*/  LDSM.16.MT88.4 R144, [R241+0x4100] ;  /* 0x00410000f190783b */ /* 0x000e6e0000004200 */
[C---:B----4-:R-:W-:Y:S08]  /*af60*/  HMMA.16816.F32.BF16 R36, R132.reuse, R140, R36 ;  /* 0x0000008c8424723c */ /* 0x050ff00000041824 */
        /* <DEDUP_REMOVED lines=20> */
[C---:B--2---:R-:W-:Y:S07]  /*b0b0*/  HMMA.16816.F32.BF16 R92, R132.reuse, R136, R92 ;  /* 0x00000088845c723c */ /* 0x044fee000004185c */
[--C-:B------:R-:W-:Y:S01]  /*b0c0*/  FFMA.FTZ R136, R166, c[0x0][0x2d0], -R215.reuse ;  /* 0x0000b400a6887a23 */ /* 0x100fe200000108d7 */
[C---:B------:R-:W-:Y:S01]  /*b0d0*/  HMMA.16816.F32.BF16 R96, R132.reuse, R138, R96 ;  /* 0x0000008a8460723c */ /* 0x040fe20000041860 */
[----:B------:R-:W-:Y:S02]  /*b0e0*/  LDSM.16.MT88.4 R164, [R242+0x2900] ;  /* 0x00290000f2a4783b */ /* 0x000fe40000004200 */
[----:B------:R2:W-:Y:S05]  /*b0f0*/  MUFU.EX2 R155, R136 ;  /* 0x00000088009b7308 */ /* 0x0005ea0000000800 */
[C---:B-1----:R-:W-:Y:S07]  /*b100*/  HMMA.16816.F32.BF16 R100, R132.reuse, R144, R100 ;  /* 0x000000908464723c */ /* 0x042fee0000041864 */
[--C-:B------:R-:W-:Y:S01]  /*b110*/  FFMA.FTZ R144, R175, c[0x0][0x2d0], -R215.reuse ;  /* 0x0000b400af907a23 */ /* 0x100fe200000108d7 */
[C---:B------:R-:W-:Y:S03]  /*b120*/  HMMA.16816.F32.BF16 R104, R132.reuse, R146, R104 ;  /* 0x000000928468723c */ /* 0x040fe60000041868 */
[----:B------:R1:W4:Y:S01]  /*b130*/  MUFU.EX2 R163, R144 ;  /* 0x0000009000a37308 */ /* 0x0003220000000800 */
[----:B------:R-:W-:Y:S02]  /*b140*/  FFMA.FTZ R215, R211, c[0x0][0x2d0], -R215 ;  /* 0x0000b400d3d77a23 */ /* 0x000fe400000108d7 */
[--C-:B------:R-:W-:Y:S01]  /*b150*/  FFMA.FTZ R211, R182, c[0x0][0x2d0], -R213.reuse ;  /* 0x0000b400b6d37a23 */ /* 0x100fe200000108d5 */
[----:B------:R-:W-:Y:S01]  /*b160*/  MOV R182, R157 ;  /* 0x0000009d00b67202 */ /* 0x000fe20000000f00 */
[C---:B---3--:R-:W-:Y:S01]  /*b170*/  HMMA.16816.F32.BF16 R108, R132.reuse, R140, R108 ;  /* 0x0000008c846c723c */ /* 0x048fe2000004186c */
[----:B--2---:R-:W2:Y:S03]  /*b180*/  LDSM.16.MT88.4 R136, [R241+0xa100] ;  /* 0x00a10000f188783b */ /* 0x004ea60000004200 */
[----:B------:R-:W-:Y:S01]  /*b190*/  MOV R188, R182 ;  /* 0x000000b600bc7202 */ /* 0x000fe20000000f00 */
[----:B------:R-:W3:Y:S02]  /*b1a0*/  MUFU.EX2 R215, R215 ;  /* 0x000000d700d77308 */ /* 0x000ee40000000800 */
[--C-:B------:R-:W-:Y:S01]  /*b1b0*/  FFMA.FTZ R140, R173, c[0x0][0x2d0], -R213.reuse ;  /* 0x0000b400ad8c7a23 */ /* 0x100fe200000108d5 */
[C---:B------:R-:W-:Y:S01]  /*b1c0*/  HMMA.16816.F32.BF16 R112, R132.reuse, R142, R112 ;  /* 0x0000008e8470723c */ /* 0x040fe20000041870 */
[----:B------:R-:W-:Y:S03]  /*b1d0*/  LDSM.16.MT88.4 R172, [R247+0x2900] ;  /* 0x00290000f7ac783b */ /* 0x000fe60000004200 */
[----:B------:R-:W-:Y:S01]  /*b1e0*/  FFMA.FTZ R213, R181, c[0x0][0x2d0], -R213 ;  /* 0x0000b400b5d57a23 */ /* 0x000fe200000108d5 */
[----:B------:R-:W-:Y:S02]  /*b1f0*/  F2FP.BF16.PACK_AB R181, R200, R201 ;  /* 0x000000c9c8b5723e */ /* 0x000fe400000010ff */
[----:B------:R5:W5:Y:S02]  /*b200*/  MUFU.EX2 R179, R140 ;  /* 0x0000008c00b37308 */ /* 0x000b640000000800 */
[----:B-1----:R-:W1:Y:S03]  /*b210*/  LDSM.16.MT88.4 R144, [R240+0xa100] ;  /* 0x00a10000f090783b */ /* 0x002e660000004200 */
[----:B----4-:R-:W-:Y:S05]  /*b220*/  MOV R190, R163 ;  /* 0x000000a300be7202 */ /* 0x010fea0000000f00 */
[----:B------:R-:W-:Y:S01]  /*b230*/  MUFU.EX2 R211, R211 ;  /* 0x000000d300d37308 */ /* 0x000fe20000000800 */
[----:B---3--:R-:W-:Y:S09]  /*b240*/  F2FP.BF16.PACK_AB R182, R215, R204 ;  /* 0x000000ccd7b6723e */ /* 0x008ff200000010ff */
[----:B------:R-:W3:Y:S01]  /*b250*/  MUFU.EX2 R213, R213 ;  /* 0x000000d500d57308 */ /* 0x000ee20000000800 */
[----:B-----5:R-:W4:Y:S01]  /*b260*/  LDSM.16.MT88.4 R140, [R247+0x1900] ;  /* 0x00190000f78c783b */ /* 0x020f220000004200 */
[----:B------:R-:W-:Y:S01]  /*b270*/  MOV R214, R179 ;  /* 0x000000b300d67202 */ /* 0x000fe20000000f00 */
[C---:B--2---:R-:W-:Y:S08]  /*b280*/  HMMA.16816.F32.BF16 R116, R132.reuse, R136, R116 ;  /* 0x000000888474723c */ /* 0x044ff00000041874 */
[C---:B------:R-:W-:Y:S01]  /*b290*/  HMMA.16816.F32.BF16 R120, R132.reuse, R138, R120 ;  /* 0x0000008a8478723c */ /* 0x040fe20000041878 */
[----:B------:R-:W2:Y:S07]  /*b2a0*/  LDSM.16.MT88.4 R136, [R242+0x1900] ;  /* 0x00190000f288783b */ /* 0x000eae0000004200 */
[C---:B-1----:R-:W-:Y:S04]  /*b2b0*/  HMMA.16816.F32.BF16 R124, R132.reuse, R144, R124 ;  /* 0x00000090847c723c */ /* 0x042fe8000004187c */
[----:B---3--:R-:W-:Y:S04]  /*b2c0*/  F2FP.BF16.PACK_AB R183, R213, R211 ;  /* 0x000000d3d5b7723e */ /* 0x008fe800000010ff */
[----:B------:R-:W-:Y:S01]  /*b2d0*/  HMMA.16816.F32.BF16 R128, R132, R146, R128 ;  /* 0x000000928480723c */ /* 0x000fe20000041880 */
[----:B------:R-:W1:Y:S06]  /*b2e0*/  LDSM.16.MT88.4 R144, [R241+0x1900] ;  /* 0x00190000f190783b */ /* 0x000e6c0000004200 */
[----:B------:R-:W-:Y:S02]  /*b2f0*/  F2FP.BF16.PACK_AB R134, R157, R163 ;  /* 0x000000a39d86723e */ /* 0x000fe400000010ff */
[----:B------:R-:W-:Y:S02]  /*b300*/  F2FP.BF16.PACK_AB R135, R156, R179 ;  /* 0x000000b39c87723e */ /* 0x000fe400000010ff */
[----:B------:R-:W-:Y:S01]  /*b310*/  LDSM.16.MT88.4 R156, [R241+0x2900] ;  /* 0x00290000f19c783b */ /* 0x000fe20000004200 */
[----:B------:R-:W-:Y:S02]  /*b320*/  F2FP.BF16.PACK_AB R132, R155, R162 ;  /* 0x000000a29b84723e */ /* 0x000fe400000010ff */
[----:B------:R-:W-:Y:S07]  /*b330*/  F2FP.BF16.PACK_AB R133, R160, R154 ;  /* 0x0000009aa085723e */ /* 0x000fee00000010ff */
        /* <DEDUP_REMOVED lines=46> */
[----:B------:R-:W-:Y:S01]  /*b620*/  HMMA.16816.F32.BF16 R128, R132, R142, R128 ;  /* 0x0000008e8480723c */ /* 0x000fe20000041880 */
[----:B------:R-:W-:Y:S06]  /*b630*/  LDSM.16.MT88.4 R140, [R247+0x5100] ;  /* 0x00510000f78c783b */ /* 0x000fec0000004200 */
[----:B------:R-:W-:Y:S02]  /*b640*/  F2FP.BF16.PACK_AB R132, R212, R210 ;  /* 0x000000d2d484723e */ /* 0x000fe400000010ff */
[----:B------:R-:W-:Y:S03]  /*b650*/  F2FP.BF16.PACK_AB R133, R208, R206 ;  /* 0x000000ced085723e */ /* 0x000fe600000010ff */
[----:B------:R-:W-:Y:S02]  /*b660*/  F2FP.BF16.PACK_AB R134, R207, R209 ;  /* 0x000000d1cf86723e */ /* 0x000fe400000010ff */
[----:B------:R-:W-:Y:S07]  /*b670*/  F2FP.BF16.PACK_AB R135, R199, R205 ;  /* 0x000000cdc787723e */ /* 0x000fee00000010ff */
        /* <DEDUP_REMOVED lines=14> */
[----:B------:R-:W4:Y:S07]  /*b760*/  LDSM.16.MT88.4 R140, [R247+0x8100] ;  /* 0x00810000f78c783b */ /* 0x000f2e0000004200 */
        /* <DEDUP_REMOVED lines=23> */
[----:B------:R-:W-:Y:S07]  /*b8e0*/  LDSM.16.MT88.4 R140, [R247+0x5900] ;  /* 0x00590000f78c783b */ /* 0x000fee0000004200 */
[C---:B-1----:R-:W-:Y:S07]  /*b8f0*/  HMMA.16816.F32.BF16 R108, R132.reuse, R144, R108 ;  /* 0x00000090846c723c */ /* 0x042fee000004186c */
[----:B------:R-:W-:Y:S01]  /*b900*/  MOV R144, R171 ;  /* 0x000000ab00907202 */ /* 0x000fe20000000f00 */
[C---:B------:R-:W-:Y:S04]  /*b910*/  HMMA.16816.F32.BF16 R112, R132.reuse, R146, R112 ;  /* 0x000000928470723c */ /* 0x040fe80000041870 */
[----:B------:R-:W-:Y:S03]  /*b920*/  MOV R145, R170 ;  /* 0x000000aa00917202 */ /* 0x000fe60000000f00 */
[----:B------:R-:W-:Y:S01]  /*b930*/  MOV R146, R177 ;  /* 0x000000b100927202 */ /* 0x000fe20000000f00 */
[C---:B---3--:R-:W-:Y:S04]  /*b940*/  HMMA.16816.F32.BF16 R116, R132.reuse, R148, R116 ;  /* 0x000000948474723c */ /* 0x048fe80000041874 */
[----:B------:R-:W-:Y:S04]  /*b950*/  MOV R147, R176 ;  /* 0x000000b000937202 */ /* 0x000fe80000000f00 */
[C---:B------:R-:W-:Y:S01]  /*b960*/  HMMA.16816.F32.BF16 R120, R132.reuse, R150, R120 ;  /* 0x000000968478723c */ /* 0x040fe20000041878 */
[----:B------:R-:W1:Y:S07]  /*b970*/  LDSM.16.MT88.4 R148, [R240+0x2900] ;  /* 0x00290000f094783b */ /* 0x000e6e0000004200 */
[C---:B--2---:R-:W-:Y:S07]  /*b980*/  HMMA.16816.F32.BF16 R124, R132.reuse, R136, R124 ;  /* 0x00000088847c723c */ /* 0x044fee000004187c */
[----:B------:R-:W-:Y:S01]  /*b990*/  MOV R137, R169 ;  /* 0x000000a900897202 */ /* 0x000fe20000000f00 */
[----:B------:R-:W-:Y:S01]  /*b9a0*/  HMMA.16816.F32.BF16 R128, R132, R138, R128 ;  /* 0x0000008a8480723c */ /* 0x000fe20000041880 */
[----:B------:R-:W2:Y:S03]  /*b9b0*/  LDSM.16.MT88.4 R132, [R242+0x5900] ;  /* 0x00590000f284783b */ /* 0x000ea60000004200 */
[----:B------:R-:W-:Y:S03]  /*b9c0*/  MOV R136, R168 ;  /* 0x000000a800887202 */ /* 0x000fe60000000f00 */
[----:B------:R-:W-:Y:S01]  /*b9d0*/  MOV R138, R162 ;  /* 0x000000a2008a7202 */ /* 0x000fe20000000f00 */
[C---:B------:R-:W-:Y:S01]  /*b9e0*/  HMMA.16816.F32.BF16 R176, R180.reuse, R172, R4 ;  /* 0x000000acb4b0723c */ /* 0x040fe20000041804 */
[----:B------:R-:W3:Y:S04]  /*b9f0*/  LDSM.16.MT88.4 R4, [R241+0x5900] ;  /* 0x00590000f104783b */ /* 0x000ee80000004200 */
[----:B------:R-:W-:Y:S03]  /*ba00*/  MOV R139, R161 ;  /* 0x000000a1008b7202 */ /* 0x000fe60000000f00 */
[C---:B------:R-:W-:Y:S07]  /*ba10*/  HMMA.16816.F32.BF16 R172, R180.reuse, R174, R8 ;  /* 0x000000aeb4ac723c */ /* 0x040fee0000041808 */
[----:B------:R-:W-:Y:S01]  /*ba20*/  MOV R10, R155 ;  /* 0x0000009b000a7202 */ /* 0x000fe20000000f00 */
[C---:B------:R-:W-:Y:S01]  /*ba30*/  HMMA.16816.F32.BF16 R168, R180.reuse, R164, R12 ;  /* 0x000000a4b4a8723c */ /* 0x040fe2000004180c */
[----:B------:R-:W-:Y:S03]  /*ba40*/  LDSM.16.MT88.4 R12, [R247+0x8900] ;  /* 0x00890000f70c783b */ /* 0x000fe60000004200 */
[----:B------:R-:W-:Y:S04]  /*ba50*/  MOV R11, R154 ;  /* 0x0000009a000b7202 */ /* 0x000fe80000000f00 */
[C---:B------:R-:W-:Y:S01]  /*ba60*/  HMMA.16816.F32.BF16 R164, R180.reuse, R166, R16 ;  /* 0x000000a6b4a4723c */ /* 0x040fe20000041810 */
[----:B------:R-:W-:Y:S07]  /*ba70*/  LDSM.16.MT88.4 R16, [R242+0x8900] ;  /* 0x00890000f210783b */ /* 0x000fee0000004200 */
[C---:B------:R-:W-:Y:S01]  /*ba80*/  HMMA.16816.F32.BF16 R160, R180.reuse, R156, R20 ;  /* 0x0000009cb4a0723c */ /* 0x040fe20000041814 */
[----:B------:R-:W-:Y:S07]  /*ba90*/  LDSM.16.MT88.4 R20, [R241+0x8900] ;  /* 0x00890000f114783b */ /* 0x000fee0000004200 */
[C---:B------:R-:W-:Y:S01]  /*baa0*/  HMMA.16816.F32.BF16 R156, R180.reuse, R158, R24 ;  /* 0x0000009eb49c723c */ /* 0x040fe20000041818 */
[----:B------:R-:W-:Y:S07]  /*bab0*/  LDSM.16.MT88.4 R24, [R240+0x8900] ;  /* 0x00890000f018783b */ /* 0x000fee0000004200 */
[C---:B-1----:R-:W-:Y:S07]  /*bac0*/  HMMA.16816.F32.BF16 R152, R180.reuse, R148, R28 ;  /* 0x00000094b498723c */ /* 0x042fee000004181c */
[----:B------:R-:W-:Y:S01]  /*bad0*/  MOV R31, R10 ;  /* 0x0000000a001f7202 */ /* 0x000fe20000000f00 */
[C---:B------:R-:W-:Y:S04]  /*bae0*/  HMMA.16816.F32.BF16 R148, R180.reuse, R150, R32 ;  /* 0x00000096b494723c */ /* 0x040fe80000041820 */
[----:B------:R-:W-:Y:S02]  /*baf0*/  MOV R30, R11 ;  /* 0x0000000b001e7202 */ /* 0x000fe40000000f00 */
[----:B------:R-:W1:Y:S01]  /*bb00*/  LDSM.16.MT88.4 R8, [R240+0x5900] ;  /* 0x00590000f008783b */ /* 0x000e620000004200 */
[----:B------:R-:W-:Y:S02]  /*bb10*/  MOV R35, R146 ;  /* 0x0000009200237202 */ /* 0x000fe40000000f00 */
[----:B------:R-:W-:Y:S03]  /*bb20*/  MOV R34, R147 ;  /* 0x0000009300227202 */ /* 0x000fe60000000f00 */
[----:B------:R-:W-:Y:S02]  /*bb30*/  MOV R33, R144 ;  /* 0x0000009000217202 */ /* 0x000fe40000000f00 */
[----:B------:R-:W-:Y:S02]  /*bb40*/  MOV R32, R145 ;  /* 0x0000009100207202 */ /* 0x000fe40000000f00 */
[C---:B------:R-:W-:Y:S03]  /*bb50*/  HMMA.16816.F32.BF16 R144, R180.reuse, R140, R36 ;  /* 0x0000008cb490723c */ /* 0x040fe60000041824 */
[----:B------:R-:W-:Y:S02]  /*bb60*/  MOV R29, R138 ;  /* 0x0000008a001d7202 */ /* 0x000fe40000000f00 */
[----:B------:R-:W-:Y:S02]  /*bb70*/  MOV R28, R139 ;  /* 0x0000008b001c7202 */ /* 0x000fe40000000f00 */
[----:B------:R-:W-:Y:S01]  /*bb80*/  MOV R39, R136 ;  /* 0x0000008800277202 */ /* 0x000fe20000000f00 */
[C---:B------:R-:W-:Y:S04]  /*bb90*/  HMMA.16816.F32.BF16 R140, R180.reuse, R142, R40 ;  /* 0x0000008eb48c723c */ /* 0x040fe80000041828 */
[----:B------:R-:W-:Y:S01]  /*bba0*/  MOV R38, R137 ;  /* 0x0000008900267202 */ /* 0x000fe20000000f00 */
[----:B------:R-:W-:Y:S03]  /*bbb0*/  FADD.FTZ R3, R39, R3 ;  /* 0x0000000327037221 */ /* 0x000fe60000010000 */
[C---:B--2---:R-:W-:Y:S04]  /*bbc0*/  HMMA.16816.F32.BF16 R136, R180.reuse, R132, R44 ;  /* 0x00000084b488723c */ /* 0x044fe8000004182c */
[----:B------:R-:W-:Y:S04]  /*bbd0*/  FADD.FTZ R3, R33, R3 ;  /* 0x0000000321037221 */ /* 0x000fe80000010000 */
[C---:B------:R-:W-:Y:S04]  /*bbe0*/  HMMA.16816.F32.BF16 R132, R180.reuse, R134, R48 ;  /* 0x00000086b484723c */ /* 0x040fe80000041830 */
[----:B------:R-:W-:Y:S04]  /*bbf0*/  FADD.FTZ R3, R35, R3 ;  /* 0x0000000323037221 */ /* 0x000fe80000010000 */
[C---:B---3--:R-:W-:Y:S04]  /*bc00*/  HMMA.16816.F32.BF16 R52, R180.reuse, R4, R52 ;  /* 0x00000004b434723c */ /* 0x048fe80000041834 */
[----:B------:R-:W-:Y:S04]  /*bc10*/  FADD.FTZ R3, R29, R3 ;  /* 0x000000031d037221 */ /* 0x000fe80000010000 */
[C---:B------:R-:W-:Y:S01]  /*bc20*/  HMMA.16816.F32.BF16 R56, R180.reuse, R6, R56 ;  /* 0x00000006b438723c */ /* 0x040fe20000041838 */
[----:B------:R-:W2:Y:S03]  /*bc30*/  LDSM.16.MT88.4 R4, [R247+0xb900] ;  /* 0x00b90000f704783b */ /* 0x000ea60000004200 */
[----:B------:R-:W-:Y:S04]  /*bc40*/  FADD.FTZ R3, R31, R3 ;  /* 0x000000031f037221 */ /* 0x000fe80000010000 */
[C---:B-1----:R-:W-:Y:S04]  /*bc50*/  HMMA.16816.F32.BF16 R60, R180.reuse, R8, R60 ;  /* 0x00000008b43c723c */ /* 0x042fe8000004183c */
[----:B------:R-:W-:Y:S04]  /*bc60*/  FADD.FTZ R3, R190, R3 ;  /* 0x00000003be037221 */ /* 0x000fe80000010000 */
[C---:B------:R-:W-:Y:S01]  /*bc70*/  HMMA.16816.F32.BF16 R64, R180.reuse, R10, R64 ;  /* 0x0000000ab440723c */ /* 0x040fe20000041840 */
[----:B------:R-:W1:Y:S03]  /*bc80*/  LDSM.16.MT88.4 R8, [R242+0xb900] ;  /* 0x00b90000f208783b */ /* 0x000e660000004200 */
[----:B------:R-:W-:Y:S04]  /*bc90*/  FADD.FTZ R3, R188, R3 ;  /* 0x00000003bc037221 */ /* 0x000fe80000010000 */
[C---:B------:R-:W-:Y:S04]  /*bca0*/  HMMA.16816.F32.BF16 R68, R180.reuse, R12, R68 ;  /* 0x0000000cb444723c */ /* 0x040fe80000041844 */
[----:B------:R-:W-:Y:S04]  /*bcb0*/  FADD.FTZ R3, R210, R3 ;  /* 0x00000003d2037221 */ /* 0x000fe80000010000 */
[C---:B------:R-:W-:Y:S01]  /*bcc0*/  HMMA.16816.F32.BF16 R72, R180.reuse, R14, R72 ;  /* 0x0000000eb448723c */ /* 0x040fe20000041848 */
[----:B------:R-:W3:Y:S03]  /*bcd0*/  LDSM.16.MT88.4 R12, [R241+0xb900] ;  /* 0x00b90000f10c783b */ /* 0x000ee60000004200 */
[----:B------:R-:W-:Y:S04]  /*bce0*/  FADD.FTZ R212, R212, R3 ;  /* 0x00000003d4d47221 */ /* 0x000fe80000010000 */
[C---:B------:R-:W-:Y:S04]  /*bcf0*/  HMMA.16816.F32.BF16 R76, R180.reuse, R16, R76 ;  /* 0x00000010b44c723c */ /* 0x040fe8000004184c */
[----:B------:R-:W-:Y:S03]  /*bd00*/  FADD.FTZ R212, R209, R212 ;  /* 0x000000d4d1d47221 */ /* 0x000fe60000010000 */
[----:B------:R-:W-:Y:S01]  /*bd10*/  FADD.FTZ R16, R38, R198 ;  /* 0x000000c626107221 */ /* 0x000fe20000010000 */
[C---:B------:R-:W-:Y:S04]  /*bd20*/  HMMA.16816.F32.BF16 R80, R180.reuse, R18, R80 ;  /* 0x00000012b450723c */ /* 0x040fe80000041850 */
[----:B------:R-:W-:Y:S02]  /*bd30*/  FADD.FTZ R207, R207, R212 ;  /* 0x000000d4cfcf7221 */ /* 0x000fe40000010000 */
[----:B------:R-:W-:Y:S02]  /*bd40*/  FADD.FTZ R16, R32, R16 ;  /* 0x0000001020107221 */ /* 0x000fe40000010000 */
        /* <DEDUP_REMOVED lines=8> */
[C---:B--2---:R-:W-:Y:S01]  /*bdd0*/  HMMA.16816.F32.BF16 R100, R180.reuse, R4, R100 ;  /* 0x00000004b464723c */ /* 0x044fe20000041864 */
[----:B------:R2:W-:Y:S07]  /*bde0*/  STL [R1+0x2c], R3 ;  /* 0x00002c0301007387 */ /* 0x0005ee0000100800 */
[C---:B------:R-:W-:Y:S01]  /*bdf0*/  HMMA.16816.F32.BF16 R104, R180.reuse, R6, R104 ;  /* 0x00000006b468723c */ /* 0x040fe20000041868 */
[----:B------:R-:W4:Y:S07]  /*be00*/  LDSM.16.MT88.4 R4, [R240+0xb900] ;  /* 0x00b90000f004783b */ /* 0x000f2e0000004200 */
[C---:B-1----:R-:W-:Y:S07]  /*be10*/  HMMA.16816.F32.BF16 R108, R180.reuse, R8, R108 ;  /* 0x00000008b46c723c */ /* 0x042fee000004186c */
[----:B------:R-:W-:Y:S01]  /*be20*/  FADD.FTZ R8, R34, R16 ;  /* 0x0000001022087221 */ /* 0x000fe20000010000 */
[C---:B------:R-:W-:Y:S04]  /*be30*/  HMMA.16816.F32.BF16 R112, R180.reuse, R10, R112 ;  /* 0x0000000ab470723c */ /* 0x040fe80000041870 */
[----:B------:R-:W-:Y:S01]  /*be40*/  FADD.FTZ R8, R28, R8 ;  /* 0x000000081c087221 */ /* 0x000fe20000010000 */
[----:B--2---:R-:W-:Y:S03]  /*be50*/  MOV R3, R0 ;  /* 0x0000000000037202 */ /* 0x004fe60000000f00 */
[C---:B---3--:R-:W-:Y:S04]  /*be60*/  HMMA.16816.F32.BF16 R116, R180.reuse, R12, R116 ;  /* 0x0000000cb474723c */ /* 0x048fe80000041874 */
[----:B------:R-:W-:Y:S04]  /*be70*/  FADD.FTZ R8, R30, R8 ;  /* 0x000000081e087221 */ /* 0x000fe80000010000 */
[C---:B------:R-:W-:Y:S04]  /*be80*/  HMMA.16816.F32.BF16 R120, R180.reuse, R14, R120 ;  /* 0x0000000eb478723c */ /* 0x040fe80000041878 */
[----:B------:R-:W-:Y:S04]  /*be90*/  FADD.FTZ R8, R187, R8 ;  /* 0x00000008bb087221 */ /* 0x000fe80000010000 */
[----:B------:R-:W-:Y:S01]  /*bea0*/  FADD.FTZ R8, R214, R8 ;  /* 0x00000008d6087221 */ /* 0x000fe20000010000 */
[C---:B----4-:R-:W-:Y:S03]  /*beb0*/  HMMA.16816.F32.BF16 R124, R180.reuse, R4, R124 ;  /* 0x00000004b47c723c */ /* 0x050fe6000004187c */
[----:B------:R-:W-:Y:S04]  /*bec0*/  FADD.FTZ R8, R189, R8 ;  /* 0x00000008bd087221 */ /* 0x000fe80000010000 */
[----:B------:R-:W-:Y:S01]  /*bed0*/  FADD.FTZ R8, R206, R8 ;  /* 0x00000008ce087221 */ /* 0x000fe20000010000 */
[----:B------:R-:W-:Y:S04]  /*bee0*/  HMMA.16816.F32.BF16 R128, R180, R6, R128 ;  /* 0x00000006b480723c */ /* 0x000fe80000041880 */
[----:B------:R-:W-:Y:S03]  /*bef0*/  FADD.FTZ R208, R208, R8 ;  /* 0x00000008d0d07221 */ /* 0x000fe60000010000 */
[----:B------:R-:W-:Y:S01]  /*bf00*/  MOV R180, R2 ;  /* 0x0000000200b47202 */ /* 0x000fe20000000f00 */
[----:B------:R-:W-:Y:S04]  /*bf10*/  FADD.FTZ R208, R205, R208 ;  /* 0x000000d0cdd07221 */ /* 0x000fe80000010000 */
[----:B------:R-:W-:Y:S04]  /*bf20*/  FADD.FTZ R199, R199, R208 ;  /* 0x000000d0c7c77221 */ /* 0x000fe80000010000 */
[----:B------:R-:W-:Y:S04]  /*bf30*/  FADD.FTZ R199, R201, R199 ;  /* 0x000000c7c9c77221 */ /* 0x000fe80000010000 */
[----:B------:R-:W-:Y:S04]  /*bf40*/  FADD.FTZ R199, R200, R199 ;  /* 0x000000c7c8c77221 */ /* 0x000fe80000010000 */
[----:B------:R-:W-:Y:S04]  /*bf50*/  FADD.FTZ R199, R211, R199 ;  /* 0x000000c7d3c77221 */ /* 0x000fe80000010000 */
[----:B------:R-:W-:Y:S01]  /*bf60*/  FADD.FTZ R183, R213, R199 ;  /* 0x000000c7d5b77221 */ /* 0x000fe20000010000 */
[----:B------:R-:W-:-:S05]  /*bf70*/  @P0 BRA `(.L_x_802) ;  /* 0xffffb48000000947 */ /* 0x000fca000383ffff */
.L_x_801:
[----:B------:R-:W2:Y:S01]  /*bf80*/  LDL.LU R4, [R1+0x2c] ;  /* 0x00002c0001047983 */ /* 0x000ea20000300800 */
[----:B------:R-:W-:-:S02]  /*bf90*/  MOV R7, 0xff800000 ;  /* 0xff80000000077802 */ /* 0x000fc40000000f00 */
[----:B------:R-:W-:Y:S01]  /*bfa0*/  MOV R8, 0xff800000 ;  /* 0xff80000000087802 */ /* 0x000fe20000000f00 */
[----:B------:R-:W1:Y:S01]  /*bfb0*/  SHFL.BFLY PT, R3, R183, 0x2, 0x1f ;  /* 0x0c401f00b7037f89 */ /* 0x000e6200000e0000 */
[----:B------:R-:W-:Y:S01]  /*bfc0*/  PLOP3.LUT P2, PT, PT, PT, PT, 0x8, 0x0 ;  /* 0x000000000000781c */ /* 0x000fe20003f4e170 */
[----:B-1----:R-:W-:-:S05]  /*bfd0*/  FADD.FTZ R183, R3, R183 ;  /* 0x000000b703b77221 */ /* 0x002fca0000010000 */
[----:B------:R-:W1:Y:S02]  /*bfe0*/  SHFL.BFLY PT, R3, R183, 0x1, 0x1f ;  /* 0x0c201f00b7037f89 */ /* 0x000e6400000e0000 */
[----:B-1----:R-:W-:-:S05]  /*bff0*/  FADD.FTZ R3, R3, R183 ;  /* 0x000000b703037221 */ /* 0x002fca0000010000 */
[----:B------:R-:W-:-:S13]  /*c000*/  FSETP.NE.FTZ.AND P0, PT, R3, RZ, PT ;  /* 0x000000ff0300720b */ /* 0x000fda0003f15000 */
[----:B------:R-:W-:-:S05]  /*c010*/  @P0 MOV R9, 0x3f317218 ;  /* 0x3f31721800090802 */ /* 0x000fca0000000f00 */
[----:B------:R-:W-:Y:S01]  /*c020*/  @P0 FMUL.FTZ R9, R9, c[0x0][0x2d0] ;  /* 0x0000b40009090a20 */ /* 0x000fe20000410000 */
[----:B--2---:R-:W1:Y:S02]  /*c030*/  SHFL.BFLY PT, R6, R4, 0x2, 0x1f ;  /* 0x0c401f0004067f89 */ /* 0x004e6400000e0000 */
[----:B-1----:R-:W-:-:S05]  /*c040*/  FADD.FTZ R6, R6, R4 ;  /* 0x0000000406067221 */ /* 0x002fca0000010000 */
[----:B------:R-:W1:Y:S02]  /*c050*/  SHFL.BFLY PT, R4, R6, 0x1, 0x1f ;  /* 0x0c201f0006047f89 */ /* 0x000e6400000e0000 */
[----:B-1----:R-:W-:Y:S02]  /*c060*/  FADD.FTZ R6, R6, R4 ;  /* 0x0000000406067221 */ /* 0x002fe40000010000 */
[----:B------:R-:W-:-:S03]  /*c070*/  CS2R R4, SRZ ;  /* 0x0000000000047805 */ /* 0x000fc6000001ff00 */
[----:B------:R-:W-:-:S03]  /*c080*/  FSETP.NE.FTZ.AND P1, PT, R6, RZ, PT ;  /* 0x000000ff0600720b */ /* 0x000fc60003f35000 */
[----:B------:R-:W1:Y:S08]  /*c090*/  @P0 MUFU.RCP R4, R3 ;  /* 0x0000000300040308 */ /* 0x000e700000001000 */
[----:B------:R-:W2:Y:S02]  /*c0a0*/  @P0 MUFU.LG2 R3, R3 ;  /* 0x0000000300030308 */ /* 0x000ea40000000c00 */
[----:B------:R-:W-:-:S05]  /*c0b0*/  @P1 MOV R10, 0x3f317218 ;  /* 0x3f317218000a1802 */ /* 0x000fca0000000f00 */
[----:B------:R-:W-:Y:S01]  /*c0c0*/  @P1 FMUL.FTZ R10, R10, c[0x0][0x2d0] ;  /* 0x0000b4000a0a1a20 */ /* 0x000fe20000410000 */
[----:B------:R-:W3:Y:S01]  /*c0d0*/  @P1 MUFU.RCP R5, R6 ;  /* 0x0000000600051308 */ /* 0x000ee20000001000 */
[C---:B-1----:R-:W-:Y:S02]  /*c0e0*/  FMUL.FTZ R178, R4.reuse, R178 ;  /* 0x000000b204b27220 */ /* 0x042fe40000410000 */
[C---:B------:R-:W-:Y:S02]  /*c0f0*/  FMUL.FTZ R179, R4.reuse, R179 ;  /* 0x000000b304b37220 */ /* 0x040fe40000410000 */
[C---:B------:R-:W-:Y:S02]  /*c100*/  FMUL.FTZ R174, R4.reuse, R174 ;  /* 0x000000ae04ae7220 */ /* 0x040fe40000410000 */
[----:B------:R-:W-:Y:S01]  /*c110*/  FMUL.FTZ R175, R4, R175 ;  /* 0x000000af04af7220 */ /* 0x000fe20000410000 */
[----:B------:R-:W1:Y:S01]  /*c120*/  @P1 MUFU.LG2 R6, R6 ;  /* 0x0000000600061308 */ /* 0x000e620000000c00 */
[----:B--2---:R-:W-:-:S02]  /*c130*/  @P0 FMUL.FTZ R3, R3, 0.69314718246459960938 ;  /* 0x3f31721803030820 */ /* 0x004fc40000410000 */
[C---:B------:R-:W-:Y:S02]  /*c140*/  FMUL.FTZ R170, R4.reuse, R170 ;  /* 0x000000aa04aa7220 */ /* 0x040fe40000410000 */
[C---:B------:R-:W-:Y:S02]  /*c150*/  FMUL.FTZ R171, R4.reuse, R171 ;  /* 0x000000ab04ab7220 */ /* 0x040fe40000410000 */
[----:B------:R-:W-:Y:S02]  /*c160*/  FMUL.FTZ R166, R4, R166 ;  /* 0x000000a604a67220 */ /* 0x000fe40000410000 */
[C---:B---3--:R-:W-:Y:S02]  /*c170*/  FMUL.FTZ R176, R5.reuse, R176 ;  /* 0x000000b005b07220 */ /* 0x048fe40000410000 */
[C---:B------:R-:W-:Y:S02]  /*c180*/  FMUL.FTZ R177, R5.reuse, R177 ;  /* 0x000000b105b17220 */ /* 0x040fe40000410000 */
[----:B------:R-:W-:-:S02]  /*c190*/  FMUL.FTZ R172, R5, R172 ;  /* 0x000000ac05ac7220 */ /* 0x000fc40000410000 */
[C---:B------:R-:W-:Y:S02]  /*c1a0*/  FMUL.FTZ R173, R5.reuse, R173 ;  /* 0x000000ad05ad7220 */ /* 0x040fe40000410000 */
[----:B-1----:R-:W-:Y:S02]  /*c1b0*/  @P1 FMUL.FTZ R6, R6, 0.69314718246459960938 ;  /* 0x3f31721806061820 */ /* 0x002fe40000410000 */
        /* <DEDUP_REMOVED lines=58> */
[----:B------:R-:W-:Y:S02]  /*c560*/  FMUL.FTZ R128, R5, R128 ;  /* 0x0000008005807220 */ /* 0x000fe40000410000 */
        /* <DEDUP_REMOVED lines=57> */
[----:B------:R-:W-:Y:S02]  /*c900*/  FMUL.FTZ R4, R4, R131 ;  /* 0x0000008304047220 */ /* 0x000fe40000410000 */
[----:B------:R-:W-:-:S02]  /*c910*/  @P1 FFMA.FTZ R7, R10, R2, R6 ;  /* 0x000000020a071223 */ /* 0x000fc40000010006 */
[----:B------:R-:W-:Y:S02]  /*c920*/  @P0 FFMA.FTZ R8, R9, R0, R3 ;  /* 0x0000000009080223 */ /* 0x000fe40000010003 */
.L_x_793:
[----:B------:R-:W-:Y:S01]  /*c930*/  USHF.R.S32.HI UR8, URZ, 0x1f, UR9 ;  /* 0x0000001f3f087899 */ /* 0x000fe20008011409 */
[----:B------:R-:W-:Y:S05]  /*c940*/  @P2 BRA `(.L_x_805) ;  /* 0x00001be000002947 */ /* 0x000fea0003800000 */
[----:B-----5:R-:W1:Y:S01]  /*c950*/  S2R R0, SR_TID.X ;  /* 0x0000000000007919 */ /* 0x020e620000002100 */
        /* <DEDUP_REMOVED lines=194> */
.L_x_806:
[----:B-1----:R-:W-:Y:S01]  /*d580*/  SHF.R.S32.HI R9, RZ, 0x1f, R10 ;  /* 0x0000001fff097819 */ /* 0x002fe2000001140a */
[----:B------:R-:W1:Y:S01]  /*d590*/  S2R R73, SR_CTAID.X ;  /* 0x0000000000497919 */ /* 0x000e620000002500 */
[----:B------:R-:W-:Y:S01]  /*d5a0*/  LOP3.LUT R5, R6, 0xffffffe0, RZ, 0xc0, !PT ;  /* 0xffffffe006057812 */ /* 0x000fe200078ec0ff */
[----:B------:R-:W-:Y:S01]  /*d5b0*/  IMAD.MOV.U32 R6, RZ, RZ, c[0x0][0x4e8] ;  /* 0x00013a00ff067624 */ /* 0x000fe200078e00ff */
[----:B------:R-:W-:Y:S01]  /*d5c0*/  LEA.HI R9, R9, R10, RZ, 0x3 ;  /* 0x0000000a09097211 */ /* 0x000fe200078f18ff */
[----:B------:R-:W-:Y:S01]  /*d5d0*/  ULDC.64 UR4, c[0x0][0x3a0] ;  /* 0x0000e80000047ab9 */ /* 0x000fe20000000a00 */
[----:B------:R-:W-:Y:S01]  /*d5e0*/  BSSY B0, `(.L_x_807) ;  /* 0x0000097000007945 */ /* 0x000fe20003800000 */
[----:B------:R-:W-:Y:S01]  /*d5f0*/  IMAD.IADD R5, R0, 0x1, -R5 ;  /* 0x0000000100057824 */ /* 0x000fe200078e0a05 */
[----:B------:R-:W-:Y:S01]  /*d600*/  LOP3.LUT R9, R9, 0xffffff8, RZ, 0xc0, !PT ;  /* 0x0ffffff809097812 */ /* 0x000fe200078ec0ff */
[----:B------:R-:W-:Y:S01]  /*d610*/  UMOV UR15, UR17 ;  /* 0x00000011000f7c82 */ /* 0x000fe20008000000 */
[----:B------:R-:W-:Y:S01]  /*d620*/  ISETP.NE.AND P1, PT, R6, 0x1, PT ;  /* 0x000000010600780c */ /* 0x000fe20003f25270 */
        /* <DEDUP_REMOVED lines=16> */
[----:B------:R-:W-:Y:S01]  /*d730*/  LEA.HI R3, R2, R0, RZ, 0x3 ;  /* 0x0000000002037211 */ /* 0x000fe200078f18ff */
[----:B------:R-:W-:Y:S01]  /*d740*/  USEL UR16, UR16, URZ, !UP1 ;  /* 0x0000003f10107287 */ /* 0x000fe2000c800000 */
[--C-:B------:R-:W-:Y:S01]  /*d750*/  IMAD R9, R9, 0x8, R6.reuse ;  /* 0x0000000809097824 */ /* 0x100fe200078e0206 */
[----:B------:R-:W-:Y:S01]  /*d760*/  UIMAD.WIDE.U32 UR14, UR9, UR6, UR14 ;  /* 0x00000006090e72a5 */ /* 0x000fe2000f8e000e */
[----:B------:R-:W-:Y:S01]  /*d770*/  LOP3.LUT R10, R3, 0xfffffff8, RZ, 0xc0, !PT ;  /* 0xfffffff8030a7812 */ /* 0x000fe200078ec0ff */
[----:B------:R-:W-:Y:S01]  /*d780*/  UIMAD UR10, UR9, UR7, UR10 ;  /* 0x00000007090a72a4 */ /* 0x000fe2000f8e020a */
[----:B------:R-:W-:Y:S01]  /*d790*/  SHF.R.S32.HI R3, RZ, 0x3, R3 ;  /* 0x00000003ff037819 */ /* 0x000fe20000011403 */
[----:B------:R-:W-:Y:S01]  /*d7a0*/  USEL UR11, UR11, URZ, !UP1 ;  /* 0x0000003f0b0b7287 */ /* 0x000fe2000c800000 */
[C---:B-1----:R-:W-:Y:S01]  /*d7b0*/  LEA R9, R73.reuse, R9, 0x7 ;  /* 0x0000000949097211 */ /* 0x042fe200078e38ff */
[----:B------:R-:W-:Y:S01]  /*d7c0*/  ULDC.64 UR6, c[0x0][0x498] ;  /* 0x0001260000067ab9 */ /* 0x000fe20000000a00 */
[----:B------:R-:W-:Y:S01]  /*d7d0*/  IMAD R6, R73, 0x80, R6 ;  /* 0x0000008049067824 */ /* 0x000fe200078e0206 */
[----:B------:R-:W-:Y:S01]  /*d7e0*/  UIMAD UR20, UR16, UR6, URZ ;  /* 0x00000006101472a4 */ /* 0x000fe2000f8e023f */
[----:B------:R-:W-:Y:S01]  /*d7f0*/  IMAD.SHL.U32 R12, R3, 0x40, RZ ;  /* 0x00000040030c7824 */ /* 0x000fe200078e00ff */
[----:B------:R-:W-:Y:S01]  /*d800*/  UIADD3 UR15, UR15, UR10, URZ ;  /* 0x0000000a0f0f7290 */ /* 0x000fe2000fffe03f */
[----:B------:R-:W-:Y:S01]  /*d810*/  @P1 IMAD.HI.U32 R5, R9, c[0x0][0x4ec], RZ ;  /* 0x00013b0009051a27 */ /* 0x000fe200078e00ff */
[----:B------:R-:W-:-:S02]  /*d820*/  UIMAD UR7, UR11, UR7, UR20 ;  /* 0x000000070b0772a4 */ /* 0x000fc4000f8e0214 */
[----:B------:R-:W-:Y:S01]  /*d830*/  UIMAD.WIDE.U32 UR14, UR11, UR6, UR14 ;  /* 0x000000060b0e72a5 */ /* 0x000fe2000f8e000e */
[----:B------:R-:W-:Y:S01]  /*d840*/  IMAD.MOV.U32 R16, RZ, RZ, R9 ;  /* 0x000000ffff107224 */ /* 0x000fe200078e0009 */
[----:B------:R-:W-:Y:S01]  /*d850*/  @P1 SHF.R.U32.HI R16, RZ, c[0x0][0x4f0], R5 ;  /* 0x00013c00ff101a19 */ /* 0x000fe20000011605 */
[----:B------:R-:W-:Y:S01]  /*d860*/  ULDC.64 UR4, c[0x0][0x3e8] ;  /* 0x0000fa0000047ab9 */ /* 0x000fe20000000a00 */
[----:B------:R-:W-:Y:S01]  /*d870*/  LEA.HI R5, R2, R0, RZ, 0x6 ;  /* 0x0000000002057211 */ /* 0x000fe200078f30ff */
[----:B------:R-:W-:Y:S01]  /*d880*/  IMAD.IADD R0, R0, 0x1, -R10 ;  /* 0x0000000100007824 */ /* 0x000fe200078e0a0a */
[--C-:B------:R-:W-:Y:S01]  /*d890*/  SHF.R.S32.HI R10, RZ, 0x1f, R16.reuse ;  /* 0x0000001fff0a7819 */ /* 0x100fe20000011410 */
[----:B------:R-:W-:Y:S01]  /*d8a0*/  IMAD.MOV R2, RZ, RZ, -R16 ;  /* 0x000000ffff027224 */ /* 0x000fe200078e0a10 */
[----:B------:R-:W-:Y:S01]  /*d8b0*/  IADD3 R16, P0, R16, UR14, RZ ;  /* 0x0000000e10107c10 */ /* 0x000fe2000ff1e0ff */
[----:B------:R-:W-:Y:S01]  /*d8c0*/  UIMAD UR8, UR8, UR4, URZ ;  /* 0x00000004080872a4 */ /* 0x000fe2000f8e023f */
[----:B------:R-:W-:Y:S01]  /*d8d0*/  LOP3.LUT R12, R12, 0x1c0, RZ, 0xc0, !PT ;  /* 0x000001c00c0c7812 */ /* 0x000fe200078ec0ff */
[----:B------:R-:W-:Y:S01]  /*d8e0*/  IMAD R9, R2, c[0x0][0x4e8], R9 ;  /* 0x00013a0002097a24 */ /* 0x000fe200078e0209 */
[----:B------:R-:W-:Y:S01]  /*d8f0*/  UIADD3 UR19, UR19, UR17, URZ ;  /* 0x0000001113137290 */ /* 0x000fe2000fffe03f */
[----:B------:R-:W-:Y:S01]  /*d900*/  IMAD.U32 R2, RZ, RZ, UR7 ;  /* 0x00000007ff027e24 */ /* 0x000fe2000f8e00ff */
[----:B------:R-:W-:Y:S01]  /*d910*/  UIMAD UR5, UR9, UR5, UR8 ;  /* 0x00000005090572a4 */ /* 0x000fe2000f8e0208 */
[----:B------:R-:W-:Y:S01]  /*d920*/  IMAD.SHL.U32 R5, R5, 0x8, RZ ;  /* 0x0000000805057824 */ /* 0x000fe200078e00ff */
[----:B------:R-:W-:Y:S01]  /*d930*/  SHF.R.S32.HI R11, RZ, 0x1f, R9 ;  /* 0x0000001fff0b7819 */ /* 0x000fe20000011409 */
[----:B------:R-:W-:Y:S01]  /*d940*/  UIMAD.WIDE.U32 UR18, UR9, UR4, UR18 ;  /* 0x00000004091272a5 */ /* 0x000fe2000f8e0012 */
[----:B------:R-:W-:Y:S01]  /*d950*/  IADD3.X R17, R10, UR15, R2, P0, !PT ;  /* 0x0000000f0a117c10 */ /* 0x000fe200087fe402 */
[----:B------:R-:W-:Y:S01]  /*d960*/  ULDC.64 UR6, c[0x0][0x3f0] ;  /* 0x0000fc0000067ab9 */ /* 0x000fe20000000a00 */
[----:B------:R-:W-:Y:S01]  /*d970*/  LEA R2, R0, R3, 0x5 ;  /* 0x0000000300027211 */ /* 0x000fe200078e28ff */
[----:B------:R-:W-:Y:S01]  /*d980*/  IMAD R11, R11, c[0x0][0x488], RZ ;  /* 0x000122000b0b7a24 */ /* 0x000fe200078e02ff */
[----:B------:R-:W-:Y:S01]  /*d990*/  UIMAD UR16, UR16, UR6, URZ ;  /* 0x00000006101072a4 */ /* 0x000fe2000f8e023f */
[----:B------:R-:W-:Y:S01]  /*d9a0*/  IMAD.WIDE.U32 R16, R9, c[0x0][0x488], R16 ;  /* 0x0001220009107a25 */ /* 0x000fe200078e0010 */
[----:B------:R-:W-:-:S02]  /*d9b0*/  UIADD3 UR19, UR19, UR5, URZ ;  /* 0x0000000513137290 */ /* 0x000fc4000fffe03f */
[----:B------:R-:W-:Y:S01]  /*d9c0*/  UIMAD UR7, UR11, UR7, UR16 ;  /* 0x000000070b0772a4 */ /* 0x000fe2000f8e0210 */
[----:B------:R-:W-:Y:S01]  /*d9d0*/  IMAD R11, R9, c[0x0][0x48c], R11 ;  /* 0x00012300090b7a24 */ /* 0x000fe200078e020b */
[----:B------:R-:W-:Y:S01]  /*d9e0*/  LEA R10, P0, R16, c[0x0][0x450], 0x2 ;  /* 0x00011400100a7a11 */ /* 0x000fe200078010ff */
[----:B------:R-:W-:Y:S01]  /*d9f0*/  IMAD R2, R73, 0x80, R2 ;  /* 0x0000008049027824 */ /* 0x000fe200078e0202 */
[----:B------:R-:W-:Y:S01]  /*da00*/  SHF.R.U32.HI R9, RZ, 0x3, R12 ;  /* 0x00000003ff097819 */ /* 0x000fe2000001160c */
[----:B------:R-:W-:Y:S01]  /*da10*/  IMAD.SHL.U32 R0, R0, 0x8, RZ ;  /* 0x0000000800007824 */ /* 0x000fe200078e00ff */
[----:B------:R-:W-:Y:S01]  /*da20*/  UIMAD.WIDE.U32 UR18, UR11, UR6, UR18 ;  /* 0x000000060b1272a5 */ /* 0x000fe2000f8e0012 */
[----:B------:R-:W-:Y:S02]  /*da30*/  IMAD.IADD R11, R17, 0x1, R11 ;  /* 0x00000001110b7824 */ /* 0x000fe400078e020b */
[----:B------:R-:W-:Y:S01]  /*da40*/  @P1 IMAD.HI.U32 R13, R2, c[0x0][0x4ec], RZ ;  /* 0x00013b00020d1a27 */ /* 0x000fe200078e00ff */
[----:B------:R-:W-:Y:S01]  /*da50*/  LOP3.LUT R12, R12, 0x38, R0, 0xf8, !PT ;  /* 0x000000380c0c7812 */ /* 0x000fe200078ef800 */
[----:B------:R-:W-:Y:S01]  /*da60*/  UIADD3 UR7, UR19, UR7, URZ ;  /* 0x0000000713077290 */ /* 0x000fe2000fffe03f */
[----:B------:R-:W-:Y:S01]  /*da70*/  LEA.HI.X R11, R16, c[0x0][0x454], R11, 0x2, P0 ;  /* 0x00011500100b7a11 */ /* 0x000fe200000f140b */
[----:B------:R-:W-:Y:S01]  /*da80*/  IMAD.MOV.U32 R14, RZ, RZ, R2 ;  /* 0x000000ffff0e7224 */ /* 0x000fe200078e0002 */
[----:B------:R-:W-:Y:S01]  /*da90*/  @P1 SHF.R.U32.HI R14, RZ, c[0x0][0x4f0], R13 ;  /* 0x00013c00ff0e1a19 */ /* 0x000fe2000001160d */
[----:B------:R-:W-:Y:S01]  /*daa0*/  IMAD.U32 R19, RZ, RZ, UR19 ;  /* 0x00000013ff137e24 */ /* 0x000fe2000f8e00ff */
[----:B------:R-:W-:Y:S01]  /*dab0*/  LOP3.LUT R9, R12, R9, RZ, 0x3c, !PT ;  /* 0x000000090c097212 */ /* 0x000fe200078e3cff */
[----:B------:R-:W-:Y:S01]  /*dac0*/  SHFL.IDX PT, R13, R11, RZ, 0x1c1f ;  /* 0x001c1fff0b0d7589 */ /* 0x000fe200000e0000 */
[--C-:B------:R-:W-:Y:S01]  /*dad0*/  SHF.R.S32.HI R16, RZ, 0x1f, R14.reuse ;  /* 0x0000001fff107819 */ /* 0x100fe2000001140e */
[----:B------:R-:W-:Y:S01]  /*dae0*/  IMAD.MOV R15, RZ, RZ, -R14 ;  /* 0x000000ffff0f7224 */ /* 0x000fe200078e0a0e */
[----:B------:R-:W-:Y:S01]  /*daf0*/  MOV R18, UR18 ;  /* 0x0000001200127c02 */ /* 0x000fe20008000f00 */
[----:B------:R-:W1:Y:S01]  /*db00*/  SHFL.IDX PT, R12, R10, RZ, 0x1c1f ;  /* 0x001c1fff0a0c7589 */ /* 0x000e6200000e0000 */
[----:B------:R-:W-:Y:S01]  /*db10*/  IMAD.U32 R19, RZ, RZ, UR7 ;  /* 0x00000007ff137e24 */ /* 0x000fe2000f8e00ff */
[----:B------:R-:W-:Y:S01]  /*db20*/  LOP3.LUT R5, R9, 0x7ffffe00, R5, 0xf8, !PT ;  /* 0x7ffffe0009057812 */ /* 0x000fe200078ef805 */
[----:B------:R-:W-:Y:S01]  /*db30*/  IMAD R15, R15, c[0x0][0x4e8], R2 ;  /* 0x00013a000f0f7a24 */ /* 0x000fe200078e0202 */
[----:B------:R-:W-:Y:S01]  /*db40*/  SHFL.IDX PT, R10, R10, 0x1, 0x1c1f ;  /* 0x003c1f000a0a7f89 */ /* 0x000fe200000e0000 */
[----:B-----5:R-:W-:Y:S01]  /*db50*/  IMAD R2, R4, c[0x0][0x4e8], RZ ;  /* 0x00013a0004027a24 */ /* 0x020fe200078e02ff */
[----:B------:R-:W-:Y:S01]  /*db60*/  IADD3 R4, R6, 0x8, RZ ;  /* 0x0000000806047810 */ /* 0x000fe20007ffe0ff */
[----:B------:R-:W-:Y:S01]  /*db70*/  IMAD R16, R16, c[0x0][0x3e0], RZ ;  /* 0x0000f80010107a24 */ /* 0x000fe200078e02ff */
[----:B------:R-:W2:Y:S01]  /*db80*/  SHFL.IDX PT, R11, R11, 0x1, 0x1c1f ;  /* 0x003c1f000b0b7f89 */ /* 0x000ea200000e0000 */
[----:B------:R-:W-:Y:S01]  /*db90*/  IMAD.WIDE.U32 R18, R14, c[0x0][0x3e0], R18 ;  /* 0x0000f8000e127a25 */ /* 0x000fe200078e0012 */
[----:B------:R-:W-:-:S02]  /*dba0*/  ISETP.GE.OR P1, PT, R6, R2, P2 ;  /* 0x000000020600720c */ /* 0x000fc40001726670 */
[----:B------:R-:W-:Y:S01]  /*dbb0*/  ISETP.GE.OR P0, PT, R4, R2, P2 ;  /* 0x000000020400720c */ /* 0x000fe20001706670 */
[----:B------:R-:W-:Y:S01]  /*dbc0*/  IMAD R16, R14, c[0x0][0x3e4], R16 ;  /* 0x0000f9000e107a24 */ /* 0x000fe200078e0210 */
[----:B------:R-:W-:Y:S01]  /*dbd0*/  SHF.R.S32.HI R6, RZ, 0x1f, R15 ;  /* 0x0000001fff067819 */ /* 0x000fe2000001140f */
[----:B------:R-:W-:-:S03]  /*dbe0*/  IMAD R73, R73, 0x80, R3 ;  /* 0x0000008049497824 */ /* 0x000fc600078e0203 */
[----:B------:R-:W-:Y:S01]  /*dbf0*/  IADD3 R19, R19, R16, RZ ;  /* 0x0000001013137210 */ /* 0x000fe20007ffe0ff */
[----:B------:R-:W-:Y:S02]  /*dc00*/  IMAD R6, R6, c[0x0][0x3d8], RZ ;  /* 0x0000f60006067a24 */ /* 0x000fe400078e02ff */
[----:B------:R-:W-:Y:S02]  /*dc10*/  IMAD.SHL.U32 R16, R5, 0x2, RZ ;  /* 0x0000000205107824 */ /* 0x000fe400078e00ff */
[C---:B------:R-:W-:Y:S01]  /*dc20*/  IMAD R17, R15.reuse, c[0x0][0x3dc], R6 ;  /* 0x0000f7000f117a24 */ /* 0x040fe200078e0206 */
[----:B-1----:R1:W-:Y:S01]  /*dc30*/  @!P1 ST.E [R12.64], R7 ;  /* 0x000000070c009985 */ /* 0x0023e2000c10190c */
[----:B------:R-:W-:-:S04]  /*dc40*/  IMAD.WIDE.U32 R74, R15, c[0x0][0x3d8], R18 ;  /* 0x0000f6000f4a7a25 */ /* 0x000fc800078e0012 */
[----:B------:R-:W-:Y:S01]  /*dc50*/  IMAD.IADD R17, R75, 0x1, R17 ;  /* 0x000000014b117824 */ /* 0x000fe200078e0211 */
[----:B--2---:R1:W-:Y:S01]  /*dc60*/  @!P0 ST.E [R10.64], R8 ;  /* 0x000000080a008985 */ /* 0x0043e2000c10190c */
        /* <DEDUP_REMOVED lines=46> */
.L_x_808:
[----:B--234-:R-:W-:Y:S05]  /*df50*/  BSYNC B0 ;  /* 0x0000000000007941 */ /* 0x01cfea0003800000 */
.L_x_807:
        /* <DEDUP_REMOVED lines=30> */
.L_x_810:
[----:B------:R-:W-:Y:S05]  /*e140*/  BSYNC B0 ;  /* 0x0000000000007941 */ /* 0x000fea0003800000 */
.L_x_809:
        /* <DEDUP_REMOVED lines=30> */
.L_x_812:
[----:B------:R-:W-:Y:S05]  /*e330*/  BSYNC B0 ;  /* 0x0000000000007941 */ /* 0x000fea0003800000 */
.L_x_811:
        /* <DEDUP_REMOVED lines=31> */
.L_x_805:
        /* <DEDUP_REMOVED lines=10> */
[----:B-----5:R-:W2:Y:S01]  /*e5d0*/  @P0 LDG.E R0, [R6.64] ;  /* 0x0000000c06000981 */ /* 0x020ea2000c1e1900 */
        /* <DEDUP_REMOVED lines=20> */
.L_x_813:
        /* <DEDUP_REMOVED lines=43> */
.L_x_815:
[----:B------:R-:W-:Y:S05]  /*e9d0*/  BSYNC B0 ;  /* 0x0000000000007941 */ /* 0x000fea0003800000 */
.L_x_814:
        /* <DEDUP_REMOVED lines=20> */
[----:B------:R-:W-:Y:S01]  /*eb20*/  UIMAD UR7, UR9, UR5, UR7 ;  /* 0x00000005090772a4 */ /* 0x000fe2000f8e0207 */
[C---:B-1----:R-:W-:Y:S02]  /*eb30*/  IMAD R4, R0.reuse, 0x80, R4 ;  /* 0x0000008000047824 */ /* 0x042fe400078e0204 */
[----:B------:R-:W-:Y:S01]  /*eb40*/  IMAD R3, R0, 0x80, R3 ;  /* 0x0000008000037824 */ /* 0x000fe200078e0203 */
[----:B------:R-:W-:Y:S01]  /*eb50*/  ULDC.64 UR4, c[0x0][0x3f0] ;  /* 0x0000fc0000047ab9 */ /* 0x000fe20000000a00 */
[----:B------:R-:W-:Y:S01]  /*eb60*/  IADD3 R8, R9, 0x40, RZ ;  /* 0x0000004009087810 */ /* 0x000fe20007ffe0ff */
[----:B------:R-:W-:Y:S01]  /*eb70*/  UIMAD UR6, UR6, UR4, URZ ;  /* 0x00000004060672a4 */ /* 0x000fe2000f8e023f */
[----:B------:R-:W-:Y:S01]  /*eb80*/  @P0 IMAD.HI.U32 R2, R3, c[0x0][0x4ec], RZ ;  /* 0x00013b0003020a27 */ /* 0x000fe200078e00ff */
[----:B------:R-:W-:-:S02]  /*eb90*/  UIADD3 UR17, UR7, UR17, URZ ;  /* 0x0000001107117290 */ /* 0x000fc4000fffe03f */
        /* <DEDUP_REMOVED lines=49> */
.L_x_817:
[----:B------:R-:W-:Y:S05]  /*eeb0*/  BSYNC B0 ;  /* 0x0000000000007941 */ /* 0x000fea0003800000 */
.L_x_816:
        /* <DEDUP_REMOVED lines=27> */
.L_x_819:
[----:B------:R-:W-:Y:S05]  /*f070*/  BSYNC B0 ;  /* 0x0000000000007941 */ /* 0x000fea0003800000 */
.L_x_818:
        /* <DEDUP_REMOVED lines=27> */
.L_x_821:
[----:B------:R-:W-:Y:S05]  /*f230*/  BSYNC B0 ;  /* 0x0000000000007941 */ /* 0x000fea0003800000 */
.L_x_820:
        /* <DEDUP_REMOVED lines=28> */
.L_x_822:
        /* <DEDUP_REMOVED lines=16> */
.L_x_1780:


//--------------------- .text._ZN7cutlass13device_kernelIN5flash19enable_sm80_to_sm89INS1_16FlashAttnFwdSm80INS1_25CollectiveMainloopFwdSm80ILi8ELi1ELb0EN4cute5tupleIJNS5_1CILi128EEENS7_ILi48EEENS7_ILi256EEEEEELi256ENS_10bfloat16_tEfNS_4arch4Sm80ELb0ELb0ELb1ELb1ELb1ELb1ELb1ELb0EEENS1_21CollectiveEpilogueFwdINS6_IJS8_SA_S9_EEENS6_IJNS7_ILi1EEESI_SI_EEESC_SE_Li256ELb1ELb1ELb0ELb0EEENS1_19SingleTileSchedulerILb1ELb0ELb1ELi128EEEEEEEEEvNT_6ParamsE --------------------------
	.section	.text._ZN7cutlass13device_kernelIN5flash19enable_sm80_to_sm89INS1_16FlashAttnFwdSm80INS1_25CollectiveMainloopFwdSm80ILi8ELi1ELb0EN4cute5tupleIJNS5_1CILi128EEENS7_ILi48EEENS7_ILi256EEEEEELi256ENS_10bfloat16_tEfNS_4arch4Sm80ELb0ELb0ELb1ELb1ELb1ELb1ELb1ELb0EEENS1_21CollectiveEpilogueFwdINS6_IJS8_SA_S9_EEENS6_IJNS7_ILi1EEESI_SI_EEESC_SE_Li256ELb1ELb1ELb0ELb0EEENS1_19SingleTileSchedulerILb1ELb0ELb1ELi128EEEEEEEEEvNT_6ParamsE,"ax",@progbits
	.sectioninfo	@"SHI_REGISTERS=255"
	.align	128
.text._ZN7cutlass13device_kernelIN5flash19enable_sm80_to_sm89INS1_16FlashAttnFwdSm80INS1_25CollectiveMainloopFwdSm80ILi8ELi1ELb0EN4cute5tupleIJNS5_1CILi128EEENS7_ILi48EEENS7_ILi256EEEEEELi256ENS_10bfloat16_tEfNS_4arch4Sm80ELb0ELb0ELb1ELb1ELb1ELb1ELb1ELb0EEENS1_21CollectiveEpilogueFwdINS6_IJS8_SA_S9_EEENS6_IJNS7_ILi1EEESI_SI_EEESC_SE_Li256ELb1ELb1ELb0ELb0EEENS1_19SingleTileSchedulerILb1ELb0ELb1ELi128EEEEEEEEEvNT_6ParamsE:
        .type           _ZN7cutlass13device_kernelIN5flash19enable_sm80_to_sm89INS1_16FlashAttnFwdSm80INS1_25CollectiveMainloopFwdSm80ILi8ELi1ELb0EN4cute5tupleIJNS5_1CILi128EEENS7_ILi48EEENS7_ILi256EEEEEELi256ENS_10bfloat16_tEfNS_4arch4Sm80ELb0ELb0ELb1ELb1ELb1ELb1ELb1ELb0EEENS1_21CollectiveEpilogueFwdINS6_IJS8_SA_S9_EEENS6_IJNS7_ILi1EEESI_SI_EEESC_SE_Li256ELb1ELb1ELb0ELb0EEENS1_19SingleTileSchedulerILb1ELb0ELb1ELi128EEEEEEEEEvNT_6ParamsE,@function
        .size           _ZN7cutlass13device_kernelIN5flash19enable_sm80_to_sm89INS1_16FlashAttnFwdSm80INS1_25CollectiveMainloopFwdSm80ILi8ELi1ELb0EN4cute5tupleIJNS5_1CILi128EEENS7_ILi48EEENS7_ILi256EEEEEELi256ENS_10bfloat16_tEfNS_4arch4Sm80ELb0ELb0ELb1ELb1ELb1ELb1ELb1ELb0EEENS1_21CollectiveEpilogueFwdINS6_IJS8_SA_S9_EEENS6_IJNS7_ILi1EEESI_SI_EEESC_SE_Li256ELb1ELb1ELb0ELb0EEENS1_19SingleTileSchedulerILb1ELb0ELb1ELi128EEEEEEEEEvNT_6ParamsE,(.L_x_1781 - _ZN7cutlass13device_kernelIN5flash19enable_sm80_to_sm89INS1_16FlashAttnFwdSm80INS1_25CollectiveMainloopFwdSm80ILi8ELi1ELb0EN4cute5tupleIJNS5_1CILi128EEENS7_ILi48EEENS7_ILi256EEEEEELi256ENS_10bfloat16_tEfNS_4arch4Sm80ELb0ELb0ELb1ELb1ELb1ELb1ELb1ELb0EEENS1_21CollectiveEpilogueFwdINS6_IJS8_SA_S9_EEENS6_IJNS7_ILi1EEESI_SI_EEESC_SE_Li256ELb1ELb1ELb0ELb0EEENS1_19SingleTileSchedulerILb1ELb0ELb1ELi128EEEEEEEEEvNT_6ParamsE)
        .other          _ZN7cutlass13device_kernelIN5flash19enable_sm80_to_sm89INS1_16FlashAttnFwdSm80INS1_25CollectiveMainloopFwdSm80ILi8ELi1ELb0EN4cute5tupleIJNS5_1CILi128EEENS7_ILi48EEENS7_ILi256EEEEEELi256ENS_10bfloat16_tEfNS_4arch4Sm80ELb0ELb0ELb1ELb1ELb1ELb1ELb1ELb0EEENS1_21CollectiveEpilogueFwdINS6_IJS8_SA_S9_EEENS6_IJNS7_ILi1EEESI_SI_EEESC_SE_Li256ELb1ELb1ELb0ELb0EEENS1_19SingleTileSchedulerILb1ELb0ELb1ELi128EEEEEEEEEvNT_6ParamsE,@"STO_CUDA_ENTRY STV_DEFAULT"
_ZN7cutlass13device_kernelIN5flash19enable_sm80_to_sm89INS1_16FlashAttnFwdSm80INS1_25CollectiveMainloopFwdSm80ILi8ELi1ELb0EN4cute5tupleIJNS5_1CILi128EEENS7_ILi48EEENS7_ILi256EEEEEELi256ENS_10bfloat16_tEfNS_4arch4Sm80ELb0ELb0ELb1ELb1ELb1ELb1ELb1ELb0EEENS1_21CollectiveEpilogueFwdINS6_IJS8_SA_S9_EEENS6_IJNS7_ILi1EEESI_SI_EEESC_SE_Li256ELb1ELb1ELb0ELb0EEENS1_19SingleTileSchedulerILb1ELb0ELb1ELi128EEEEEEEEEvNT_6ParamsE:
[----:B------:R-:W-:Y:S02]  /*0000*/  MOV R1, c[0x0][0x28] ;  /* 0x00000a0000017a02 */ /* 0x000fe40000000f00 */
[----:B------:R-:W1:Y:S01]  /*0010*/  S2R R224, SR_TID.X ;  /* 0x0000000000e07919 */ /* 0x000e620000002100 */
[----:B------:R-:W-:Y:S01]  /*0020*/  MOV R7, 0x4 ;  /* 0x0000000400077802 */ /* 0x000fe20000000f00 */
[----:B------:R-:W-:Y:S02]  /*0030*/  ULDC.64 UR16, c[0x0][0x118] ;  /* 0x0000460000107ab9 */ /* 0x000fe40000000a00 */
[----:B------:R-:W2:Y:S04]  /*0040*/  S2R R226, SR_CTAID.Z ;  /* 0x0000000000e27919 */ /* 0x000ea80000002700 */
[----:B------:R-:W3:Y:S01]  /*0050*/  S2R R109, SR_CTAID.X ;  /* 0x00000000006d7919 */ /* 0x000ee20000002500 */
[----:B-1----:R-:W-:Y:S01]  /*0060*/  SHF.R.U32.HI R0, RZ, 0x5, R224 ;  /* 0x00000005ff007819 */ /* 0x002fe200000116e0 */
[----:B--2---:R-:W-:-:S05]  /*0070*/  IMAD.WIDE R2, R226, R7, c[0x0][0x568] ;  /* 0x00015a00e2027625 */ /* 0x004fca00078e0207 */
[----:B------:R-:W1:Y:S02]  /*0080*/  SHFL.IDX PT, R0, R0, RZ, 0x1f ;  /* 0x00001fff00007589 */ /* 0x000e6400000e0000 */
[----:B-1----:R-:W-:-:S13]  /*0090*/  ISETP.NE.AND P0, PT, R0, RZ, PT ;  /* 0x000000ff0000720c */ /* 0x002fda0003f05270 */
[----:B------:R-:W-:Y:S05]  /*00a0*/  @!P0 BRA `(.L_x_823) ;  /* 0x0000013000008947 */ /* 0x000fea0003800000 */
[----:B---3--:R-:W-:-:S04]  /*00b0*/  ISETP.NE.U32.AND P0, PT, RZ, c[0x0][0x568], PT ;  /* 0x00015a00ff007a0c */ /* 0x008fc80003f05070 */
[----:B------:R-:W-:-:S13]  /*00c0*/  ISETP.NE.AND.EX P0, PT, RZ, c[0x0][0x56c], PT, P0 ;  /* 0x00015b00ff007a0c */ /* 0x000fda0003f05300 */
[----:B------:R-:W-:Y:S05]  /*00d0*/  @!P0 BRA `(.L_x_824) ;  /* 0x0000002000008947 */ /* 0x000fea0003800000 */
[----:B------:R1:W5:Y:S01]  /*00e0*/  LDG.E R3, [R2.64] ;  /* 0x0000001002037981 */ /* 0x000362000c1e1900 */
[----:B------:R-:W-:Y:S05]  /*00f0*/  BRA `(.L_x_825) ;  /* 0x0000009000007947 */ /* 0x000fea0003800000 */
.L_x_824:
[----:B------:R-:W-:-:S04]  /*0100*/  ISETP.NE.U32.AND P0, PT, RZ, c[0x0][0x560], PT ;  /* 0x00015800ff007a0c */ /* 0x000fc80003f05070 */
[----:B------:R-:W-:-:S13]  /*0110*/  ISETP.NE.AND.EX P0, PT, RZ, c[0x0][0x564], PT, P0 ;  /* 0x00015900ff007a0c */ /* 0x000fda0003f05300 */
[----:B------:R-:W-:Y:S05]  /*0120*/  @!P0 BRA `(.L_x_826) ;  /* 0x0000005000008947 */ /* 0x000fea0003800000 */
[----:B------:R-:W-:-:S05]  /*0130*/  IMAD.WIDE R4, R226, R7, c[0x0][0x560] ;  /* 0x00015800e2047625 */ /* 0x000fca00078e0207 */
[----:B------:R-:W2:Y:S04]  /*0140*/  LDG.E R3, [R4.64] ;  /* 0x0000001004037981 */ /* 0x000ea8000c1e1900 */
[----:B------:R-:W2:Y:S02]  /*0150*/  LDG.E R0, [R4.64+0x4] ;  /* 0x0000041004007981 */ /* 0x000ea4000c1e1900 */
[----:B--2---:R-:W-:Y:S01]  /*0160*/  IADD3 R3, -R3, R0, RZ ;  /* 0x0000000003037210 */ /* 0x004fe20007ffe1ff */
[----:B------:R-:W-:Y:S05]  /*0170*/  BRA `(.L_x_825) ;  /* 0x0000001000007947 */ /* 0x000fea0003800000 */
.L_x_826:
[----:B------:R-:W-:-:S05]  /*0180*/  MOV R3, c[0x0][0x54c] ;  /* 0x0001530000037a02 */ /* 0x000fca0000000f00 */
.L_x_825:
[----:B-----5:R-:W-:Y:S01]  /*0190*/  IMAD R3, R3, c[0x0][0x548], RZ ;  /* 0x0001520003037a24 */ /* 0x020fe200078e02ff */
[----:B------:R-:W-:-:S04]  /*01a0*/  SHF.L.U32 R0, R109, 0x7, RZ ;  /* 0x000000076d007819 */ /* 0x000fc800000006ff */
[----:B------:R-:W-:-:S04]  /*01b0*/  ISETP.GE.AND P0, PT, R0, R3, PT ;  /* 0x000000030000720c */ /* 0x000fc80003f06270 */
[----:B------:R-:W-:Y:S01]  /*01c0*/  SEL R226, R226, 0xffffffff, !P0 ;  /* 0xffffffffe2e27807 */ /* 0x000fe20004000000 */
[----:B------:R-:W-:Y:S05]  /*01d0*/  BRA `(.L_x_827) ;  /* 0x0000012000007947 */ /* 0x000fea0003800000 */
.L_x_823:
[----:B---3--:R-:W-:-:S04]  /*01e0*/  ISETP.NE.U32.AND P0, PT, RZ, c[0x0][0x568], PT ;  /* 0x00015a00ff007a0c */ /* 0x008fc80003f05070 */
[----:B------:R-:W-:-:S13]  /*01f0*/  ISETP.NE.AND.EX P0, PT, RZ, c[0x0][0x56c], PT, P0 ;  /* 0x00015b00ff007a0c */ /* 0x000fda0003f05300 */
[----:B------:R-:W-:Y:S05]  /*0200*/  @!P0 BRA `(.L_x_828) ;  /* 0x0000002000008947 */ /* 0x000fea0003800000 */
[----:B------:R1:W5:Y:S01]  /*0210*/  LDG.E R3, [R2.64] ;  /* 0x0000001002037981 */ /* 0x000362000c1e1900 */
[----:B------:R-:W-:Y:S05]  /*0220*/  BRA `(.L_x_829) ;  /* 0x0000009000007947 */ /* 0x000fea0003800000 */
.L_x_828:
        /* <DEDUP_REMOVED lines=8> */
.L_x_830:
[----:B------:R-:W-:-:S05]  /*02b0*/  MOV R3, c[0x0][0x54c] ;  /* 0x0001530000037a02 */ /* 0x000fca0000000f00 */
.L_x_829:
[----:B-----5:R-:W-:Y:S01]  /*02c0*/  IMAD R3, R3, c[0x0][0x548], RZ ;  /* 0x0001520003037a24 */ /* 0x020fe200078e02ff */
[----:B------:R-:W-:-:S04]  /*02d0*/  SHF.L.U32 R0, R109, 0x7, RZ ;  /* 0x000000076d007819 */ /* 0x000fc800000006ff */
[----:B------:R-:W-:-:S04]  /*02e0*/  ISETP.GE.AND P0, PT, R0, R3, PT ;  /* 0x000000030000720c */ /* 0x000fc80003f06270 */
[----:B------:R-:W-:-:S04]  /*02f0*/  SEL R226, R226, 0xffffffff, !P0 ;  /* 0xffffffffe2e27807 */ /* 0x000fc80004000000 */
.L_x_827:
[----:B------:R-:W-:-:S13]  /*0300*/  ISETP.GE.AND P0, PT, R226, RZ, PT ;  /* 0x000000ffe200720c */ /* 0x000fda0003f06270 */
[----:B------:R-:W-:Y:S05]  /*0310*/  @!P0 EXIT ;  /* 0x000000000000894d */ /* 0x000fea0003800000 */
[----:B------:R-:W-:Y:S01]  /*0320*/  ISETP.NE.U32.AND P0, PT, RZ, c[0x0][0x370], PT ;  /* 0x0000dc00ff007a0c */ /* 0x000fe20003f05070 */
[----:B------:R-:W-:Y:S01]  /*0330*/  IMAD.MOV.U32 R225, RZ, RZ, RZ ;  /* 0x000000ffffe17224 */ /* 0x000fe200078e00ff */
[----:B------:R-:W-:Y:S01]  /*0340*/  ISETP.NE.U32.AND P1, PT, RZ, c[0x0][0x360], PT ;  /* 0x0000d800ff007a0c */ /* 0x000fe20003f25070 */
[----:B------:R-:W-:Y:S01]  /*0350*/  IMAD.MOV.U32 R111, RZ, RZ, c[0x0][0x168] ;  /* 0x00005a00ff6f7624 */ /* 0x000fe200078e00ff */
[----:B------:R-:W-:Y:S01]  /*0360*/  ISETP.NE.AND.EX P2, PT, RZ, c[0x0][0x374], PT, P0 ;  /* 0x0000dd00ff007a0c */ /* 0x000fe20003f45300 */
[----:B------:R-:W-:Y:S01]  /*0370*/  CS2R R112, SRZ ;  /* 0x0000000000707805 */ /* 0x000fe2000001ff00 */
[----:B------:R-:W-:Y:S01]  /*0380*/  ISETP.NE.AND.EX P0, PT, RZ, c[0x0][0x364], PT, P1 ;  /* 0x0000d900ff007a0c */ /* 0x000fe20003f05310 */
[----:B------:R-:W-:Y:S01]  /*0390*/  IMAD.MOV.U32 R4, RZ, RZ, RZ ;  /* 0x000000ffff047224 */ /* 0x000fe200078e00ff */
[----:B------:R-:W-:Y:S01]  /*03a0*/  ISETP.NE.U32.AND P1, PT, RZ, c[0x0][0x348], PT ;  /* 0x0000d200ff007a0c */ /* 0x000fe20003f25070 */
[----:B------:R-:W-:Y:S01]  /*03b0*/  IMAD.WIDE R12, R226, R7, c[0x0][0x348] ;  /* 0x0000d200e20c7625 */ /* 0x000fe200078e0207 */
[----:B------:R-:W-:-:S02]  /*03c0*/  ISETP.NE.U32.AND P3, PT, RZ, c[0x0][0x350], PT ;  /* 0x0000d400ff007a0c */ /* 0x000fc40003f65070 */
[----:B------:R-:W-:Y:S01]  /*03d0*/  ISETP.NE.U32.AND P4, PT, RZ, c[0x0][0x358], PT ;  /* 0x0000d600ff007a0c */ /* 0x000fe20003f85070 */
[CC--:B------:R-:W-:Y:S01]  /*03e0*/  IMAD.WIDE R8, R226.reuse, R7.reuse, c[0x0][0x350] ;  /* 0x0000d400e2087625 */ /* 0x0c0fe200078e0207 */
[----:B------:R-:W-:Y:S02]  /*03f0*/  ISETP.NE.AND.EX P1, PT, RZ, c[0x0][0x34c], PT, P1 ;  /* 0x0000d300ff007a0c */ /* 0x000fe40003f25310 */
[----:B------:R-:W-:Y:S01]  /*0400*/  ISETP.NE.AND.EX P3, PT, RZ, c[0x0][0x354], PT, P3 ;  /* 0x0000d500ff007a0c */ /* 0x000fe20003f65330 */
[----:B------:R-:W-:Y:S01]  /*0410*/  @P2 IMAD.WIDE R16, R226, R7, c[0x0][0x370] ;  /* 0x0000dc00e2102625 */ /* 0x000fe200078e0207 */
[----:B------:R-:W-:-:S03]  /*0420*/  ISETP.NE.AND.EX P4, PT, RZ, c[0x0][0x35c], PT, P4 ;  /* 0x0000d700ff007a0c */ /* 0x000fc60003f85340 */
[CC--:B------:R-:W-:Y:S01]  /*0430*/  @P0 IMAD.WIDE R14, R226.reuse, R7.reuse, c[0x0][0x360] ;  /* 0x0000d800e20e0625 */ /* 0x0c0fe200078e0207 */
[----:B------:R2:W5:Y:S03]  /*0440*/  @P2 LDG.E R225, [R16.64] ;  /* 0x0000001010e12981 */ /* 0x000566000c1e1900 */
[----:B------:R-:W-:Y:S01]  /*0450*/  IMAD.WIDE R10, R226, R7, c[0x0][0x358] ;  /* 0x0000d600e20a7625 */ /* 0x000fe200078e0207 */
[----:B------:R2:W5:Y:S04]  /*0460*/  @P0 LDG.E R111, [R14.64] ;  /* 0x000000100e6f0981 */ /* 0x000568000c1e1900 */
[----:B------:R2:W5:Y:S04]  /*0470*/  @P1 LDG.E R113, [R12.64] ;  /* 0x000000100c711981 */ /* 0x000568000c1e1900 */
[----:B------:R2:W5:Y:S04]  /*0480*/  @P3 LDG.E R112, [R8.64] ;  /* 0x0000001008703981 */ /* 0x000568000c1e1900 */
[----:B------:R2:W5:Y:S04]  /*0490*/  @P4 LDG.E R4, [R10.64] ;  /* 0x000000100a044981 */ /* 0x000568000c1e1900 */
[----:B------:R-:W3:Y:S01]  /*04a0*/  S2R R223, SR_CTAID.Y ;  /* 0x0000000000df7919 */ /* 0x000ee20000002600 */
[----:B------:R-:W-:-:S02]  /*04b0*/  IMAD.MOV.U32 R5, RZ, RZ, c[0x0][0x2ac] ;  /* 0x0000ab00ff057624 */ /* 0x000fc400078e00ff */
[----:B-1----:R-:W-:Y:S02]  /*04c0*/  IMAD.MOV.U32 R2, RZ, RZ, c[0x0][0x228] ;  /* 0x00008a00ff027624 */ /* 0x002fe400078e00ff */
[----:B------:R-:W-:Y:S01]  /*04d0*/  IMAD R5, R5, c[0x0][0x1d0], RZ ;  /* 0x0000740005057a24 */ /* 0x000fe200078e02ff */
[----:B---3--:R-:W-:Y:S01]  /*04e0*/  SHF.R.S32.HI R108, RZ, 0x1f, R223 ;  /* 0x0000001fff6c7819 */ /* 0x008fe200000114df */
[----:B------:R-:W-:Y:S05]  /*04f0*/  @P0 BRA `(.L_x_831) ;  /* 0x0000004000000947 */ /* 0x000fea0003800000 */
[----:B--2---:R-:W-:Y:S05]  /*0500*/  @!P1 BRA `(.L_x_831) ;  /* 0x0000003000009947 */ /* 0x004fea0003800000 */
[----:B-----5:R-:W2:Y:S04]  /*0510*/  LDG.E R111, [R12.64] ;  /* 0x000000100c6f7981 */ /* 0x020ea8000c1e1900 */
[----:B------:R-:W2:Y:S02]  /*0520*/  LDG.E R0, [R12.64+0x4] ;  /* 0x000004100c007981 */ /* 0x000ea4000c1e1900 */
[----:B--2---:R-:W-:-:S02]  /*0530*/  IADD3 R111, -R111, R0, RZ ;  /* 0x000000006f6f7210 */ /* 0x004fc40007ffe1ff */
.L_x_831:
[----:B--2---:R-:W-:-:S04]  /*0540*/  ISETP.NE.U32.AND P0, PT, RZ, c[0x0][0x368], PT ;  /* 0x0000da00ff007a0c */ /* 0x004fc80003f05070 */
[----:B------:R-:W-:-:S13]  /*0550*/  ISETP.NE.AND.EX P0, PT, RZ, c[0x0][0x36c], PT, P0 ;  /* 0x0000db00ff007a0c */ /* 0x000fda0003f05300 */
[----:B------:R-:W-:Y:S05]  /*0560*/  @!P0 BRA `(.L_x_832) ;  /* 0x0000003000008947 */ /* 0x000fea0003800000 */
[----:B------:R-:W-:-:S05]  /*0570*/  IMAD.WIDE R8, R226, R7, c[0x0][0x368] ;  /* 0x0000da00e2087625 */ /* 0x000fca00078e0207 */
[----:B------:R1:W5:Y:S01]  /*0580*/  LDG.E R5, [R8.64] ;  /* 0x0000001008057981 */ /* 0x000362000c1e1900 */
[----:B------:R-:W-:Y:S05]  /*0590*/  BRA `(.L_x_833) ;  /* 0x0000004000007947 */ /* 0x000fea0003800000 */
.L_x_832:
[----:B------:R-:W-:Y:S05]  /*05a0*/  @!P3 BRA `(.L_x_833) ;  /* 0x000000300000b947 */ /* 0x000fea0003800000 */
[----:B------:R-:W2:Y:S04]  /*05b0*/  LDG.E R5, [R8.64] ;  /* 0x0000001008057981 */ /* 0x000ea8000c1e1900 */
[----:B------:R-:W2:Y:S02]  /*05c0*/  LDG.E R0, [R8.64+0x4] ;  /* 0x0000041008007981 */ /* 0x000ea4000c1e1900 */
[----:B--2---:R-:W-:Y:S02]  /*05d0*/  IADD3 R5, -R5, R0, RZ ;  /* 0x0000000005057210 */ /* 0x004fe40007ffe1ff */
.L_x_833:
[----:B------:R-:W2:Y:S04]  /*05e0*/  @P4 LDG.E R0, [R10.64] ;  /* 0x000000100a004981 */ /* 0x000ea8000c1e1900 */
[----:B------:R-:W2:Y:S01]  /*05f0*/  @P4 LDG.E R3, [R10.64+0x4] ;  /* 0x000004100a034981 */ /* 0x000ea2000c1e1900 */
[----:B-1---5:R-:W-:Y:S01]  /*0600*/  IMAD.IADD R9, R5, 0x1, -R225 ;  /* 0x0000000105097824 */ /* 0x022fe200078e0ae1 */
[----:B------:R-:W-:Y:S01]  /*0610*/  ISETP.NE.U32.AND P0, PT, RZ, c[0x0][0x378], PT ;  /* 0x0000de00ff007a0c */ /* 0x000fe20003f05070 */
[----:B------:R-:W-:-:S03]  /*0620*/  IMAD.MOV.U32 R110, RZ, RZ, R5 ;  /* 0x000000ffff6e7224 */ /* 0x000fc600078e0005 */
[----:B------:R-:W-:Y:S01]  /*0630*/  ISETP.NE.AND.EX P0, PT, RZ, c[0x0][0x37c], PT, P0 ;  /* 0x0000df00ff007a0c */ /* 0x000fe20003f05300 */
[----:B------:R-:W-:-:S05]  /*0640*/  IMAD.MOV R114, RZ, RZ, -R9 ;  /* 0x000000ffff727224 */ /* 0x000fca00078e0a09 */
[----:B------:R-:W-:-:S07]  /*0650*/  IMNMX R114, RZ, R114, !PT ;  /* 0x00000072ff727217 */ /* 0x000fce0007800200 */
[----:B------:R-:W-:-:S05]  /*0660*/  @P0 IMAD.WIDE R12, R226, R7, c[0x0][0x378] ;  /* 0x0000de00e20c0625 */ /* 0x000fca00078e0207 */
[----:B------:R1:W5:Y:S01]  /*0670*/  @P0 LDG.E R110, [R12.64] ;  /* 0x000000100c6e0981 */ /* 0x000362000c1e1900 */
[----:B--2---:R-:W-:-:S04]  /*0680*/  @P4 IMAD.IADD R2, R3, 0x1, -R0 ;  /* 0x0000000103024824 */ /* 0x004fc800078e0a00 */
[----:B------:R-:W-:-:S05]  /*0690*/  IMAD.IADD R107, R9, 0x1, R2 ;  /* 0x00000001096b7824 */ /* 0x000fca00078e0202 */
[----:B------:R-:W-:-:S05]  /*06a0*/  IADD3 R3, R107, 0x2f, RZ ;  /* 0x0000002f6b037810 */ /* 0x000fca0007ffe0ff */
[----:B------:R-:W-:-:S05]  /*06b0*/  IMAD.HI R3, R3, 0x2aaaaaab, RZ ;  /* 0x2aaaaaab03037827 */ /* 0x000fca00078e02ff */
[----:B------:R-:W-:-:S04]  /*06c0*/  SHF.R.U32.HI R156, RZ, 0x1f, R3 ;  /* 0x0000001fff9c7819 */ /* 0x000fc80000011603 */
[----:B------:R-:W-:-:S05]  /*06d0*/  LEA.HI.SX32 R156, R3, R156, 0x1d ;  /* 0x0000009c039c7211 */ /* 0x000fca00078feaff */
[----:B------:R-:W-:-:S05]  /*06e0*/  IMAD R9, R156, 0x30, -R9 ;  /* 0x000000309c097824 */ /* 0x000fca00078e0a09 */
[----:B------:R-:W-:-:S04]  /*06f0*/  IMNMX R9, R9, R2, PT ;  /* 0x0000000209097217 */ /* 0x000fc80003800200 */
[----:B------:R-:W-:Y:S01]  /*0700*/  ISETP.GT.AND P0, PT, R9, R114, PT ;  /* 0x000000720900720c */ /* 0x000fe20003f04270 */
[----:B------:R-:W-:-:S05]  /*0710*/  IMAD.WIDE.U32 R114, R114, -0x55555555, RZ ;  /* 0xaaaaaaab72727825 */ /* 0x000fca00078e00ff */
[----:B------:R-:W-:-:S05]  /*0720*/  SHF.R.U32.HI R114, RZ, 0x5, R115 ;  /* 0x00000005ff727819 */ /* 0x000fca0000011673 */
[----:B------:R-:W-:Y:S02]  /*0730*/  IMAD.MOV.U32 R3, RZ, RZ, R114 ;  /* 0x000000ffff037224 */ /* 0x000fe400078e0072 */
[----:B------:R-:W-:-:S05]  /*0740*/  @P0 IADD3 R9, R9, 0x2f, RZ ;  /* 0x0000002f09090810 */ /* 0x000fca0007ffe0ff */
[----:B------:R-:W-:-:S05]  /*0750*/  @P0 IMAD.HI R9, R9, 0x2aaaaaab, RZ ;  /* 0x2aaaaaab09090827 */ /* 0x000fca00078e02ff */
[----:B------:R-:W-:-:S04]  /*0760*/  @P0 SHF.R.U32.HI R0, RZ, 0x1f, R9 ;  /* 0x0000001fff000819 */ /* 0x000fc80000011609 */
[----:B------:R-:W-:-:S04]  /*0770*/  @P0 LEA.HI.SX32 R3, R9, R0, 0x1d ;  /* 0x0000000009030211 */ /* 0x000fc800078feaff */
[----:B------:R-:W-:-:S13]  /*0780*/  ISETP.GT.AND P0, PT, R3, R114, PT ;  /* 0x000000720300720c */ /* 0x000fda0003f04270 */
[----:B------:R-:W-:Y:S05]  /*0790*/  @!P0 BRA `(.L_x_834) ;  /* 0x00006d6000008947 */ /* 0x000fea0003800000 */
[----:B-1----:R-:W-:Y:S01]  /*07a0*/  ISETP.NE.U32.AND P1, PT, RZ, c[0x0][0x340], PT ;  /* 0x0000d000ff007a0c */ /* 0x002fe20003f25070 */
[----:B------:R-:W-:Y:S01]  /*07b0*/  UMOV UR7, 0x30 ;  /* 0x0000003000077882 */ /* 0x000fe20000000000 */
[----:B------:R-:W-:Y:S01]  /*07c0*/  IADD3 R61, R3, -0x1, RZ ;  /* 0xffffffff033d7810 */ /* 0x000fe20007ffe0ff */
[----:B------:R-:W-:Y:S01]  /*07d0*/  ULDC.64 UR4, c[0x0][0x238] ;  /* 0x00008e0000047ab9 */ /* 0x000fe20000000a00 */
[----:B------:R-:W-:-:S13]  /*07e0*/  ISETP.NE.AND.EX P1, PT, RZ, c[0x0][0x344], PT, P1 ;  /* 0x0000d100ff007a0c */ /* 0x000fda0003f25310 */
[----:B------:R-:W-:-:S06]  /*07f0*/  @P1 IMAD.WIDE R174, R226, R7, c[0x0][0x340] ;  /* 0x0000d000e2ae1625 */ /* 0x000fcc00078e0207 */
[----:B------:R-:W2:Y:S01]  /*0800*/  @P1 LDG.E R174, [R174.64] ;  /* 0x00000010aeae1981 */ /* 0x000ea2000c1e1900 */
[----:B------:R-:W-:Y:S01]  /*0810*/  SHF.R.S32.HI R7, RZ, 0x1f, R224 ;  /* 0x0000001fff077819 */ /* 0x000fe200000114e0 */
[----:B------:R-:W-:Y:S01]  /*0820*/  IMAD R162, R108, c[0x0][0x240], RZ ;  /* 0x000090006ca27a24 */ /* 0x000fe200078e02ff */
[----:B------:R-:W-:Y:S01]  /*0830*/  SHF.R.S32.HI R139, RZ, 0x1f, R226 ;  /* 0x0000001fff8b7819 */ /* 0x000fe200000114e2 */
[----:B------:R-:W-:Y:S01]  /*0840*/  UIMAD.WIDE.U32 UR10, UR7, UR4, URZ ;  /* 0x00000004070a72a5 */ /* 0x000fe2000f8e003f */
[----:B------:R-:W-:Y:S01]  /*0850*/  LEA.HI R9, R7, R224, RZ, 0x3 ;  /* 0x000000e007097211 */ /* 0x000fe200078f18ff */
[----:B------:R-:W-:Y:S01]  /*0860*/  IMAD R162, R223, c[0x0][0x244], R162 ;  /* 0x00009100dfa27a24 */ /* 0x000fe200078e02a2 */
[----:B------:R-:W-:Y:S01]  /*0870*/  SEL R160, R226, RZ, !P4 ;  /* 0x000000ffe2a07207 */ /* 0x000fe20006000000 */
[----:B------:R-:W-:Y:S01]  /*0880*/  UIMAD UR8, UR7, UR5, URZ ;  /* 0x00000005070872a4 */ /* 0x000fe2000f8e023f */
[----:B------:R-:W-:Y:S01]  /*0890*/  SHF.R.S32.HI R17, RZ, 0x3, R9 ;  /* 0x00000003ff117819 */ /* 0x000fe20000011409 */
[----:B------:R-:W-:Y:S01]  /*08a0*/  IMAD.IADD R112, R112, 0x1, R5 ;  /* 0x0000000170707824 */ /* 0x000fe200078e0205 */
[----:B------:R-:W-:Y:S01]  /*08b0*/  LOP3.LUT R9, R9, 0xfffffff8, RZ, 0xc0, !PT ;  /* 0xfffffff809097812 */ /* 0x000fe200078ec0ff */
[----:B------:R-:W-:Y:S01]  /*08c0*/  UIADD3 UR8, UR11, UR8, URZ ;  /* 0x000000080b087290 */ /* 0x000fe2000fffe03f */
[----:B------:R-:W-:Y:S01]  /*08d0*/  SHF.R.S32.HI R170, RZ, 0x1f, R17 ;  /* 0x0000001fffaa7819 */ /* 0x000fe20000011411 */
[C---:B------:R-:W-:Y:S01]  /*08e0*/  IMAD.SHL.U32 R119, R17.reuse, 0x40, RZ ;  /* 0x0000004011777824 */ /* 0x040fe200078e00ff */
[----:B------:R-:W-:Y:S01]  /*08f0*/  IADD3 R158, P0, R17, R4, RZ ;  /* 0x00000004119e7210 */ /* 0x000fe20007f1e0ff */
[----:B------:R-:W-:Y:S01]  /*0900*/  IMAD.IADD R0, R224, 0x1, -R9 ;  /* 0x00000001e0007824 */ /* 0x000fe200078e0a09 */
[----:B------:R-:W-:Y:S01]  /*0910*/  LEA.HI R7, R7, R224, RZ, 0x6 ;  /* 0x000000e007077211 */ /* 0x000fe200078f30ff */
[C---:B------:R-:W-:Y:S01]  /*0920*/  IMAD R3, R61.reuse, UR8, RZ ;  /* 0x000000083d037c24 */ /* 0x040fe2000f8e02ff */
[----:B------:R-:W-:Y:S01]  /*0930*/  LEA.HI.X.SX32 R159, R4, R170, 0x1, P0 ;  /* 0x000000aa049f7211 */ /* 0x000fe200000f0eff */
[C---:B------:R-:W-:Y:S01]  /*0940*/  IMAD.SHL.U32 R18, R0.reuse, 0x8, RZ ;  /* 0x0000000800127824 */ /* 0x040fe200078e00ff */
[----:B------:R-:W-:Y:S01]  /*0950*/  SHF.R.S32.HI R6, RZ, 0x1f, R61 ;  /* 0x0000001fff067819 */ /* 0x000fe2000001143d */
[----:B------:R-:W-:Y:S01]  /*0960*/  IMAD R4, R61, -0x30, R2 ;  /* 0xffffffd03d047824 */ /* 0x000fe200078e0202 */
[----:B------:R-:W-:Y:S01]  /*0970*/  LOP3.LUT R119, R119, 0x1c0, RZ, 0xc0, !PT ;  /* 0x000001c077777812 */ /* 0x000fe200078ec0ff */
[----:B------:R-:W-:Y:S01]  /*0980*/  IMAD R9, R159, c[0x0][0x238], RZ ;  /* 0x00008e009f097a24 */ /* 0x000fe200078e02ff */
[--C-:B------:R-:W-:Y:S01]  /*0990*/  SHF.R.S32.HI R19, RZ, 0x1f, R18.reuse ;  /* 0x0000001fff137819 */ /* 0x100fe20000011412 */
[----:B------:R-:W-:Y:S01]  /*09a0*/  IMAD.SHL.U32 R20, R0, 0x4, RZ ;  /* 0x0000000400147824 */ /* 0x000fe200078e00ff */
[----:B------:R-:W-:Y:S01]  /*09b0*/  IMNMX R4, R4, 0x30, PT ;  /* 0x0000003004047817 */ /* 0x000fe20003800200 */
[----:B------:R-:W-:Y:S01]  /*09c0*/  IMAD R8, R158, c[0x0][0x23c], R9 ;  /* 0x00008f009e087a24 */ /* 0x000fe200078e0209 */
[----:B------:R-:W-:Y:S01]  /*09d0*/  IADD3 R121, R18, 0x80, RZ ;  /* 0x0000008012797810 */ /* 0x000fe20007ffe0ff */
[----:B------:R-:W-:Y:S01]  /*09e0*/  IMAD.WIDE.U32 R10, R158, c[0x0][0x238], R18 ;  /* 0x00008e009e0a7a25 */ /* 0x000fe200078e0012 */
[----:B------:R-:W-:Y:S01]  /*09f0*/  IADD3 R16, R20, 0x40, RZ ;  /* 0x0000004014107810 */ /* 0x000fe20007ffe0ff */
[----:B------:R-:W-:Y:S01]  /*0a00*/  USHF.L.U32 UR12, UR4, 0x5, URZ ;  /* 0x00000005040c7899 */ /* 0x000fe2000800063f */
[----:B------:R-:W-:Y:S01]  /*0a10*/  LOP3.LUT R117, R119, 0x38, R18, 0xf8, !PT ;  /* 0x0000003877757812 */ /* 0x000fe200078ef812 */
[----:B------:R-:W-:Y:S01]  /*0a20*/  IMAD.IADD R9, R11, 0x1, R8 ;  /* 0x000000010b097824 */ /* 0x000fe200078e0208 */
[----:B------:R-:W-:Y:S01]  /*0a30*/  SHF.R.U32.HI R118, RZ, 0x3, R119 ;  /* 0x00000003ff767819 */ /* 0x000fe20000011677 */
[----:B------:R-:W-:Y:S01]  /*0a40*/  IMAD.MOV.U32 R8, RZ, RZ, R10 ;  /* 0x000000ffff087224 */ /* 0x000fe200078e000a */
[----:B------:R-:W-:Y:S01]  /*0a50*/  IADD3 R120, R18, 0xc0, RZ ;  /* 0x000000c012787810 */ /* 0x000fe20007ffe0ff */
[----:B------:R-:W-:Y:S01]  /*0a60*/  IMAD.IADD R4, R4, 0x1, -R17 ;  /* 0x0000000104047824 */ /* 0x000fe200078e0a11 */
[----:B------:R-:W-:Y:S01]  /*0a70*/  ISETP.GE.AND P2, PT, R18, c[0x0][0x1d4], PT ;  /* 0x0000750012007a0c */ /* 0x000fe20003f46270 */
[----:B------:R-:W-:Y:S01]  /*0a80*/  IMAD.WIDE.U32 R8, R223, c[0x0][0x240], R8 ;  /* 0x00009000df087a25 */ /* 0x000fe200078e0008 */
[----:B------:R-:W-:Y:S01]  /*0a90*/  ISETP.GE.AND P6, PT, R121, c[0x0][0x1d4], PT ;  /* 0x0000750079007a0c */ /* 0x000fe20003fc6270 */
[----:B------:R-:W-:Y:S01]  /*0aa0*/  UMOV UR6, 0x5 ;  /* 0x0000000500067882 */ /* 0x000fe20000000000 */
[C---:B------:R-:W-:Y:S01]  /*0ab0*/  ISETP.GE.AND P0, PT, R4.reuse, 0x1, PT ;  /* 0x000000010400780c */ /* 0x040fe20003f06270 */
[----:B------:R-:W-:Y:S01]  /*0ac0*/  IMAD.IADD R163, R9, 0x1, R162 ;  /* 0x0000000109a37824 */ /* 0x000fe200078e02a2 */
[----:B------:R-:W-:Y:S01]  /*0ad0*/  ISETP.GT.AND P3, PT, R4, 0x20, PT ;  /* 0x000000200400780c */ /* 0x000fe20003f64270 */
[----:B------:R-:W-:Y:S01]  /*0ae0*/  IMAD.MOV.U32 R162, RZ, RZ, R8 ;  /* 0x000000ffffa27224 */ /* 0x000fe200078e0008 */
[----:B------:R-:W-:Y:S01]  /*0af0*/  ISETP.GE.AND P5, PT, R120, c[0x0][0x1d4], PT ;  /* 0x0000750078007a0c */ /* 0x000fe20003fa6270 */
[----:B------:R-:W-:Y:S01]  /*0b00*/  IMAD.SHL.U32 R7, R7, 0x8, RZ ;  /* 0x0000000807077824 */ /* 0x000fe200078e00ff */
[----:B------:R-:W-:Y:S01]  /*0b10*/  USHF.L.U64.HI UR9, UR4, UR6, UR5 ;  /* 0x0000000604097299 */ /* 0x000fe20008010205 */
[----:B------:R-:W-:Y:S01]  /*0b20*/  IMAD.WIDE.U32 R162, R160, c[0x0][0x248], R162 ;  /* 0x00009200a0a27a25 */ /* 0x000fe200078e00a2 */
[----:B------:R-:W-:Y:S01]  /*0b30*/  P2R R125, PR, RZ, 0x4 ;  /* 0x00000004ff7d7803 */ /* 0x000fe20000000000 */
[----:B------:R-:W-:Y:S01]  /*0b40*/  ULDC.64 UR4, c[0x0][0x280] ;  /* 0x0000a00000047ab9 */ /* 0x000fe20000000a00 */
[----:B------:R-:W-:Y:S01]  /*0b50*/  LOP3.LUT R7, R7, 0xfffffe00, RZ, 0xc0, !PT ;  /* 0xfffffe0007077812 */ /* 0x000fe200078ec0ff */
[----:B------:R-:W-:Y:S01]  /*0b60*/  IMAD.IADD R15, R20, 0x1, R16 ;  /* 0x00000001140f7824 */ /* 0x000fe200078e0210 */
[----:B------:R-:W-:Y:S01]  /*0b70*/  MOV R164, R162 ;  /* 0x000000a200a47202 */ /* 0x000fe20000000f00 */
[----:B------:R-:W-:Y:S01]  /*0b80*/  IMAD R3, R6, UR10, R3 ;  /* 0x0000000a06037c24 */ /* 0x000fe2000f8e0203 */
[----:B------:R-:W-:Y:S01]  /*0b90*/  LOP3.LUT R117, R7, R117, R118, 0xf6, !PT ;  /* 0x0000007507757212 */ /* 0x000fe200078ef676 */
[----:B------:R-:W-:Y:S01]  /*0ba0*/  IMAD R22, R108, c[0x0][0x260], RZ ;  /* 0x000098006c167a24 */ /* 0x000fe200078e02ff */
[----:B------:R-:W-:Y:S01]  /*0bb0*/  SHF.R.S32.HI R21, RZ, 0x1f, R20 ;  /* 0x0000001fff157819 */ /* 0x000fe20000011414 */
[----:B------:R-:W-:Y:S01]  /*0bc0*/  IMAD.WIDE.U32 R10, R223, c[0x0][0x260], R18 ;  /* 0x00009800df0a7a25 */ /* 0x000fe200078e0012 */
[----:B------:R-:W-:Y:S01]  /*0bd0*/  IADD3 R116, R17, 0x20, RZ ;  /* 0x0000002011747810 */ /* 0x000fe20007ffe0ff */
[----:B------:R-:W-:Y:S01]  /*0be0*/  USHF.L.U64.HI UR13, UR4, UR6, UR5 ;  /* 0x00000006040d7299 */ /* 0x000fe20008010205 */
[----:B------:R-:W-:Y:S01]  /*0bf0*/  P2R R123, PR, RZ, 0x40 ;  /* 0x00000040ff7b7803 */ /* 0x000fe20000000000 */
[----:B------:R-:W-:Y:S01]  /*0c00*/  IMAD.SHL.U32 R117, R117, 0x2, RZ ;  /* 0x0000000275757824 */ /* 0x000fe200078e00ff */
[----:B------:R-:W-:Y:S01]  /*0c10*/  USHF.L.U32 UR14, UR4, 0x5, URZ ;  /* 0x00000005040e7899 */ /* 0x000fe2000800063f */
[----:B------:R-:W-:Y:S01]  /*0c20*/  IMAD R22, R223, c[0x0][0x264], R22 ;  /* 0x00009900df167a24 */ /* 0x000fe200078e0216 */
[----:B------:R-:W-:Y:S01]  /*0c30*/  UIMAD.WIDE.U32 UR20, UR4, 0x30, URZ ;  /* 0x00000030041478a5 */ /* 0x000fe2000f8e003f */
[C---:B------:R-:W-:Y:S01]  /*0c40*/  IMAD R172, R170.reuse, c[0x0][0x280], RZ ;  /* 0x0000a000aaac7a24 */ /* 0x040fe200078e02ff */
[----:B------:R-:W-:Y:S01]  /*0c50*/  UIMAD UR15, UR7, UR5, URZ ;  /* 0x00000005070f72a4 */ /* 0x000fe2000f8e023f */
[----:B------:R-:W-:Y:S01]  /*0c60*/  IMAD.IADD R23, R11, 0x1, R22 ;  /* 0x000000010b177824 */ /* 0x000fe200078e0216 */
[----:B------:R-:W-:Y:S01]  /*0c70*/  P2R R122, PR, RZ, 0x20 ;  /* 0x00000020ff7a7803 */ /* 0x000fe20000000000 */
[----:B------:R-:W-:Y:S01]  /*0c80*/  IMAD.MOV.U32 R22, RZ, RZ, R10 ;  /* 0x000000ffff167224 */ /* 0x000fe200078e000a */
[----:B------:R-:W-:Y:S01]  /*0c90*/  ULDC.64 UR4, c[0x0][0x290] ;  /* 0x0000a40000047ab9 */ /* 0x000fe20000000a00 */
[----:B------:R-:W-:Y:S01]  /*0ca0*/  IMAD R170, R170, c[0x0][0x290], RZ ;  /* 0x0000a400aaaa7a24 */ /* 0x000fe200078e02ff */
[----:B------:R-:W-:Y:S01]  /*0cb0*/  USHF.L.U64.HI UR6, UR4, UR6, UR5 ;  /* 0x0000000604067299 */ /* 0x000fe20008010205 */
[C---:B------:R-:W-:Y:S01]  /*0cc0*/  IMAD.WIDE.U32 R8, R17.reuse, c[0x0][0x290], R18 ;  /* 0x0000a40011087a25 */ /* 0x040fe200078e0012 */
[----:B------:R-:W-:Y:S01]  /*0cd0*/  UIMAD.WIDE.U32 UR22, UR4, 0x30, URZ ;  /* 0x00000030041678a5 */ /* 0x000fe2000f8e003f */
[C---:B------:R-:W-:Y:S01]  /*0ce0*/  IADD3 R129, -R17.reuse, 0x30, RZ ;  /* 0x0000003011817810 */ /* 0x040fe20007ffe1ff */
[----:B------:R-:W-:Y:S01]  /*0cf0*/  UIMAD UR5, UR7, UR5, URZ ;  /* 0x00000005070572a4 */ /* 0x000fe2000f8e023f */
[C---:B------:R-:W-:Y:S01]  /*0d00*/  IMAD R170, R17.reuse, c[0x0][0x294], R170 ;  /* 0x0000a50011aa7a24 */ /* 0x040fe200078e02aa */
[----:B------:R-:W-:Y:S01]  /*0d10*/  IADD3 R14, R20, 0x20, RZ ;  /* 0x00000020140e7810 */ /* 0x000fe20007ffe0ff */
[C---:B------:R-:W-:Y:S01]  /*0d20*/  IMAD R172, R17.reuse, c[0x0][0x284], R172 ;  /* 0x0000a10011ac7a24 */ /* 0x040fe200078e02ac */
[----:B------:R-:W-:Y:S01]  /*0d30*/  USHF.L.U32 UR18, UR4, 0x5, URZ ;  /* 0x0000000504127899 */ /* 0x000fe2000800063f */
[----:B------:R-:W-:Y:S01]  /*0d40*/  IMAD.WIDE.U32 R12, R17, c[0x0][0x280], R18 ;  /* 0x0000a000110c7a25 */ /* 0x000fe200078e0012 */
[----:B------:R-:W-:-:S02]  /*0d50*/  UIADD3 UR15, UR21, UR15, URZ ;  /* 0x0000000f150f7290 */ /* 0x000fc4000fffe03f */
[----:B------:R-:W-:Y:S01]  /*0d60*/  UIADD3 UR5, UR23, UR5, URZ ;  /* 0x0000000517057290 */ /* 0x000fe2000fffe03f */
[----:B------:R-:W-:Y:S01]  /*0d70*/  IMAD.IADD R171, R170, 0x1, R9 ;  /* 0x00000001aaab7824 */ /* 0x000fe200078e0209 */
[----:B------:R-:W-:Y:S01]  /*0d80*/  ULDC.U8 UR4, c[0x0][0x298] ;  /* 0x0000a60000047ab9 */ /* 0x000fe20000000000 */
[----:B------:R-:W-:-:S04]  /*0d90*/  IMAD.WIDE.U32 R178, R17, c[0x0][0x280], R20 ;  /* 0x0000a00011b27a25 */ /* 0x000fc800078e0014 */
[----:B------:R-:W-:Y:S01]  /*0da0*/  IMAD.IADD R173, R172, 0x1, R13 ;  /* 0x00000001acad7824 */ /* 0x000fe200078e020d */
[----:B------:R-:W-:Y:S01]  /*0db0*/  SHF.R.S32.HI R13, RZ, 0x1f, R116 ;  /* 0x0000001fff0d7819 */ /* 0x000fe20000011474 */
[----:B------:R-:W-:Y:S02]  /*0dc0*/  IMAD.IADD R179, R179, 0x1, R172 ;  /* 0x00000001b3b37824 */ /* 0x000fe400078e02ac */
[----:B------:R-:W-:Y:S01]  /*0dd0*/  IMAD.MOV.U32 R172, RZ, RZ, R12 ;  /* 0x000000ffffac7224 */ /* 0x000fe200078e000c */
[----:B------:R-:W-:Y:S01]  /*0de0*/  LEA.HI R12, R13, R116, RZ, 0x3 ;  /* 0x000000740d0c7211 */ /* 0x000fe200078f18ff */
[----:B------:R-:W-:Y:S02]  /*0df0*/  IMAD.SHL.U32 R115, R116, 0x40, RZ ;  /* 0x0000004074737824 */ /* 0x000fe400078e00ff */
[----:B------:R-:W-:Y:S01]  /*0e00*/  IMAD.WIDE.U32 R166, R223, c[0x0][0x210], RZ ;  /* 0x00008400dfa67a25 */ /* 0x000fe200078e00ff */
[----:B------:R-:W-:Y:S02]  /*0e10*/  SHF.L.U32 R12, R12, 0x6, RZ ;  /* 0x000000060c0c7819 */ /* 0x000fe400000006ff */
[----:B------:R-:W-:Y:S01]  /*0e20*/  LOP3.LUT R115, R115, 0x1c0, RZ, 0xc0, !PT ;  /* 0x000001c073737812 */ /* 0x000fe200078ec0ff */
[----:B------:R-:W-:Y:S01]  /*0e30*/  IMAD.WIDE.U32 R176, R17, c[0x0][0x290], R20 ;  /* 0x0000a40011b07a25 */ /* 0x000fe200078e0014 */
[----:B------:R-:W-:-:S02]  /*0e40*/  LOP3.LUT R12, R12, 0xfffffe00, RZ, 0xc0, !PT ;  /* 0xfffffe000c0c7812 */ /* 0x000fc400078ec0ff */
[----:B------:R-:W-:Y:S01]  /*0e50*/  SHF.R.U32.HI R126, RZ, 0x3, R115 ;  /* 0x00000003ff7e7819 */ /* 0x000fe20000011673 */
[----:B------:R-:W-:Y:S02]  /*0e60*/  IMAD.MOV.U32 R146, RZ, RZ, c[0x0][0x27c] ;  /* 0x00009f00ff927624 */ /* 0x000fe400078e00ff */
[----:B------:R-:W-:Y:S02]  /*0e70*/  IMAD.IADD R177, R177, 0x1, R170 ;  /* 0x00000001b1b17824 */ /* 0x000fe400078e02aa */
[----:B------:R-:W-:Y:S02]  /*0e80*/  IMAD.MOV.U32 R147, RZ, RZ, c[0x0][0x2b8] ;  /* 0x0000ae00ff937624 */ /* 0x000fe400078e00ff */
[----:B------:R-:W-:Y:S02]  /*0e90*/  IMAD.MOV.U32 R170, RZ, RZ, R8 ;  /* 0x000000ffffaa7224 */ /* 0x000fe400078e0008 */
[----:B-----5:R-:W-:-:S04]  /*0ea0*/  IMAD.WIDE.U32 R178, R110, c[0x0][0x280], R178 ;  /* 0x0000a0006eb27a25 */ /* 0x020fc800078e00b2 */
[----:B------:R-:W-:Y:S02]  /*0eb0*/  IMAD.MOV.U32 R74, RZ, RZ, c[0x0][0x27c] ;  /* 0x00009f00ff4a7624 */ /* 0x000fe400078e00ff */
[----:B------:R-:W-:-:S04]  /*0ec0*/  IMAD.WIDE.U32 R168, R223, c[0x0][0x1e8], RZ ;  /* 0x00007a00dfa87a25 */ /* 0x000fc800078e00ff */
[----:B------:R-:W-:-:S04]  /*0ed0*/  IMAD.WIDE.U32 R176, R110, c[0x0][0x290], R176 ;  /* 0x0000a4006eb07a25 */ /* 0x000fc800078e00b0 */
[----:B------:R-:W-:-:S04]  /*0ee0*/  IMAD.WIDE.U32 R172, R110, c[0x0][0x280], R172 ;  /* 0x0000a0006eac7a25 */ /* 0x000fc800078e00ac */
[----:B------:R-:W-:-:S04]  /*0ef0*/  IMAD.WIDE.U32 R170, R110, c[0x0][0x290], R170 ;  /* 0x0000a4006eaa7a25 */ /* 0x000fc800078e00aa */
[----:B------:R-:W-:Y:S02]  /*0f00*/  IMAD.SHL.U32 R74, R74, 0x2, RZ ;  /* 0x000000024a4a7824 */ /* 0x000fe400078e00ff */
[----:B------:R-:W-:Y:S01]  /*0f10*/  IMAD R0, R0, 0x20, R17 ;  /* 0x0000002000007824 */ /* 0x000fe200078e0211 */
[----:B--2---:R-:W-:Y:S01]  /*0f20*/  @P1 SHF.R.S32.HI R175, RZ, 0x1f, R174 ;  /* 0x0000001fffaf1819 */ /* 0x004fe200000114ae */
[----:B------:R-:W-:Y:S01]  /*0f30*/  @!P1 IMAD.MOV.U32 R175, RZ, RZ, R139 ;  /* 0x000000ffffaf9224 */ /* 0x000fe200078e008b */
[----:B------:R-:W-:Y:S01]  /*0f40*/  SEL R139, R139, RZ, !P4 ;  /* 0x000000ff8b8b7207 */ /* 0x000fe20006000000 */
[----:B------:R-:W-:Y:S01]  /*0f50*/  @!P1 IMAD.MOV.U32 R174, RZ, RZ, R226 ;  /* 0x000000ffffae9224 */ /* 0x000fe200078e00e2 */
[----:B------:R-:W-:-:S03]  /*0f60*/  ISETP.GE.AND P4, PT, R15, c[0x0][0x1d4], PT ;  /* 0x000075000f007a0c */ /* 0x000fc60003f86270 */
[C---:B------:R-:W-:Y:S01]  /*0f70*/  IMAD R165, R139.reuse, c[0x0][0x248], RZ ;  /* 0x000092008ba57a24 */ /* 0x040fe200078e02ff */
[----:B------:R-:W-:Y:S01]  /*0f80*/  P2R R124, PR, RZ, 0x10 ;  /* 0x00000010ff7c7803 */ /* 0x000fe20000000000 */
[----:B------:R-:W-:Y:S02]  /*0f90*/  IMAD R139, R139, c[0x0][0x268], RZ ;  /* 0x00009a008b8b7a24 */ /* 0x000fe400078e02ff */
[C---:B------:R-:W-:Y:S02]  /*0fa0*/  IMAD R165, R160.reuse, c[0x0][0x24c], R165 ;  /* 0x00009300a0a57a24 */ /* 0x040fe400078e02a5 */
[C---:B------:R-:W-:Y:S02]  /*0fb0*/  IMAD R139, R160.reuse, c[0x0][0x26c], R139 ;  /* 0x00009b00a08b7a24 */ /* 0x040fe400078e028b */
[----:B------:R-:W-:Y:S02]  /*0fc0*/  IMAD.IADD R165, R163, 0x1, R165 ;  /* 0x00000001a3a57824 */ /* 0x000fe400078e02a5 */
[----:B------:R-:W-:-:S04]  /*0fd0*/  IMAD.WIDE.U32 R160, R160, c[0x0][0x268], R22 ;  /* 0x00009a00a0a07a25 */ /* 0x000fc800078e0016 */
[----:B------:R-:W-:-:S04]  /*0fe0*/  IMAD.WIDE.U32 R4, R61, UR10, R164 ;  /* 0x0000000a3d047c25 */ /* 0x000fc8000f8e00a4 */
[----:B------:R-:W-:Y:S01]  /*0ff0*/  IMAD.IADD R3, R5, 0x1, R3 ;  /* 0x0000000105037824 */ /* 0x000fe200078e0203 */
[----:B------:R-:W-:Y:S01]  /*1000*/  @P0 LEA R24, P1, R4, c[0x0][0x220], 0x1 ;  /* 0x0000880004180a11 */ /* 0x000fe200078208ff */
[----:B------:R-:W-:-:S03]  /*1010*/  IMAD.IADD R139, R161, 0x1, R139 ;  /* 0x00000001a18b7824 */ /* 0x000fc600078e028b */
[C---:B------:R-:W-:Y:S02]  /*1020*/  @P0 LEA.HI.X R25, R4.reuse, c[0x0][0x224], R3, 0x1, P1 ;  /* 0x0000890004190a11 */ /* 0x040fe400008f0c03 */
[----:B------:R-:W-:-:S03]  /*1030*/  @P3 IADD3 R4, P1, R4, UR12, RZ ;  /* 0x0000000c04043c10 */ /* 0x000fc6000ff3e0ff */
[----:B------:R-:W-:Y:S01]  /*1040*/  @!PT LDS RZ, [RZ] ;  /* 0x00000000fffff984 */ /* 0x000fe20000000800 */
[----:B------:R-:W-:Y:S01]  /*1050*/  @!PT LDS RZ, [RZ] ;  /* 0x00000000fffff984 */ /* 0x000fe20000000800 */
[----:B------:R-:W-:Y:S01]  /*1060*/  @!PT LDS RZ, [RZ] ;  /* 0x00000000fffff984 */ /* 0x000fe20000000800 */
[----:B------:R1:W-:Y:S01]  /*1070*/  @P0 LDGSTS.E.BYPASS.LTC128B.128 [R117+0xa080], [R24.64], !P2 ;  /* 0x0a08000018750fae */ /* 0x0003e2000d101d50 */
[----:B------:R-:W-:Y:S02]  /*1080*/  @P3 IADD3.X R3, R3, UR9, RZ, P1, !PT ;  /* 0x0000000903033c10 */ /* 0x000fe40008ffe4ff */
[----:B------:R-:W-:Y:S01]  /*1090*/  ISETP.GE.AND P1, PT, R18, c[0x0][0x27c], PT ;  /* 0x00009f0012007a0c */ /* 0x000fe20003f26270 */
[----:B------:R1:W-:Y:S01]  /*10a0*/  @P0 LDGSTS.E.BYPASS.LTC128B.128 [R117+0xb880], [R24.64+0x80], !P4 ;  /* 0x0b88008018750fae */ /* 0x0003e2000e101d50 */
[----:B------:R-:W-:Y:S02]  /*10b0*/  ISETP.GE.AND P2, PT, R15, c[0x0][0x27c], PT ;  /* 0x00009f000f007a0c */ /* 0x000fe40003f46270 */
[----:B------:R-:W-:Y:S01]  /*10c0*/  SEL R5, RZ, c[0x0][0x27c], !P1 ;  /* 0x00009f00ff057a07 */ /* 0x000fe20004800000 */
[----:B------:R1:W-:Y:S01]  /*10d0*/  @P0 LDGSTS.E.BYPASS.LTC128B.128 [R117+0xd080], [R24.64+0x100], !P6 ;  /* 0x0d08010018750fae */ /* 0x0003e2000f101d50 */
[----:B------:R-:W-:-:S03]  /*10e0*/  SEL R6, RZ, c[0x0][0x27c], !P2 ;  /* 0x00009f00ff067a07 */ /* 0x000fc60005000000 */
[----:B------:R1:W-:Y:S01]  /*10f0*/  @P0 LDGSTS.E.BYPASS.LTC128B.128 [R117+0xe880], [R24.64+0x180], !P5 ;  /* 0x0e88018018750fae */ /* 0x0003e2000e901d50 */
[----:B------:R-:W-:Y:S01]  /*1100*/  @P3 LEA R10, P0, R4, c[0x0][0x220], 0x1 ;  /* 0x00008800040a3a11 */ /* 0x000fe200078008ff */
[----:B------:R-:W-:-:S03]  /*1110*/  IMAD.IADD R9, R15, 0x1, R6 ;  /* 0x000000010f097824 */ /* 0x000fc600078e0206 */
[----:B------:R-:W-:Y:S01]  /*1120*/  @P3 LEA.HI.X R11, R4, c[0x0][0x224], R3, 0x1, P0 ;  /* 0x00008900040b3a11 */ /* 0x000fe200000f0c03 */
[----:B------:R-:W-:Y:S01]  /*1130*/  IMAD.IADD R4, R18, 0x1, R5 ;  /* 0x0000000112047824 */ /* 0x000fe200078e0205 */
[----:B------:R-:W-:-:S04]  /*1140*/  ISETP.NE.AND P0, PT, R125, RZ, PT ;  /* 0x000000ff7d00720c */ /* 0x000fc80003f05270 */
[----:B------:R-:W-:-:S04]  /*1150*/  SHF.R.S32.HI R5, RZ, 0x1f, R4 ;  /* 0x0000001fff057819 */ /* 0x000fc80000011404 */
[CC--:B------:R-:W-:Y:S02]  /*1160*/  LEA.HI R3, R5.reuse, R4.reuse, RZ, 0x3 ;  /* 0x0000000405037211 */ /* 0x0c0fe400078f18ff */
[----:B------:R-:W-:Y:S02]  /*1170*/  LEA.HI R5, R5, R4, RZ, 0x6 ;  /* 0x0000000405057211 */ /* 0x000fe400078f30ff */
[----:B------:R-:W-:Y:S01]  /*1180*/  SHF.R.S32.HI R4, RZ, 0x1f, R9 ;  /* 0x0000001fff047819 */ /* 0x000fe20000011409 */
[----:B------:R2:W-:Y:S01]  /*1190*/  @P3 LDGSTS.E.BYPASS.LTC128B.128 [R117+0xb080], [R10.64], !P0 ;  /* 0x0b0800000a753fae */ /* 0x0005e2000c101d50 */
[----:B------:R-:W-:Y:S02]  /*11a0*/  SHF.R.S32.HI R5, RZ, 0x6, R5 ;  /* 0x00000006ff057819 */ /* 0x000fe40000011405 */
[CC--:B------:R-:W-:Y:S01]  /*11b0*/  LEA.HI R76, R4.reuse, R9.reuse, RZ, 0x3 ;  /* 0x00000009044c7211 */ /* 0x0c0fe200078f18ff */
[----:B------:R2:W-:Y:S01]  /*11c0*/  @P3 LDGSTS.E.BYPASS.LTC128B.128 [R117+0xc880], [R10.64+0x80], !P4 ;  /* 0x0c8800800a753fae */ /* 0x0005e2000e101d50 */
[----:B------:R-:W-:Y:S01]  /*11d0*/  LEA.HI R4, R4, R9, RZ, 0x6 ;  /* 0x0000000904047211 */ /* 0x000fe200078f30ff */
[----:B------:R-:W-:Y:S01]  /*11e0*/  IMAD R9, R5, 0xc00, R7 ;  /* 0x00000c0005097824 */ /* 0x000fe200078e0207 */
[----:B------:R-:W-:Y:S01]  /*11f0*/  LOP3.LUT R149, R115, 0x38, R76, 0xf8, !PT ;  /* 0x0000003873957812 */ /* 0x000fe200078ef84c */
[----:B------:R2:W-:Y:S01]  /*1200*/  @P3 LDGSTS.E.BYPASS.LTC128B.128 [R117+0xe080], [R10.64+0x100], !P6 ;  /* 0x0e0801000a753fae */ /* 0x0005e2000f101d50 */
[----:B------:R-:W-:Y:S01]  /*1210*/  SHF.R.S32.HI R4, RZ, 0x6, R4 ;  /* 0x00000006ff047819 */ /* 0x000fe20000011404 */
[--C-:B------:R-:W-:Y:S01]  /*1220*/  IMAD R5, R5, 0xc00, R12.reuse ;  /* 0x00000c0005057824 */ /* 0x100fe200078e020c */
[----:B------:R-:W-:Y:S01]  /*1230*/  LOP3.LUT R23, R119, 0x38, R3, 0xf8, !PT ;  /* 0x0000003877177812 */ /* 0x000fe200078ef803 */
[----:B------:R2:W-:Y:S01]  /*1240*/  @P3 LDGSTS.E.BYPASS.LTC128B.128 [R117+0xf880], [R10.64+0x180], !P5 ;  /* 0x0f8801800a753fae */ /* 0x0005e2000e901d50 */
[----:B------:R-:W-:Y:S01]  /*1250*/  LOP3.LUT R149, R149, R126, RZ, 0x3c, !PT ;  /* 0x0000007e95957212 */ /* 0x000fe200078e3cff */
[C---:B------:R-:W-:Y:S01]  /*1260*/  IMAD R6, R4.reuse, 0xc00, R7 ;  /* 0x00000c0004067824 */ /* 0x040fe200078e0207 */
[----:B------:R-:W-:Y:S01]  /*1270*/  LOP3.LUT R13, R115, 0x38, R3, 0xf8, !PT ;  /* 0x00000038730d7812 */ /* 0x000fe200078ef803 */
[----:B------:R-:W-:Y:S01]  /*1280*/  IMAD R4, R4, 0xc00, R12 ;  /* 0x00000c0004047824 */ /* 0x000fe200078e020c */
[----:B------:R-:W-:Y:S01]  /*1290*/  LOP3.LUT R152, R23, R118, RZ, 0x3c, !PT ;  /* 0x0000007617987212 */ /* 0x000fe200078e3cff */
[----:B------:R-:W0:Y:S01]  /*12a0*/  LDGDEPBAR ;  /* 0x00000000000079af */ /* 0x000e220000000000 */
[----:B------:R-:W-:Y:S01]  /*12b0*/  LOP3.LUT R150, R13, R126, RZ, 0x3c, !PT ;  /* 0x0000007e0d967212 */ /* 0x000fe200078e3cff */
[----:B------:R-:W-:Y:S01]  /*12c0*/  IMAD.IADD R149, R4, 0x1, R149 ;  /* 0x0000000104957824 */ /* 0x000fe200078e0295 */
[----:B------:R-:W-:Y:S01]  /*12d0*/  LOP3.LUT R151, R119, 0x38, R76, 0xf8, !PT ;  /* 0x0000003877977812 */ /* 0x000fe200078ef84c */
[----:B------:R-:W-:Y:S01]  /*12e0*/  IMAD R4, R108, c[0x0][0x210], RZ ;  /* 0x000084006c047a24 */ /* 0x000fe200078e02ff */
[----:B------:R-:W-:Y:S01]  /*12f0*/  ISETP.GE.AND P0, PT, R146, 0x1, PT ;  /* 0x000000019200780c */ /* 0x000fe20003f06270 */
[----:B------:R-:W-:Y:S01]  /*1300*/  IMAD.IADD R152, R9, 0x1, R152 ;  /* 0x0000000109987824 */ /* 0x000fe200078e0298 */
[----:B------:R-:W-:Y:S01]  /*1310*/  LOP3.LUT R151, R151, R118, RZ, 0x3c, !PT ;  /* 0x0000007697977212 */ /* 0x000fe200078e3cff */
[----:B------:R-:W-:Y:S01]  /*1320*/  IMAD R9, R223, c[0x0][0x214], R4 ;  /* 0x00008500df097a24 */ /* 0x000fe200078e0204 */
[----:B------:R-:W-:Y:S01]  /*1330*/  SHF.R.S32.HI R4, RZ, 0x1f, R121 ;  /* 0x0000001fff047819 */ /* 0x000fe20000011479 */
[----:B------:R-:W-:Y:S01]  /*1340*/  IMAD.IADD R150, R5, 0x1, R150 ;  /* 0x0000000105967824 */ /* 0x000fe200078e0296 */
[----:B------:R-:W-:Y:S01]  /*1350*/  SHF.R.S32.HI R5, RZ, 0x1f, R110 ;  /* 0x0000001fff057819 */ /* 0x000fe2000001146e */
[----:B------:R-:W-:Y:S01]  /*1360*/  IMAD.IADD R128, R167, 0x1, R9 ;  /* 0x00000001a7807824 */ /* 0x000fe200078e0209 */
[----:B------:R-:W-:Y:S01]  /*1370*/  LEA.HI R133, R4, R121, RZ, 0x3 ;  /* 0x0000007904857211 */ /* 0x000fe200078f18ff */
[----:B------:R-:W-:Y:S01]  /*1380*/  IMAD.IADD R151, R6, 0x1, R151 ;  /* 0x0000000106977824 */ /* 0x000fe200078e0297 */
[----:B------:R-:W-:Y:S01]  /*1390*/  SHF.R.S32.HI R4, RZ, 0x1f, R15 ;  /* 0x0000001fff047819 */ /* 0x000fe2000001140f */
[----:B------:R-:W-:Y:S01]  /*13a0*/  IMAD R137, R5, c[0x0][0x280], RZ ;  /* 0x0000a00005897a24 */ /* 0x000fe200078e02ff */
[----:B------:R-:W-:Y:S01]  /*13b0*/  LOP3.LUT R133, R133, 0xfffffff8, RZ, 0xc0, !PT ;  /* 0xfffffff885857812 */ /* 0x000fe200078ec0ff */
[----:B------:R-:W-:Y:S01]  /*13c0*/  IMAD R9, R175, c[0x0][0x2b0], RZ ;  /* 0x0000ac00af097a24 */ /* 0x000fe200078e02ff */
[----:B------:R-:W-:Y:S01]  /*13d0*/  LEA.HI R135, R4, R15, RZ, 0x3 ;  /* 0x0000000f04877211 */ /* 0x000fe200078f18ff */
[----:B------:R-:W-:Y:S01]  /*13e0*/  IMAD R6, R108, c[0x0][0x1e8], RZ ;  /* 0x00007a006c067a24 */ /* 0x000fe200078e02ff */
[----:B--2---:R-:W-:Y:S01]  /*13f0*/  SHF.R.S32.HI R11, RZ, 0x1f, R120 ;  /* 0x0000001fff0b7819 */ /* 0x004fe20000011478 */
[----:B------:R-:W-:Y:S01]  /*1400*/  IMAD R5, R5, c[0x0][0x290], RZ ;  /* 0x0000a40005057a24 */ /* 0x000fe200078e02ff */
[----:B------:R-:W-:Y:S01]  /*1410*/  LOP3.LUT R135, R135, 0xfffffff8, RZ, 0xc0, !PT ;  /* 0xfffffff887877812 */ /* 0x000fe200078ec0ff */
[----:B------:R-:W-:Y:S01]  /*1420*/  IMAD R137, R110, c[0x0][0x284], R137 ;  /* 0x0000a1006e897a24 */ /* 0x000fe200078e0289 */
[----:B------:R-:W-:Y:S01]  /*1430*/  LEA.HI R134, R11, R120, RZ, 0x3 ;  /* 0x000000780b867211 */ /* 0x000fe200078f18ff */
[----:B------:R-:W-:Y:S01]  /*1440*/  IMAD R9, R174, c[0x0][0x2b4], R9 ;  /* 0x0000ad00ae097a24 */ /* 0x000fe200078e0209 */
[----:B------:R-:W-:Y:S01]  /*1450*/  LOP3.LUT R145, R3, 0xfffffff8, RZ, 0xc0, !PT ;  /* 0xfffffff803917812 */ /* 0x000fe200078ec0ff */
[----:B------:R-:W-:Y:S01]  /*1460*/  IMAD R127, R223, c[0x0][0x1ec], R6 ;  /* 0x00007b00df7f7a24 */ /* 0x000fe200078e0206 */
[----:B------:R-:W-:Y:S01]  /*1470*/  LOP3.LUT R134, R134, 0xfffffff8, RZ, 0xc0, !PT ;  /* 0xfffffff886867812 */ /* 0x000fe200078ec0ff */
[----:B------:R-:W-:Y:S01]  /*1480*/  IMAD R5, R110, c[0x0][0x294], R5 ;  /* 0x0000a5006e057a24 */ /* 0x000fe200078e0205 */
[----:B------:R-:W-:Y:S01]  /*1490*/  LOP3.LUT R143, R76, 0xfffffff8, RZ, 0xc0, !PT ;  /* 0xfffffff84c8f7812 */ /* 0x000fe200078ec0ff */
[----:B------:R-:W-:Y:S01]  /*14a0*/  IMAD.WIDE.U32 R174, R174, c[0x0][0x2b0], RZ ;  /* 0x0000ac00aeae7a25 */ /* 0x000fe200078e00ff */
[----:B------:R-:W-:-:S02]  /*14b0*/  ISETP.NE.AND P3, PT, R147, 0x1, PT ;  /* 0x000000019300780c */ /* 0x000fc40003f65270 */
[----:B------:R-:W-:Y:S01]  /*14c0*/  SHF.R.S32.HI R77, RZ, 0x3, R3 ;  /* 0x00000003ff4d7819 */ /* 0x000fe20000011403 */
[----:B------:R-:W-:Y:S01]  /*14d0*/  IMAD.IADD R127, R169, 0x1, R127 ;  /* 0x00000001a97f7824 */ /* 0x000fe200078e027f */
[----:B------:R-:W-:Y:S01]  /*14e0*/  IADD3 R141, R179, R137, RZ ;  /* 0x00000089b38d7210 */ /* 0x000fe20007ffe0ff */
[----:B------:R-:W-:Y:S01]  /*14f0*/  IMAD.IADD R130, R175, 0x1, R9 ;  /* 0x00000001af827824 */ /* 0x000fe200078e0209 */
[----:B------:R-:W-:Y:S01]  /*1500*/  P2R R3, PR, RZ, 0x1 ;  /* 0x00000001ff037803 */ /* 0x000fe20000000000 */
[----:B------:R-:W-:Y:S01]  /*1510*/  IMAD.IADD R137, R137, 0x1, R173 ;  /* 0x0000000189897824 */ /* 0x000fe200078e02ad */
[----:B------:R-:W-:Y:S01]  /*1520*/  IADD3 R13, R20, 0x60, RZ ;  /* 0x00000060140d7810 */ /* 0x000fe20007ffe0ff */
[----:B------:R-:W-:Y:S01]  /*1530*/  IMAD.IADD R140, R177, 0x1, R5 ;  /* 0x00000001b18c7824 */ /* 0x000fe200078e0205 */
[----:B------:R-:W-:Y:S01]  /*1540*/  SHF.R.S32.HI R132, RZ, 0x1f, R133 ;  /* 0x0000001fff847819 */ /* 0x000fe20000011485 */
[----:B------:R-:W-:Y:S01]  /*1550*/  IMAD.IADD R136, R5, 0x1, R171 ;  /* 0x0000000105887824 */ /* 0x000fe200078e02ab */
[----:B------:R-:W-:Y:S01]  /*1560*/  SHF.R.S32.HI R131, RZ, 0x1f, R134 ;  /* 0x0000001fff837819 */ /* 0x000fe20000011486 */
[----:B------:R-:W-:Y:S01]  /*1570*/  IMAD.SHL.U32 R152, R152, 0x2, RZ ;  /* 0x0000000298987824 */ /* 0x000fe200078e00ff */
[----:B------:R-:W-:Y:S01]  /*1580*/  SHF.R.S32.HI R144, RZ, 0x1f, R135 ;  /* 0x0000001fff907819 */ /* 0x000fe20000011487 */
[----:B------:R-:W-:Y:S01]  /*1590*/  IMAD.SHL.U32 R150, R150, 0x2, RZ ;  /* 0x0000000296967824 */ /* 0x000fe200078e00ff */
[----:B------:R-:W-:Y:S01]  /*15a0*/  SHF.R.S32.HI R142, RZ, 0x1f, R145 ;  /* 0x0000001fff8e7819 */ /* 0x000fe20000011491 */
[----:B------:R-:W-:Y:S01]  /*15b0*/  IMAD.SHL.U32 R151, R151, 0x2, RZ ;  /* 0x0000000297977824 */ /* 0x000fe200078e00ff */
[----:B------:R-:W-:Y:S01]  /*15c0*/  SHF.R.S32.HI R76, RZ, 0x3, R76 ;  /* 0x00000003ff4c7819 */ /* 0x000fe2000001144c */
[----:B------:R-:W-:Y:S01]  /*15d0*/  IMAD.SHL.U32 R149, R149, 0x2, RZ ;  /* 0x0000000295957824 */ /* 0x000fe200078e00ff */
[----:B------:R-:W-:-:S02]  /*15e0*/  SHF.R.S32.HI R148, RZ, 0x1f, R143 ;  /* 0x0000001fff947819 */ /* 0x000fc4000001148f */
[----:B------:R-:W-:Y:S01]  /*15f0*/  P2R R3, PR, RZ, 0x8 ;  /* 0x00000008ff037803 */ /* 0x000fe20000000000 */
[----:B-1----:R-:W-:Y:S06]  /*1600*/  BAR.SYNC.DEFER_BLOCKING 0x0 ;  /* 0x0000000000007b1d */ /* 0x002fec0000010000 */
.L_x_874:
[----:B-1----:R-:W-:Y:S01]  /*1610*/  IMAD R3, R61, 0x30, R0 ;  /* 0x000000303d037824 */ /* 0x002fe200078e0200 */
[----:B------:R-:W-:Y:S01]  /*1620*/  ISETP.NE.AND P3, PT, R147, 0x1, PT ;  /* 0x000000019300780c */ /* 0x000fe20003f65270 */
[----:B------:R-:W-:Y:S01]  /*1630*/  IMAD.MOV.U32 R157, RZ, RZ, RZ ;  /* 0x000000ffff9d7224 */ /* 0x000fe200078e00ff */
[----:B------:R-:W-:Y:S04]  /*1640*/  DEPBAR.LE SB0, 0x0 ;  /* 0x000080000000791a */ /* 0x000fe80000000000 */
[----:B------:R-:W-:Y:S01]  /*1650*/  IMAD.IADD R155, R112, 0x1, R3 ;  /* 0x00000001709b7824 */ /* 0x000fe200078e0203 */
[----:B------:R-:W-:Y:S01]  /*1660*/  ISETP.GE.AND P0, PT, R3, R2, PT ;  /* 0x000000020300720c */ /* 0x000fe20003f06270 */
[----:B------:R-:W-:Y:S01]  /*1670*/  BSSY B2, `(.L_x_835) ;  /* 0x0000553000027945 */ /* 0x000fe20003800000 */
[----:B------:R-:W-:Y:S01]  /*1680*/  ISETP.GE.AND P4, PT, R146, 0x1, PT ;  /* 0x000000019200780c */ /* 0x000fe20003f86270 */
[----:B------:R-:W-:Y:S01]  /*1690*/  IMAD.MOV.U32 R5, RZ, RZ, R155 ;  /* 0x000000ffff057224 */ /* 0x000fe200078e009b */
[----:B------:R-:W-:Y:S02]  /*16a0*/  ISETP.GT.OR P0, PT, R0, 0x2f, P0 ;  /* 0x0000002f0000780c */ /* 0x000fe40000704670 */
[----:B--2---:R-:W-:Y:S05]  /*16b0*/  @P3 IMAD.HI.U32 R4, R155, c[0x0][0x2bc], RZ ;  /* 0x0000af009b043a27 */ /* 0x004fea00078e00ff */
[----:B------:R-:W-:Y:S06]  /*16c0*/  @P3 SHF.R.U32.HI R5, RZ, c[0x0][0x2c0], R4 ;  /* 0x0000b000ff053a19 */ /* 0x000fec0000011604 */
[C---:B------:R-:W-:Y:S04]  /*16d0*/  @!P0 IADD3 R9, P3, R5.reuse, R174, RZ ;  /* 0x000000ae05098210 */ /* 0x040fe80007f7e0ff */
[----:B------:R-:W-:Y:S02]  /*16e0*/  @!P0 LEA.HI.X.SX32 R4, R5, R130, 0x1, P3 ;  /* 0x0000008205048211 */ /* 0x000fe400018f0eff */
[C---:B------:R-:W-:Y:S04]  /*16f0*/  @!P0 LEA R10, P3, R9.reuse, c[0x0][0x2a0], 0x2 ;  /* 0x0000a800090a8a11 */ /* 0x040fe800078610ff */
[----:B------:R-:W-:Y:S01]  /*1700*/  @!P0 LEA.HI.X R11, R9, c[0x0][0x2a4], R4, 0x2, P3 ;  /* 0x0000a900090b8a11 */ /* 0x000fe200018f1404 */
[----:B------:R-:W-:Y:S04]  /*1710*/  IMAD.MOV R4, RZ, RZ, -R5 ;  /* 0x000000ffff047224 */ /* 0x000fe800078e0a05 */
[----:B------:R-:W-:Y:S01]  /*1720*/  IMAD R155, R4, c[0x0][0x2b8], R155 ;  /* 0x0000ae00049b7a24 */ /* 0x000fe200078e029b */
[----:B------:R-:W2:Y:S03]  /*1730*/  @!P0 LDG.E R157, [R10.64] ;  /* 0x000000100a9d8981 */ /* 0x000ea6000c1e1900 */
[C---:B------:R-:W-:Y:S01]  /*1740*/  IMAD.WIDE.U32 R8, R155.reuse, c[0x0][0x1e0], RZ ;  /* 0x000078009b087a25 */ /* 0x040fe200078e00ff */
[----:B------:R-:W-:Y:S01]  /*1750*/  SHF.R.S32.HI R154, RZ, 0x1f, R155 ;  /* 0x0000001fff9a7819 */ /* 0x000fe2000001149b */
[----:B------:R-:W-:Y:S04]  /*1760*/  BAR.SYNC.DEFER_BLOCKING 0x0 ;  /* 0x0000000000007b1d */ /* 0x000fe80000010000 */
[----:B------:R-:W-:Y:S04]  /*1770*/  IMAD R4, R154, c[0x0][0x1e0], RZ ;  /* 0x000078009a047a24 */ /* 0x000fe800078e02ff */
[----:B------:R-:W-:Y:S04]  /*1780*/  IMAD R4, R155, c[0x0][0x1e4], R4 ;  /* 0x000079009b047a24 */ /* 0x000fe800078e0204 */
[----:B------:R-:W-:Y:S01]  /*1790*/  IMAD.IADD R9, R9, 0x1, R4 ;  /* 0x0000000109097824 */ /* 0x000fe200078e0204 */
[----:B--2---:R-:W-:Y:S03]  /*17a0*/  SHF.R.S32.HI R153, RZ, 0x1f, R157 ;  /* 0x0000001fff997819 */ /* 0x004fe6000001149d */
[----:B------:R-:W-:Y:S04]  /*17b0*/  IMAD.WIDE.U32 R8, R157, c[0x0][0x1f0], R8 ;  /* 0x00007c009d087a25 */ /* 0x000fe800078e0008 */
[----:B------:R-:W-:Y:S01]  /*17c0*/  IMAD R180, R153, c[0x0][0x1f0], RZ ;  /* 0x00007c0099b47a24 */ /* 0x000fe200078e02ff */
[----:B------:R-:W-:Y:S03]  /*17d0*/  IADD3 R5, P0, R168, R8, RZ ;  /* 0x00000008a8057210 */ /* 0x000fe60007f1e0ff */
[----:B------:R-:W-:Y:S05]  /*17e0*/  IMAD R180, R157, c[0x0][0x1f4], R180 ;  /* 0x00007d009db47a24 */ /* 0x000fea00078e02b4 */
[----:B------:R-:W-:Y:S02]  /*17f0*/  IADD3.X R180, R127, R9, R180, P0, !PT ;  /* 0x000000097fb47210 */ /* 0x000fe400007fe4b4 */
[C---:B----4-:R-:W-:Y:S04]  /*1800*/  LEA R181, P0, R5.reuse, c[0x0][0x1c8], 0x1 ;  /* 0x0000720005b57a11 */ /* 0x050fe800078008ff */
[----:B------:R-:W-:Y:S01]  /*1810*/  LEA.HI.X R180, R5, c[0x0][0x1cc], R180, 0x1, P0 ;  /* 0x0000730005b47a11 */ /* 0x000fe200000f0cb4 */
[----:B------:R-:W-:-:S05]  /*1820*/  @!P4 BRA `(.L_x_836) ;  /* 0x00004ff00000c947 */ /* 0x000fca0003800000 */
[C---:B------:R-:W-:Y:S01]  /*1830*/  IMAD R5, R61.reuse, UR15, RZ ;  /* 0x0000000f3d057c24 */ /* 0x040fe2000f8e02ff */
[----:B------:R-:W-:Y:S01]  /*1840*/  ISETP.NE.AND P0, PT, RZ, UR4, PT ;  /* 0x00000004ff007c0c */ /* 0x000fe2000bf05270 */
[C---:B------:R-:W-:Y:S01]  /*1850*/  IMAD R71, R61.reuse, UR5, RZ ;  /* 0x000000053d477c24 */ /* 0x040fe2000f8e02ff */
[----:B------:R-:W-:Y:S01]  /*1860*/  SHF.R.S32.HI R4, RZ, 0x1f, R61 ;  /* 0x0000001fff047819 */ /* 0x000fe2000001143d */
[C---:B------:R-:W-:Y:S02]  /*1870*/  IMAD R3, R61.reuse, -0x30, R2 ;  /* 0xffffffd03d037824 */ /* 0x040fe400078e0202 */
[----:B------:R-:W-:Y:S03]  /*1880*/  IMAD.WIDE.U32 R98, R61, UR20, RZ ;  /* 0x000000143d627c25 */ /* 0x000fe6000f8e00ff */
[----:B------:R-:W-:Y:S01]  /*1890*/  IMNMX R138, R3, 0x30, PT ;  /* 0x00000030038a7817 */ /* 0x000fe20003800200 */
[C---:B------:R-:W-:Y:S02]  /*18a0*/  IMAD R5, R4.reuse, UR20, R5 ;  /* 0x0000001404057c24 */ /* 0x040fe4000f8e0205 */
        /* <DEDUP_REMOVED lines=15> */
[----:B------:R-:W-:Y:S03]  /*19a0*/  CS2R R56, SRZ ;  /* 0x0000000000387805 */ /* 0x000fe6000001ff00 */
[----:B------:R-:W-:-:S05]  /*19b0*/  @P4 BRA `(.L_x_839) ;  /* 0x0000020000004947 */ /* 0x000fca0003800000 */
[----:B------:R-:W-:Y:S01]  /*19c0*/  IADD3 R4, P0, R178, R98, RZ ;  /* 0x00000062b2047210 */ /* 0x000fe20007f1e0ff */
[----:B------:R-:W-:Y:S01]  /*19d0*/  CS2R R48, SRZ ;  /* 0x0000000000307805 */ /* 0x000fe2000001ff00 */
[----:B------:R-:W-:Y:S01]  /*19e0*/  CS2R R56, SRZ ;  /* 0x0000000000387805 */ /* 0x000fe2000001ff00 */
[----:B------:R-:W-:Y:S01]  /*19f0*/  CS2R R54, SRZ ;  /* 0x0000000000367805 */ /* 0x000fe2000001ff00 */
[----:B------:R-:W-:Y:S01]  /*1a00*/  CS2R R92, SRZ ;  /* 0x00000000005c7805 */ /* 0x000fe2000001ff00 */
[----:B------:R-:W-:Y:S01]  /*1a10*/  IMAD.X R3, R58, 0x1, R141, P0 ;  /* 0x000000013a037824 */ /* 0x000fe200000e068d */
[----:B------:R-:W-:Y:S01]  /*1a20*/  IADD3 R6, P0, R176, R96, RZ ;  /* 0x00000060b0067210 */ /* 0x000fe20007f1e0ff */
[----:B------:R-:W-:Y:S01]  /*1a30*/  CS2R R50, SRZ ;  /* 0x0000000000327805 */ /* 0x000fe2000001ff00 */
[----:B------:R-:W-:Y:S01]  /*1a40*/  CS2R R88, SRZ ;  /* 0x0000000000587805 */ /* 0x000fe2000001ff00 */
[----:B------:R-:W-:Y:S01]  /*1a50*/  CS2R R42, SRZ ;  /* 0x00000000002a7805 */ /* 0x000fe2000001ff00 */
[----:B------:R-:W-:Y:S01]  /*1a60*/  CS2R R84, SRZ ;  /* 0x0000000000547805 */ /* 0x000fe2000001ff00 */
[----:B------:R-:W-:Y:S01]  /*1a70*/  IMAD.X R5, R71, 0x1, R140, P0 ;  /* 0x0000000147057824 */ /* 0x000fe200000e068c */
[C---:B------:R-:W-:Y:S04]  /*1a80*/  LEA R8, P0, R4.reuse, c[0x0][0x270], 0x1 ;  /* 0x00009c0004087a11 */ /* 0x040fe800078008ff */
[----:B------:R-:W-:Y:S02]  /*1a90*/  LEA.HI.X R9, R4, c[0x0][0x274], R3, 0x1, P0 ;  /* 0x00009d0004097a11 */ /* 0x000fe400000f0c03 */
[C---:B------:R-:W-:Y:S04]  /*1aa0*/  LEA R22, P0, R6.reuse, c[0x0][0x288], 0x1 ;  /* 0x0000a20006167a11 */ /* 0x040fe800078008ff */
[----:B------:R-:W-:Y:S02]  /*1ab0*/  LEA.HI.X R23, R6, c[0x0][0x28c], R5, 0x1, P0 ;  /* 0x0000a30006177a11 */ /* 0x000fe400000f0c05 */
[----:B------:R-:W-:Y:S11]  /*1ac0*/  ISETP.GE.AND P0, PT, R20, c[0x0][0x27c], PT ;  /* 0x00009f0014007a0c */ /* 0x000ff60003f06270 */
[----:B------:R-:W-:Y:S02]  /*1ad0*/  @!UPT UIADD3 URZ, URZ, URZ, URZ ;  /* 0x0000003f3f3ff290 */ /* 0x000fe4000fffe03f */
[----:B------:R1:W5:Y:S04]  /*1ae0*/  @!P0 LDG.E.64 R48, [R8.64] ;  /* 0x0000001008308981 */ /* 0x000368000c1e1b00 */
[----:B------:R1:W5:Y:S01]  /*1af0*/  @!P0 LDG.E.64 R56, [R22.64] ;  /* 0x0000001016388981 */ /* 0x000362000c1e1b00 */
[----:B------:R-:W-:Y:S11]  /*1b00*/  ISETP.GE.AND P0, PT, R14, c[0x0][0x27c], PT ;  /* 0x00009f000e007a0c */ /* 0x000ff60003f06270 */
[----:B------:R-:W-:Y:S02]  /*1b10*/  @!UPT UIADD3 URZ, URZ, URZ, URZ ;  /* 0x0000003f3f3ff290 */ /* 0x000fe4000fffe03f */
[----:B------:R1:W5:Y:S04]  /*1b20*/  @!P0 LDG.E.64 R54, [R8.64+0x40] ;  /* 0x0000401008368981 */ /* 0x000368000c1e1b00 */
[----:B------:R1:W5:Y:S01]  /*1b30*/  @!P0 LDG.E.64 R92, [R22.64+0x40] ;  /* 0x00004010165c8981 */ /* 0x000362000c1e1b00 */
[----:B------:R-:W-:Y:S11]  /*1b40*/  ISETP.GE.AND P0, PT, R16, c[0x0][0x27c], PT ;  /* 0x00009f0010007a0c */ /* 0x000ff60003f06270 */
[----:B------:R-:W-:Y:S02]  /*1b50*/  @!UPT UIADD3 URZ, URZ, URZ, URZ ;  /* 0x0000003f3f3ff290 */ /* 0x000fe4000fffe03f */
[----:B------:R1:W5:Y:S04]  /*1b60*/  @!P0 LDG.E.64 R50, [R8.64+0x80] ;  /* 0x0000801008328981 */ /* 0x000368000c1e1b00 */
[----:B------:R1:W5:Y:S01]  /*1b70*/  @!P0 LDG.E.64 R88, [R22.64+0x80] ;  /* 0x0000801016588981 */ /* 0x000362000c1e1b00 */
[----:B------:R-:W-:Y:S11]  /*1b80*/  ISETP.GE.AND P0, PT, R13, c[0x0][0x27c], PT ;  /* 0x00009f000d007a0c */ /* 0x000ff60003f06270 */
[----:B------:R-:W-:Y:S02]  /*1b90*/  @!UPT UIADD3 URZ, URZ, URZ, URZ ;  /* 0x0000003f3f3ff290 */ /* 0x000fe4000fffe03f */
[----:B------:R1:W5:Y:S04]  /*1ba0*/  @!P0 LDG.E.64 R42, [R8.64+0xc0] ;  /* 0x0000c010082a8981 */ /* 0x000368000c1e1b00 */
[----:B------:R1:W5:Y:S02]  /*1bb0*/  @!P0 LDG.E.64 R84, [R22.64+0xc0] ;  /* 0x0000c01016548981 */ /* 0x000364000c1e1b00 */
.L_x_839:
[----:B------:R-:W-:Y:S05]  /*1bc0*/  BSYNC B0 ;  /* 0x0000000000007941 */ /* 0x000fea0003800000 */
.L_x_838:
[----:B------:R-:W-:Y:S01]  /*1bd0*/  ISETP.GE.AND P5, PT, R116, R138, PT ;  /* 0x0000008a7400720c */ /* 0x000fe20003fa6270 */
[----:B-----5:R-:W-:Y:S01]  /*1be0*/  IMAD.MOV.U32 R6, RZ, RZ, R42 ;  /* 0x000000ffff067224 */ /* 0x020fe200078e002a */
[----:B------:R-:W-:Y:S01]  /*1bf0*/  BSSY B0, `(.L_x_840) ;  /* 0x0000048000007945 */ /* 0x000fe20003800000 */
[----:B------:R-:W-:Y:S01]  /*1c00*/  IMAD.MOV.U32 R5, RZ, RZ, R43 ;  /* 0x000000ffff057224 */ /* 0x000fe200078e002b */
[----:B------:R-:W-:Y:S01]  /*1c10*/  CS2R R34, SRZ ;  /* 0x0000000000227805 */ /* 0x000fe2000001ff00 */
[----:B------:R-:W-:Y:S01]  /*1c20*/  IMAD.MOV.U32 R4, RZ, RZ, R50 ;  /* 0x000000ffff047224 */ /* 0x000fe200078e0032 */
[----:B------:R-:W-:Y:S01]  /*1c30*/  PRMT R33, R6, 0x7610, R33 ;  /* 0x0000761006217816 */ /* 0x000fe20000000021 */
[----:B------:R-:W-:Y:S01]  /*1c40*/  IMAD.MOV.U32 R3, RZ, RZ, R51 ;  /* 0x000000ffff037224 */ /* 0x000fe200078e0033 */
[----:B------:R-:W-:Y:S01]  /*1c50*/  PRMT R32, R5, 0x7610, R32 ;  /* 0x0000761005207816 */ /* 0x000fe20000000020 */
        /* <DEDUP_REMOVED lines=29> */
[----:B------:R-:W-:Y:S01]  /*1e30*/  CS2R R68, SRZ ;  /* 0x0000000000447805 */ /* 0x000fe2000001ff00 */
[----:B------:R-:W-:Y:S01]  /*1e40*/  CS2R R72, SRZ ;  /* 0x0000000000487805 */ /* 0x000fe2000001ff00 */
[----:B------:R-:W-:Y:S01]  /*1e50*/  CS2R R80, SRZ ;  /* 0x0000000000507805 */ /* 0x000fe2000001ff00 */
[----:B------:R-:W-:-:S05]  /*1e60*/  @P5 BRA `(.L_x_841) ;  /* 0x0000020000005947 */ /* 0x000fca0003800000 */
[----:B------:R-:W-:Y:S01]  /*1e70*/  IADD3 R98, P3, P0, R178, UR14, R98 ;  /* 0x0000000eb2627c10 */ /* 0x000fe2000f87e062 */
[----:B------:R-:W-:Y:S01]  /*1e80*/  CS2R R40, SRZ ;  /* 0x0000000000287805 */ /* 0x000fe2000001ff00 */
[----:B------:R-:W-:Y:S01]  /*1e90*/  CS2R R80, SRZ ;  /* 0x0000000000507805 */ /* 0x000fe2000001ff00 */
[----:B------:R-:W-:Y:S01]  /*1ea0*/  CS2R R36, SRZ ;  /* 0x0000000000247805 */ /* 0x000fe2000001ff00 */
[----:B------:R-:W-:Y:S01]  /*1eb0*/  IADD3.X R3, R141, UR13, R58, P3, P0 ;  /* 0x0000000d8d037c10 */ /* 0x000fe20009fe043a */
[----:B------:R-:W-:Y:S01]  /*1ec0*/  CS2R R72, SRZ ;  /* 0x0000000000487805 */ /* 0x000fe2000001ff00 */
[----:B------:R-:W-:Y:S01]  /*1ed0*/  IADD3 R96, P3, P0, R176, UR18, R96 ;  /* 0x00000012b0607c10 */ /* 0x000fe2000f87e060 */
[----:B------:R-:W-:Y:S01]  /*1ee0*/  CS2R R34, SRZ ;  /* 0x0000000000227805 */ /* 0x000fe2000001ff00 */
[----:B------:R-:W-:Y:S01]  /*1ef0*/  CS2R R68, SRZ ;  /* 0x0000000000447805 */ /* 0x000fe2000001ff00 */
[----:B------:R-:W-:Y:S01]  /*1f00*/  CS2R R10, SRZ ;  /* 0x00000000000a7805 */ /* 0x000fe2000001ff00 */
[----:B------:R-:W-:Y:S01]  /*1f10*/  IADD3.X R71, R140, UR6, R71, P3, P0 ;  /* 0x000000068c477c10 */ /* 0x000fe20009fe0447 */
[----:B------:R-:W-:Y:S01]  /*1f20*/  CS2R R64, SRZ ;  /* 0x0000000000407805 */ /* 0x000fe2000001ff00 */
        /* <DEDUP_REMOVED lines=20> */
.L_x_841:
[----:B------:R-:W-:Y:S05]  /*2070*/  BSYNC B0 ;  /* 0x0000000000007941 */ /* 0x000fea0003800000 */
.L_x_840:
[----:B------:R2:W3:Y:S01]  /*2080*/  SHFL.IDX PT, R95, R180, RZ, 0x181f ;  /* 0x00181fffb45f7589 */ /* 0x0004e200000e0000 */
[----:B-1---5:R-:W-:Y:S01]  /*2090*/  IMAD.MOV.U32 R4, RZ, RZ, R11 ;  /* 0x000000ffff047224 */ /* 0x022fe200078e000b */
[----:B------:R-:W-:Y:S01]  /*20a0*/  BSSY B1, `(.L_x_842) ;  /* 0x000010c000017945 */ /* 0x000fe20003800000 */
[----:B------:R-:W-:Y:S02]  /*20b0*/  IMAD.MOV.U32 R3, RZ, RZ, R34 ;  /* 0x000000ffff037224 */ /* 0x000fe400078e0022 */
[----:B------:R-:W-:Y:S01]  /*20c0*/  IMAD.MOV.U32 R5, RZ, RZ, R10 ;  /* 0x000000ffff057224 */ /* 0x000fe200078e000a */
[----:B------:R-:W-:Y:S01]  /*20d0*/  PRMT R8, R4, 0x7610, R8 ;  /* 0x0000761004087816 */ /* 0x000fe20000000008 */
[----:B------:R-:W-:Y:S01]  /*20e0*/  IMAD.MOV.U32 R4, RZ, RZ, R35 ;  /* 0x000000ffff047224 */ /* 0x000fe200078e0023 */
[----:B------:R-:W-:Y:S01]  /*20f0*/  PRMT R23, R3, 0x7610, R23 ;  /* 0x0000761003177816 */ /* 0x000fe20000000017 */
[----:B------:R2:W1:Y:S01]  /*2100*/  SHFL.IDX PT, R91, R181, RZ, 0x181f ;  /* 0x00181fffb55b7589 */ /* 0x00046200000e0000 */
[----:B------:R-:W-:Y:S01]  /*2110*/  PRMT R9, R5, 0x7610, R9 ;  /* 0x0000761005097816 */ /* 0x000fe20000000009 */
[----:B------:R-:W-:Y:S01]  /*2120*/  IMAD.MOV.U32 R3, RZ, RZ, R37 ;  /* 0x000000ffff037224 */ /* 0x000fe200078e0025 */
[----:B------:R-:W-:Y:S01]  /*2130*/  PRMT R22, R4, 0x7610, R22 ;  /* 0x0000761004167816 */ /* 0x000fe20000000016 */
        /* <DEDUP_REMOVED lines=24> */
[----:B-123--:R-:W-:Y:S01]  /*22c0*/  ISETP.GE.AND P0, PT, R18, c[0x0][0x1d4], PT ;  /* 0x0000750012007a0c */ /* 0x00efe20003f06270 */
[----:B------:R-:W-:Y:S01]  /*22d0*/  @!UPT UIADD3 URZ, URZ, URZ, URZ ;  /* 0x0000003f3f3ff290 */ /* 0x000fe2000fffe03f */
[----:B------:R-:W-:Y:S11]  /*22e0*/  BSSY B0, `(.L_x_844) ;  /* 0x0000038000007945 */ /* 0x000ff60003800000 */
[----:B------:R-:W-:-:S05]  /*22f0*/  @P0 BRA `(.L_x_845) ;  /* 0x0000036000000947 */ /* 0x000fca0003800000 */
[C---:B------:R-:W-:Y:S01]  /*2300*/  LEA R100, P0, R18.reuse, R91, 0x1 ;  /* 0x0000005b12647211 */ /* 0x040fe200078008ff */
[----:B------:R-:W1:Y:S03]  /*2310*/  LDS.128 R24, [R117+0xa080] ;  /* 0x00a0800075187984 */ /* 0x000e660000000c00 */
[----:B------:R-:W-:Y:S02]  /*2320*/  LEA.HI.X R101, R18, R95, R19, 0x1, P0 ;  /* 0x0000005f12657211 */ /* 0x000fe400000f0c13 */
[----:B------:R-:W-:Y:S11]  /*2330*/  ISETP.GE.AND P0, PT, R20, c[0x0][0x27c], PT ;  /* 0x00009f0014007a0c */ /* 0x000ff60003f06270 */
[----:B------:R-:W-:Y:S02]  /*2340*/  @!UPT UIADD3 URZ, URZ, URZ, URZ ;  /* 0x0000003f3f3ff290 */ /* 0x000fe4000fffe03f */
[----:B------:R-:W-:Y:S02]  /*2350*/  @!P0 SHF.R.U64 R58, R56, 0x10, R57 ;  /* 0x00000010383a8819 */ /* 0x000fe40000001239 */
[----:B------:R-:W-:Y:S02]  /*2360*/  @!P0 SHF.R.U64 R48, R48, 0x10, R49 ;  /* 0x0000001030308819 */ /* 0x000fe40000001231 */
[----:B------:R-:W-:Y:S02]  /*2370*/  @!P0 SHF.R.U32.HI R56, RZ, 0x10, R57 ;  /* 0x00000010ff388819 */ /* 0x000fe40000011639 */
[----:B------:R-:W-:Y:S02]  /*2380*/  @!P0 PRMT R57, R53, 0x5410, R58 ;  /* 0x0000541035398816 */ /* 0x000fe4000000003a */
[----:B------:R-:W-:Y:S02]  /*2390*/  @!P0 SHF.R.U32.HI R49, RZ, 0x10, R49 ;  /* 0x00000010ff318819 */ /* 0x000fe40000011631 */
[----:B------:R-:W-:Y:S02]  /*23a0*/  @!P0 PRMT R47, R47, 0x5410, R48 ;  /* 0x000054102f2f8816 */ /* 0x000fe40000000030 */
[----:B------:R-:W-:Y:S02]  /*23b0*/  @!P0 PRMT R46, R46, 0x5410, R49 ;  /* 0x000054102e2e8816 */ /* 0x000fe40000000031 */
[----:B------:R-:W-:Y:S01]  /*23c0*/  @!P0 PRMT R59, R59, 0x5410, R56 ;  /* 0x000054103b3b8816 */ /* 0x000fe20000000038 */
[C---:B------:R-:W-:Y:S01]  /*23d0*/  @!P0 IMAD.U32 R56, R57.reuse, 0x10000, RZ ;  /* 0x0001000039388824 */ /* 0x040fe200078e00ff */
[----:B------:R-:W-:Y:S01]  /*23e0*/  @!P0 LOP3.LUT R57, R57, 0xffff0000, RZ, 0xc0, !PT ;  /* 0xffff000039398812 */ /* 0x000fe200078ec0ff */
[C---:B------:R-:W-:Y:S01]  /*23f0*/  @!P0 IMAD.U32 R48, R47.reuse, 0x10000, RZ ;  /* 0x000100002f308824 */ /* 0x040fe200078e00ff */
        /* <DEDUP_REMOVED lines=17> */
[C---:B------:R-:W-:Y:S01]  /*2510*/  @!P0 IMAD.U32 R53, R59.reuse, 0x10000, RZ ;  /* 0x000100003b358824 */ /* 0x040fe200078e00ff */
[----:B------:R-:W-:Y:S01]  /*2520*/  @!P0 LOP3.LUT R59, R59, 0xffff0000, RZ, 0xc0, !PT ;  /* 0xffff00003b3b8812 */ /* 0x000fe200078ec0ff */
        /* <DEDUP_REMOVED lines=19> */
.L_x_845:
[----:B------:R-:W-:Y:S05]  /*2660*/  BSYNC B0 ;  /* 0x0000000000007941 */ /* 0x000fea0003800000 */
.L_x_844:
[----:B------:R-:W-:Y:S01]  /*2670*/  ISETP.GE.AND P0, PT, R15, c[0x0][0x1d4], PT ;  /* 0x000075000f007a0c */ /* 0x000fe20003f06270 */
[----:B------:R-:W-:Y:S01]  /*2680*/  @!UPT UIADD3 URZ, URZ, URZ, URZ ;  /* 0x0000003f3f3ff290 */ /* 0x000fe2000fffe03f */
[----:B------:R-:W-:Y:S11]  /*2690*/  BSSY B0, `(.L_x_846) ;  /* 0x0000038000007945 */ /* 0x000ff60003800000 */
[----:B------:R-:W-:-:S05]  /*26a0*/  @P0 BRA `(.L_x_847) ;  /* 0x0000036000000947 */ /* 0x000fca0003800000 */
[C---:B------:R-:W-:Y:S01]  /*26b0*/  LEA R98, P0, R135.reuse, R91, 0x1 ;  /* 0x0000005b87627211 */ /* 0x040fe200078008ff */
[----:B-1----:R-:W1:Y:S03]  /*26c0*/  LDS.128 R24, [R117+0xb880] ;  /* 0x00b8800075187984 */ /* 0x002e660000000c00 */
[----:B------:R-:W-:Y:S02]  /*26d0*/  LEA.HI.X R99, R135, R95, R144, 0x1, P0 ;  /* 0x0000005f87637211 */ /* 0x000fe400000f0c90 */
[----:B------:R-:W-:Y:S11]  /*26e0*/  ISETP.GE.AND P0, PT, R14, c[0x0][0x27c], PT ;  /* 0x00009f000e007a0c */ /* 0x000ff60003f06270 */
[----:B------:R-:W-:Y:S02]  /*26f0*/  @!UPT UIADD3 URZ, URZ, URZ, URZ ;  /* 0x0000003f3f3ff290 */ /* 0x000fe4000fffe03f */
        /* <DEDUP_REMOVED lines=11> */
[----:B------:R-:W-:Y:S01]  /*27b0*/  @!P0 PRMT R87, R87, 0x5410, R92 ;  /* 0x0000541057578816 */ /* 0x000fe2000000005c */
[C---:B-1----:R-:W-:Y:S01]  /*27c0*/  @!P0 IMAD.U32 R49, R24.reuse, 0x10000, RZ ;  /* 0x0001000018318824 */ /* 0x042fe200078e00ff */
[----:B------:R-:W-:Y:S01]  /*27d0*/  @!P0 LOP3.LUT R47, R24, 0xffff0000, RZ, 0xc0, !PT ;  /* 0xffff0000182f8812 */ /* 0x000fe200078ec0ff */
[----:B------:R-:W-:Y:S01]  /*27e0*/  @!P0 IMAD.U32 R59, R27, 0x10000, RZ ;  /* 0x000100001b3b8824 */ /* 0x000fe200078e00ff */
[C---:B------:R-:W-:Y:S02]  /*27f0*/  @!P0 LOP3.LUT R48, R25.reuse, 0xffff0000, RZ, 0xc0, !PT ;  /* 0xffff000019308812 */ /* 0x040fe400078ec0ff */
[----:B------:R-:W-:Y:S01]  /*2800*/  @!P0 SHF.L.U32 R56, R25, 0x10, RZ ;  /* 0x0000001019388819 */ /* 0x000fe200000006ff */
[----:B------:R-:W-:Y:S01]  /*2810*/  @!P0 FMUL.FTZ R58, R47, R52 ;  /* 0x000000342f3a8220 */ /* 0x000fe20000410000 */
[----:B------:R-:W-:Y:S01]  /*2820*/  @!P0 LOP3.LUT R57, R87, 0xffff0000, RZ, 0xc0, !PT ;  /* 0xffff000057398812 */ /* 0x000fe200078ec0ff */
        /* <DEDUP_REMOVED lines=30> */
.L_x_847:
[----:B------:R-:W-:Y:S05]  /*2a10*/  BSYNC B0 ;  /* 0x0000000000007941 */ /* 0x000fea0003800000 */
.L_x_846:
        /* <DEDUP_REMOVED lines=58> */
.L_x_849:
[----:B------:R-:W-:Y:S05]  /*2dc0*/  BSYNC B0 ;  /* 0x0000000000007941 */ /* 0x000fea0003800000 */
.L_x_848:
[----:B------:R-:W-:Y:S11]  /*2dd0*/  ISETP.GE.AND P0, PT, R120, c[0x0][0x1d4], PT ;  /* 0x0000750078007a0c */ /* 0x000ff60003f06270 */
[----:B------:R-:W-:Y:S02]  /*2de0*/  @!UPT UIADD3 URZ, URZ, URZ, URZ ;  /* 0x0000003f3f3ff290 */ /* 0x000fe4000fffe03f */
        /* <DEDUP_REMOVED lines=21> */
[----:B------:R-:W-:Y:S01]  /*2f40*/  @!P0 LOP3.LUT R42, R25, 0xffff0000, RZ, 0xc0, !PT ;  /* 0xffff0000192a8812 */ /* 0x000fe200078ec0ff */
[----:B------:R-:W-:Y:S01]  /*2f50*/  @!P0 IMAD.U32 R49, R27, 0x10000, RZ ;  /* 0x000100001b318824 */ /* 0x000fe200078e00ff */
        /* <DEDUP_REMOVED lines=11> */
[C---:B------:R-:W-:Y:S01]  /*3010*/  @!P0 LOP3.LUT R45, R79.reuse, 0xffff0000, RZ, 0xc0, !PT ;  /* 0xffff00004f2d8812 */ /* 0x040fe200078ec0ff */
[----:B------:R-:W-:Y:S01]  /*3020*/  @!P0 IMAD.U32 R44, R79, 0x10000, RZ ;  /* 0x000100004f2c8824 */ /* 0x000fe200078e00ff */
[----:B------:R-:W-:Y:S01]  /*3030*/  @!P0 LOP3.LUT R32, R32, 0xffff0000, RZ, 0xc0, !PT ;  /* 0xffff000020208812 */ /* 0x000fe200078ec0ff */
[C---:B------:R-:W-:Y:S01]  /*3040*/  @!P0 FMUL.FTZ R5, R38.reuse, R33 ;  /* 0x0000002126058220 */ /* 0x040fe20000410000 */
[----:B------:R-:W-:Y:S01]  /*3050*/  @!P0 F2FP.BF16.PACK_AB R50, R3, R50 ;  /* 0x000000320332823e */ /* 0x000fe200000010ff */
        /* <DEDUP_REMOVED lines=16> */
.L_x_843:
[----:B-123--:R-:W-:Y:S05]  /*3160*/  BSYNC B1 ;  /* 0x0000000000017941 */ /* 0x00efea0003800000 */
.L_x_842:
[----:B------:R1:W2:Y:S04]  /*3170*/  SHFL.IDX PT, R49, R180, 0x1, 0x181f ;  /* 0x00381f00b4317f89 */ /* 0x0002a800000e0000 */
[----:B------:R-:W3:Y:S01]  /*3180*/  SHFL.IDX PT, R181, R181, 0x1, 0x181f ;  /* 0x00381f00b5b57f89 */ /* 0x000ee200000e0000 */
[----:B------:R-:W-:-:S05]  /*3190*/  @P5 BRA `(.L_x_850) ;  /* 0x00003a0000005947 */ /* 0x000fca0003800000 */
[----:B------:R-:W-:Y:S01]  /*31a0*/  ISETP.GE.AND P0, PT, R18, c[0x0][0x1d4], PT ;  /* 0x0000750012007a0c */ /* 0x000fe20003f06270 */
[----:B------:R-:W-:Y:S01]  /*31b0*/  @!UPT UIADD3 URZ, URZ, URZ, URZ ;  /* 0x0000003f3f3ff290 */ /* 0x000fe2000fffe03f */
[----:B------:R-:W-:Y:S11]  /*31c0*/  BSSY B0, `(.L_x_851) ;  /* 0x0000038000007945 */ /* 0x000ff60003800000 */
[----:B------:R-:W-:-:S05]  /*31d0*/  @P0 BRA `(.L_x_852) ;  /* 0x0000036000000947 */ /* 0x000fca0003800000 */
[C---:B---3--:R-:W-:Y:S01]  /*31e0*/  LEA R52, P0, R18.reuse, R181, 0x1 ;  /* 0x000000b512347211 */ /* 0x048fe200078008ff */
[----:B------:R-:W3:Y:S03]  /*31f0*/  LDS.128 R24, [R117+0xb080] ;  /* 0x00b0800075187984 */ /* 0x000ee60000000c00 */
[----:B--2---:R-:W-:Y:S02]  /*3200*/  LEA.HI.X R53, R18, R49, R19, 0x1, P0 ;  /* 0x0000003112357211 */ /* 0x004fe400000f0c13 */
        /* <DEDUP_REMOVED lines=14> */
[C---:B---3--:R-:W-:Y:S01]  /*32f0*/  @!P0 IMAD.U32 R39, R24.reuse, 0x10000, RZ ;  /* 0x0001000018278824 */ /* 0x048fe200078e00ff */
        /* <DEDUP_REMOVED lines=36> */
.L_x_852:
[----:B------:R-:W-:Y:S05]  /*3540*/  BSYNC B0 ;  /* 0x0000000000007941 */ /* 0x000fea0003800000 */
.L_x_851:
[----:B------:R-:W-:Y:S01]  /*3550*/  ISETP.GE.AND P0, PT, R15, c[0x0][0x1d4], PT ;  /* 0x000075000f007a0c */ /* 0x000fe20003f06270 */
[----:B------:R-:W-:Y:S01]  /*3560*/  @!UPT UIADD3 URZ, URZ, URZ, URZ ;  /* 0x0000003f3f3ff290 */ /* 0x000fe2000fffe03f */
[----:B------:R-:W-:Y:S11]  /*3570*/  BSSY B0, `(.L_x_853) ;  /* 0x0000038000007945 */ /* 0x000ff60003800000 */
[----:B------:R-:W-:-:S05]  /*3580*/  @P0 BRA `(.L_x_854) ;  /* 0x0000036000000947 */ /* 0x000fca0003800000 */
[C---:B---3--:R-:W-:Y:S01]  /*3590*/  LEA R46, P0, R135.reuse, R181, 0x1 ;  /* 0x000000b5872e7211 */ /* 0x048fe200078008ff */
[----:B--2---:R-:W2:Y:S03]  /*35a0*/  LDS.128 R24, [R117+0xc880] ;  /* 0x00c8800075187984 */ /* 0x004ea60000000c00 */
[----:B------:R-:W-:Y:S02]  /*35b0*/  LEA.HI.X R47, R135, R49, R144, 0x1, P0 ;  /* 0x00000031872f7211 */ /* 0x000fe400000f0c90 */
[----:B------:R-:W-:Y:S11]  /*35c0*/  ISETP.GE.AND P0, PT, R14, c[0x0][0x27c], PT ;  /* 0x00009f000e007a0c */ /* 0x000ff60003f06270 */
[----:B------:R-:W-:Y:S02]  /*35d0*/  @!UPT UIADD3 URZ, URZ, URZ, URZ ;  /* 0x0000003f3f3ff290 */ /* 0x000fe4000fffe03f */
[----:B------:R-:W-:Y:S02]  /*35e0*/  @!P0 SHF.R.U64 R38, R72, 0x10, R73 ;  /* 0x0000001048268819 */ /* 0x000fe40000001249 */
[--C-:B------:R-:W-:Y:S02]  /*35f0*/  @!P0 SHF.R.U64 R30, R36, 0x10, R37.reuse ;  /* 0x00000010241e8819 */ /* 0x100fe40000001225 */
        /* <DEDUP_REMOVED lines=10> */
[C---:B--2---:R-:W-:Y:S01]  /*36a0*/  @!P0 IMAD.U32 R33, R24.reuse, 0x10000, RZ ;  /* 0x0001000018218824 */ /* 0x044fe200078e00ff */
[----:B------:R-:W-:Y:S01]  /*36b0*/  @!P0 LOP3.LUT R31, R24, 0xffff0000, RZ, 0xc0, !PT ;  /* 0xffff0000181f8812 */ /* 0x000fe200078ec0ff */
[----:B------:R-:W-:Y:S01]  /*36c0*/  @!P0 IMAD.U32 R43, R27, 0x10000, RZ ;  /* 0x000100001b2b8824 */ /* 0x000fe200078e00ff */
[C---:B------:R-:W-:Y:S02]  /*36d0*/  @!P0 LOP3.LUT R32, R25.reuse, 0xffff0000, RZ, 0xc0, !PT ;  /* 0xffff000019208812 */ /* 0x040fe400078ec0ff */
[----:B------:R-:W-:Y:S01]  /*36e0*/  @!P0 SHF.L.U32 R40, R25, 0x10, RZ ;  /* 0x0000001019288819 */ /* 0x000fe200000006ff */
[C---:B------:R-:W-:Y:S01]  /*36f0*/  @!P0 FMUL.FTZ R42, R31.reuse, R38 ;  /* 0x000000261f2a8220 */ /* 0x040fe20000410000 */
        /* <DEDUP_REMOVED lines=31> */
.L_x_854:
[----:B------:R-:W-:Y:S05]  /*38f0*/  BSYNC B0 ;  /* 0x0000000000007941 */ /* 0x000fea0003800000 */
.L_x_853:
        /* <DEDUP_REMOVED lines=58> */
.L_x_856:
[----:B------:R-:W-:Y:S05]  /*3ca0*/  BSYNC B0 ;  /* 0x0000000000007941 */ /* 0x000fea0003800000 */
.L_x_855:
[----:B------:R-:W-:Y:S11]  /*3cb0*/  ISETP.GE.AND P0, PT, R120, c[0x0][0x1d4], PT ;  /* 0x0000750078007a0c */ /* 0x000ff60003f06270 */
[----:B------:R-:W-:Y:S02]  /*3cc0*/  @!UPT UIADD3 URZ, URZ, URZ, URZ ;  /* 0x0000003f3f3ff290 */ /* 0x000fe4000fffe03f */
        /* <DEDUP_REMOVED lines=8> */
[----:B------:R-:W-:Y:S02]  /*3d50*/  @!P0 SHF.R.U32.HI R11, RZ, 0x10, R11 ;  /* 0x00000010ff0b8819 */ /* 0x000fe4000001160b */
[----:B------:R-:W-:Y:S02]  /*3d60*/  @!P0 PRMT R62, R62, 0x5410, R23 ;  /* 0x000054103e3e8816 */ /* 0x000fe40000000017 */
[----:B------:R-:W-:Y:S02]  /*3d70*/  @!P0 PRMT R9, R9, 0x5410, R10 ;  /* 0x0000541009098816 */ /* 0x000fe4000000000a */
[----:B------:R-:W-:Y:S01]  /*3d80*/  @!P0 PRMT R8, R8, 0x5410, R11 ;  /* 0x0000541008088816 */ /* 0x000fe2000000000b */
[C---:B------:R-:W-:Y:S01]  /*3d90*/  @!P0 IMAD.U32 R28, R62.reuse, 0x10000, RZ ;  /* 0x000100003e1c8824 */ /* 0x040fe200078e00ff */
[----:B------:R-:W-:Y:S01]  /*3da0*/  @!P0 LOP3.LUT R29, R62, 0xffff0000, RZ, 0xc0, !PT ;  /* 0xffff00003e1d8812 */ /* 0x000fe200078ec0ff */
[C---:B------:R-:W-:Y:S01]  /*3db0*/  @!P0 IMAD.U32 R10, R9.reuse, 0x10000, RZ ;  /* 0x00010000090a8824 */ /* 0x040fe200078e00ff */
[----:B------:R-:W-:Y:S02]  /*3dc0*/  @!P0 SHF.R.U32.HI R65, RZ, 0x10, R65 ;  /* 0x00000010ff418819 */ /* 0x000fe40000011641 */
[----:B------:R-:W-:Y:S02]  /*3dd0*/  @!P0 LOP3.LUT R9, R9, 0xffff0000, RZ, 0xc0, !PT ;  /* 0xffff000009098812 */ /* 0x000fe400078ec0ff */
        /* <DEDUP_REMOVED lines=39> */
.L_x_837:
        /* <DEDUP_REMOVED lines=30> */
[----:B------:R1:W5:Y:S04]  /*4230*/  @!P0 LDG.E.128 R48, [R8.64] ;  /* 0x0000001008308981 */ /* 0x000368000c1e1d00 */
[----:B------:R1:W5:Y:S01]  /*4240*/  @!P0 LDG.E.128 R64, [R4.64] ;  /* 0x0000001004408981 */ /* 0x000362000c1e1d00 */
[----:B------:R-:W-:Y:S11]  /*4250*/  ISETP.GE.AND P0, PT, R15, c[0x0][0x27c], PT ;  /* 0x00009f000f007a0c */ /* 0x000ff60003f06270 */
[----:B------:R-:W-:Y:S02]  /*4260*/  @!UPT UIADD3 URZ, URZ, URZ, URZ ;  /* 0x0000003f3f3ff290 */ /* 0x000fe4000fffe03f */
[----:B------:R1:W5:Y:S04]  /*4270*/  @!P0 LDG.E.128 R36, [R8.64+0x80] ;  /* 0x0000801008248981 */ /* 0x000368000c1e1d00 */
[----:B------:R1:W5:Y:S02]  /*4280*/  @!P0 LDG.E.128 R92, [R4.64+0x80] ;  /* 0x00008010045c8981 */ /* 0x000364000c1e1d00 */
.L_x_858:
[----:B------:R-:W-:Y:S05]  /*4290*/  BSYNC B0 ;  /* 0x0000000000007941 */ /* 0x000fea0003800000 */
.L_x_857:
[----:B------:R-:W-:Y:S01]  /*42a0*/  ISETP.GE.AND P5, PT, R116, R138, PT ;  /* 0x0000008a7400720c */ /* 0x000fe20003fa6270 */
[----:B-----5:R-:W-:Y:S01]  /*42b0*/  IMAD.MOV.U32 R6, RZ, RZ, R38 ;  /* 0x000000ffff067224 */ /* 0x020fe200078e0026 */
[----:B------:R-:W-:Y:S01]  /*42c0*/  BSSY B0, `(.L_x_859) ;  /* 0x0000040000007945 */ /* 0x000fe20003800000 */
[----:B-1----:R-:W-:Y:S01]  /*42d0*/  IMAD.MOV.U32 R5, RZ, RZ, R39 ;  /* 0x000000ffff057224 */ /* 0x002fe200078e0027 */
[----:B------:R-:W-:Y:S01]  /*42e0*/  CS2R R24, SRZ ;  /* 0x0000000000187805 */ /* 0x000fe2000001ff00 */
        /* <DEDUP_REMOVED lines=61> */
.L_x_860:
[----:B------:R-:W-:Y:S05]  /*46c0*/  BSYNC B0 ;  /* 0x0000000000007941 */ /* 0x000fea0003800000 */
.L_x_859:
[----:B------:R-:W-:Y:S01]  /*46d0*/  IADD3 R91, -R74, c[0x0][0x1d4], RZ ;  /* 0x000075004a5b7a10 */ /* 0x000fe20007ffe1ff */
[----:B------:R2:W3:Y:S01]  /*46e0*/  SHFL.IDX PT, R183, R180, RZ, 0x181f ;  /* 0x00181fffb4b77589 */ /* 0x0004e200000e0000 */
[----:B-----5:R-:W-:Y:S01]  /*46f0*/  IMAD.MOV.U32 R6, RZ, RZ, R26 ;  /* 0x000000ffff067224 */ /* 0x020fe200078e001a */
[----:B------:R-:W-:Y:S01]  /*4700*/  BSSY B1, `(.L_x_861) ;  /* 0x0000116000017945 */ /* 0x000fe20003800000 */
[----:B-1----:R-:W-:Y:S02]  /*4710*/  IMAD.MOV.U32 R5, RZ, RZ, R27 ;  /* 0x000000ffff057224 */ /* 0x002fe400078e001b */
        /* <DEDUP_REMOVED lines=36> */
[----:B------:R-:W-:Y:S01]  /*4960*/  SEL R69, R74, R91, !P1 ;  /* 0x0000005b4a457207 */ /* 0x000fe20004800000 */
[----:B------:R-:W1:Y:S01]  /*4970*/  LDS.128 R96, [R152+0xa080] ;  /* 0x00a0800098607984 */ /* 0x000e620000000c00 */
[----:B------:R-:W-:Y:S02]  /*4980*/  ISETP.GE.AND P0, PT, R18, c[0x0][0x27c], PT ;  /* 0x00009f0012007a0c */ /* 0x000fe40003f06270 */
[----:B------:R-:W-:Y:S04]  /*4990*/  SHF.R.S32.HI R60, RZ, 0x1f, R69 ;  /* 0x0000001fff3c7819 */ /* 0x000fe80000011445 */
[----:B------:R-:W-:Y:S04]  /*49a0*/  LEA.HI R60, R60, R69, RZ, 0x4 ;  /* 0x000000453c3c7211 */ /* 0x000fe800078f20ff */
[----:B------:R-:W-:Y:S03]  /*49b0*/  LEA.HI.SX32 R69, R60, R77, 0x1c ;  /* 0x0000004d3c457211 */ /* 0x000fe600078fe2ff */
[----:B------:R-:W-:Y:S02]  /*49c0*/  @!P0 SHF.R.U64 R48, R48, 0x10, R49 ;  /* 0x0000001030308819 */ /* 0x000fe40000001231 */
[----:B------:R-:W-:Y:S01]  /*49d0*/  IMAD.SHL.U32 R184, R69, 0x8, RZ ;  /* 0x0000000845b87824 */ /* 0x000fe200078e00ff */
[----:B------:R-:W-:Y:S02]  /*49e0*/  SHF.R.S32.HI R60, RZ, 0x1f, R69 ;  /* 0x0000001fff3c7819 */ /* 0x000fe40000011445 */
[----:B------:R-:W-:Y:S02]  /*49f0*/  @!P0 SHF.R.U32.HI R49, RZ, 0x10, R49 ;  /* 0x00000010ff318819 */ /* 0x000fe40000011631 */
[----:B------:R-:W-:Y:S02]  /*4a00*/  LEA.HI R60, R60, R69, RZ, 0x3 ;  /* 0x000000453c3c7211 */ /* 0x000fe400078f18ff */
[----:B------:R-:W-:Y:S02]  /*4a10*/  LOP3.LUT R187, R119, 0x38, R184, 0xf8, !PT ;  /* 0x0000003877bb7812 */ /* 0x000fe400078ef8b8 */
[----:B------:R-:W-:Y:S02]  /*4a20*/  SHF.R.S32.HI R60, RZ, 0x3, R60 ;  /* 0x00000003ff3c7819 */ /* 0x000fe4000001143c */
[----:B------:R-:W-:Y:S02]  /*4a30*/  LOP3.LUT R187, R187, R118, RZ, 0x3c, !PT ;  /* 0x00000076bbbb7212 */ /* 0x000fe400078e3cff */
[----:B------:R-:W-:Y:S01]  /*4a40*/  @!P0 SHF.R.U32.HI R71, RZ, 0x10, R67 ;  /* 0x00000010ff478819 */ /* 0x000fe20000011643 */
[----:B------:R-:W-:Y:S01]  /*4a50*/  IMAD R58, R60, 0xc00, R7 ;  /* 0x00000c003c3a7824 */ /* 0x000fe200078e0207 */
[--C-:B------:R-:W-:Y:S02]  /*4a60*/  @!P0 SHF.R.U64 R60, R64, 0x10, R65.reuse ;  /* 0x00000010403c8819 */ /* 0x100fe40000001241 */
[----:B------:R-:W-:Y:S01]  /*4a70*/  @!P0 SHF.R.U32.HI R65, RZ, 0x10, R65 ;  /* 0x00000010ff418819 */ /* 0x000fe20000011641 */
[----:B------:R-:W-:Y:S01]  /*4a80*/  IMAD.IADD R187, R58, 0x1, R187 ;  /* 0x000000013abb7824 */ /* 0x000fe200078e02bb */
[----:B------:R-:W-:Y:S02]  /*4a90*/  @!P0 SHF.R.U64 R69, R66, 0x10, R67 ;  /* 0x0000001042458819 */ /* 0x000fe40000001243 */
[----:B------:R-:W-:Y:S01]  /*4aa0*/  @!P0 PRMT R67, R62, 0x5410, R65 ;  /* 0x000054103e438816 */ /* 0x000fe20000000041 */
[----:B------:R-:W-:Y:S01]  /*4ab0*/  IMAD.SHL.U32 R185, R187, 0x2, RZ ;  /* 0x00000002bbb97824 */ /* 0x000fe200078e00ff */
[----:B------:R-:W-:Y:S01]  /*4ac0*/  @!P0 SHF.R.U64 R50, R50, 0x10, R51 ;  /* 0x0000001032328819 */ /* 0x000fe20000001233 */
[----:B-1----:R-:W-:Y:S01]  /*4ad0*/  @!P0 IMAD.U32 R62, R96, 0x10000, RZ ;  /* 0x00010000603e8824 */ /* 0x002fe200078e00ff */
[----:B------:R-:W-:Y:S01]  /*4ae0*/  @!P0 PRMT R63, R63, 0x5410, R60 ;  /* 0x000054103f3f8816 */ /* 0x000fe2000000003c */
[----:B------:R-:W-:Y:S01]  /*4af0*/  @!P0 IMAD.U32 R64, R67, 0x10000, RZ ;  /* 0x0001000043408824 */ /* 0x000fe200078e00ff */
[----:B------:R-:W1:Y:S01]  /*4b00*/  LDS.128 R32, [R185+0xa080] ;  /* 0x00a08000b9207984 */ /* 0x000e620000000c00 */
[----:B------:R-:W-:Y:S01]  /*4b10*/  @!P0 IMAD.U32 R70, R99, 0x10000, RZ ;  /* 0x0001000063468824 */ /* 0x000fe200078e00ff */
[----:B------:R-:W-:Y:S01]  /*4b20*/  @!P0 PRMT R55, R55, 0x5410, R48 ;  /* 0x0000541037378816 */ /* 0x000fe20000000030 */
[----:B------:R-:W-:Y:S01]  /*4b30*/  @!P0 IMAD.U32 R60, R63, 0x10000, RZ ;  /* 0x000100003f3c8824 */ /* 0x000fe200078e00ff */
[----:B------:R-:W-:Y:S02]  /*4b40*/  @!P0 PRMT R54, R54, 0x5410, R49 ;  /* 0x0000541036368816 */ /* 0x000fe40000000031 */
[----:B------:R-:W-:Y:S01]  /*4b50*/  @!P0 SHF.R.U32.HI R59, RZ, 0x10, R51 ;  /* 0x00000010ff3b8819 */ /* 0x000fe20000011633 */
[----:B------:R-:W-:Y:S01]  /*4b60*/  @!P0 IMAD.U32 R49, R55, 0x10000, RZ ;  /* 0x0001000037318824 */ /* 0x000fe200078e00ff */
[----:B------:R-:W-:Y:S01]  /*4b70*/  @!P0 PRMT R57, R57, 0x5410, R50 ;  /* 0x0000541039398816 */ /* 0x000fe20000000032 */
[----:B------:R-:W-:Y:S01]  /*4b80*/  @!P0 IMAD.U32 R48, R54, 0x10000, RZ ;  /* 0x0001000036308824 */ /* 0x000fe200078e00ff */
[----:B------:R-:W-:Y:S02]  /*4b90*/  @!P0 SHF.L.U32 R65, R97, 0x10, RZ ;  /* 0x0000001061418819 */ /* 0x000fe400000006ff */
[----:B------:R-:W-:Y:S02]  /*4ba0*/  @!P0 LOP3.LUT R63, R63, 0xffff0000, RZ, 0xc0, !PT ;  /* 0xffff00003f3f8812 */ /* 0x000fe400078ec0ff */
[----:B------:R-:W-:Y:S02]  /*4bb0*/  @!P0 PRMT R72, R72, 0x5410, R71 ;  /* 0x0000541048488816 */ /* 0x000fe40000000047 */
[----:B------:R-:W-:Y:S02]  /*4bc0*/  @!P0 LOP3.LUT R67, R67, 0xffff0000, RZ, 0xc0, !PT ;  /* 0xffff000043438812 */ /* 0x000fe400078ec0ff */
[----:B------:R-:W-:Y:S01]  /*4bd0*/  @!P0 PRMT R56, R56, 0x5410, R59 ;  /* 0x0000541038388816 */ /* 0x000fe2000000003b */
[C---:B------:R-:W-:Y:S01]  /*4be0*/  @!P0 IMAD.U32 R73, R72.reuse, 0x10000, RZ ;  /* 0x0001000048498824 */ /* 0x040fe200078e00ff */
[----:B------:R-:W-:Y:S02]  /*4bf0*/  @!P0 LOP3.LUT R72, R72, 0xffff0000, RZ, 0xc0, !PT ;  /* 0xffff000048488812 */ /* 0x000fe400078ec0ff */
[----:B------:R-:W-:Y:S02]  /*4c00*/  @!P0 LOP3.LUT R75, R99, 0xffff0000, RZ, 0xc0, !PT ;  /* 0xffff0000634b8812 */ /* 0x000fe400078ec0ff */
[----:B------:R-:W-:Y:S02]  /*4c10*/  @!P0 PRMT R68, R68, 0x5410, R69 ;  /* 0x0000541044448816 */ /* 0x000fe40000000045 */
[C---:B------:R-:W-:Y:S02]  /*4c20*/  @!P0 SHF.L.U32 R66, R98.reuse, 0x10, RZ ;  /* 0x0000001062428819 */ /* 0x040fe400000006ff */
[----:B------:R-:W-:Y:S01]  /*4c30*/  @!P0 LOP3.LUT R71, R98, 0xffff0000, RZ, 0xc0, !PT ;  /* 0xffff000062478812 */ /* 0x000fe200078ec0ff */
[C---:B------:R-:W-:Y:S01]  /*4c40*/  @!P0 IMAD.U32 R69, R68.reuse, 0x10000, RZ ;  /* 0x0001000044458824 */ /* 0x040fe200078e00ff */
[----:B------:R-:W-:Y:S01]  /*4c50*/  @!P0 LOP3.LUT R68, R68, 0xffff0000, RZ, 0xc0, !PT ;  /* 0xffff000044448812 */ /* 0x000fe200078ec0ff */
[----:B-1----:R-:W-:Y:S01]  /*4c60*/  @!P0 IMAD.U32 R51, R33, 0x10000, RZ ;  /* 0x0001000021338824 */ /* 0x002fe200078e00ff */
[----:B------:R-:W-:Y:S03]  /*4c70*/  @!P0 SHF.L.U32 R50, R32, 0x10, RZ ;  /* 0x0000001020328819 */ /* 0x000fe600000006ff */
[----:B------:R-:W-:Y:S02]  /*4c80*/  @!P0 FMUL.FTZ R186, R51, R64 ;  /* 0x0000004033ba8220 */ /* 0x000fe40000410000 */
[C---:B------:R-:W-:Y:S02]  /*4c90*/  @!P0 FMUL.FTZ R185, R50.reuse, R60 ;  /* 0x0000003c32b98220 */ /* 0x040fe40000410000 */
[-C--:B------:R-:W-:Y:S01]  /*4ca0*/  @!P0 FMUL.FTZ R3, R50, R49.reuse ;  /* 0x0000003132038220 */ /* 0x080fe20000410000 */
[----:B------:R-:W-:Y:S01]  /*4cb0*/  @!P0 LOP3.LUT R50, R33, 0xffff0000, RZ, 0xc0, !PT ;  /* 0xffff000021328812 */ /* 0x000fe200078ec0ff */
[-C--:B------:R-:W-:Y:S01]  /*4cc0*/  @!P0 FMUL.FTZ R5, R51, R48.reuse ;  /* 0x0000003033058220 */ /* 0x080fe20000410000 */
[----:B------:R-:W-:Y:S01]  /*4cd0*/  @!P0 LOP3.LUT R51, R55, 0xffff0000, RZ, 0xc0, !PT ;  /* 0xffff000037338812 */ /* 0x000fe200078ec0ff */
[----:B------:R-:W-:Y:S01]  /*4ce0*/  @!P0 FFMA.FTZ R186, R65, R48, -R186 ;  /* 0x0000003041ba8223 */ /* 0x000fe200000108ba */
[----:B------:R-:W-:Y:S01]  /*4cf0*/  @!P0 LOP3.LUT R48, R32, 0xffff0000, RZ, 0xc0, !PT ;  /* 0xffff000020308812 */ /* 0x000fe200078ec0ff */
[----:B------:R-:W-:Y:S01]  /*4d00*/  @!P0 FFMA.FTZ R185, R62, R49, -R185 ;  /* 0x000000313eb98223 */ /* 0x000fe200000108b9 */
[----:B------:R-:W-:Y:S01]  /*4d10*/  @!P0 LOP3.LUT R49, R54, 0xffff0000, RZ, 0xc0, !PT ;  /* 0xffff000036318812 */ /* 0x000fe200078ec0ff */
[----:B------:R-:W-:Y:S01]  /*4d20*/  @!P0 FFMA.FTZ R3, R60, R62, R3 ;  /* 0x0000003e3c038223 */ /* 0x000fe20000010003 */
[----:B------:R-:W-:Y:S01]  /*4d30*/  @!P0 LOP3.LUT R60, R96, 0xffff0000, RZ, 0xc0, !PT ;  /* 0xffff0000603c8812 */ /* 0x000fe200078ec0ff */
[----:B------:R-:W-:Y:S01]  /*4d40*/  @!P0 FMUL.FTZ R188, R48, R63 ;  /* 0x0000003f30bc8220 */ /* 0x000fe20000410000 */
[----:B------:R-:W-:Y:S01]  /*4d50*/  @!P0 LOP3.LUT R62, R97, 0xffff0000, RZ, 0xc0, !PT ;  /* 0xffff0000613e8812 */ /* 0x000fe200078ec0ff */
[C---:B------:R-:W-:Y:S02]  /*4d60*/  @!P0 FMUL.FTZ R187, R50.reuse, R67 ;  /* 0x0000004332bb8220 */ /* 0x040fe40000410000 */
[----:B------:R-:W-:Y:S02]  /*4d70*/  @!P0 FMUL.FTZ R6, R50, R49 ;  /* 0x0000003132068220 */ /* 0x000fe40000410000 */
[-C--:B------:R-:W-:Y:S01]  /*4d80*/  @!P0 FMUL.FTZ R4, R48, R51.reuse ;  /* 0x0000003330048220 */ /* 0x080fe20000410000 */
[----:B------:R-:W-:Y:S01]  /*4d90*/  @!P0 LOP3.LUT R48, R56, 0xffff0000, RZ, 0xc0, !PT ;  /* 0xffff000038308812 */ /* 0x000fe200078ec0ff */
[----:B------:R-:W-:Y:S01]  /*4da0*/  @!P0 FFMA.FTZ R188, R60, R51, -R188 ;  /* 0x000000333cbc8223 */ /* 0x000fe200000108bc */
[C---:B------:R-:W-:Y:S01]  /*4db0*/  @!P0 LOP3.LUT R51, R35.reuse, 0xffff0000, RZ, 0xc0, !PT ;  /* 0xffff000023338812 */ /* 0x040fe200078ec0ff */
[----:B------:R-:W-:Y:S02]  /*4dc0*/  @!P0 IMAD.U32 R50, R35, 0x10000, RZ ;  /* 0x0001000023328824 */ /* 0x000fe400078e00ff */
[----:B------:R-:W-:Y:S01]  /*4dd0*/  @!P0 FFMA.FTZ R187, R62, R49, -R187 ;  /* 0x000000313ebb8223 */ /* 0x000fe200000108bb */
[----:B------:R-:W-:Y:S01]  /*4de0*/  @!P0 F2FP.BF16.PACK_AB R185, R188, R185 ;  /* 0x000000b9bcb9823e */ /* 0x000fe200000010ff */
[----:B------:R-:W-:Y:S02]  /*4df0*/  @!P0 IMAD.U32 R49, R56, 0x10000, RZ ;  /* 0x0001000038318824 */ /* 0x000fe400078e00ff */
[C---:B------:R-:W-:Y:S01]  /*4e00*/  @!P0 FMUL.FTZ R189, R50.reuse, R73 ;  /* 0x0000004932bd8220 */ /* 0x040fe20000410000 */
[----:B------:R-:W-:Y:S01]  /*4e10*/  @!P0 F2FP.BF16.PACK_AB R186, R187, R186 ;  /* 0x000000babbba823e */ /* 0x000fe200000010ff */
[----:B------:R-:W-:Y:S02]  /*4e20*/  @!P0 FMUL.FTZ R192, R51, R72 ;  /* 0x0000004833c08220 */ /* 0x000fe40000410000 */
[-C--:B------:R-:W-:Y:S01]  /*4e30*/  @!P0 FMUL.FTZ R10, R50, R49.reuse ;  /* 0x00000031320a8220 */ /* 0x080fe20000410000 */
[----:B------:R-:W-:Y:S01]  /*4e40*/  @!P0 MOV R97, R186 ;  /* 0x000000ba00618202 */ /* 0x000fe20000000f00 */
[----:B------:R-:W-:Y:S02]  /*4e50*/  @!P0 FFMA.FTZ R189, R70, R49, -R189 ;  /* 0x0000003146bd8223 */ /* 0x000fe400000108bd */
[C---:B------:R-:W-:Y:S02]  /*4e60*/  @!P0 IMAD.U32 R50, R34.reuse, 0x10000, RZ ;  /* 0x0001000022328824 */ /* 0x040fe400078e00ff */
[----:B------:R-:W-:Y:S02]  /*4e70*/  @!P0 IMAD.U32 R49, R57, 0x10000, RZ ;  /* 0x0001000039318824 */ /* 0x000fe400078e00ff */
[-C--:B------:R-:W-:Y:S01]  /*4e80*/  @!P0 FMUL.FTZ R11, R51, R48.reuse ;  /* 0x00000030330b8220 */ /* 0x080fe20000410000 */
[----:B------:R-:W-:Y:S01]  /*4e90*/  @!P0 LOP3.LUT R51, R34, 0xffff0000, RZ, 0xc0, !PT ;  /* 0xffff000022338812 */ /* 0x000fe200078ec0ff */
[----:B------:R-:W-:Y:S01]  /*4ea0*/  @!P0 FFMA.FTZ R192, R75, R48, -R192 ;  /* 0x000000304bc08223 */ /* 0x000fe200000108c0 */
[----:B------:R-:W-:Y:S01]  /*4eb0*/  @!P0 LOP3.LUT R48, R57, 0xffff0000, RZ, 0xc0, !PT ;  /* 0xffff000039308812 */ /* 0x000fe200078ec0ff */
[----:B------:R-:W-:Y:S02]  /*4ec0*/  @!P0 FFMA.FTZ R4, R63, R60, R4 ;  /* 0x0000003c3f048223 */ /* 0x000fe40000010004 */
[----:B------:R-:W-:Y:S01]  /*4ed0*/  @!P0 FMUL.FTZ R8, R50, R49 ;  /* 0x0000003132088220 */ /* 0x000fe20000410000 */
[----:B------:R-:W-:Y:S01]  /*4ee0*/  @!P0 F2FP.BF16.PACK_AB R189, R192, R189 ;  /* 0x000000bdc0bd823e */ /* 0x000fe200000010ff */
[----:B------:R-:W-:Y:S01]  /*4ef0*/  @!P0 FFMA.FTZ R5, R64, R65, R5 ;  /* 0x0000004140058223 */ /* 0x000fe20000010005 */
[----:B------:R-:W-:Y:S01]  /*4f00*/  @!P0 F2FP.BF16.PACK_AB R187, R4, R3 ;  /* 0x0000000304bb823e */ /* 0x000fe200000010ff */
[----:B------:R-:W-:Y:S02]  /*4f10*/  @!P0 FMUL.FTZ R9, R51, R48 ;  /* 0x0000003033098220 */ /* 0x000fe40000410000 */
[----:B------:R-:W-:Y:S02]  /*4f20*/  @!P0 FFMA.FTZ R6, R67, R62, R6 ;  /* 0x0000003e43068223 */ /* 0x000fe40000010006 */
[----:B------:R-:W-:Y:S02]  /*4f30*/  @!P0 FFMA.FTZ R8, R69, R66, R8 ;  /* 0x0000004245088223 */ /* 0x000fe40000010008 */
[----:B------:R-:W-:Y:S01]  /*4f40*/  @!P0 FMUL.FTZ R190, R50, R69 ;  /* 0x0000004532be8220 */ /* 0x000fe20000410000 */
[----:B------:R-:W-:Y:S01]  /*4f50*/  @!P0 F2FP.BF16.PACK_AB R188, R6, R5 ;  /* 0x0000000506bc823e */ /* 0x000fe200000010ff */
[----:B------:R-:W-:Y:S02]  /*4f60*/  @!P0 FMUL.FTZ R191, R51, R68 ;  /* 0x0000004433bf8220 */ /* 0x000fe40000410000 */
[----:B------:R-:W-:Y:S01]  /*4f70*/  @!P0 FFMA.FTZ R9, R68, R71, R9 ;  /* 0x0000004744098223 */ /* 0x000fe20000010009 */
[----:B------:R-:W-:Y:S01]  /*4f80*/  @!P0 MOV R33, R188 ;  /* 0x000000bc00218202 */ /* 0x000fe20000000f00 */
[----:B------:R-:W-:Y:S02]  /*4f90*/  @!P0 FFMA.FTZ R10, R73, R70, R10 ;  /* 0x00000046490a8223 */ /* 0x000fe4000001000a */
[----:B------:R-:W-:Y:S02]  /*4fa0*/  @!P0 FFMA.FTZ R190, R66, R49, -R190 ;  /* 0x0000003142be8223 */ /* 0x000fe400000108be */
[----:B------:R-:W-:Y:S02]  /*4fb0*/  @!P0 FFMA.FTZ R191, R71, R48, -R191 ;  /* 0x0000003047bf8223 */ /* 0x000fe400000108bf */
[----:B------:R-:W-:Y:S02]  /*4fc0*/  @!P0 FFMA.FTZ R11, R72, R75, R11 ;  /* 0x0000004b480b8223 */ /* 0x000fe4000001000b */
[----:B------:R-:W-:Y:S01]  /*4fd0*/  @!P0 IMAD.MOV.U32 R96, RZ, RZ, R185 ;  /* 0x000000ffff608224 */ /* 0x000fe200078e00b9 */
[----:B------:R-:W-:Y:S01]  /*4fe0*/  @!P0 F2FP.BF16.PACK_AB R190, R191, R190 ;  /* 0x000000bebfbe823e */ /* 0x000fe200000010ff */
[----:B------:R-:W-:Y:S01]  /*4ff0*/  @!P0 IMAD.MOV.U32 R99, RZ, RZ, R189 ;  /* 0x000000ffff638224 */ /* 0x000fe200078e00bd */
[----:B------:R-:W-:Y:S01]  /*5000*/  @!P0 F2FP.BF16.PACK_AB R191, R9, R8 ;  /* 0x0000000809bf823e */ /* 0x000fe200000010ff */
[----:B------:R-:W-:Y:S01]  /*5010*/  @!P0 IMAD.MOV.U32 R32, RZ, RZ, R187 ;  /* 0x000000ffff208224 */ /* 0x000fe200078e00bb */
[----:B------:R-:W-:Y:S01]  /*5020*/  @!P0 F2FP.BF16.PACK_AB R192, R11, R10 ;  /* 0x0000000a0bc0823e */ /* 0x000fe200000010ff */
[----:B------:R-:W-:Y:S02]  /*5030*/  @!P0 IMAD.MOV.U32 R98, RZ, RZ, R190 ;  /* 0x000000ffff628224 */ /* 0x000fe400078e00be */
[----:B------:R-:W-:Y:S02]  /*5040*/  @!P0 IMAD.MOV.U32 R34, RZ, RZ, R191 ;  /* 0x000000ffff228224 */ /* 0x000fe400078e00bf */
[----:B------:R-:W-:Y:S01]  /*5050*/  @!P0 IMAD.MOV.U32 R35, RZ, RZ, R192 ;  /* 0x000000ffff238224 */ /* 0x000fe200078e00c0 */
[C---:B------:R-:W-:Y:S04]  /*5060*/  LEA R186, P0, R145.reuse, R182, 0x1 ;  /* 0x000000b691ba7211 */ /* 0x040fe800078008ff */
[----:B------:R-:W-:Y:S02]  /*5070*/  LEA.HI.X R187, R145, R183, R142, 0x1, P0 ;  /* 0x000000b791bb7211 */ /* 0x000fe400000f0c8e */
[C---:B------:R-:W-:Y:S03]  /*5080*/  ISETP.GE.AND P0, PT, R184.reuse, c[0x0][0x1d4], PT ;  /* 0x00007500b8007a0c */ /* 0x040fe60003f06270 */
[----:B------:R1:W-:Y:S10]  /*5090*/  ST.E.128 [R186.64], R96 ;  /* 0x00000060ba007985 */ /* 0x0003f4000c101d10 */
[----:B------:R-:W-:Y:S05]  /*50a0*/  @!P0 IMAD.WIDE R184, R184, 0x2, R182 ;  /* 0x00000002b8b88825 */ /* 0x000fea00078e02b6 */
[----:B------:R1:W-:Y:S02]  /*50b0*/  @!P0 ST.E.128 [R184.64], R32 ;  /* 0x00000020b8008985 */ /* 0x0003e4000c101d10 */
.L_x_864:
[----:B------:R-:W-:Y:S05]  /*50c0*/  BSYNC B0 ;  /* 0x0000000000007941 */ /* 0x000fea0003800000 */
.L_x_863:
        /* <DEDUP_REMOVED lines=17> */
[----:B------:R-:W-:Y:S01]  /*51e0*/  @!P0 SHF.R.U64 R51, R92, 0x10, R93 ;  /* 0x000000105c338819 */ /* 0x000fe2000000125d */
[----:B------:R-:W-:Y:S01]  /*51f0*/  IMAD R48, R50, 0xc00, R7 ;  /* 0x00000c0032307824 */ /* 0x000fe200078e0207 */
[----:B------:R-:W-:Y:S02]  /*5200*/  @!P0 SHF.R.U32.HI R92, RZ, 0x10, R93 ;  /* 0x00000010ff5c8819 */ /* 0x000fe4000001165d */
[----:B------:R-:W-:Y:S01]  /*5210*/  @!P0 SHF.R.U32.HI R55, RZ, 0x10, R95 ;  /* 0x00000010ff378819 */ /* 0x000fe2000001165f */
[----:B------:R-:W-:Y:S01]  /*5220*/  IMAD.IADD R73, R48, 0x1, R73 ;  /* 0x0000000130497824 */ /* 0x000fe200078e0249 */
[----:B------:R-:W-:Y:S02]  /*5230*/  @!P0 PRMT R105, R105, 0x5410, R92 ;  /* 0x0000541069698816 */ /* 0x000fe4000000005c */
[----:B------:R-:W-:Y:S01]  /*5240*/  @!P0 SHF.R.U64 R38, R38, 0x10, R39 ;  /* 0x0000001026268819 */ /* 0x000fe20000001227 */
[----:B------:R-:W-:Y:S01]  /*5250*/  IMAD.SHL.U32 R72, R73, 0x2, RZ ;  /* 0x0000000249487824 */ /* 0x000fe200078e00ff */
[----:B------:R-:W-:Y:S01]  /*5260*/  @!P0 PRMT R106, R106, 0x5410, R51 ;  /* 0x000054106a6a8816 */ /* 0x000fe20000000033 */
[----:B------:R-:W-:Y:S01]  /*5270*/  @!P0 IMAD.U32 R56, R105, 0x10000, RZ ;  /* 0x0001000069388824 */ /* 0x000fe200078e00ff */
[----:B------:R-:W-:Y:S01]  /*5280*/  @!P0 PRMT R47, R47, 0x5410, R36 ;  /* 0x000054102f2f8816 */ /* 0x000fe20000000024 */
[----:B--2---:R-:W-:Y:S01]  /*5290*/  @!P0 IMAD.U32 R54, R68, 0x10000, RZ ;  /* 0x0001000044368824 */ /* 0x004fe200078e00ff */
[----:B-1----:R-:W1:Y:S01]  /*52a0*/  LDS.128 R32, [R72+0xa080] ;  /* 0x00a0800048207984 */ /* 0x002e620000000c00 */
[----:B------:R-:W-:Y:S01]  /*52b0*/  @!P0 IMAD.U32 R50, R106, 0x10000, RZ ;  /* 0x000100006a328824 */ /* 0x000fe200078e00ff */
[----:B------:R-:W-:Y:S01]  /*52c0*/  @!P0 PRMT R46, R46, 0x5410, R37 ;  /* 0x000054102e2e8816 */ /* 0x000fe20000000025 */
[----:B------:R-:W-:Y:S01]  /*52d0*/  @!P0 IMAD.U32 R37, R47, 0x10000, RZ ;  /* 0x000100002f258824 */ /* 0x000fe200078e00ff */
[----:B------:R-:W-:Y:S01]  /*52e0*/  @!P0 SHF.R.U32.HI R49, RZ, 0x10, R39 ;  /* 0x00000010ff318819 */ /* 0x000fe20000011627 */
[----:B------:R-:W-:Y:S01]  /*52f0*/  @!P0 IMAD.U32 R62, R71, 0x10000, RZ ;  /* 0x00010000473e8824 */ /* 0x000fe200078e00ff */
[----:B------:R-:W-:Y:S01]  /*5300*/  @!P0 PRMT R104, R104, 0x5410, R55 ;  /* 0x0000541068688816 */ /* 0x000fe20000000037 */
[----:B------:R-:W-:Y:S01]  /*5310*/  @!P0 IMAD.U32 R36, R46, 0x10000, RZ ;  /* 0x000100002e248824 */ /* 0x000fe200078e00ff */
[----:B------:R-:W-:Y:S02]  /*5320*/  @!P0 PRMT R53, R53, 0x5410, R38 ;  /* 0x0000541035358816 */ /* 0x000fe40000000026 */
[----:B------:R-:W-:Y:S01]  /*5330*/  @!P0 SHF.L.U32 R55, R69, 0x10, RZ ;  /* 0x0000001045378819 */ /* 0x000fe200000006ff */
[----:B------:R-:W-:Y:S01]  /*5340*/  @!P0 IMAD.U32 R65, R104, 0x10000, RZ ;  /* 0x0001000068418824 */ /* 0x000fe200078e00ff */
[----:B------:R-:W-:Y:S02]  /*5350*/  @!P0 LOP3.LUT R51, R106, 0xffff0000, RZ, 0xc0, !PT ;  /* 0xffff00006a338812 */ /* 0x000fe400078ec0ff */
[----:B------:R-:W-:Y:S02]  /*5360*/  @!P0 LOP3.LUT R57, R105, 0xffff0000, RZ, 0xc0, !PT ;  /* 0xffff000069398812 */ /* 0x000fe400078ec0ff */
[----:B------:R-:W-:Y:S02]  /*5370*/  @!P0 PRMT R52, R52, 0x5410, R49 ;  /* 0x0000541034348816 */ /* 0x000fe40000000031 */
[----:B------:R-:W-:Y:S02]  /*5380*/  @!P0 LOP3.LUT R64, R104, 0xffff0000, RZ, 0xc0, !PT ;  /* 0xffff000068408812 */ /* 0x000fe400078ec0ff */
[----:B------:R-:W-:Y:S02]  /*5390*/  @!P0 SHF.R.U64 R94, R94, 0x10, R95 ;  /* 0x000000105e5e8819 */ /* 0x000fe4000000125f */
[----:B------:R-:W-:Y:S02]  /*53a0*/  @!P0 LOP3.LUT R67, R71, 0xffff0000, RZ, 0xc0, !PT ;  /* 0xffff000047438812 */ /* 0x000fe400078ec0ff */
[----:B------:R-:W-:Y:S02]  /*53b0*/  @!P0 PRMT R103, R103, 0x5410, R94 ;  /* 0x0000541067678816 */ /* 0x000fe4000000005e */
[C---:B------:R-:W-:Y:S02]  /*53c0*/  @!P0 SHF.L.U32 R58, R70.reuse, 0x10, RZ ;  /* 0x00000010463a8819 */ /* 0x040fe400000006ff */
[C---:B------:R-:W-:Y:S01]  /*53d0*/  @!P0 LOP3.LUT R60, R103.reuse, 0xffff0000, RZ, 0xc0, !PT ;  /* 0xffff0000673c8812 */ /* 0x040fe200078ec0ff */
[----:B------:R-:W-:Y:S01]  /*53e0*/  @!P0 IMAD.U32 R59, R103, 0x10000, RZ ;  /* 0x00010000673b8824 */ /* 0x000fe200078e00ff */
        /* <DEDUP_REMOVED lines=27> */
[----:B------:R-:W-:Y:S01]  /*55a0*/  @!P0 FMUL.FTZ R97, R38, R65 ;  /* 0x0000004126618220 */ /* 0x000fe20000410000 */
[----:B------:R-:W-:Y:S01]  /*55b0*/  @!P0 F2FP.BF16.PACK_AB R73, R96, R73 ;  /* 0x000000496049823e */ /* 0x000fe200000010ff */
[----:B------:R-:W-:Y:S02]  /*55c0*/  @!P0 FMUL.FTZ R184, R39, R64 ;  /* 0x0000004027b88220 */ /* 0x000fe40000410000 */
[----:B------:R-:W-:Y:S01]  /*55d0*/  @!P0 FMUL.FTZ R10, R38, R37 ;  /* 0x00000025260a8220 */ /* 0x000fe20000410000 */
        /* <DEDUP_REMOVED lines=40> */
.L_x_862:
[----:B-123--:R-:W-:Y:S05]  /*5860*/  BSYNC B1 ;  /* 0x0000000000017941 */ /* 0x00efea0003800000 */
.L_x_861:
[----:B------:R1:W2:Y:S04]  /*5870*/  SHFL.IDX PT, R59, R180, 0x1, 0x181f ;  /* 0x00381f00b43b7f89 */ /* 0x0002a800000e0000 */
[----:B------:R1:W3:Y:S01]  /*5880*/  SHFL.IDX PT, R58, R181, 0x1, 0x181f ;  /* 0x00381f00b53a7f89 */ /* 0x0002e200000e0000 */
[----:B------:R-:W-:-:S05]  /*5890*/  @P5 BRA `(.L_x_850) ;  /* 0x0000130000005947 */ /* 0x000fca0003800000 */
[----:B------:R-:W-:Y:S01]  /*58a0*/  ISETP.GE.AND P0, PT, R18, c[0x0][0x1d4], PT ;  /* 0x0000750012007a0c */ /* 0x000fe20003f06270 */
[----:B------:R-:W-:Y:S01]  /*58b0*/  @!UPT UIADD3 URZ, URZ, URZ, URZ ;  /* 0x0000003f3f3ff290 */ /* 0x000fe2000fffe03f */
[----:B------:R-:W-:Y:S11]  /*58c0*/  BSSY B0, `(.L_x_865) ;  /* 0x0000078000007945 */ /* 0x000ff60003800000 */
[----:B------:R-:W-:-:S05]  /*58d0*/  @P0 BRA `(.L_x_866) ;  /* 0x0000076000000947 */ /* 0x000fca0003800000 */
[----:B------:R-:W-:Y:S01]  /*58e0*/  SEL R39, R74, R91, !P1 ;  /* 0x0000005b4a277207 */ /* 0x000fe20004800000 */
[----:B------:R-:W4:Y:S01]  /*58f0*/  LDS.128 R64, [R150+0xa080] ;  /* 0x00a0800096407984 */ /* 0x000f220000000c00 */
[----:B------:R-:W-:Y:S02]  /*5900*/  ISETP.GE.AND P0, PT, R18, c[0x0][0x27c], PT ;  /* 0x00009f0012007a0c */ /* 0x000fe40003f06270 */
[----:B------:R-:W-:Y:S04]  /*5910*/  SHF.R.S32.HI R38, RZ, 0x1f, R39 ;  /* 0x0000001fff267819 */ /* 0x000fe80000011427 */
[----:B------:R-:W-:Y:S04]  /*5920*/  LEA.HI R38, R38, R39, RZ, 0x4 ;  /* 0x0000002726267211 */ /* 0x000fe800078f20ff */
[----:B------:R-:W-:Y:S03]  /*5930*/  LEA.HI.SX32 R38, R38, R77, 0x1c ;  /* 0x0000004d26267211 */ /* 0x000fe600078fe2ff */
[--C-:B------:R-:W-:Y:S02]  /*5940*/  @!P0 SHF.R.U64 R28, R28, 0x10, R29.reuse ;  /* 0x000000101c1c8819 */ /* 0x100fe4000000121d */
        /* <DEDUP_REMOVED lines=15> */
[----:B------:R-:W-:Y:S01]  /*5a40*/  @!P0 PRMT R102, R102, 0x5410, R39 ;  /* 0x0000541066668816 */ /* 0x000fe20000000027 */
[----:B----4-:R-:W-:Y:S01]  /*5a50*/  @!P0 IMAD.U32 R46, R64, 0x10000, RZ ;  /* 0x00010000402e8824 */ /* 0x010fe200078e00ff */
[----:B------:R-:W-:Y:S01]  /*5a60*/  @!P0 PRMT R43, R43, 0x5410, R28 ;  /* 0x000054102b2b8816 */ /* 0x000fe2000000001c */
[----:B------:R-:W-:Y:S01]  /*5a70*/  @!P0 IMAD.U32 R48, R101, 0x10000, RZ ;  /* 0x0001000065308824 */ /* 0x000fe200078e00ff */
[----:B------:R-:W4:Y:S01]  /*5a80*/  LDS.128 R32, [R62+0xa080] ;  /* 0x00a080003e207984 */ /* 0x000f220000000c00 */
        /* <DEDUP_REMOVED lines=17> */
[----:B------:R-:W-:Y:S02]  /*5ba0*/  @!P0 SHF.L.U32 R50, R66, 0x10, RZ ;  /* 0x0000001042328819 */ /* 0x000fe400000006ff */
[C---:B------:R-:W-:Y:S01]  /*5bb0*/  @!P0 LOP3.LUT R52, R90.reuse, 0xffff0000, RZ, 0xc0, !PT ;  /* 0xffff00005a348812 */ /* 0x040fe200078ec0ff */
[----:B------:R-:W-:Y:S01]  /*5bc0*/  @!P0 IMAD.U32 R51, R90, 0x10000, RZ ;  /* 0x000100005a338824 */ /* 0x000fe200078e00ff */
[----:B------:R-:W-:Y:S01]  /*5bd0*/  @!P0 LOP3.LUT R53, R66, 0xffff0000, RZ, 0xc0, !PT ;  /* 0xffff000042358812 */ /* 0x000fe200078ec0ff */
[----:B----4-:R-:W-:Y:S01]  /*5be0*/  @!P0 IMAD.U32 R31, R33, 0x10000, RZ ;  /* 0x00010000211f8824 */ /* 0x010fe200078e00ff */
        /* <DEDUP_REMOVED lines=63> */
[C---:B---3--:R-:W-:Y:S04]  /*5fe0*/  LEA R62, P0, R145.reuse, R58, 0x1 ;  /* 0x0000003a913e7211 */ /* 0x048fe800078008ff */
[----:B--2---:R-:W-:Y:S02]  /*5ff0*/  LEA.HI.X R63, R145, R59, R142, 0x1, P0 ;  /* 0x0000003b913f7211 */ /* 0x004fe400000f0c8e */
[C---:B------:R-:W-:Y:S03]  /*6000*/  ISETP.GE.AND P0, PT, R60.reuse, c[0x0][0x1d4], PT ;  /* 0x000075003c007a0c */ /* 0x040fe60003f06270 */
[----:B------:R2:W-:Y:S10]  /*6010*/  ST.E.128 [R62.64], R64 ;  /* 0x000000403e007985 */ /* 0x0005f4000c101d10 */
[----:B------:R-:W-:Y:S05]  /*6020*/  @!P0 IMAD.WIDE R68, R60, 0x2, R58 ;  /* 0x000000023c448825 */ /* 0x000fea00078e023a */
[----:B------:R2:W-:Y:S02]  /*6030*/  @!P0 ST.E.128 [R68.64], R32 ;  /* 0x0000002044008985 */ /* 0x0005e4000c101d10 */
.L_x_866:
[----:B------:R-:W-:Y:S05]  /*6040*/  BSYNC B0 ;  /* 0x0000000000007941 */ /* 0x000fea0003800000 */
.L_x_865:
[----:B------:R-:W-:Y:S11]  /*6050*/  ISETP.GE.AND P0, PT, R15, c[0x0][0x1d4], PT ;  /* 0x000075000f007a0c */ /* 0x000ff60003f06270 */
[----:B------:R-:W-:Y:S02]  /*6060*/  @!UPT UIADD3 URZ, URZ, URZ, URZ ;  /* 0x0000003f3f3ff290 */ /* 0x000fe4000fffe03f */
[----:B------:R-:W-:-:S05]  /*6070*/  @P0 BRA `(.L_x_850) ;  /* 0x00000b2000000947 */ /* 0x000fca0003800000 */
[----:B------:R-:W-:Y:S01]  /*6080*/  SEL R91, R74, R91, !P2 ;  /* 0x0000005b4a5b7207 */ /* 0x000fe20005000000 */
[----:B------:R-:W4:Y:S01]  /*6090*/  LDS.128 R52, [R149+0xa080] ;  /* 0x00a0800095347984 */ /* 0x000f220000000c00 */
[C---:B---3--:R-:W-:Y:S02]  /*60a0*/  LEA R56, P0, R143.reuse, R58, 0x1 ;  /* 0x0000003a8f387211 */ /* 0x048fe400078008ff */
[----:B--2---:R-:W-:Y:S02]  /*60b0*/  SHF.R.S32.HI R34, RZ, 0x1f, R91 ;  /* 0x0000001fff227819 */ /* 0x004fe4000001145b */
[----:B------:R-:W-:Y:S02]  /*60c0*/  LEA.HI.X R57, R143, R59, R148, 0x1, P0 ;  /* 0x0000003b8f397211 */ /* 0x000fe400000f0c94 */
[----:B------:R-:W-:Y:S02]  /*60d0*/  LEA.HI R91, R34, R91, RZ, 0x4 ;  /* 0x0000005b225b7211 */ /* 0x000fe400078f20ff */
[----:B------:R-:W-:Y:S02]  /*60e0*/  ISETP.GE.AND P0, PT, R15, c[0x0][0x27c], PT ;  /* 0x00009f000f007a0c */ /* 0x000fe40003f06270 */
[----:B------:R-:W-:Y:S04]  /*60f0*/  LEA.HI.SX32 R34, R91, R76, 0x1c ;  /* 0x0000004c5b227211 */ /* 0x000fe800078fe2ff */
[----:B------:R-:W-:Y:S01]  /*6100*/  SHF.R.S32.HI R35, RZ, 0x1f, R34 ;  /* 0x0000001fff237819 */ /* 0x000fe20000011422 */
[----:B------:R-:W-:Y:S03]  /*6110*/  IMAD.SHL.U32 R51, R34, 0x8, RZ ;  /* 0x0000000822337824 */ /* 0x000fe600078e00ff */
[----:B------:R-:W-:Y:S02]  /*6120*/  LEA.HI R35, R35, R34, RZ, 0x3 ;  /* 0x0000002223237211 */ /* 0x000fe400078f18ff */
[----:B------:R-:W-:Y:S02]  /*6130*/  LOP3.LUT R63, R115, 0x38, R51, 0xf8, !PT ;  /* 0x00000038733f7812 */ /* 0x000fe400078ef833 */
[----:B------:R-:W-:Y:S02]  /*6140*/  SHF.R.S32.HI R35, RZ, 0x3, R35 ;  /* 0x00000003ff237819 */ /* 0x000fe40000011423 */
[----:B------:R-:W-:Y:S02]  /*6150*/  LOP3.LUT R63, R63, R126, RZ, 0x3c, !PT ;  /* 0x0000007e3f3f7212 */ /* 0x000fe400078e3cff */
[----:B------:R-:W-:Y:S01]  /*6160*/  @!P0 SHF.R.U32.HI R36, RZ, 0x10, R83 ;  /* 0x00000010ff248819 */ /* 0x000fe20000011653 */
[----:B------:R-:W-:Y:S01]  /*6170*/  IMAD R32, R35, 0xc00, R12 ;  /* 0x00000c0023207824 */ /* 0x000fe200078e020c */
[----:B------:R-:W-:Y:S02]  /*6180*/  @!P0 SHF.R.U64 R34, R80, 0x10, R81 ;  /* 0x0000001050228819 */ /* 0x000fe40000001251 */
[----:B------:R-:W-:Y:S01]  /*6190*/  @!P0 PRMT R79, R79, 0x5410, R36 ;  /* 0x000054104f4f8816 */ /* 0x000fe20000000024 */
[----:B------:R-:W-:Y:S01]  /*61a0*/  IMAD.IADD R63, R32, 0x1, R63 ;  /* 0x00000001203f7824 */ /* 0x000fe200078e023f */
[----:B------:R-:W-:Y:S02]  /*61b0*/  @!P0 PRMT R89, R89, 0x5410, R34 ;  /* 0x0000541059598816 */ /* 0x000fe40000000022 */
[----:B------:R-:W-:Y:S01]  /*61c0*/  @!P0 SHF.R.U64 R24, R24, 0x10, R25 ;  /* 0x0000001018188819 */ /* 0x000fe20000001219 */
[----:B------:R-:W-:Y:S01]  /*61d0*/  IMAD.SHL.U32 R50, R63, 0x2, RZ ;  /* 0x000000023f327824 */ /* 0x000fe200078e00ff */
[----:B------:R-:W-:Y:S01]  /*61e0*/  @!P0 SHF.R.U64 R26, R26, 0x10, R27 ;  /* 0x000000101a1a8819 */ /* 0x000fe2000000121b */
[----:B------:R-:W-:Y:S01]  /*61f0*/  @!P0 IMAD.U32 R34, R89, 0x10000, RZ ;  /* 0x0001000059228824 */ /* 0x000fe200078e00ff */
[----:B------:R-:W-:Y:S01]  /*6200*/  @!P0 PRMT R23, R23, 0x5410, R24 ;  /* 0x0000541017178816 */ /* 0x000fe20000000018 */
[----:B----4-:R-:W-:Y:S01]  /*6210*/  @!P0 IMAD.U32 R36, R52, 0x10000, RZ ;  /* 0x0001000034248824 */ /* 0x010fe200078e00ff */
[----:B------:R-:W2:Y:S01]  /*6220*/  LDS.128 R28, [R50+0xa080] ;  /* 0x00a08000321c7984 */ /* 0x000ea20000000c00 */
[----:B------:R-:W-:Y:S01]  /*6230*/  @!P0 IMAD.U32 R47, R79, 0x10000, RZ ;  /* 0x000100004f2f8824 */ /* 0x000fe200078e00ff */
[----:B------:R-:W-:Y:S01]  /*6240*/  @!P0 SHF.L.U32 R37, R53, 0x10, RZ ;  /* 0x0000001035258819 */ /* 0x000fe200000006ff */
[----:B------:R-:W-:Y:S01]  /*6250*/  @!P0 IMAD.U32 R46, R55, 0x10000, RZ ;  /* 0x00010000372e8824 */ /* 0x000fe200078e00ff */
[----:B------:R-:W-:Y:S02]  /*6260*/  @!P0 LOP3.LUT R39, R53, 0xffff0000, RZ, 0xc0, !PT ;  /* 0xffff000035278812 */ /* 0x000fe400078ec0ff */
[----:B------:R-:W-:Y:S02]  /*6270*/  @!P0 LOP3.LUT R49, R55, 0xffff0000, RZ, 0xc0, !PT ;  /* 0xffff000037318812 */ /* 0x000fe400078ec0ff */
[C---:B------:R-:W-:Y:S02]  /*6280*/  @!P0 SHF.L.U32 R42, R54.reuse, 0x10, RZ ;  /* 0x00000010362a8819 */ /* 0x040fe400000006ff */
[----:B------:R-:W-:Y:S02]  /*6290*/  @!P0 LOP3.LUT R45, R54, 0xffff0000, RZ, 0xc0, !PT ;  /* 0xffff0000362d8812 */ /* 0x000fe400078ec0ff */
[----:B------:R-:W-:Y:S02]  /*62a0*/  @!P0 SHF.R.U32.HI R25, RZ, 0x10, R25 ;  /* 0x00000010ff198819 */ /* 0x000fe40000011619 */
[----:B------:R-:W-:Y:S02]  /*62b0*/  @!P0 PRMT R41, R41, 0x5410, R26 ;  /* 0x0000541029298816 */ /* 0x000fe4000000001a */
[----:B------:R-:W-:Y:S01]  /*62c0*/  @!P0 PRMT R22, R22, 0x5410, R25 ;  /* 0x0000541016168816 */ /* 0x000fe20000000019 */
[C---:B------:R-:W-:Y:S01]  /*62d0*/  @!P0 IMAD.U32 R25, R23.reuse, 0x10000, RZ ;  /* 0x0001000017198824 */ /* 0x040fe200078e00ff */
[----:B------:R-:W-:Y:S02]  /*62e0*/  @!P0 LOP3.LUT R23, R23, 0xffff0000, RZ, 0xc0, !PT ;  /* 0xffff000017178812 */ /* 0x000fe400078ec0ff */
[----:B------:R-:W-:Y:S01]  /*62f0*/  @!P0 LOP3.LUT R35, R89, 0xffff0000, RZ, 0xc0, !PT ;  /* 0xffff000059238812 */ /* 0x000fe200078ec0ff */
[C---:B------:R-:W-:Y:S01]  /*6300*/  @!P0 IMAD.U32 R24, R22.reuse, 0x10000, RZ ;  /* 0x0001000016188824 */ /* 0x040fe200078e00ff */
[----:B------:R-:W-:Y:S02]  /*6310*/  @!P0 LOP3.LUT R22, R22, 0xffff0000, RZ, 0xc0, !PT ;  /* 0xffff000016168812 */ /* 0x000fe400078ec0ff */
[----:B------:R-:W-:Y:S02]  /*6320*/  @!P0 LOP3.LUT R48, R79, 0xffff0000, RZ, 0xc0, !PT ;  /* 0xffff00004f308812 */ /* 0x000fe400078ec0ff */
[----:B------:R-:W-:Y:S02]  /*6330*/  @!P0 SHF.R.U32.HI R33, RZ, 0x10, R27 ;  /* 0x00000010ff218819 */ /* 0x000fe4000001161b */
[----:B------:R-:W-:Y:S02]  /*6340*/  @!P0 SHF.R.U32.HI R81, RZ, 0x10, R81 ;  /* 0x00000010ff518819 */ /* 0x000fe40000011651 */
[----:B------:R-:W-:Y:S02]  /*6350*/  @!P0 PRMT R40, R40, 0x5410, R33 ;  /* 0x0000541028288816 */ /* 0x000fe40000000021 */
[----:B------:R-:W-:Y:S02]  /*6360*/  @!P0 PRMT R88, R88, 0x5410, R81 ;  /* 0x0000541058588816 */ /* 0x000fe40000000051 */
[----:B------:R-:W-:Y:S03]  /*6370*/  @!P0 SHF.R.U64 R83, R82, 0x10, R83 ;  /* 0x0000001052538819 */ /* 0x000fe60000001253 */
[----:B------:R-:W-:Y:S01]  /*6380*/  @!P0 IMAD.U32 R38, R88, 0x10000, RZ ;  /* 0x0001000058268824 */ /* 0x000fe200078e00ff */
[----:B------:R-:W-:Y:S01]  /*6390*/  @!P0 PRMT R78, R78, 0x5410, R83 ;  /* 0x000054104e4e8816 */ /* 0x000fe20000000053 */
[----:B--2---:R-:W-:Y:S01]  /*63a0*/  @!P0 IMAD.U32 R27, R29, 0x10000, RZ ;  /* 0x000100001d1b8824 */ /* 0x004fe200078e00ff */
[----:B------:R-:W-:Y:S03]  /*63b0*/  @!P0 SHF.L.U32 R26, R28, 0x10, RZ ;  /* 0x000000101c1a8819 */ /* 0x000fe600000006ff */
[C---:B------:R-:W-:Y:S01]  /*63c0*/  @!P0 IMAD.U32 R43, R78.reuse, 0x10000, RZ ;  /* 0x000100004e2b8824 */ /* 0x040fe200078e00ff */
[----:B------:R-:W-:Y:S01]  /*63d0*/  @!P0 LOP3.LUT R44, R78, 0xffff0000, RZ, 0xc0, !PT ;  /* 0xffff00004e2c8812 */ /* 0x000fe200078ec0ff */
[----:B------:R-:W-:Y:S02]  /*63e0*/  @!P0 FMUL.FTZ R60, R27, R38 ;  /* 0x000000261b3c8220 */ /* 0x000fe40000410000 */
[C---:B------:R-:W-:Y:S02]  /*63f0*/  @!P0 FMUL.FTZ R50, R26.reuse, R34 ;  /* 0x000000221a328220 */ /* 0x040fe40000410000 */
[-C--:B------:R-:W-:Y:S02]  /*6400*/  @!P0 FMUL.FTZ R3, R26, R25.reuse ;  /* 0x000000191a038220 */ /* 0x080fe40000410000 */
[----:B------:R-:W-:Y:S01]  /*6410*/  @!P0 FFMA.FTZ R50, R36, R25, -R50 ;  /* 0x0000001924328223 */ /* 0x000fe20000010832 */
[----:B------:R-:W-:Y:S01]  /*6420*/  @!P0 LOP3.LUT R25, R29, 0xffff0000, RZ, 0xc0, !PT ;  /* 0xffff00001d198812 */ /* 0x000fe200078ec0ff */
[----:B------:R-:W-:Y:S01]  /*6430*/  @!P0 FFMA.FTZ R3, R34, R36, R3 ;  /* 0x0000002422038223 */ /* 0x000fe20000010003 */
[----:B------:R-:W-:Y:S01]  /*6440*/  @!P0 LOP3.LUT R34, R52, 0xffff0000, RZ, 0xc0, !PT ;  /* 0xffff000034228812 */ /* 0x000fe200078ec0ff */
[-C--:B------:R-:W-:Y:S01]  /*6450*/  @!P0 FMUL.FTZ R5, R27, R24.reuse ;  /* 0x000000181b058220 */ /* 0x080fe20000410000 */
[----:B------:R-:W-:Y:S01]  /*6460*/  @!P0 LOP3.LUT R36, R88, 0xffff0000, RZ, 0xc0, !PT ;  /* 0xffff000058248812 */ /* 0x000fe200078ec0ff */
[----:B------:R-:W-:Y:S01]  /*6470*/  @!P0 FFMA.FTZ R60, R37, R24, -R60 ;  /* 0x00000018253c8223 */ /* 0x000fe2000001083c */
[----:B------:R-:W-:Y:S01]  /*6480*/  @!P0 LOP3.LUT R24, R28, 0xffff0000, RZ, 0xc0, !PT ;  /* 0xffff00001c188812 */ /* 0x000fe200078ec0ff */
[C---:B------:R-:W-:Y:S02]  /*6490*/  @!P0 FMUL.FTZ R6, R25.reuse, R22 ;  /* 0x0000001619068220 */ /* 0x040fe40000410000 */
[----:B------:R-:W-:Y:S01]  /*64a0*/  @!P0 FMUL.FTZ R63, R25, R36 ;  /* 0x00000024193f8220 */ /* 0x000fe20000410000 */
[----:B------:R-:W-:Y:S01]  /*64b0*/  @!P0 LOP3.LUT R25, R31, 0xffff0000, RZ, 0xc0, !PT ;  /* 0xffff00001f198812 */ /* 0x000fe200078ec0ff */
[----:B------:R-:W-:Y:S02]  /*64c0*/  @!P0 FMUL.FTZ R65, R24, R35 ;  /* 0x0000002318418220 */ /* 0x000fe40000410000 */
[----:B------:R-:W-:Y:S01]  /*64d0*/  @!P0 FFMA.FTZ R63, R39, R22, -R63 ;  /* 0x00000016273f8223 */ /* 0x000fe2000001083f */
[----:B------:R-:W-:Y:S01]  /*64e0*/  @!P0 LOP3.LUT R22, R40, 0xffff0000, RZ, 0xc0, !PT ;  /* 0xffff000028168812 */ /* 0x000fe200078ec0ff */
[-C--:B------:R-:W-:Y:S02]  /*64f0*/  @!P0 FMUL.FTZ R4, R24, R23.reuse ;  /* 0x0000001718048220 */ /* 0x080fe40000410000 */
[----:B------:R-:W-:Y:S01]  /*6500*/  @!P0 FFMA.FTZ R65, R34, R23, -R65 ;  /* 0x0000001722418223 */ /* 0x000fe20000010841 */
[----:B------:R-:W-:Y:S01]  /*6510*/  @!P0 F2FP.BF16.PACK_AB R60, R63, R60 ;  /* 0x0000003c3f3c823e */ /* 0x000fe200000010ff */
[----:B------:R-:W-:Y:S02]  /*6520*/  @!P0 IMAD.U32 R24, R31, 0x10000, RZ ;  /* 0x000100001f188824 */ /* 0x000fe400078e00ff */
[----:B------:R-:W-:Y:S01]  /*6530*/  @!P0 IMAD.U32 R23, R40, 0x10000, RZ ;  /* 0x0001000028178824 */ /* 0x000fe200078e00ff */
[----:B------:R-:W-:Y:S01]  /*6540*/  @!P0 MOV R53, R60 ;  /* 0x0000003c00358202 */ /* 0x000fe20000000f00 */
[----:B------:R-:W-:Y:S01]  /*6550*/  @!P0 FMUL.FTZ R67, R25, R48 ;  /* 0x0000003019438220 */ /* 0x000fe20000410000 */
[----:B------:R-:W-:Y:S01]  /*6560*/  @!P0 F2FP.BF16.PACK_AB R65, R65, R50 ;  /* 0x000000324141823e */ /* 0x000fe200000010ff */
[-C--:B------:R-:W-:Y:S01]  /*6570*/  @!P0 FMUL.FTZ R11, R25, R22.reuse ;  /* 0x00000016190b8220 */ /* 0x080fe20000410000 */
[----:B------:R-:W-:Y:S01]  /*6580*/  @!P0 LOP3.LUT R25, R30, 0xffff0000, RZ, 0xc0, !PT ;  /* 0xffff00001e198812 */ /* 0x000fe200078ec0ff */
[C---:B------:R-:W-:Y:S02]  /*6590*/  @!P0 FMUL.FTZ R62, R24.reuse, R47 ;  /* 0x0000002f183e8220 */ /* 0x040fe40000410000 */
[-C--:B------:R-:W-:Y:S02]  /*65a0*/  @!P0 FMUL.FTZ R10, R24, R23.reuse ;  /* 0x00000017180a8220 */ /* 0x080fe40000410000 */
[----:B------:R-:W-:Y:S02]  /*65b0*/  @!P0 IMAD.U32 R24, R30, 0x10000, RZ ;  /* 0x000100001e188824 */ /* 0x000fe400078e00ff */
[----:B------:R-:W-:Y:S01]  /*65c0*/  @!P0 FFMA.FTZ R67, R49, R22, -R67 ;  /* 0x0000001631438223 */ /* 0x000fe20000010843 */
[C---:B------:R-:W-:Y:S01]  /*65d0*/  @!P0 LOP3.LUT R22, R41.reuse, 0xffff0000, RZ, 0xc0, !PT ;  /* 0xffff000029168812 */ /* 0x040fe200078ec0ff */
[----:B------:R-:W-:Y:S02]  /*65e0*/  @!P0 FFMA.FTZ R62, R46, R23, -R62 ;  /* 0x000000172e3e8223 */ /* 0x000fe4000001083e */
[----:B------:R-:W-:Y:S02]  /*65f0*/  @!P0 IMAD.U32 R23, R41, 0x10000, RZ ;  /* 0x0001000029178824 */ /* 0x000fe400078e00ff */
[C---:B------:R-:W-:Y:S01]  /*6600*/  @!P0 FMUL.FTZ R64, R24.reuse, R43 ;  /* 0x0000002b18408220 */ /* 0x040fe20000410000 */
[----:B------:R-:W-:Y:S01]  /*6610*/  @!P0 F2FP.BF16.PACK_AB R62, R67, R62 ;  /* 0x0000003e433e823e */ /* 0x000fe200000010ff */
[----:B------:R-:W-:Y:S02]  /*6620*/  @!P0 FMUL.FTZ R69, R25, R44 ;  /* 0x0000002c19458220 */ /* 0x000fe40000410000 */
[----:B------:R-:W-:Y:S02]  /*6630*/  @!P0 FFMA.FTZ R4, R35, R34, R4 ;  /* 0x0000002223048223 */ /* 0x000fe40000010004 */
[-C--:B------:R-:W-:Y:S02]  /*6640*/  @!P0 FMUL.FTZ R8, R24, R23.reuse ;  /* 0x0000001718088220 */ /* 0x080fe40000410000 */
[----:B------:R-:W-:Y:S01]  /*6650*/  @!P0 FFMA.FTZ R64, R42, R23, -R64 ;  /* 0x000000172a408223 */ /* 0x000fe20000010840 */
[----:B------:R-:W-:Y:S01]  /*6660*/  @!P0 F2FP.BF16.PACK_AB R50, R4, R3 ;  /* 0x000000030432823e */ /* 0x000fe200000010ff */
[-C--:B------:R-:W-:Y:S02]  /*6670*/  @!P0 FFMA.FTZ R69, R45, R22.reuse, -R69 ;  /* 0x000000162d458223 */ /* 0x080fe40000010845 */
[----:B------:R-:W-:Y:S02]  /*6680*/  @!P0 FFMA.FTZ R5, R38, R37, R5 ;  /* 0x0000002526058223 */ /* 0x000fe40000010005 */
[----:B------:R-:W-:Y:S01]  /*6690*/  @!P0 FMUL.FTZ R9, R25, R22 ;  /* 0x0000001619098220 */ /* 0x000fe20000410000 */
[----:B------:R-:W-:Y:S01]  /*66a0*/  @!P0 F2FP.BF16.PACK_AB R69, R69, R64 ;  /* 0x000000404545823e */ /* 0x000fe200000010ff */
[----:B------:R-:W-:Y:S02]  /*66b0*/  @!P0 FFMA.FTZ R6, R36, R39, R6 ;  /* 0x0000002724068223 */ /* 0x000fe40000010006 */
[----:B------:R-:W-:Y:S02]  /*66c0*/  @!P0 FFMA.FTZ R8, R43, R42, R8 ;  /* 0x0000002a2b088223 */ /* 0x000fe40000010008 */
[----:B------:R-:W-:Y:S01]  /*66d0*/  @!P0 FFMA.FTZ R9, R44, R45, R9 ;  /* 0x0000002d2c098223 */ /* 0x000fe20000010009 */
[----:B------:R-:W-:Y:S01]  /*66e0*/  @!P0 F2FP.BF16.PACK_AB R63, R6, R5 ;  /* 0x00000005063f823e */ /* 0x000fe200000010ff */
[----:B------:R-:W-:Y:S02]  /*66f0*/  @!P0 FFMA.FTZ R10, R47, R46, R10 ;  /* 0x0000002e2f0a8223 */ /* 0x000fe4000001000a */
[----:B------:R-:W-:Y:S01]  /*6700*/  @!P0 FFMA.FTZ R11, R48, R49, R11 ;  /* 0x00000031300b8223 */ /* 0x000fe2000001000b */
[----:B------:R-:W-:Y:S01]  /*6710*/  @!P0 F2FP.BF16.PACK_AB R64, R9, R8 ;  /* 0x000000080940823e */ /* 0x000fe200000010ff */
[----:B------:R-:W-:Y:S01]  /*6720*/  @!P0 IMAD.MOV.U32 R52, RZ, RZ, R65 ;  /* 0x000000ffff348224 */ /* 0x000fe200078e0041 */
[----:B------:R-:W-:Y:S01]  /*6730*/  @!P0 MOV R29, R63 ;  /* 0x0000003f001d8202 */ /* 0x000fe20000000f00 */
[----:B------:R-:W-:Y:S01]  /*6740*/  @!P0 IMAD.MOV.U32 R54, RZ, RZ, R69 ;  /* 0x000000ffff368224 */ /* 0x000fe200078e0045 */
[----:B------:R-:W-:Y:S01]  /*6750*/  @!P0 F2FP.BF16.PACK_AB R67, R11, R10 ;  /* 0x0000000a0b43823e */ /* 0x000fe200000010ff */
[----:B------:R-:W-:Y:S02]  /*6760*/  @!P0 IMAD.MOV.U32 R55, RZ, RZ, R62 ;  /* 0x000000ffff378224 */ /* 0x000fe400078e003e */
[----:B------:R-:W-:Y:S02]  /*6770*/  @!P0 IMAD.MOV.U32 R28, RZ, RZ, R50 ;  /* 0x000000ffff1c8224 */ /* 0x000fe400078e0032 */
[----:B------:R-:W-:Y:S01]  /*6780*/  @!P0 IMAD.MOV.U32 R30, RZ, RZ, R64 ;  /* 0x000000ffff1e8224 */ /* 0x000fe200078e0040 */
[----:B------:R2:W-:Y:S01]  /*6790*/  ST.E.128 [R56.64], R52 ;  /* 0x0000003438007985 */ /* 0x0005e2000c101d10 */
[----:B------:R-:W-:Y:S01]  /*67a0*/  @!P0 IMAD.MOV.U32 R31, RZ, RZ, R67 ;  /* 0x000000ffff1f8224 */ /* 0x000fe200078e0043 */
[----:B------:R-:W-:Y:S11]  /*67b0*/  ISETP.GE.AND P0, PT, R51, c[0x0][0x1d4], PT ;  /* 0x0000750033007a0c */ /* 0x000ff60003f06270 */
[----:B------:R-:W-:Y:S02]  /*67c0*/  @!UPT UIADD3 URZ, URZ, URZ, URZ ;  /* 0x0000003f3f3ff290 */ /* 0x000fe4000fffe03f */
[----:B------:R-:W-:-:S05]  /*67d0*/  @P0 BRA `(.L_x_850) ;  /* 0x000003c000000947 */ /* 0x000fca0003800000 */
[C---:B------:R-:W-:Y:S04]  /*67e0*/  LEA R4, P0, R51.reuse, R58, 0x1 ;  /* 0x0000003a33047211 */ /* 0x040fe800078008ff */
[----:B------:R-:W-:Y:S05]  /*67f0*/  LEA.HI.X.SX32 R5, R51, R59, 0x1, P0 ;  /* 0x0000003b33057211 */ /* 0x000fea00000f0eff */
[----:B------:R3:W-:Y:S01]  /*6800*/  ST.E.128 [R4.64], R28 ;  /* 0x0000001c04007985 */ /* 0x0007e2000c101d10 */
[----:B------:R-:W-:-:S05]  /*6810*/  BRA `(.L_x_850) ;  /* 0x0000038000007947 */ /* 0x000fca0003800000 */
.L_x_836:
[----:B------:R1:W2:Y:S01]  /*6820*/  SHFL.IDX PT, R9, R180, RZ, 0x181f ;  /* 0x00181fffb4097589 */ /* 0x0002a200000e0000 */
[----:B------:R-:W-:Y:S01]  /*6830*/  IMAD R3, R61, -0x30, R2 ;  /* 0xffffffd03d037824 */ /* 0x000fe200078e0202 */
[----:B------:R-:W-:Y:S02]  /*6840*/  BSSY B0, `(.L_x_867) ;  /* 0x000001c000007945 */ /* 0x000fe40003800000 */
[----:B------:R1:W3:Y:S02]  /*6850*/  SHFL.IDX PT, R5, R181, RZ, 0x181f ;  /* 0x00181fffb5057589 */ /* 0x0002e400000e0000 */
[----:B------:R-:W-:Y:S04]  /*6860*/  IMNMX R138, R3, 0x30, PT ;  /* 0x00000030038a7817 */ /* 0x000fe80003800200 */
[----:B------:R-:W-:Y:S04]  /*6870*/  IADD3 R4, -R17, R138, RZ ;  /* 0x0000008a11047210 */ /* 0x000fe80007ffe1ff */
[----:B------:R-:W-:Y:S11]  /*6880*/  ISETP.GE.AND P0, PT, R4, 0x1, PT ;  /* 0x000000010400780c */ /* 0x000ff60003f06270 */
[----:B------:R-:W-:Y:S02]  /*6890*/  @!UPT UIADD3 URZ, URZ, URZ, URZ ;  /* 0x0000003f3f3ff290 */ /* 0x000fe4000fffe03f */
[----:B------:R-:W-:-:S05]  /*68a0*/  @!P0 BRA `(.L_x_868) ;  /* 0x0000015000008947 */ /* 0x000fca0003800000 */
[C---:B-12---:R-:W-:Y:S02]  /*68b0*/  ISETP.GE.AND P0, PT, R18.reuse, c[0x0][0x1d4], PT ;  /* 0x0000750012007a0c */ /* 0x046fe40003f06270 */
[----:B------:R-:W-:Y:S11]  /*68c0*/  ISETP.GE.AND P4, PT, R15, c[0x0][0x1d4], PT ;  /* 0x000075000f007a0c */ /* 0x000ff60003f86270 */
[----:B------:R-:W1:Y:S01]  /*68d0*/  @!P0 LDS.128 R32, [R117+0xa080] ;  /* 0x00a0800075208984 */ /* 0x000e620000000c00 */
[C---:B---3--:R-:W-:Y:S04]  /*68e0*/  @!P0 LEA R40, P3, R18.reuse, R5, 0x1 ;  /* 0x0000000512288211 */ /* 0x048fe800078608ff */
[----:B------:R-:W-:Y:S02]  /*68f0*/  @!P0 LEA.HI.X R41, R18, R9, R19, 0x1, P3 ;  /* 0x0000000912298211 */ /* 0x000fe400018f0c13 */
[C---:B------:R-:W-:Y:S04]  /*6900*/  @!P4 LEA R38, P3, R135.reuse, R5, 0x1 ;  /* 0x000000058726c211 */ /* 0x040fe800078608ff */
[----:B------:R-:W-:Y:S02]  /*6910*/  @!P4 LEA.HI.X R39, R135, R9, R144, 0x1, P3 ;  /* 0x000000098727c211 */ /* 0x000fe400018f0c90 */
[----:B------:R-:W-:Y:S11]  /*6920*/  ISETP.GE.AND P3, PT, R121, c[0x0][0x1d4], PT ;  /* 0x0000750079007a0c */ /* 0x000ff60003f66270 */
[----:B------:R-:W-:Y:S02]  /*6930*/  @!UPT UIADD3 URZ, URZ, URZ, URZ ;  /* 0x0000003f3f3ff290 */ /* 0x000fe4000fffe03f */
[C---:B------:R-:W-:Y:S04]  /*6940*/  @!P3 LEA R22, P5, R133.reuse, R5, 0x1 ;  /* 0x000000058516b211 */ /* 0x040fe800078a08ff */
[----:B------:R-:W-:Y:S01]  /*6950*/  @!P3 LEA.HI.X R23, R133, R9, R132, 0x1, P5 ;  /* 0x000000098517b211 */ /* 0x000fe200028f0c84 */
[----:B-1----:R-:W-:Y:S01]  /*6960*/  @!P0 ST.E.128 [R40.64], R32 ;  /* 0x0000002028008985 */ /* 0x002fe2000c101d10 */
[----:B------:R-:W-:Y:S03]  /*6970*/  ISETP.GE.AND P0, PT, R120, c[0x0][0x1d4], PT ;  /* 0x0000750078007a0c */ /* 0x000fe60003f06270 */
[----:B------:R-:W1:Y:S10]  /*6980*/  @!P4 LDS.128 R28, [R117+0xb880] ;  /* 0x00b88000751cc984 */ /* 0x000e740000000c00 */
[C---:B------:R-:W-:Y:S04]  /*6990*/  @!P0 LEA R36, P5, R134.reuse, R5, 0x1 ;  /* 0x0000000586248211 */ /* 0x040fe800078a08ff */
[----:B------:R-:W-:Y:S01]  /*69a0*/  @!P0 LEA.HI.X R37, R134, R9, R131, 0x1, P5 ;  /* 0x0000000986258211 */ /* 0x000fe200028f0c83 */
[----:B-1----:R-:W-:Y:S04]  /*69b0*/  @!P4 ST.E.128 [R38.64], R28 ;  /* 0x0000001c2600c985 */ /* 0x002fe8000c101d10 */
[----:B------:R-:W1:Y:S04]  /*69c0*/  @!P3 LDS.128 R24, [R117+0xd080] ;  /* 0x00d080007518b984 */ /* 0x000e680000000c00 */
[----:B-1----:R-:W-:Y:S04]  /*69d0*/  @!P3 ST.E.128 [R22.64], R24 ;  /* 0x000000181600b985 */ /* 0x002fe8000c101d10 */
[----:B------:R-:W1:Y:S04]  /*69e0*/  @!P0 LDS.128 R8, [R117+0xe880] ;  /* 0x00e8800075088984 */ /* 0x000e680000000c00 */
[----:B-1----:R1:W-:Y:S02]  /*69f0*/  @!P0 ST.E.128 [R36.64], R8 ;  /* 0x0000000824008985 */ /* 0x0023e4000c101d10 */
.L_x_868:
[----:B-12---:R-:W-:Y:S05]  /*6a00*/  BSYNC B0 ;  /* 0x0000000000007941 */ /* 0x006fea0003800000 */
.L_x_867:
[----:B------:R1:W2:Y:S01]  /*6a10*/  SHFL.IDX PT, R3, R180, 0x1, 0x181f ;  /* 0x00381f00b4037f89 */ /* 0x0002a200000e0000 */
[----:B------:R-:W-:Y:S03]  /*6a20*/  ISETP.GE.AND P0, PT, R4, 0x21, PT ;  /* 0x000000210400780c */ /* 0x000fe60003f06270 */
[----:B------:R-:W4:Y:S10]  /*6a30*/  SHFL.IDX PT, R181, R181, 0x1, 0x181f ;  /* 0x00381f00b5b57f89 */ /* 0x000f3400000e0000 */
[----:B------:R-:W-:-:S05]  /*6a40*/  @!P0 BRA `(.L_x_850) ;  /* 0x0000015000008947 */ /* 0x000fca0003800000 */
[C---:B------:R-:W-:Y:S02]  /*6a50*/  ISETP.GE.AND P0, PT, R18.reuse, c[0x0][0x1d4], PT ;  /* 0x0000750012007a0c */ /* 0x040fe40003f06270 */
[----:B------:R-:W-:Y:S11]  /*6a60*/  ISETP.GE.AND P4, PT, R15, c[0x0][0x1d4], PT ;  /* 0x000075000f007a0c */ /* 0x000ff60003f86270 */
[----:B------:R-:W5:Y:S01]  /*6a70*/  @!P0 LDS.128 R32, [R117+0xb080] ;  /* 0x00b0800075208984 */ /* 0x000f620000000c00 */
[C---:B----4-:R-:W-:Y:S04]  /*6a80*/  @!P0 LEA R38, P3, R18.reuse, R181, 0x1 ;  /* 0x000000b512268211 */ /* 0x050fe800078608ff */
[----:B--2---:R-:W-:Y:S02]  /*6a90*/  @!P0 LEA.HI.X R39, R18, R3, R19, 0x1, P3 ;  /* 0x0000000312278211 */ /* 0x004fe400018f0c13 */
[C---:B------:R-:W-:Y:S04]  /*6aa0*/  @!P4 LEA R36, P3, R135.reuse, R181, 0x1 ;  /* 0x000000b58724c211 */ /* 0x040fe800078608ff */
[----:B------:R-:W-:Y:S02]  /*6ab0*/  @!P4 LEA.HI.X R37, R135, R3, R144, 0x1, P3 ;  /* 0x000000038725c211 */ /* 0x000fe400018f0c90 */
[----:B------:R-:W-:Y:S11]  /*6ac0*/  ISETP.GE.AND P3, PT, R121, c[0x0][0x1d4], PT ;  /* 0x0000750079007a0c */ /* 0x000ff60003f66270 */
[----:B------:R-:W-:Y:S02]  /*6ad0*/  @!UPT UIADD3 URZ, URZ, URZ, URZ ;  /* 0x0000003f3f3ff290 */ /* 0x000fe4000fffe03f */
[C---:B------:R-:W-:Y:S04]  /*6ae0*/  @!P3 LEA R4, P5, R133.reuse, R181, 0x1 ;  /* 0x000000b58504b211 */ /* 0x040fe800078a08ff */
[----:B---3--:R-:W-:Y:S01]  /*6af0*/  @!P3 LEA.HI.X R5, R133, R3, R132, 0x1, P5 ;  /* 0x000000038505b211 */ /* 0x008fe200028f0c84 */
[----:B-----5:R-:W-:Y:S01]  /*6b00*/  @!P0 ST.E.128 [R38.64], R32 ;  /* 0x0000002026008985 */ /* 0x020fe2000c101d10 */
[----:B------:R-:W-:Y:S03]  /*6b10*/  ISETP.GE.AND P0, PT, R120, c[0x0][0x1d4], PT ;  /* 0x0000750078007a0c */ /* 0x000fe60003f06270 */
[----:B------:R-:W2:Y:S10]  /*6b20*/  @!P4 LDS.128 R28, [R117+0xc880] ;  /* 0x00c88000751cc984 */ /* 0x000eb40000000c00 */
[C---:B------:R-:W-:Y:S04]  /*6b30*/  @!P0 LEA R22, P5, R134.reuse, R181, 0x1 ;  /* 0x000000b586168211 */ /* 0x040fe800078a08ff */
[----:B------:R-:W-:Y:S01]  /*6b40*/  @!P0 LEA.HI.X R23, R134, R3, R131, 0x1, P5 ;  /* 0x0000000386178211 */ /* 0x000fe200028f0c83 */
[----:B--2---:R-:W-:Y:S04]  /*6b50*/  @!P4 ST.E.128 [R36.64], R28 ;  /* 0x0000001c2400c985 */ /* 0x004fe8000c101d10 */
[----:B------:R-:W2:Y:S04]  /*6b60*/  @!P3 LDS.128 R24, [R117+0xe080] ;  /* 0x00e080007518b984 */ /* 0x000ea80000000c00 */
[----:B--2---:R-:W-:Y:S04]  /*6b70*/  @!P3 ST.E.128 [R4.64], R24 ;  /* 0x000000180400b985 */ /* 0x004fe8000c101d10 */
[----:B------:R-:W2:Y:S04]  /*6b80*/  @!P0 LDS.128 R8, [R117+0xf880] ;  /* 0x00f8800075088984 */ /* 0x000ea80000000c00 */
[----:B--2---:R2:W-:Y:S02]  /*6b90*/  @!P0 ST.E.128 [R22.64], R8 ;  /* 0x0000000816008985 */ /* 0x0045e4000c101d10 */
.L_x_850:
[----:B------:R-:W-:Y:S05]  /*6ba0*/  BSYNC B2 ;  /* 0x0000000000027941 */ /* 0x000fea0003800000 */
.L_x_835:
[----:B------:R-:W-:Y:S01]  /*6bb0*/  IMAD.IADD R138, R138, 0x1, -R17 ;  /* 0x000000018a8a7824 */ /* 0x000fe200078e0a11 */
[----:B---3--:R-:W-:Y:S01]  /*6bc0*/  P2R R5, PR, RZ, 0x2 ;  /* 0x00000002ff057803 */ /* 0x008fe20000000000 */
[----:B--2---:R-:W-:Y:S01]  /*6bd0*/  IMAD.WIDE R22, R61, 0x30, R158 ;  /* 0x000000303d167825 */ /* 0x004fe200078e029e */
[----:B------:R-:W-:Y:S01]  /*6be0*/  ISETP.NE.AND P1, PT, R125, RZ, PT ;  /* 0x000000ff7d00720c */ /* 0x000fe20003f25270 */
[----:B------:R-:W-:Y:S01]  /*6bf0*/  BSSY B0, `(.L_x_869) ;  /* 0x0000049000007945 */ /* 0x000fe20003800000 */
[----:B------:R-:W-:Y:S01]  /*6c00*/  ISETP.GE.AND P3, PT, R138, 0x21, PT ;  /* 0x000000218a00780c */ /* 0x000fe20003f66270 */
[----:B------:R-:W-:Y:S01]  /*6c10*/  IMAD.WIDE.U32 R24, R155, c[0x0][0x208], RZ ;  /* 0x000082009b187a25 */ /* 0x000fe200078e00ff */
[----:B------:R-:W-:Y:S02]  /*6c20*/  ISETP.NE.AND P6, PT, R123, RZ, PT ;  /* 0x000000ff7b00720c */ /* 0x000fe40003fc5270 */
[----:B------:R-:W-:Y:S09]  /*6c30*/  ISETP.NE.AND P5, PT, R122, RZ, PT ;  /* 0x000000ff7a00720c */ /* 0x000ff20003fa5270 */
[----:B------:R-:W-:Y:S05]  /*6c40*/  @P3 IADD3 R9, P0, R22, 0x20, RZ ;  /* 0x0000002016093810 */ /* 0x000fea0007f1e0ff */
[----:B------:R-:W-:Y:S01]  /*6c50*/  @P3 IMAD.X R3, RZ, RZ, R23, P0 ;  /* 0x000000ffff033224 */ /* 0x000fe200000e0617 */
[----:B------:R-:W-:Y:S11]  /*6c60*/  ISETP.GE.AND P0, PT, R138, 0x1, PT ;  /* 0x000000018a00780c */ /* 0x000ff60003f06270 */
[----:B------:R-:W-:Y:S02]  /*6c70*/  @!UPT UIADD3 URZ, URZ, URZ, URZ ;  /* 0x0000003f3f3ff290 */ /* 0x000fe4000fffe03f */
[----:B------:R-:W-:Y:S01]  /*6c80*/  @P0 MOV R138, R160 ;  /* 0x000000a0008a0202 */ /* 0x000fe20000000f00 */
[----:B------:R-:W-:Y:S04]  /*6c90*/  @P0 IMAD R4, R23, c[0x0][0x258], RZ ;  /* 0x0000960017040a24 */ /* 0x000fe800078e02ff */
[C---:B------:R-:W-:Y:S04]  /*6ca0*/  @P0 IMAD.WIDE.U32 R10, R22.reuse, c[0x0][0x258], R138 ;  /* 0x00009600160a0a25 */ /* 0x040fe800078e008a */
[----:B------:R-:W-:Y:S01]  /*6cb0*/  @P0 IMAD R4, R22, c[0x0][0x25c], R4 ;  /* 0x0000970016040a24 */ /* 0x000fe200078e0204 */
[C---:B------:R-:W-:Y:S01]  /*6cc0*/  @P0 LEA R22, P4, R10.reuse, c[0x0][0x250], 0x1 ;  /* 0x000094000a160a11 */ /* 0x040fe200078808ff */
[----:B------:R-:W-:Y:S02]  /*6cd0*/  @P3 IMAD.MOV.U32 R138, RZ, RZ, R160 ;  /* 0x000000ffff8a3224 */ /* 0x000fe400078e00a0 */
[----:B------:R-:W-:Y:S05]  /*6ce0*/  @P0 IMAD.IADD R4, R11, 0x1, R4 ;  /* 0x000000010b040824 */ /* 0x000fea00078e0204 */
[----:B------:R-:W-:Y:S01]  /*6cf0*/  @P0 LEA.HI.X R23, R10, c[0x0][0x254], R4, 0x1, P4 ;  /* 0x000095000a170a11 */ /* 0x000fe200020f0c04 */
[----:B------:R-:W-:Y:S04]  /*6d00*/  IMAD R4, R154, c[0x0][0x208], RZ ;  /* 0x000082009a047a24 */ /* 0x000fe800078e02ff */
[----:B------:R-:W-:Y:S01]  /*6d10*/  @!PT LDS RZ, [RZ] ;  /* 0x00000000fffff984 */ /* 0x000fe20000000800 */
[----:B------:R-:W-:Y:S01]  /*6d20*/  @!PT LDS RZ, [RZ] ;  /* 0x00000000fffff984 */ /* 0x000fe20000000800 */
[----:B------:R-:W-:Y:S01]  /*6d30*/  @!PT LDS RZ, [RZ] ;  /* 0x00000000fffff984 */ /* 0x000fe20000000800 */
[----:B------:R2:W-:Y:S01]  /*6d40*/  @P0 LDGSTS.E.BYPASS.LTC128B.128 [R117+0x4080], [R22.64], !P1 ;  /* 0x0408000016750fae */ /* 0x0005e2000c901d50 */
[----:B------:R-:W-:Y:S05]  /*6d50*/  IMAD R4, R155, c[0x0][0x20c], R4 ;  /* 0x000083009b047a24 */ /* 0x000fea00078e0204 */
[----:B------:R-:W-:Y:S01]  /*6d60*/  IADD3 R25, R25, R4, RZ ;  /* 0x0000000419197210 */ /* 0x000fe20007ffe0ff */
[----:B------:R-:W-:Y:S04]  /*6d70*/  IMAD R4, R153, c[0x0][0x218], RZ ;  /* 0x0000860099047a24 */ /* 0x000fe800078e02ff */
[C---:B------:R-:W-:Y:S04]  /*6d80*/  IMAD.WIDE.U32 R24, R157.reuse, c[0x0][0x218], R24 ;  /* 0x000086009d187a25 */ /* 0x040fe800078e0018 */
[----:B------:R-:W-:Y:S01]  /*6d90*/  IMAD R157, R157, c[0x0][0x21c], R4 ;  /* 0x000087009d9d7a24 */ /* 0x000fe200078e0204 */
[----:B------:R-:W-:Y:S01]  /*6da0*/  IADD3 R11, P4, R166, R24, RZ ;  /* 0x00000018a60b7210 */ /* 0x000fe20007f9e0ff */
[----:B------:R-:W-:Y:S03]  /*6db0*/  @P3 IMAD R4, R3, c[0x0][0x258], RZ ;  /* 0x0000960003043a24 */ /* 0x000fe600078e02ff */
[----:B------:R-:W-:Y:S01]  /*6dc0*/  IADD3.X R6, R128, R25, R157, P4, !PT ;  /* 0x0000001980067210 */ /* 0x000fe200027fe49d */
[C---:B------:R-:W-:Y:S04]  /*6dd0*/  @P3 IMAD.WIDE.U32 R24, R9.reuse, c[0x0][0x258], R138 ;  /* 0x0000960009183a25 */ /* 0x040fe800078e008a */
[----:B------:R-:W-:Y:S01]  /*6de0*/  @P3 IMAD R4, R9, c[0x0][0x25c], R4 ;  /* 0x0000970009043a24 */ /* 0x000fe200078e0204 */
[C---:B------:R-:W-:Y:S04]  /*6df0*/  @P3 LEA R26, P4, R24.reuse, c[0x0][0x250], 0x1 ;  /* 0x00009400181a3a11 */ /* 0x040fe800078808ff */
[----:B------:R-:W-:Y:S04]  /*6e00*/  @P3 IADD3 R4, R25, R4, RZ ;  /* 0x0000000419043210 */ /* 0x000fe80007ffe0ff */
[----:B------:R-:W-:Y:S02]  /*6e10*/  @P3 LEA.HI.X R27, R24, c[0x0][0x254], R4, 0x1, P4 ;  /* 0x00009500181b3a11 */ /* 0x000fe400020f0c04 */
[C---:B------:R-:W-:Y:S04]  /*6e20*/  LEA R4, P4, R11.reuse, c[0x0][0x1f8], 0x1 ;  /* 0x00007e000b047a11 */ /* 0x040fe800078808ff */
[----:B------:R-:W-:Y:S02]  /*6e30*/  LEA.HI.X R3, R11, c[0x0][0x1fc], R6, 0x1, P4 ;  /* 0x00007f000b037a11 */ /* 0x000fe400020f0c06 */
[----:B------:R-:W-:Y:S03]  /*6e40*/  ISETP.NE.AND P4, PT, R124, RZ, PT ;  /* 0x000000ff7c00720c */ /* 0x000fe60003f85270 */
[----:B------:R2:W3:Y:S10]  /*6e50*/  SHFL.IDX PT, R9, R3, RZ, 0x181f ;  /* 0x00181fff03097589 */ /* 0x0004f400000e0000 */
[----:B------:R2:W-:Y:S04]  /*6e60*/  @P0 LDGSTS.E.BYPASS.LTC128B.128 [R117+0x5880], [R22.64+0x80], !P4 ;  /* 0x0588008016750fae */ /* 0x0005e8000e101d50 */
[----:B------:R2:W-:Y:S04]  /*6e70*/  @P0 LDGSTS.E.BYPASS.LTC128B.128 [R117+0x7080], [R22.64+0x100], !P6 ;  /* 0x0708010016750fae */ /* 0x0005e8000f101d50 */
[----:B------:R2:W-:Y:S04]  /*6e80*/  @P0 LDGSTS.E.BYPASS.LTC128B.128 [R117+0x8880], [R22.64+0x180], !P5 ;  /* 0x0888018016750fae */ /* 0x0005e8000e901d50 */
[----:B------:R2:W-:Y:S01]  /*6e90*/  @P3 LDGSTS.E.BYPASS.LTC128B.128 [R117+0x5080], [R26.64], !P1 ;  /* 0x050800001a753fae */ /* 0x0005e2000c901d50 */
[----:B------:R-:W-:Y:S03]  /*6ea0*/  ISETP.NE.AND P1, PT, R5, RZ, PT ;  /* 0x000000ff0500720c */ /* 0x000fe60003f25270 */
[----:B------:R2:W-:Y:S04]  /*6eb0*/  @P3 LDGSTS.E.BYPASS.LTC128B.128 [R117+0x6880], [R26.64+0x80], !P4 ;  /* 0x068800801a753fae */ /* 0x0005e8000e101d50 */
[----:B------:R2:W-:Y:S04]  /*6ec0*/  @P3 LDGSTS.E.BYPASS.LTC128B.128 [R117+0x8080], [R26.64+0x100], !P6 ;  /* 0x080801001a753fae */ /* 0x0005e8000f101d50 */
[----:B------:R2:W-:Y:S04]  /*6ed0*/  @P3 LDGSTS.E.BYPASS.LTC128B.128 [R117+0x9880], [R26.64+0x180], !P5 ;  /* 0x098801801a753fae */ /* 0x0005e8000e901d50 */
[----:B------:R-:W0:Y:S04]  /*6ee0*/  LDGDEPBAR ;  /* 0x00000000000079af */ /* 0x000e280000000000 */
[----:B------:R2:W1:Y:S01]  /*6ef0*/  SHFL.IDX PT, R5, R4, RZ, 0x181f ;  /* 0x00181fff04057589 */ /* 0x00046200000e0000 */
[----:B------:R-:W-:Y:S04]  /*6f00*/  DEPBAR.LE SB0, 0x0 ;  /* 0x000080000000791a */ /* 0x000fe80000000000 */
[----:B------:R-:W-:Y:S06]  /*6f10*/  BAR.SYNC.DEFER_BLOCKING 0x0 ;  /* 0x0000000000007b1d */ /* 0x000fec0000010000 */
[----:B------:R-:W-:-:S05]  /*6f20*/  @!P0 BRA `(.L_x_870) ;  /* 0x0000015000008947 */ /* 0x000fca0003800000 */
[C---:B-123--:R-:W-:Y:S02]  /*6f30*/  ISETP.GE.AND P0, PT, R18.reuse, c[0x0][0x1d4], PT ;  /* 0x0000750012007a0c */ /* 0x04efe40003f06270 */
[----:B------:R-:W-:Y:S11]  /*6f40*/  ISETP.GE.AND P5, PT, R15, c[0x0][0x1d4], PT ;  /* 0x000075000f007a0c */ /* 0x000ff60003fa6270 */
[----:B------:R-:W1:Y:S01]  /*6f50*/  @!P0 LDS.128 R32, [R117+0x4080] ;  /* 0x0040800075208984 */ /* 0x000e620000000c00 */
[C---:B------:R-:W-:Y:S04]  /*6f60*/  @!P0 LEA R40, P4, R18.reuse, R5, 0x1 ;  /* 0x0000000512288211 */ /* 0x040fe800078808ff */
        /* <DEDUP_REMOVED lines=17> */
.L_x_870:
[----:B-123--:R-:W-:Y:S05]  /*7080*/  BSYNC B0 ;  /* 0x0000000000007941 */ /* 0x00efea0003800000 */
.L_x_869:
[----:B------:R-:W1:Y:S01]  /*7090*/  SHFL.IDX PT, R3, R3, 0x1, 0x181f ;  /* 0x00381f0003037f89 */ /* 0x000e6200000e0000 */
[----:B------:R-:W-:Y:S03]  /*70a0*/  BSSY B0, `(.L_x_871) ;  /* 0x0000018000007945 */ /* 0x000fe60003800000 */
[----:B------:R-:W2:Y:S01]  /*70b0*/  SHFL.IDX PT, R4, R4, 0x1, 0x181f ;  /* 0x00381f0004047f89 */ /* 0x000ea200000e0000 */
[----:B------:R-:W-:-:S05]  /*70c0*/  @!P3 BRA `(.L_x_872) ;  /* 0x000001500000b947 */ /* 0x000fca0003800000 */
[C---:B------:R-:W-:Y:S02]  /*70d0*/  ISETP.GE.AND P0, PT, R18.reuse, c[0x0][0x1d4], PT ;  /* 0x0000750012007a0c */ /* 0x040fe40003f06270 */
[----:B------:R-:W-:Y:S11]  /*70e0*/  ISETP.GE.AND P4, PT, R15, c[0x0][0x1d4], PT ;  /* 0x000075000f007a0c */ /* 0x000ff60003f86270 */
[----:B------:R-:W3:Y:S01]  /*70f0*/  @!P0 LDS.128 R32, [R117+0x5080] ;  /* 0x0050800075208984 */ /* 0x000ee20000000c00 */
[CC--:B--2---:R-:W-:Y:S04]  /*7100*/  @!P0 LEA R38, P3, R18.reuse, R4.reuse, 0x1 ;  /* 0x0000000412268211 */ /* 0x0c4fe800078608ff */
[-C--:B-1----:R-:W-:Y:S02]  /*7110*/  @!P0 LEA.HI.X R39, R18, R3.reuse, R19, 0x1, P3 ;  /* 0x0000000312278211 */ /* 0x082fe400018f0c13 */
[CC--:B------:R-:W-:Y:S04]  /*7120*/  @!P4 LEA R36, P3, R135.reuse, R4.reuse, 0x1 ;  /* 0x000000048724c211 */ /* 0x0c0fe800078608ff */
[-C--:B------:R-:W-:Y:S02]  /*7130*/  @!P4 LEA.HI.X R37, R135, R3.reuse, R144, 0x1, P3 ;  /* 0x000000038725c211 */ /* 0x080fe400018f0c90 */
[----:B------:R-:W-:Y:S11]  /*7140*/  ISETP.GE.AND P3, PT, R121, c[0x0][0x1d4], PT ;  /* 0x0000750079007a0c */ /* 0x000ff60003f66270 */
[----:B------:R-:W-:Y:S02]  /*7150*/  @!UPT UIADD3 URZ, URZ, URZ, URZ ;  /* 0x0000003f3f3ff290 */ /* 0x000fe4000fffe03f */
[CC--:B------:R-:W-:Y:S04]  /*7160*/  @!P3 LEA R22, P5, R133.reuse, R4.reuse, 0x1 ;  /* 0x000000048516b211 */ /* 0x0c0fe800078a08ff */
[-C--:B------:R-:W-:Y:S01]  /*7170*/  @!P3 LEA.HI.X R23, R133, R3.reuse, R132, 0x1, P5 ;  /* 0x000000038517b211 */ /* 0x080fe200028f0c84 */
[----:B---3--:R-:W-:Y:S01]  /*7180*/  @!P0 ST.E.128 [R38.64], R32 ;  /* 0x0000002026008985 */ /* 0x008fe2000c101d10 */
        /* <DEDUP_REMOVED lines=9> */
.L_x_872:
[----:B------:R-:W-:Y:S05]  /*7220*/  BSYNC B0 ;  /* 0x0000000000007941 */ /* 0x000fea0003800000 */
.L_x_871:
[----:B------:R-:W-:Y:S11]  /*7230*/  ISETP.GT.AND P5, PT, R61, R114, PT ;  /* 0x000000723d00720c */ /* 0x000ff60003fa4270 */
[----:B------:R-:W-:Y:S02]  /*7240*/  @!UPT UIADD3 URZ, URZ, URZ, URZ ;  /* 0x0000003f3f3ff290 */ /* 0x000fe4000fffe03f */
[----:B------:R-:W-:-:S05]  /*7250*/  @!P5 BRA `(.L_x_873) ;  /* 0x000002600000d947 */ /* 0x000fca0003800000 */
[----:B-1----:R-:W-:Y:S01]  /*7260*/  IADD3 R5, R61, -0x1, RZ ;  /* 0xffffffff3d057810 */ /* 0x002fe20007ffe0ff */
[----:B------:R-:W-:Y:S01]  /*7270*/  IMAD.MOV.U32 R10, RZ, RZ, R162 ;  /* 0x000000ffff0a7224 */ /* 0x000fe200078e00a2 */
[----:B------:R-:W-:Y:S01]  /*7280*/  ISETP.GE.AND P3, PT, R129, 0x1, PT ;  /* 0x000000018100780c */ /* 0x000fe20003f66270 */
[----:B------:R-:W-:Y:S01]  /*7290*/  IMAD.MOV.U32 R11, RZ, RZ, R165 ;  /* 0x000000ffff0b7224 */ /* 0x000fe200078e00a5 */
[----:B--2---:R-:W-:Y:S01]  /*72a0*/  SHF.R.S32.HI R4, RZ, 0x1f, R5 ;  /* 0x0000001fff047819 */ /* 0x004fe20000011405 */
[C---:B------:R-:W-:Y:S01]  /*72b0*/  IMAD R3, R5.reuse, UR8, RZ ;  /* 0x0000000805037c24 */ /* 0x040fe2000f8e02ff */
[----:B------:R-:W-:Y:S01]  /*72c0*/  P2R R8, PR, RZ, 0x4 ;  /* 0x00000004ff087803 */ /* 0x000fe20000000000 */
[----:B------:R-:W-:Y:S01]  /*72d0*/  IMAD.WIDE.U32 R10, R5, UR10, R10 ;  /* 0x0000000a050a7c25 */ /* 0x000fe2000f8e000a */
[----:B------:R-:W-:Y:S02]  /*72e0*/  ISETP.NE.AND P2, PT, R125, RZ, PT ;  /* 0x000000ff7d00720c */ /* 0x000fe40003f45270 */
[----:B------:R-:W-:Y:S01]  /*72f0*/  P2R R6, PR, RZ, 0x2 ;  /* 0x00000002ff067803 */ /* 0x000fe20000000000 */
[----:B------:R-:W-:Y:S01]  /*7300*/  IMAD R3, R4, UR10, R3 ;  /* 0x0000000a04037c24 */ /* 0x000fe2000f8e0203 */
[----:B------:R-:W-:Y:S02]  /*7310*/  ISETP.NE.AND P1, PT, R124, RZ, PT ;  /* 0x000000ff7c00720c */ /* 0x000fe40003f25270 */
[----:B------:R-:W-:Y:S01]  /*7320*/  ISETP.NE.AND P6, PT, R122, RZ, PT ;  /* 0x000000ff7a00720c */ /* 0x000fe20003fc5270 */
[----:B------:R-:W-:Y:S01]  /*7330*/  IMAD.IADD R3, R11, 0x1, R3 ;  /* 0x000000010b037824 */ /* 0x000fe200078e0203 */
[C---:B------:R-:W-:Y:S04]  /*7340*/  @P3 LEA R22, P0, R10.reuse, c[0x0][0x220], 0x1 ;  /* 0x000088000a163a11 */ /* 0x040fe800078008ff */
[----:B------:R-:W-:Y:S02]  /*7350*/  @P3 LEA.HI.X R23, R10, c[0x0][0x224], R3, 0x1, P0 ;  /* 0x000089000a173a11 */ /* 0x000fe400000f0c03 */
[----:B------:R-:W-:Y:S03]  /*7360*/  ISETP.GE.AND P0, PT, R129, 0x21, PT ;  /* 0x000000218100780c */ /* 0x000fe60003f06270 */
[----:B------:R-:W-:Y:S01]  /*7370*/  @!PT LDS RZ, [RZ] ;  /* 0x00000000fffff984 */ /* 0x000fe20000000800 */
[----:B------:R-:W-:Y:S01]  /*7380*/  @!PT LDS RZ, [RZ] ;  /* 0x00000000fffff984 */ /* 0x000fe20000000800 */
[----:B------:R-:W-:Y:S01]  /*7390*/  @!PT LDS RZ, [RZ] ;  /* 0x00000000fffff984 */ /* 0x000fe20000000800 */
[----:B------:R1:W-:Y:S01]  /*73a0*/  @P3 LDGSTS.E.BYPASS.LTC128B.128 [R117+0xa080], [R22.64], !P2 ;  /* 0x0a08000016753fae */ /* 0x0003e2000d101d50 */
[----:B------:R-:W-:Y:S03]  /*73b0*/  ISETP.NE.AND P2, PT, R8, RZ, PT ;  /* 0x000000ff0800720c */ /* 0x000fe60003f45270 */
[----:B------:R1:W-:Y:S06]  /*73c0*/  @P3 LDGSTS.E.BYPASS.LTC128B.128 [R117+0xb880], [R22.64+0x80], !P1 ;  /* 0x0b88008016753fae */ /* 0x0003ec000c901d50 */
[----:B------:R-:W-:Y:S04]  /*73d0*/  @P0 IADD3 R4, P4, R10, UR12, RZ ;  /* 0x0000000c0a040c10 */ /* 0x000fe8000ff9e0ff */
[----:B------:R-:W-:Y:S02]  /*73e0*/  @P0 IADD3.X R3, R3, UR9, RZ, P4, !PT ;  /* 0x0000000903030c10 */ /* 0x000fe4000a7fe4ff */
[C---:B------:R-:W-:Y:S04]  /*73f0*/  @P0 LEA R10, P4, R4.reuse, c[0x0][0x220], 0x1 ;  /* 0x00008800040a0a11 */ /* 0x040fe800078808ff */
[----:B------:R-:W-:Y:S02]  /*7400*/  @P0 LEA.HI.X R11, R4, c[0x0][0x224], R3, 0x1, P4 ;  /* 0x00008900040b0a11 */ /* 0x000fe400020f0c03 */
[----:B------:R-:W-:Y:S11]  /*7410*/  ISETP.NE.AND P4, PT, R123, RZ, PT ;  /* 0x000000ff7b00720c */ /* 0x000ff60003f85270 */
[----:B------:R-:W-:Y:S02]  /*7420*/  @!UPT UIADD3 URZ, URZ, URZ, URZ ;  /* 0x0000003f3f3ff290 */ /* 0x000fe4000fffe03f */
[----:B------:R1:W-:Y:S04]  /*7430*/  @P3 LDGSTS.E.BYPASS.LTC128B.128 [R117+0xd080], [R22.64+0x100], !P4 ;  /* 0x0d08010016753fae */ /* 0x0003e8000e101d50 */
[----:B------:R1:W-:Y:S01]  /*7440*/  @P3 LDGSTS.E.BYPASS.LTC128B.128 [R117+0xe880], [R22.64+0x180], !P6 ;  /* 0x0e88018016753fae */ /* 0x0003e2000f101d50 */
[----:B------:R-:W-:Y:S11]  /*7450*/  ISETP.NE.AND P3, PT, R125, RZ, PT ;  /* 0x000000ff7d00720c */ /* 0x000ff60003f65270 */
[----:B------:R-:W-:Y:S02]  /*7460*/  @!UPT UIADD3 URZ, URZ, URZ, URZ ;  /* 0x0000003f3f3ff290 */ /* 0x000fe4000fffe03f */
[----:B------:R1:W-:Y:S04]  /*7470*/  @P0 LDGSTS.E.BYPASS.LTC128B.128 [R117+0xb080], [R10.64], !P3 ;  /* 0x0b0800000a750fae */ /* 0x0003e8000d901d50 */
[----:B------:R1:W-:Y:S01]  /*7480*/  @P0 LDGSTS.E.BYPASS.LTC128B.128 [R117+0xc880], [R10.64+0x80], !P1 ;  /* 0x0c8800800a750fae */ /* 0x0003e2000c901d50 */
[----:B------:R-:W-:Y:S03]  /*7490*/  ISETP.NE.AND P1, PT, R6, RZ, PT ;  /* 0x000000ff0600720c */ /* 0x000fe60003f25270 */
[----:B------:R1:W-:Y:S04]  /*74a0*/  @P0 LDGSTS.E.BYPASS.LTC128B.128 [R117+0xe080], [R10.64+0x100], !P4 ;  /* 0x0e0801000a750fae */ /* 0x0003e8000e101d50 */
[----:B------:R1:W-:Y:S04]  /*74b0*/  @P0 LDGSTS.E.BYPASS.LTC128B.128 [R117+0xf880], [R10.64+0x180], !P6 ;  /* 0x0f8801800a750fae */ /* 0x0003e8000f101d50 */
.L_x_873:
[----:B------:R-:W0:Y:S01]  /*74c0*/  LDGDEPBAR ;  /* 0x00000000000079af */ /* 0x000e220000000000 */
[----:B------:R-:W-:Y:S01]  /*74d0*/  IADD3 R61, R61, -0x1, RZ ;  /* 0xffffffff3d3d7810 */ /* 0x000fe20007ffe0ff */
[----:B------:R-:W-:-:S05]  /*74e0*/  @P5 BRA `(.L_x_874) ;  /* 0xffffa12000005947 */ /* 0x000fca000383ffff */
[----:B------:R-:W-:Y:S06]  /*74f0*/  BAR.SYNC.DEFER_BLOCKING 0x0 ;  /* 0x0000000000007b1d */ /* 0x000fec0000010000 */
.L_x_834:
[----:B-1----:R-:W-:Y:S01]  /*7500*/  ISETP.GE.AND P0, PT, R107, 0x1, PT ;  /* 0x000000016b00780c */ /* 0x002fe20003f06270 */
[----:B------:R-:W-:Y:S01]  /*7510*/  CS2R R2, SRZ ;  /* 0x0000000000027805 */ /* 0x000fe2000001ff00 */
[----:B------:R-:W-:Y:S01]  /*7520*/  PLOP3.LUT P2, PT, PT, PT, PT, 0x80, 0x0 ;  /* 0x000000000000781c */ /* 0x000fe20003f4f070 */
        /* <DEDUP_REMOVED lines=11> */
[----:B------:R-:W-:Y:S01]  /*75e0*/  MOV R13, RZ ;  /* 0x000000ff000d7202 */ /* 0x000fe20000000f00 */
[----:B--2---:R-:W-:Y:S01]  /*75f0*/  IMAD.MOV.U32 R4, RZ, RZ, RZ ;  /* 0x000000ffff047224 */ /* 0x004fe200078e00ff */
[----:B------:R-:W-:Y:S01]  /*7600*/  CS2R R6, SRZ ;  /* 0x0000000000067805 */ /* 0x000fe2000001ff00 */
[----:B------:R-:W-:Y:S01]  /*7610*/  MOV R11, RZ ;  /* 0x000000ff000b7202 */ /* 0x000fe20000000f00 */
        /* <DEDUP_REMOVED lines=52> */
[----:B------:R-:W-:Y:S05]  /*7960*/  @!P0 BRA `(.L_x_875) ;  /* 0x0000e5d000008947 */ /* 0x000fea0003800000 */
[----:B------:R-:W-:-:S04]  /*7970*/  ISETP.NE.U32.AND P0, PT, RZ, c[0x0][0x340], PT ;  /* 0x0000d000ff007a0c */ /* 0x000fc80003f05070 */
[----:B------:R-:W-:-:S13]  /*7980*/  ISETP.NE.AND.EX P2, PT, RZ, c[0x0][0x344], PT, P0 ;  /* 0x0000d100ff007a0c */ /* 0x000fda0003f45300 */
[----:B------:R-:W-:-:S04]  /*7990*/  @P2 IMAD.MOV.U32 R237, RZ, RZ, 0x4 ;  /* 0x00000004ffed2424 */ /* 0x000fc800078e00ff */
[----:B------:R-:W-:-:S06]  /*79a0*/  @P2 IMAD.WIDE R236, R226, R237, c[0x0][0x340] ;  /* 0x0000d000e2ec2625 */ /* 0x000fcc00078e02ed */
[----:B------:R1:W5:Y:S01]  /*79b0*/  @P2 LDG.E R236, [R236.64] ;  /* 0x00000010ecec2981 */ /* 0x000362000c1e1900 */
[----:B------:R-:W-:Y:S01]  /*79c0*/  SHF.R.S32.HI R0, RZ, 0x1f, R113 ;  /* 0x0000001fff007819 */ /* 0x000fe20000011471 */
[----:B------:R-:W-:Y:S01]  /*79d0*/  IMAD.WIDE.U32 R2, R113, c[0x0][0x178], RZ ;  /* 0x00005e0071027a25 */ /* 0x000fe200078e00ff */
[----:B------:R-:W-:Y:S01]  /*79e0*/  SHF.R.S32.HI R15, RZ, 0x1f, R224 ;  /* 0x0000001fff0f7819 */ /* 0x000fe200000114e0 */
[----:B------:R-:W-:Y:S01]  /*79f0*/  BSSY B0, `(.L_x_876) ;  /* 0x0000064000007945 */ /* 0x000fe20003800000 */
[----:B------:R-:W-:Y:S01]  /*7a00*/  ISETP.NE.U32.AND P0, PT, RZ, c[0x0][0x348], PT ;  /* 0x0000d200ff007a0c */ /* 0x000fe20003f05070 */
[----:B------:R-:W-:Y:S01]  /*7a10*/  IMAD R0, R0, c[0x0][0x178], RZ ;  /* 0x00005e0000007a24 */ /* 0x000fe200078e02ff */
[-C--:B------:R-:W-:Y:S01]  /*7a20*/  LEA.HI R80, R15, R224.reuse, RZ, 0x3 ;  /* 0x000000e00f507211 */ /* 0x080fe200078f18ff */
[----:B------:R-:W-:Y:S01]  /*7a30*/  IMAD R26, R111, c[0x0][0x2c4], RZ ;  /* 0x0000b1006f1a7a24 */ /* 0x000fe200078e02ff */
[----:B------:R-:W-:Y:S01]  /*7a40*/  SHF.R.S32.HI R9, RZ, 0x1f, R226 ;  /* 0x0000001fff097819 */ /* 0x000fe200000114e2 */
[----:B------:R-:W-:Y:S01]  /*7a50*/  IMAD R113, R113, c[0x0][0x17c], R0 ;  /* 0x00005f0071717a24 */ /* 0x000fe200078e0200 */
[----:B------:R-:W-:Y:S01]  /*7a60*/  LOP3.LUT R13, R80, 0xfffffff8, RZ, 0xc0, !PT ;  /* 0xfffffff8500d7812 */ /* 0x000fe200078ec0ff */
[----:B------:R-:W-:Y:S01]  /*7a70*/  IMAD.MOV.U32 R0, RZ, RZ, c[0x0][0x2c4] ;  /* 0x0000b100ff007624 */ /* 0x000fe200078e00ff */
[----:B------:R-:W-:Y:S01]  /*7a80*/  SHF.R.S32.HI R80, RZ, 0x3, R80 ;  /* 0x00000003ff507819 */ /* 0x000fe20000011450 */
[----:B------:R-:W-:Y:S01]  /*7a90*/  IMAD.IADD R3, R3, 0x1, R113 ;  /* 0x0000000103037824 */ /* 0x000fe200078e0271 */
[----:B------:R-:W-:Y:S01]  /*7aa0*/  ISETP.NE.AND.EX P0, PT, RZ, c[0x0][0x34c], PT, P0 ;  /* 0x0000d300ff007a0c */ /* 0x000fe20003f05300 */
[----:B------:R-:W-:Y:S01]  /*7ab0*/  IMAD.IADD R13, R224, 0x1, -R13 ;  /* 0x00000001e00d7824 */ /* 0x000fe200078e0a0d */
[----:B------:R-:W-:Y:S01]  /*7ac0*/  ISETP.NE.AND P1, PT, R0, 0x1, PT ;  /* 0x000000010000780c */ /* 0x000fe20003f25270 */
[----:B------:R-:W-:Y:S01]  /*7ad0*/  IMAD R0, R108, c[0x0][0x1b8], RZ ;  /* 0x00006e006c007a24 */ /* 0x000fe200078e02ff */
[----:B------:R-:W-:Y:S01]  /*7ae0*/  SEL R9, R9, RZ, !P0 ;  /* 0x000000ff09097207 */ /* 0x000fe20004000000 */
[----:B------:R-:W-:Y:S01]  /*7af0*/  IMAD R228, R13, 0x20, R80 ;  /* 0x000000200de47824 */ /* 0x000fe200078e0250 */
[----:B------:R-:W-:Y:S01]  /*7b00*/  SEL R4, R226, RZ, !P0 ;  /* 0x000000ffe2047207 */ /* 0x000fe20004000000 */
[----:B------:R-:W-:Y:S01]  /*7b10*/  IMAD R5, R223, c[0x0][0x1bc], R0 ;  /* 0x00006f00df057a24 */ /* 0x000fe200078e0200 */
[-C--:B------:R-:W-:Y:S01]  /*7b20*/  LEA.HI R14, R15, R224.reuse, RZ, 0x4 ;  /* 0x000000e00f0e7211 */ /* 0x080fe200078f20ff */
[----:B------:R-:W-:Y:S01]  /*7b30*/  IMAD R7, R109, 0x80, R228 ;  /* 0x000000806d077824 */ /* 0x000fe200078e02e4 */
[----:B------:R-:W-:Y:S01]  /*7b40*/  LEA.HI R42, R15, R224, RZ, 0x6 ;  /* 0x000000e00f2a7211 */ /* 0x000fe200078f30ff */
[----:B------:R-:W-:-:S04]  /*7b50*/  IMAD.WIDE.U32 R2, R223, c[0x0][0x1b8], R2 ;  /* 0x00006e00df027a25 */ /* 0x000fc800078e0002 */
[----:B------:R-:W-:-:S04]  /*7b60*/  @P1 IMAD.HI.U32 R0, R7, c[0x0][0x2c8], RZ ;  /* 0x0000b20007001a27 */ /* 0x000fc800078e00ff */
[----:B------:R-:W-:Y:S02]  /*7b70*/  IMAD R9, R9, c[0x0][0x1c0], RZ ;  /* 0x0000700009097a24 */ /* 0x000fe400078e02ff */
[----:B------:R-:W-:Y:S02]  /*7b80*/  IMAD.IADD R3, R3, 0x1, R5 ;  /* 0x0000000103037824 */ /* 0x000fe400078e0205 */
[----:B------:R-:W-:Y:S01]  /*7b90*/  IMAD.MOV.U32 R8, RZ, RZ, R7 ;  /* 0x000000ffff087224 */ /* 0x000fe200078e0007 */
[----:B------:R-:W-:Y:S01]  /*7ba0*/  @P1 SHF.R.U32.HI R8, RZ, c[0x0][0x2cc], R0 ;  /* 0x0000b300ff081a19 */ /* 0x000fe20000011600 */
[C---:B------:R-:W-:Y:S02]  /*7bb0*/  IMAD R9, R4.reuse, c[0x0][0x1c4], R9 ;  /* 0x0000710004097a24 */ /* 0x040fe400078e0209 */
[----:B------:R-:W-:Y:S01]  /*7bc0*/  IMAD.WIDE.U32 R4, R4, c[0x0][0x1c0], R2 ;  /* 0x0000700004047a25 */ /* 0x000fe200078e0002 */
[----:B------:R-:W-:-:S03]  /*7bd0*/  SHF.R.S32.HI R3, RZ, 0x1f, R8 ;  /* 0x0000001fff037819 */ /* 0x000fc60000011408 */
[----:B------:R-:W-:Y:S02]  /*7be0*/  IMAD.IADD R5, R5, 0x1, R9 ;  /* 0x0000000105057824 */ /* 0x000fe400078e0209 */
[----:B------:R-:W-:Y:S02]  /*7bf0*/  IMAD R3, R3, c[0x0][0x1b0], RZ ;  /* 0x00006c0003037a24 */ /* 0x000fe400078e02ff */
[----:B------:R-:W-:Y:S02]  /*7c00*/  IMAD.MOV R2, RZ, RZ, -R8 ;  /* 0x000000ffff027224 */ /* 0x000fe400078e0a08 */
[C---:B------:R-:W-:Y:S02]  /*7c10*/  IMAD R3, R8.reuse, c[0x0][0x1b4], R3 ;  /* 0x00006d0008037a24 */ /* 0x040fe400078e0203 */
[----:B------:R-:W-:Y:S01]  /*7c20*/  IMAD.WIDE.U32 R8, R8, c[0x0][0x1b0], R4 ;  /* 0x00006c0008087a25 */ /* 0x000fe200078e0004 */
[----:B------:R-:W-:-:S03]  /*7c30*/  LOP3.LUT R5, R14, 0xfffffff0, RZ, 0xc0, !PT ;  /* 0xfffffff00e057812 */ /* 0x000fc600078ec0ff */
[----:B------:R-:W-:Y:S02]  /*7c40*/  IMAD R2, R2, c[0x0][0x2c4], R7 ;  /* 0x0000b10002027a24 */ /* 0x000fe400078e0207 */
[----:B------:R-:W-:Y:S02]  /*7c50*/  IMAD.IADD R5, R224, 0x1, -R5 ;  /* 0x00000001e0057824 */ /* 0x000fe400078e0a05 */
[----:B------:R-:W-:Y:S01]  /*7c60*/  IMAD.IADD R9, R9, 0x1, R3 ;  /* 0x0000000109097824 */ /* 0x000fe200078e0203 */
[----:B------:R-:W-:Y:S01]  /*7c70*/  SHF.R.S32.HI R7, RZ, 0x1f, R2 ;  /* 0x0000001fff077819 */ /* 0x000fe20000011402 */
[----:B------:R-:W-:Y:S01]  /*7c80*/  IMAD.SHL.U32 R44, R80, 0x40, RZ ;  /* 0x00000040502c7824 */ /* 0x000fe200078e00ff */
[----:B------:R-:W-:Y:S01]  /*7c90*/  SHF.R.S32.HI R0, RZ, 0x1f, R5 ;  /* 0x0000001fff007819 */ /* 0x000fe20000011405 */
[----:B------:R-:W-:Y:S02]  /*7ca0*/  IMAD.SHL.U32 R42, R42, 0x8, RZ ;  /* 0x000000082a2a7824 */ /* 0x000fe400078e00ff */
[----:B------:R-:W-:Y:S01]  /*7cb0*/  IMAD R7, R7, c[0x0][0x1a8], RZ ;  /* 0x00006a0007077a24 */ /* 0x000fe200078e02ff */
[----:B------:R-:W-:Y:S01]  /*7cc0*/  LEA.HI R0, R0, R5, RZ, 0x3 ;  /* 0x0000000500007211 */ /* 0x000fe200078f18ff */
[----:B------:R-:W-:Y:S01]  /*7cd0*/  IMAD.MOV.U32 R221, RZ, RZ, 0x10 ;  /* 0x00000010ffdd7424 */ /* 0x000fe200078e00ff */
[----:B------:R-:W-:Y:S01]  /*7ce0*/  LOP3.LUT R44, R44, 0x1c0, RZ, 0xc0, !PT ;  /* 0x000001c02c2c7812 */ /* 0x000fe200078ec0ff */
[----:B------:R-:W-:Y:S01]  /*7cf0*/  IMAD R7, R2, c[0x0][0x1ac], R7 ;  /* 0x00006b0002077a24 */ /* 0x000fe200078e0207 */
[----:B------:R-:W-:Y:S01]  /*7d00*/  LOP3.LUT R12, R0, 0xfffffff8, RZ, 0xc0, !PT ;  /* 0xfffffff8000c7812 */ /* 0x000fe200078ec0ff */
[----:B------:R-:W-:Y:S01]  /*7d10*/  IMAD.WIDE.U32 R2, R2, c[0x0][0x1a8], R8 ;  /* 0x00006a0002027a25 */ /* 0x000fe200078e0008 */
[----:B------:R-:W-:-:S02]  /*7d20*/  SHF.R.U32.HI R43, RZ, 0x3, R44 ;  /* 0x00000003ff2b7819 */ /* 0x000fc4000001162c */
[----:B------:R-:W-:Y:S01]  /*7d30*/  LOP3.LUT R42, R42, 0xfffffe00, RZ, 0xc0, !PT ;  /* 0xfffffe002a2a7812 */ /* 0x000fe200078ec0ff */
[----:B------:R-:W-:Y:S01]  /*7d40*/  IMAD.IADD R12, R5, 0x1, -R12 ;  /* 0x00000001050c7824 */ /* 0x000fe200078e0a0c */
[----:B------:R-:W-:Y:S01]  /*7d50*/  IADD3 R7, R3, R7, RZ ;  /* 0x0000000703077210 */ /* 0x000fe20007ffe0ff */
[----:B------:R-:W-:Y:S01]  /*7d60*/  IMAD R5, R109, 0x80, R80 ;  /* 0x000000806d057824 */ /* 0x000fe200078e0250 */
[C---:B------:R-:W-:Y:S01]  /*7d70*/  LEA R6, P0, R2.reuse, c[0x0][0x160], 0x1 ;  /* 0x0000580002067a11 */ /* 0x040fe200078008ff */
[----:B------:R-:W-:Y:S02]  /*7d80*/  IMAD.SHL.U32 R3, R13, 0x8, RZ ;  /* 0x000000080d037824 */ /* 0x000fe400078e00ff */
[----:B------:R-:W-:Y:S01]  /*7d90*/  IMAD.MOV.U32 R219, RZ, RZ, 0x20 ;  /* 0x00000020ffdb7424 */ /* 0x000fe200078e00ff */
[----:B------:R-:W-:Y:S01]  /*7da0*/  LEA.HI.X R7, R2, c[0x0][0x164], R7, 0x1, P0 ;  /* 0x0000590002077a11 */ /* 0x000fe200000f0c07 */
[----:B------:R1:W2:Y:S01]  /*7db0*/  SHFL.IDX PT, R8, R6, RZ, 0x181f ;  /* 0x00181fff06087589 */ /* 0x0002a200000e0000 */
[----:B------:R-:W-:Y:S01]  /*7dc0*/  ISETP.GE.AND P0, PT, R5, R26, PT ;  /* 0x0000001a0500720c */ /* 0x000fe20003f06270 */
[----:B------:R-:W-:Y:S01]  /*7dd0*/  IMAD.MOV.U32 R230, RZ, RZ, 0x181f ;  /* 0x0000181fffe67424 */ /* 0x000fe200078e00ff */
[C---:B------:R-:W-:Y:S01]  /*7de0*/  IADD3 R229, R3.reuse, 0x40, RZ ;  /* 0x0000004003e57810 */ /* 0x040fe20007ffe0ff */
[----:B------:R1:W3:Y:S01]  /*7df0*/  SHFL.IDX PT, R9, R7, RZ, 0x181f ;  /* 0x00181fff07097589 */ /* 0x0002e200000e0000 */
[C---:B------:R-:W-:Y:S01]  /*7e00*/  IADD3 R19, R3.reuse, 0x80, RZ ;  /* 0x0000008003137810 */ /* 0x040fe20007ffe0ff */
[----:B------:R-:W-:Y:S01]  /*7e10*/  IMAD.MOV.U32 R227, RZ, RZ, -0x1 ;  /* 0xffffffffffe37424 */ /* 0x000fe200078e00ff */
[----:B------:R-:W-:-:S02]  /*7e20*/  IADD3 R18, R3, 0xc0, RZ ;  /* 0x000000c003127810 */ /* 0x000fc40007ffe0ff */
[----:B------:R-:W-:Y:S02]  /*7e30*/  ISETP.GE.AND P3, PT, R3, c[0x0][0x198], PT ;  /* 0x0000660003007a0c */ /* 0x000fe40003f66270 */
[----:B------:R-:W-:Y:S02]  /*7e40*/  LOP3.LUT R2, R44, 0x38, R3, 0xf8, !PT ;  /* 0x000000382c027812 */ /* 0x000fe400078ef803 */
[----:B------:R-:W-:Y:S02]  /*7e50*/  ISETP.GE.AND P4, PT, R229, c[0x0][0x198], PT ;  /* 0x00006600e5007a0c */ /* 0x000fe40003f86270 */
[----:B------:R-:W-:Y:S02]  /*7e60*/  ISETP.GE.AND P6, PT, R18, c[0x0][0x198], PT ;  /* 0x0000660012007a0c */ /* 0x000fe40003fc6270 */
[----:B------:R-:W-:Y:S02]  /*7e70*/  ISETP.GE.AND P5, PT, R19, c[0x0][0x198], PT ;  /* 0x0000660013007a0c */ /* 0x000fe40003fa6270 */
[----:B------:R-:W-:-:S02]  /*7e80*/  LOP3.LUT R11, R2, R43, RZ, 0x3c, !PT ;  /* 0x0000002b020b7212 */ /* 0x000fc400078e3cff */
[----:B------:R-:W-:-:S03]  /*7e90*/  P2R R4, PR, RZ, 0x1 ;  /* 0x00000001ff047803 */ /* 0x000fc60000000000 */
[----:B------:R-:W-:Y:S01]  /*7ea0*/  IMAD.IADD R2, R11, 0x1, R42 ;  /* 0x000000010b027824 */ /* 0x000fe200078e022a */
[----:B------:R-:W-:Y:S02]  /*7eb0*/  @!P2 MOV R236, R226 ;  /* 0x000000e200eca202 */ /* 0x000fe40000000f00 */
[----:B------:R-:W-:-:S05]  /*7ec0*/  R2P PR, R12, 0x6 ;  /* 0x000000060c007804 */ /* 0x000fca0000000000 */
[----:B------:R-:W-:Y:S02]  /*7ed0*/  SEL R221, R221, 0xfffffff0, !P1 ;  /* 0xfffffff0dddd7807 */ /* 0x000fe40004800000 */
[----:B------:R-:W-:Y:S01]  /*7ee0*/  SEL R219, R219, 0xffffffe0, !P2 ;  /* 0xffffffe0dbdb7807 */ /* 0x000fe20005000000 */
[----:B------:R-:W-:Y:S05]  /*7ef0*/  @P0 BRA `(.L_x_877) ;  /* 0x0000013000000947 */ /* 0x000fea0003800000 */
[----:B-123--:R-:W-:Y:S01]  /*7f00*/  SHF.R.S32.HI R16, RZ, 0x1f, R229 ;  /* 0x0000001fff107819 */ /* 0x00efe200000114e5 */
[----:B------:R-:W-:Y:S01]  /*7f10*/  IMAD.WIDE R22, R3, 0x2, R8 ;  /* 0x0000000203167825 */ /* 0x000fe200078e0208 */
[----:B------:R-:W-:Y:S02]  /*7f20*/  SHF.R.S32.HI R10, RZ, 0x1f, R19 ;  /* 0x0000001fff0a7819 */ /* 0x000fe40000011413 */
[----:B------:R-:W-:Y:S02]  /*7f30*/  SHF.R.S32.HI R11, RZ, 0x1f, R18 ;  /* 0x0000001fff0b7819 */ /* 0x000fe40000011412 */
[----:B------:R-:W-:Y:S02]  /*7f40*/  LEA.HI R21, R16, R229, RZ, 0x3 ;  /* 0x000000e510157211 */ /* 0x000fe400078f18ff */
[----:B------:R-:W-:Y:S01]  /*7f50*/  LEA.HI R17, R10, R19, RZ, 0x3 ;  /* 0x000000130a117211 */ /* 0x000fe200078f18ff */
[----:B------:R-:W-:Y:S01]  /*7f60*/  IMAD.SHL.U32 R10, R2, 0x2, RZ ;  /* 0x00000002020a7824 */ /* 0x000fe200078e00ff */
[----:B------:R-:W-:-:S02]  /*7f70*/  LEA.HI R11, R11, R18, RZ, 0x3 ;  /* 0x000000120b0b7211 */ /* 0x000fc400078f18ff */
[----:B------:R-:W-:Y:S02]  /*7f80*/  LOP3.LUT R21, R21, 0xfffffff8, RZ, 0xc0, !PT ;  /* 0xfffffff815157812 */ /* 0x000fe400078ec0ff */
[----:B------:R-:W-:Y:S01]  /*7f90*/  LOP3.LUT R17, R17, 0xfffffff8, RZ, 0xc0, !PT ;  /* 0xfffffff811117812 */ /* 0x000fe200078ec0ff */
[----:B------:R-:W-:Y:S01]  /*7fa0*/  @!PT LDS RZ, [RZ] ;  /* 0x00000000fffff984 */ /* 0x000fe20000000800 */
[----:B------:R1:W-:Y:S01]  /*7fb0*/  LDGSTS.E.BYPASS.LTC128B.128 [R10+0x10080], [R22.64], !P3 ;  /* 0x10080000160a7fae */ /* 0x0003e2000d901d50 */
[----:B------:R-:W-:Y:S01]  /*7fc0*/  LOP3.LUT R11, R11, 0xfffffff8, RZ, 0xc0, !PT ;  /* 0xfffffff80b0b7812 */ /* 0x000fe200078ec0ff */
[----:B------:R-:W-:-:S04]  /*7fd0*/  IMAD.WIDE R20, R21, 0x2, R8 ;  /* 0x0000000215147825 */ /* 0x000fc800078e0208 */
[--C-:B------:R-:W-:Y:S01]  /*7fe0*/  IMAD.WIDE R16, R17, 0x2, R8.reuse ;  /* 0x0000000211107825 */ /* 0x100fe200078e0208 */
[----:B------:R1:W-:Y:S03]  /*7ff0*/  LDGSTS.E.BYPASS.LTC128B.128 [R10+0x14080], [R20.64], !P4 ;  /* 0x14080000140a7fae */ /* 0x0003e6000e101d50 */
[----:B------:R-:W-:Y:S01]  /*8000*/  IMAD.WIDE R8, R11, 0x2, R8 ;  /* 0x000000020b087825 */ /* 0x000fe200078e0208 */
[----:B------:R1:W-:Y:S04]  /*8010*/  LDGSTS.E.BYPASS.LTC128B.128 [R10+0x18080], [R16.64], !P5 ;  /* 0x18080000100a7fae */ /* 0x0003e8000e901d50 */
[----:B------:R1:W-:Y:S02]  /*8020*/  LDGSTS.E.BYPASS.LTC128B.128 [R10+0x1c080], [R8.64], !P6 ;  /* 0x1c080000080a7fae */ /* 0x0003e4000f101d50 */
.L_x_877:
[----:B-123--:R-:W-:Y:S05]  /*8030*/  BSYNC B0 ;  /* 0x0000000000007941 */ /* 0x00efea0003800000 */
.L_x_876:
[----:B------:R-:W-:Y:S01]  /*8040*/  IADD3 R9, R5, 0x20, RZ ;  /* 0x0000002005097810 */ /* 0x000fe20007ffe0ff */
[----:B------:R1:W2:Y:S01]  /*8050*/  SHFL.IDX PT, R17, R7, 0x1, 0x181f ;  /* 0x00381f0007117f89 */ /* 0x0002a200000e0000 */
[----:B------:R-:W-:Y:S02]  /*8060*/  BSSY B0, `(.L_x_878) ;  /* 0x0000017000007945 */ /* 0x000fe40003800000 */
[----:B------:R-:W-:Y:S01]  /*8070*/  ISETP.GE.AND P0, PT, R9, R26, PT ;  /* 0x0000001a0900720c */ /* 0x000fe20003f06270 */
[----:B------:R1:W3:-:S12]  /*8080*/  SHFL.IDX PT, R16, R6, 0x1, 0x181f ;  /* 0x00381f0006107f89 */ /* 0x0002d800000e0000 */
        /* <DEDUP_REMOVED lines=20> */
.L_x_879:
[----:B------:R-:W-:Y:S05]  /*81d0*/  BSYNC B0 ;  /* 0x0000000000007941 */ /* 0x000fea0003800000 */
.L_x_878:
[----:B--2---:R-:W-:Y:S01]  /*81e0*/  IADD3 R9, R5, 0x40, RZ ;  /* 0x0000004005097810 */ /* 0x004fe20007ffe0ff */
[----:B------:R2:W1:Y:S01]  /*81f0*/  SHFL.IDX PT, R17, R7, 0x2, 0x181f ;  /* 0x00581f0007117f89 */ /* 0x00046200000e0000 */
[----:B------:R-:W-:Y:S02]  /*8200*/  BSSY B0, `(.L_x_880) ;  /* 0x0000017000007945 */ /* 0x000fe40003800000 */
[----:B------:R-:W-:Y:S01]  /*8210*/  ISETP.GE.AND P0, PT, R9, R26, PT ;  /* 0x0000001a0900720c */ /* 0x000fe20003f06270 */
[----:B---3--:R2:W3:-:S12]  /*8220*/  SHFL.IDX PT, R16, R6, 0x2, 0x181f ;  /* 0x00581f0006107f89 */ /* 0x0084d800000e0000 */
[----:B------:R-:W-:Y:S05]  /*8230*/  @P0 BRA `(.L_x_881) ;  /* 0x0000013000000947 */ /* 0x000fea0003800000 */
[----:B------:R-:W-:Y:S01]  /*8240*/  SHF.R.S32.HI R10, RZ, 0x1f, R229 ;  /* 0x0000001fff0a7819 */ /* 0x000fe200000114e5 */
[----:B-1-3--:R-:W-:Y:S01]  /*8250*/  IMAD.WIDE R20, R3, 0x2, R16 ;  /* 0x0000000203147825 */ /* 0x00afe200078e0210 */
        /* <DEDUP_REMOVED lines=17> */
.L_x_881:
[----:B------:R-:W-:Y:S05]  /*8370*/  BSYNC B0 ;  /* 0x0000000000007941 */ /* 0x000fea0003800000 */
.L_x_880:
[----:B-1----:R1:W-:Y:S01]  /*8380*/  SHFL.IDX PT, R20, R6, 0x3, 0x181f ;  /* 0x00781f0006147f89 */ /* 0x0023e200000e0000 */
[----:B------:R-:W-:Y:S01]  /*8390*/  IADD3 R5, R5, 0x60, RZ ;  /* 0x0000006005057810 */ /* 0x000fe20007ffe0ff */
[----:B------:R-:W-:Y:S01]  /*83a0*/  IMAD.MOV.U32 R85, RZ, RZ, 0x30 ;  /* 0x00000030ff557424 */ /* 0x000fe200078e00ff */
[----:B-----5:R-:W-:Y:S01]  /*83b0*/  SHF.R.S32.HI R9, RZ, 0x1f, R236 ;  /* 0x0000001fff097819 */ /* 0x020fe200000114ec */
[----:B------:R-:W2:Y:S01]  /*83c0*/  SHFL.IDX PT, R21, R7, 0x3, 0x181f ;  /* 0x00781f0007157f89 */ /* 0x000ea200000e0000 */
[----:B------:R-:W-:Y:S01]  /*83d0*/  ISETP.GE.AND P0, PT, R5, R26, PT ;  /* 0x0000001a0500720c */ /* 0x000fe20003f06270 */
[----:B------:R-:W-:Y:S01]  /*83e0*/  IMAD.MOV.U32 R231, RZ, RZ, c[0x0][0x2b8] ;  /* 0x0000ae00ffe77624 */ /* 0x000fe200078e00ff */
[----:B---3--:R-:W-:Y:S01]  /*83f0*/  LOP3.LUT R16, R16, 0xffffffef, RZ, 0xc0, !PT ;  /* 0xffffffef10107812 */ /* 0x008fe200078ec0ff */
[----:B------:R-:W-:-:S02]  /*8400*/  IMAD R85, R156, R85, -0x30 ;  /* 0xffffffd09c557424 */ /* 0x000fc400078e0255 */
[----:B------:R-:W-:Y:S01]  /*8410*/  IMAD R9, R9, c[0x0][0x2b0], RZ ;  /* 0x0000ac0009097a24 */ /* 0x000fe200078e02ff */
[----:B------:R-:W-:Y:S01]  /*8420*/  ISETP.NE.AND P2, PT, R231, 0x1, PT ;  /* 0x00000001e700780c */ /* 0x000fe20003f45270 */
[----:B------:R-:W-:Y:S02]  /*8430*/  IMAD.IADD R234, R228, 0x1, R85 ;  /* 0x00000001e4ea7824 */ /* 0x000fe400078e0255 */
[C---:B------:R-:W-:Y:S02]  /*8440*/  IMAD R9, R236.reuse, c[0x0][0x2b4], R9 ;  /* 0x0000ad00ec097a24 */ /* 0x040fe400078e0209 */
[----:B------:R-:W-:Y:S01]  /*8450*/  IMAD.WIDE.U32 R236, R236, c[0x0][0x2b0], RZ ;  /* 0x0000ac00ecec7a25 */ /* 0x000fe200078e00ff */
[----:B------:R-:W-:-:S03]  /*8460*/  ISETP.GE.AND P1, PT, R234, R107, PT ;  /* 0x0000006bea00720c */ /* 0x000fc60003f26270 */
[----:B------:R-:W-:Y:S01]  /*8470*/  @!P0 IMAD.SHL.U32 R5, R2, 0x2, RZ ;  /* 0x0000000202058824 */ /* 0x000fe200078e00ff */
[----:B------:R-:W-:Y:S01]  /*8480*/  ISETP.GT.OR P1, PT, R228, 0x2f, P1 ;  /* 0x0000002fe400780c */ /* 0x000fe20000f24670 */
[----:B------:R-:W-:Y:S01]  /*8490*/  IMAD.IADD R234, R234, 0x1, R225 ;  /* 0x00000001eaea7824 */ /* 0x000fe200078e02e1 */
[----:B-12---:R-:W-:Y:S01]  /*84a0*/  @!P0 SHF.R.S32.HI R6, RZ, 0x1f, R229 ;  /* 0x0000001fff068819 */ /* 0x006fe200000114e5 */
[----:B------:R-:W-:Y:S01]  /*84b0*/  IMAD.IADD R232, R237, 0x1, R9 ;  /* 0x00000001ede87824 */ /* 0x000fe200078e0209 */
[----:B------:R-:W-:Y:S01]  /*84c0*/  @P2 LOP3.LUT R16, R16, 0x10, RZ, 0xfc, !PT ;  /* 0x0000001010102812 */ /* 0x000fe200078efcff */
[----:B------:R-:W-:Y:S01]  /*84d0*/  @P2 IMAD.HI.U32 R8, R234, c[0x0][0x2bc], RZ ;  /* 0x0000af00ea082a27 */ /* 0x000fe200078e00ff */
[----:B------:R-:W-:Y:S02]  /*84e0*/  @!P0 LEA.HI R23, R6, R229, RZ, 0x3 ;  /* 0x000000e506178211 */ /* 0x000fe400078f18ff */
[----:B------:R-:W-:Y:S01]  /*84f0*/  @!P0 SHF.R.S32.HI R6, RZ, 0x1f, R19 ;  /* 0x0000001fff068819 */ /* 0x000fe20000011413 */
[----:B------:R-:W-:Y:S01]  /*8500*/  @!P0 IMAD.WIDE R10, R3, 0x2, R20 ;  /* 0x00000002030a8825 */ /* 0x000fe200078e0214 */
[----:B------:R-:W-:-:S02]  /*8510*/  @!P0 LOP3.LUT R23, R23, 0xfffffff8, RZ, 0xc0, !PT ;  /* 0xfffffff817178812 */ /* 0x000fc400078ec0ff */
[----:B------:R-:W-:Y:S01]  /*8520*/  @!P0 LEA.HI R6, R6, R19, RZ, 0x3 ;  /* 0x0000001306068211 */ /* 0x000fe200078f18ff */
[----:B------:R-:W-:Y:S01]  /*8530*/  IMAD.MOV.U32 R7, RZ, RZ, R234 ;  /* 0x000000ffff077224 */ /* 0x000fe200078e00ea */
[----:B------:R-:W-:Y:S01]  /*8540*/  @!PT LDS RZ, [RZ] ;  /* 0x00000000fffff984 */ /* 0x000fe20000000800 */
[----:B------:R1:W-:Y:S01]  /*8550*/  @!P0 LDGSTS.E.BYPASS.LTC128B.128 [R5+0x13080], [R10.64], !P3 ;  /* 0x130800000a058fae */ /* 0x0003e2000d901d50 */
[----:B------:R-:W-:Y:S01]  /*8560*/  @!P0 IMAD.WIDE R22, R23, 0x2, R20 ;  /* 0x0000000217168825 */ /* 0x000fe200078e0214 */
[----:B------:R-:W-:Y:S02]  /*8570*/  @!P0 LOP3.LUT R17, R6, 0xfffffff8, RZ, 0xc0, !PT ;  /* 0xfffffff806118812 */ /* 0x000fe400078ec0ff */
[----:B------:R-:W-:Y:S01]  /*8580*/  @P2 SHF.R.U32.HI R7, RZ, c[0x0][0x2c0], R8 ;  /* 0x0000b000ff072a19 */ /* 0x000fe20000011608 */
[----:B------:R-:W-:Y:S01]  /*8590*/  IMAD.MOV.U32 R233, RZ, RZ, RZ ;  /* 0x000000ffffe97224 */ /* 0x000fe200078e00ff */
[----:B------:R2:W-:Y:S01]  /*85a0*/  @!P0 LDGSTS.E.BYPASS.LTC128B.128 [R5+0x17080], [R22.64], !P4 ;  /* 0x1708000016058fae */ /* 0x0005e2000e101d50 */
[----:B------:R-:W-:Y:S01]  /*85b0*/  @!P0 IMAD.WIDE R24, R17, 0x2, R20 ;  /* 0x0000000211188825 */ /* 0x000fe200078e0214 */
[----:B------:R-:W-:-:S04]  /*85c0*/  @!P1 IADD3 R6, P2, R7, R236, RZ ;  /* 0x000000ec07069210 */ /* 0x000fc80007f5e0ff */
[----:B------:R3:W-:Y:S01]  /*85d0*/  @!P0 LDGSTS.E.BYPASS.LTC128B.128 [R5+0x1b080], [R24.64], !P5 ;  /* 0x1b08000018058fae */ /* 0x0007e2000e901d50 */
[----:B------:R-:W-:Y:S02]  /*85e0*/  @!P1 LEA.HI.X.SX32 R9, R7, R232, 0x1, P2 ;  /* 0x000000e807099211 */ /* 0x000fe400010f0eff */
[----:B------:R-:W-:-:S04]  /*85f0*/  @!P1 LEA R8, P2, R6, c[0x0][0x2a0], 0x2 ;  /* 0x0000a80006089a11 */ /* 0x000fc800078410ff */
[----:B------:R-:W-:Y:S02]  /*8600*/  @!P1 LEA.HI.X R9, R6, c[0x0][0x2a4], R9, 0x2, P2 ;  /* 0x0000a90006099a11 */ /* 0x000fe400010f1409 */
[----:B-1----:R-:W-:-:S04]  /*8610*/  @!P0 SHF.R.S32.HI R11, RZ, 0x1f, R18 ;  /* 0x0000001fff0b8819 */ /* 0x002fc80000011412 */
[----:B------:R-:W-:-:S04]  /*8620*/  @!P0 LEA.HI R11, R11, R18, RZ, 0x3 ;  /* 0x000000120b0b8211 */ /* 0x000fc800078f18ff */
[----:B------:R-:W-:-:S05]  /*8630*/  @!P0 LOP3.LUT R11, R11, 0xfffffff8, RZ, 0xc0, !PT ;  /* 0xfffffff80b0b8812 */ /* 0x000fca00078ec0ff */
[----:B------:R-:W-:-:S05]  /*8640*/  @!P0 IMAD.WIDE R28, R11, 0x2, R20 ;  /* 0x000000020b1c8825 */ /* 0x000fca00078e0214 */
[----:B------:R3:W-:Y:S04]  /*8650*/  @!P0 LDGSTS.E.BYPASS.LTC128B.128 [R5+0x1f080], [R28.64], !P6 ;  /* 0x1f0800001c058fae */ /* 0x0007e8000f101d50 */
[----:B------:R-:W0:Y:S04]  /*8660*/  LDGDEPBAR ;  /* 0x00000000000079af */ /* 0x000e280000000000 */
[----:B------:R-:W-:Y:S06]  /*8670*/  BAR.SYNC.DEFER_BLOCKING 0x0 ;  /* 0x0000000000007b1d */ /* 0x000fec0000010000 */
[----:B----4-:R1:W4:Y:S01]  /*8680*/  @!P1 LDG.E R233, [R8.64] ;  /* 0x0000001008e99981 */ /* 0x010322000c1e1900 */
[----:B------:R-:W-:Y:S01]  /*8690*/  IMAD.MOV R7, RZ, RZ, -R7 ;  /* 0x000000ffff077224 */ /* 0x000fe200078e0a07 */
[----:B------:R-:W-:Y:S01]  /*86a0*/  ISETP.GE.AND P6, PT, R3, c[0x0][0x1d4], PT ;  /* 0x0000750003007a0c */ /* 0x000fe20003fc6270 */
[----:B------:R-:W-:Y:S01]  /*86b0*/  IMAD R6, R108, c[0x0][0x1e8], RZ ;  /* 0x00007a006c067a24 */ /* 0x000fe200078e02ff */
[----:B------:R-:W-:Y:S01]  /*86c0*/  ISETP.GE.AND P3, PT, R229, c[0x0][0x1d4], PT ;  /* 0x00007500e5007a0c */ /* 0x000fe20003f66270 */
[----:B------:R-:W-:Y:S01]  /*86d0*/  IMAD R234, R7, c[0x0][0x2b8], R234 ;  /* 0x0000ae0007ea7a24 */ /* 0x000fe200078e02ea */
[----:B------:R-:W-:Y:S01]  /*86e0*/  ISETP.GE.AND P5, PT, R19, c[0x0][0x1d4], PT ;  /* 0x0000750013007a0c */ /* 0x000fe20003fa6270 */
[----:B------:R-:W-:Y:S01]  /*86f0*/  IMAD R81, R223, c[0x0][0x1ec], R6 ;  /* 0x00007b00df517a24 */ /* 0x000fe200078e0206 */
[----:B------:R-:W-:Y:S01]  /*8700*/  ISETP.GE.AND P4, PT, R18, c[0x0][0x1d4], PT ;  /* 0x0000750012007a0c */ /* 0x000fe20003f86270 */
[----:B--2---:R-:W-:Y:S01]  /*8710*/  IMAD.WIDE.U32 R22, R234, c[0x0][0x1e0], RZ ;  /* 0x00007800ea167a25 */ /* 0x004fe200078e00ff */
[----:B------:R-:W-:-:S02]  /*8720*/  SHF.R.S32.HI R21, RZ, 0x1f, R234 ;  /* 0x0000001fff157819 */ /* 0x000fc400000114ea */
[----:B------:R-:W-:Y:S01]  /*8730*/  LOP3.LUT R16, R16, 0xfffffffe, RZ, 0xc0, !PT ;  /* 0xfffffffe10107812 */ /* 0x000fe200078ec0ff */
[----:B------:R-:W-:-:S04]  /*8740*/  IMAD.WIDE.U32 R86, R223, c[0x0][0x1e8], RZ ;  /* 0x00007a00df567a25 */ /* 0x000fc800078e00ff */
[----:B------:R-:W-:Y:S01]  /*8750*/  IMAD R7, R21, c[0x0][0x1e0], RZ ;  /* 0x0000780015077a24 */ /* 0x000fe200078e02ff */
[----:B------:R-:W-:Y:S01]  /*8760*/  @P3 LOP3.LUT R16, R16, 0x1, RZ, 0xfc, !PT ;  /* 0x0000000110103812 */ /* 0x000fe200078efcff */
[----:B------:R-:W-:Y:S02]  /*8770*/  IMAD.IADD R81, R87, 0x1, R81 ;  /* 0x0000000157517824 */ /* 0x000fe400078e0251 */
[----:B------:R-:W-:Y:S02]  /*8780*/  IMAD R10, R234, c[0x0][0x1e4], R7 ;  /* 0x00007900ea0a7a24 */ /* 0x000fe400078e0207 */
[----:B------:R-:W-:Y:S02]  /*8790*/  IMAD R108, R108, c[0x0][0x210], RZ ;  /* 0x000084006c6c7a24 */ /* 0x000fe400078e02ff */
[----:B------:R-:W-:Y:S01]  /*87a0*/  IMAD.IADD R11, R23, 0x1, R10 ;  /* 0x00000001170b7824 */ /* 0x000fe200078e020a */
[----:B-1----:R-:W-:Y:S01]  /*87b0*/  IADD3 R8, R156, -0x1, RZ ;  /* 0xffffffff9c087810 */ /* 0x002fe20007ffe0ff */
[----:B------:R-:W-:-:S04]  /*87c0*/  IMAD.MOV.U32 R10, RZ, RZ, R22 ;  /* 0x000000ffff0a7224 */ /* 0x000fc800078e0016 */
[----:B------:R-:W-:-:S05]  /*87d0*/  IMAD R83, R8, -0x30, R107 ;  /* 0xffffffd008537824 */ /* 0x000fca00078e026b */
[----:B------:R-:W-:-:S05]  /*87e0*/  IMNMX R9, R83, 0x30, PT ;  /* 0x0000003053097817 */ /* 0x000fca0003800200 */
[----:B------:R-:W-:Y:S01]  /*87f0*/  IMAD.IADD R9, R9, 0x1, -R80 ;  /* 0x0000000109097824 */ /* 0x000fe200078e0a50 */
[----:B----4-:R-:W-:Y:S01]  /*8800*/  SHF.R.S32.HI R20, RZ, 0x1f, R233 ;  /* 0x0000001fff147819 */ /* 0x010fe200000114e9 */
[----:B------:R-:W-:-:S04]  /*8810*/  IMAD.WIDE.U32 R6, R233, c[0x0][0x1f0], R10 ;  /* 0x00007c00e9067a25 */ /* 0x000fc800078e000a */
[----:B------:R-:W-:Y:S01]  /*8820*/  IMAD R10, R20, c[0x0][0x1f0], RZ ;  /* 0x00007c00140a7a24 */ /* 0x000fe200078e02ff */
[----:B---3--:R-:W-:-:S03]  /*8830*/  IADD3 R5, P0, R86, R6, RZ ;  /* 0x0000000656057210 */ /* 0x008fc60007f1e0ff */
[----:B------:R-:W-:-:S05]  /*8840*/  IMAD R10, R233, c[0x0][0x1f4], R10 ;  /* 0x00007d00e90a7a24 */ /* 0x000fca00078e020a */
[----:B------:R-:W-:Y:S02]  /*8850*/  IADD3.X R10, R81, R7, R10, P0, !PT ;  /* 0x00000007510a7210 */ /* 0x000fe400007fe40a */
[----:B------:R-:W-:-:S04]  /*8860*/  LEA R11, P0, R5, c[0x0][0x1c8], 0x1 ;  /* 0x00007200050b7a11 */ /* 0x000fc800078008ff */
[----:B------:R-:W-:Y:S01]  /*8870*/  LEA.HI.X R10, R5, c[0x0][0x1cc], R10, 0x1, P0 ;  /* 0x00007300050a7a11 */ /* 0x000fe200000f0c0a */
[----:B------:R-:W-:Y:S01]  /*8880*/  SHFL.IDX PT, R22, R11, RZ, 0x181f ;  /* 0x00181fff0b167589 */ /* 0x000fe200000e0000 */
[----:B------:R-:W-:-:S03]  /*8890*/  ISETP.GE.AND P0, PT, R9, 0x1, PT ;  /* 0x000000010900780c */ /* 0x000fc60003f06270 */
[----:B------:R-:W1:Y:S10]  /*88a0*/  SHFL.IDX PT, R23, R10, RZ, 0x181f ;  /* 0x00181fff0a177589 */ /* 0x000e7400000e0000 */
[----:B------:R-:W-:-:S02]  /*88b0*/  @P0 SHF.R.S32.HI R8, RZ, 0x1f, R229 ;  /* 0x0000001fff080819 */ /* 0x000fc400000114e5 */
[----:B------:R-:W-:Y:S02]  /*88c0*/  @P0 SHF.R.S32.HI R6, RZ, 0x1f, R19 ;  /* 0x0000001fff060819 */ /* 0x000fe40000011413 */
[----:B------:R-:W-:Y:S02]  /*88d0*/  @P0 SHF.R.S32.HI R5, RZ, 0x1f, R18 ;  /* 0x0000001fff050819 */ /* 0x000fe40000011412 */
[----:B------:R-:W-:Y:S01]  /*88e0*/  @P0 LEA.HI R7, R8, R229, RZ, 0x3 ;  /* 0x000000e508070211 */ /* 0x000fe200078f18ff */
[----:B------:R-:W-:Y:S01]  /*88f0*/  @P0 IMAD.SHL.U32 R8, R2, 0x2, RZ ;  /* 0x0000000202080824 */ /* 0x000fe200078e00ff */
[----:B------:R-:W-:Y:S02]  /*8900*/  @P0 LEA.HI R6, R6, R19, RZ, 0x3 ;  /* 0x0000001306060211 */ /* 0x000fe400078f18ff */
[----:B------:R-:W-:Y:S02]  /*8910*/  @P0 LEA.HI R5, R5, R18, RZ, 0x3 ;  /* 0x0000001205050211 */ /* 0x000fe400078f18ff */
[----:B------:R-:W-:-:S02]  /*8920*/  @P0 LOP3.LUT R7, R7, 0xfffffff8, RZ, 0xc0, !PT ;  /* 0xfffffff807070812 */ /* 0x000fc400078ec0ff */
[----:B------:R-:W-:Y:S01]  /*8930*/  @P0 LOP3.LUT R6, R6, 0xfffffff8, RZ, 0xc0, !PT ;  /* 0xfffffff806060812 */ /* 0x000fe200078ec0ff */
[----:B-1----:R-:W-:Y:S01]  /*8940*/  @P0 IMAD.WIDE R24, R3, 0x2, R22 ;  /* 0x0000000203180825 */ /* 0x002fe200078e0216 */
[----:B------:R-:W-:-:S03]  /*8950*/  @P0 LOP3.LUT R5, R5, 0xfffffff8, RZ, 0xc0, !PT ;  /* 0xfffffff805050812 */ /* 0x000fc600078ec0ff */
        /* <DEDUP_REMOVED lines=8> */
[----:B------:R-:W-:-:S03]  /*89e0*/  ISETP.GE.AND P0, PT, R9, 0x21, PT ;  /* 0x000000210900780c */ /* 0x000fc60003f06270 */
[----:B------:R-:W-:Y:S04]  /*89f0*/  SHFL.IDX PT, R22, R11, 0x1, 0x181f ;  /* 0x00381f000b167f89 */ /* 0x000fe800000e0000 */
[----:B------:R-:W1:Y:S06]  /*8a00*/  SHFL.IDX PT, R23, R10, 0x1, 0x181f ;  /* 0x00381f000a177f89 */ /* 0x000e6c00000e0000 */
[----:B------:R-:W-:Y:S01]  /*8a10*/  @P0 SHF.R.S32.HI R34, RZ, 0x1f, R229 ;  /* 0x0000001fff220819 */ /* 0x000fe200000114e5 */
[----:B------:R-:W-:Y:S01]  /*8a20*/  @P0 IMAD.SHL.U32 R9, R2, 0x2, RZ ;  /* 0x0000000202090824 */ /* 0x000fe200078e00ff */
[----:B------:R-:W-:-:S02]  /*8a30*/  @P0 SHF.R.S32.HI R32, RZ, 0x1f, R19 ;  /* 0x0000001fff200819 */ /* 0x000fc40000011413 */
[----:B------:R-:W-:Y:S02]  /*8a40*/  @P0 SHF.R.S32.HI R5, RZ, 0x1f, R18 ;  /* 0x0000001fff050819 */ /* 0x000fe40000011412 */
[----:B------:R-:W-:Y:S02]  /*8a50*/  @P0 LEA.HI R27, R34, R229, RZ, 0x3 ;  /* 0x000000e5221b0211 */ /* 0x000fe400078f18ff */
[----:B------:R-:W-:Y:S02]  /*8a60*/  @P0 LEA.HI R17, R32, R19, RZ, 0x3 ;  /* 0x0000001320110211 */ /* 0x000fe400078f18ff */
[----:B------:R-:W-:Y:S02]  /*8a70*/  @P0 LEA.HI R5, R5, R18, RZ, 0x3 ;  /* 0x0000001205050211 */ /* 0x000fe400078f18ff */
[----:B---3--:R-:W-:Y:S02]  /*8a80*/  @P0 LOP3.LUT R7, R27, 0xfffffff8, RZ, 0xc0, !PT ;  /* 0xfffffff81b070812 */ /* 0x008fe400078ec0ff */
[----:B------:R-:W-:Y:S01]  /*8a90*/  @P0 LOP3.LUT R6, R17, 0xfffffff8, RZ, 0xc0, !PT ;  /* 0xfffffff811060812 */ /* 0x000fe200078ec0ff */
[----:B------:R-:W-:Y:S01]  /*8aa0*/  IMAD R17, R223, c[0x0][0x214], R108 ;  /* 0x00008500df117a24 */ /* 0x000fe200078e026c */
[----:B------:R-:W-:Y:S01]  /*8ab0*/  @P0 LOP3.LUT R5, R5, 0xfffffff8, RZ, 0xc0, !PT ;  /* 0xfffffff805050812 */ /* 0x000fe200078ec0ff */
[----:B-1----:R-:W-:-:S04]  /*8ac0*/  @P0 IMAD.WIDE R10, R3, 0x2, R22 ;  /* 0x00000002030a0825 */ /* 0x002fc800078e0216 */
[--C-:B------:R-:W-:Y:S01]  /*8ad0*/  @P0 IMAD.WIDE R24, R7, 0x2, R22.reuse ;  /* 0x0000000207180825 */ /* 0x100fe200078e0216 */
[----:B------:R4:W-:Y:S03]  /*8ae0*/  @P0 LDGSTS.E.BYPASS.LTC128B.128 [R9+0xb080], [R10.64], !P6 ;  /* 0x0b0800000a090fae */ /* 0x0009e6000f101d50 */
[--C-:B------:R-:W-:Y:S01]  /*8af0*/  @P0 IMAD.WIDE R6, R6, 0x2, R22.reuse ;  /* 0x0000000206060825 */ /* 0x100fe200078e0216 */
[----:B------:R4:W-:Y:S01]  /*8b00*/  @P0 LDGSTS.E.BYPASS.LTC128B.128 [R9+0xc880], [R24.64], !P3 ;  /* 0x0c88000018090fae */ /* 0x0009e2000d901d50 */
[----:B------:R-:W-:Y:S02]  /*8b10*/  ISETP.GT.AND P3, PT, R228, 0x2f, PT ;  /* 0x0000002fe400780c */ /* 0x000fe40003f64270 */
[----:B--2---:R-:W-:Y:S01]  /*8b20*/  @P0 IMAD.WIDE R28, R5, 0x2, R22 ;  /* 0x00000002051c0825 */ /* 0x004fe200078e0216 */
[----:B------:R4:W-:Y:S03]  /*8b30*/  @P0 LDGSTS.E.BYPASS.LTC128B.128 [R9+0xe080], [R6.64], !P5 ;  /* 0x0e08000006090fae */ /* 0x0009e6000e901d50 */
[----:B------:R-:W-:Y:S01]  /*8b40*/  IMAD.WIDE.U32 R22, R223, c[0x0][0x210], RZ ;  /* 0x00008400df167a25 */ /* 0x000fe200078e00ff */
[----:B------:R4:W-:Y:S01]  /*8b50*/  @P0 LDGSTS.E.BYPASS.LTC128B.128 [R9+0xf880], [R28.64], !P4 ;  /* 0x0f8800001c090fae */ /* 0x0009e2000e101d50 */
[----:B------:R-:W-:-:S02]  /*8b60*/  ISETP.LT.AND P0, PT, RZ, c[0x0][0x27c], PT ;  /* 0x00009f00ff007a0c */ /* 0x000fc40003f01270 */
[----:B------:R-:W-:Y:S01]  /*8b70*/  IMAD.IADD R17, R23, 0x1, R17 ;  /* 0x0000000117117824 */ /* 0x000fe200078e0211 */
[----:B------:R-:W0:Y:S10]  /*8b80*/  LDGDEPBAR ;  /* 0x00000000000079af */ /* 0x000e340000000000 */
[----:B------:R-:W-:Y:S05]  /*8b90*/  @P0 BRA `(.L_x_882) ;  /* 0x0000002000000947 */ /* 0x000fea0003800000 */
[----:B------:R-:W-:-:S04]  /*8ba0*/  DEPBAR.LE SB0, 0x1 ;  /* 0x000080400000791a */ /* 0x000fc80000000000 */
[----:B------:R-:W-:Y:S05]  /*8bb0*/  BRA `(.L_x_883) ;  /* 0x00006bf000007947 */ /* 0x000fea0003800000 */
.L_x_882:
[----:B------:R-:W-:Y:S01]  /*8bc0*/  SHF.R.S32.HI R5, RZ, 0x1f, R110 ;  /* 0x0000001fff057819 */ /* 0x000fe2000001146e */
[----:B----4-:R-:W-:Y:S01]  /*8bd0*/  IMAD.WIDE.U32 R8, R110, c[0x0][0x280], RZ ;  /* 0x0000a0006e087a25 */ /* 0x010fe200078e00ff */
[----:B------:R-:W-:Y:S01]  /*8be0*/  ULDC.U8 UR4, c[0x0][0x298] ;  /* 0x0000a60000047ab9 */ /* 0x000fe20000000000 */
[----:B------:R-:W-:Y:S01]  /*8bf0*/  BSSY B2, `(.L_x_883) ;  /* 0x00006bb000027945 */ /* 0x000fe20003800000 */
[----:B------:R-:W-:Y:S01]  /*8c00*/  SHF.L.U32 R24, R2, 0x1, RZ ;  /* 0x0000000102187819 */ /* 0x000fe200000006ff */
[C---:B------:R-:W-:Y:S01]  /*8c10*/  IMAD R7, R5.reuse, c[0x0][0x280], RZ ;  /* 0x0000a00005077a24 */ /* 0x040fe200078e02ff */
[----:B------:R-:W-:Y:S01]  /*8c20*/  LEA R36, P0, R8, c[0x0][0x270], 0x1 ;  /* 0x00009c0008247a11 */ /* 0x000fe200078008ff */
[----:B------:R-:W-:Y:S02]  /*8c30*/  IMAD R5, R5, c[0x0][0x290], RZ ;  /* 0x0000a40005057a24 */ /* 0x000fe400078e02ff */
[C---:B------:R-:W-:Y:S02]  /*8c40*/  IMAD R6, R110.reuse, c[0x0][0x284], R7 ;  /* 0x0000a1006e067a24 */ /* 0x040fe400078e0207 */
[----:B------:R-:W-:-:S03]  /*8c50*/  IMAD R5, R110, c[0x0][0x294], R5 ;  /* 0x0000a5006e057a24 */ /* 0x000fc600078e0205 */
[----:B------:R-:W-:-:S04]  /*8c60*/  IADD3 R6, R6, R9, RZ ;  /* 0x0000000906067210 */ /* 0x000fc80007ffe0ff */
[----:B------:R-:W-:Y:S01]  /*8c70*/  LEA.HI.X R37, R8, c[0x0][0x274], R6, 0x1, P0 ;  /* 0x00009d0008257a11 */ /* 0x000fe200000f0c06 */
[----:B------:R-:W-:-:S05]  /*8c80*/  IMAD.WIDE.U32 R6, R110, c[0x0][0x290], RZ ;  /* 0x0000a4006e067a25 */ /* 0x000fca00078e00ff */
[----:B------:R-:W-:Y:S02]  /*8c90*/  IADD3 R5, R5, R7, RZ ;  /* 0x0000000705057210 */ /* 0x000fe40007ffe0ff */
[----:B------:R-:W-:-:S04]  /*8ca0*/  LEA R38, P0, R6, c[0x0][0x288], 0x1 ;  /* 0x0000a20006267a11 */ /* 0x000fc800078008ff */
        /* <DEDUP_REMOVED lines=35> */
[----:B-1----:R-:W-:-:S12]  /*8ee0*/  CS2R R40, SRZ ;  /* 0x0000000000287805 */ /* 0x002fd8000001ff00 */
[----:B------:R-:W-:-:S04]  /*8ef0*/  @!P0 SHF.R.S32.HI R5, RZ, 0x1f, R4 ;  /* 0x0000001fff058819 */ /* 0x000fc80000011404 */
[----:B------:R-:W-:-:S04]  /*8f00*/  @!P0 LEA.HI R5, R5, R4, RZ, 0x2 ;  /* 0x0000000405058211 */ /* 0x000fc800078f10ff */
[----:B------:R-:W-:Y:S02]  /*8f10*/  @!P0 LOP3.LUT R9, R5, 0xfffffffc, RZ, 0xc0, !PT ;  /* 0xfffffffc05098812 */ /* 0x000fe400078ec0ff */
[----:B------:R-:W-:-:S03]  /*8f20*/  CS2R R4, SRZ ;  /* 0x0000000000047805 */ /* 0x000fc6000001ff00 */
[----:B--2---:R-:W-:-:S04]  /*8f30*/  @!P0 IMAD.WIDE R34, R9, 0x2, R36 ;  /* 0x0000000209228825 */ /* 0x004fc800078e0224 */
        /* <DEDUP_REMOVED lines=14> */
.L_x_886:
[----:B------:R-:W-:Y:S05]  /*9020*/  BSYNC B0 ;  /* 0x0000000000007941 */ /* 0x000fea0003800000 */
.L_x_885:
[----:B-----5:R-:W-:Y:S01]  /*9030*/  IMAD.MOV.U32 R49, RZ, RZ, R32 ;  /* 0x000000ffff317224 */ /* 0x020fe200078e0020 */
[----:B----4-:R-:W-:Y:S01]  /*9040*/  SHF.R.U64 R38, R32, 0x10, R33 ;  /* 0x0000001020267819 */ /* 0x010fe20000001221 */
[--C-:B------:R-:W-:Y:S01]  /*9050*/  IMAD.MOV.U32 R35, RZ, RZ, R29.reuse ;  /* 0x000000ffff237224 */ /* 0x100fe200078e001d */
[----:B------:R-:W-:Y:S01]  /*9060*/  SHF.R.U32.HI R32, RZ, 0x10, R29 ;  /* 0x00000010ff207819 */ /* 0x000fe2000001161d */
[----:B------:R-:W-:Y:S01]  /*9070*/  IMAD R26, R109, -0x80, R26 ;  /* 0xffffff806d1a7824 */ /* 0x000fe200078e021a */
[--C-:B------:R-:W-:Y:S01]  /*9080*/  SHF.R.U32.HI R37, RZ, 0x10, R33.reuse ;  /* 0x00000010ff257819 */ /* 0x100fe20000011621 */
[----:B------:R-:W-:Y:S01]  /*9090*/  IMAD.MOV.U32 R47, RZ, RZ, R33 ;  /* 0x000000ffff2f7224 */ /* 0x000fe200078e0021 */
[----:B------:R-:W-:Y:S01]  /*90a0*/  PRMT R32, R35, 0x5410, R32 ;  /* 0x0000541023207816 */ /* 0x000fe20000000020 */
[----:B------:R-:W-:Y:S01]  /*90b0*/  IMAD.MOV.U32 R50, RZ, RZ, R28 ;  /* 0x000000ffff327224 */ /* 0x000fe200078e001c */
[----:B------:R-:W-:Y:S01]  /*90c0*/  IMNMX R35, R26, 0x80, PT ;  /* 0x000000801a237817 */ /* 0x000fe20003800200 */
[----:B------:R-:W-:Y:S01]  /*90d0*/  IMAD.MOV.U32 R45, RZ, RZ, R41 ;  /* 0x000000ffff2d7224 */ /* 0x000fe200078e0029 */
[----:B------:R-:W-:Y:S01]  /*90e0*/  SHF.R.U64 R33, R28, 0x10, R29 ;  /* 0x000000101c217819 */ /* 0x000fe2000000121d */
[----:B------:R-:W-:Y:S01]  /*90f0*/  IMAD.MOV.U32 R43, RZ, RZ, R30 ;  /* 0x000000ffff2b7224 */ /* 0x000fe200078e001e */
[----:B------:R-:W-:Y:S01]  /*9100*/  ISETP.GE.AND P0, PT, R80, R35, PT ;  /* 0x000000235000720c */ /* 0x000fe20003f06270 */
[----:B------:R-:W-:Y:S01]  /*9110*/  IMAD.MOV.U32 R48, RZ, RZ, R40 ;  /* 0x000000ffff307224 */ /* 0x000fe200078e0028 */
[--C-:B------:R-:W-:Y:S01]  /*9120*/  SHF.R.U64 R29, R40, 0x10, R41.reuse ;  /* 0x00000010281d7819 */ /* 0x100fe20000001229 */
[----:B------:R-:W-:Y:S01]  /*9130*/  IMAD.MOV.U32 R42, RZ, RZ, R6 ;  /* 0x000000ffff2a7224 */ /* 0x000fe200078e0006 */
[----:B------:R-:W-:Y:S01]  /*9140*/  SHF.R.U32.HI R28, RZ, 0x10, R41 ;  /* 0x00000010ff1c7819 */ /* 0x000fe20000011629 */
[--C-:B------:R-:W-:Y:S01]  /*9150*/  IMAD.MOV.U32 R41, RZ, RZ, R31.reuse ;  /* 0x000000ffff297224 */ /* 0x100fe200078e001f */
[----:B------:R-:W-:Y:S01]  /*9160*/  SHF.R.U64 R36, R30, 0x10, R31 ;  /* 0x000000101e247819 */ /* 0x000fe2000000121f */
[----:B------:R-:W-:Y:S01]  /*9170*/  IMAD.MOV.U32 R39, RZ, RZ, R7 ;  /* 0x000000ffff277224 */ /* 0x000fe200078e0007 */
[----:B------:R-:W-:Y:S01]  /*9180*/  SHF.R.U32.HI R34, RZ, 0x10, R31 ;  /* 0x00000010ff227819 */ /* 0x000fe2000001161f */
        /* <DEDUP_REMOVED lines=9> */
[----:B------:R-:W-:Y:S01]  /*9220*/  SHF.R.U64 R25, R10, 0x10, R11 ;  /* 0x000000100a197819 */ /* 0x000fe2000000120b */
[----:B------:R-:W-:Y:S01]  /*9230*/  IMAD.MOV.U32 R4, RZ, RZ, R53 ;  /* 0x000000ffff047224 */ /* 0x000fe200078e0035 */
[----:B------:R-:W-:Y:S01]  /*9240*/  SHF.R.U32.HI R11, RZ, 0x10, R11 ;  /* 0x00000010ff0b7819 */ /* 0x000fe2000001160b */
[----:B------:R-:W-:-:S04]  /*9250*/  DEPBAR.LE SB0, 0x1 ;  /* 0x000080400000791a */ /* 0x000fc80000000000 */
[--C-:B------:R-:W-:Y:S01]  /*9260*/  SHF.R.U64 R10, R52, 0x10, R53.reuse ;  /* 0x00000010340a7819 */ /* 0x100fe20000001235 */
[----:B------:R-:W-:Y:S01]  /*9270*/  BSSY B1, `(.L_x_887) ;  /* 0x00000bc000017945 */ /* 0x000fe20003800000 */
[----:B------:R-:W-:Y:S02]  /*9280*/  SHF.R.U32.HI R9, RZ, 0x10, R53 ;  /* 0x00000010ff097819 */ /* 0x000fe40000011635 */
        /* <DEDUP_REMOVED lines=37> */
[C---:B------:R-:W-:Y:S01]  /*94e0*/  SHF.L.U32 R44, R37.reuse, 0x10, RZ ;  /* 0x00000010252c7819 */ /* 0x040fe200000006ff */
[----:B------:R-:W-:Y:S01]  /*94f0*/  FFMA.FTZ R40, R40, R42, R39 ;  /* 0x0000002a28287223 */ /* 0x000fe20000010027 */
[----:B------:R-:W-:Y:S01]  /*9500*/  SHF.L.U32 R42, R34, 0x10, RZ ;  /* 0x00000010222a7819 */ /* 0x000fe200000006ff */
        /* <DEDUP_REMOVED lines=18> */
.L_x_890:
[----:B------:R-:W-:Y:S05]  /*9630*/  BSYNC B0 ;  /* 0x0000000000007941 */ /* 0x000fea0003800000 */
.L_x_889:
        /* <DEDUP_REMOVED lines=20> */
[----:B------:R-:W-:Y:S01]  /*9780*/  FFMA.FTZ R5, R40, R44, -R5 ;  /* 0x0000002c28057223 */ /* 0x000fe20000010805 */
[----:B------:R-:W-:Y:S01]  /*9790*/  SHF.L.U32 R44, R32, 0x10, RZ ;  /* 0x00000010202c7819 */ /* 0x000fe200000006ff */
[----:B------:R-:W-:Y:S01]  /*97a0*/  FFMA.FTZ R40, R40, R42, R39 ;  /* 0x0000002a28287223 */ /* 0x000fe20000010027 */
[----:B------:R-:W-:Y:S01]  /*97b0*/  SHF.L.U32 R42, R30, 0x10, RZ ;  /* 0x000000101e2a7819 */ /* 0x000fe200000006ff */
[-C--:B------:R-:W-:Y:S01]  /*97c0*/  FMUL.FTZ R48, R48, R43.reuse ;  /* 0x0000002b30307220 */ /* 0x080fe20000410000 */
[----:B------:R-:W-:Y:S01]  /*97d0*/  LOP3.LUT R39, R30, 0xffff0000, RZ, 0xc0, !PT ;  /* 0xffff00001e277812 */ /* 0x000fe200078ec0ff */
[----:B------:R-:W-:Y:S01]  /*97e0*/  FFMA.FTZ R7, R4, R43, -R7 ;  /* 0x0000002b04077223 */ /* 0x000fe20000010807 */
        /* <DEDUP_REMOVED lines=15> */
.L_x_892:
[----:B------:R-:W-:Y:S05]  /*98e0*/  BSYNC B0 ;  /* 0x0000000000007941 */ /* 0x000fea0003800000 */
.L_x_891:
        /* <DEDUP_REMOVED lines=42> */
.L_x_894:
[----:B------:R-:W-:Y:S05]  /*9b90*/  BSYNC B0 ;  /* 0x0000000000007941 */ /* 0x000fea0003800000 */
.L_x_893:
[----:B-1----:R-:W-:-:S04]  /*9ba0*/  IADD3 R4, R8, 0x60, RZ ;  /* 0x0000006008047810 */ /* 0x002fc80007ffe0ff */
[----:B------:R-:W-:-:S13]  /*9bb0*/  ISETP.GE.AND P0, PT, R4, c[0x0][0x27c], PT ;  /* 0x00009f0004007a0c */ /* 0x000fda0003f06270 */
[----:B------:R-:W-:Y:S05]  /*9bc0*/  @P0 BRA `(.L_x_888) ;  /* 0x0000026000000947 */ /* 0x000fea0003800000 */
[----:B------:R-:W1:Y:S01]  /*9bd0*/  LDS.128 R4, [R24+0x1c080] ;  /* 0x01c0800018047984 */ /* 0x000e620000000c00 */
[C---:B------:R-:W-:Y:S01]  /*9be0*/  SHF.L.U32 R44, R25.reuse, 0x10, RZ ;  /* 0x00000010192c7819 */ /* 0x040fe200000006ff */
        /* <DEDUP_REMOVED lines=36> */
.L_x_888:
[----:B------:R-:W-:Y:S05]  /*9e30*/  BSYNC B1 ;  /* 0x0000000000017941 */ /* 0x000fea0003800000 */
.L_x_887:
[----:B-1----:R-:W-:Y:S01]  /*9e40*/  IADD3 R4, R80, 0x20, RZ ;  /* 0x0000002050047810 */ /* 0x002fe20007ffe0ff */
[----:B------:R-:W-:Y:S03]  /*9e50*/  BSSY B1, `(.L_x_895) ;  /* 0x00000ac000017945 */ /* 0x000fe60003800000 */
[----:B------:R-:W-:-:S13]  /*9e60*/  ISETP.GE.AND P0, PT, R4, R35, PT ;  /* 0x000000230400720c */ /* 0x000fda0003f06270 */
        /* <DEDUP_REMOVED lines=23> */
[C---:B------:R-:W-:Y:S01]  /*9fe0*/  SHF.L.U32 R41, R34.reuse, 0x10, RZ ;  /* 0x0000001022297819 */ /* 0x040fe200000006ff */
[C---:B------:R-:W-:Y:S01]  /*9ff0*/  FMUL.FTZ R48, R43.reuse, R48 ;  /* 0x000000302b307220 */ /* 0x040fe20000410000 */
        /* <DEDUP_REMOVED lines=17> */
.L_x_898:
[----:B------:R-:W-:Y:S05]  /*a110*/  BSYNC B0 ;  /* 0x0000000000007941 */ /* 0x000fea0003800000 */
.L_x_897:
        /* <DEDUP_REMOVED lines=42> */
.L_x_900:
[----:B------:R-:W-:Y:S05]  /*a3c0*/  BSYNC B0 ;  /* 0x0000000000007941 */ /* 0x000fea0003800000 */
.L_x_899:
        /* <DEDUP_REMOVED lines=42> */
.L_x_902:
[----:B------:R-:W-:Y:S05]  /*a670*/  BSYNC B0 ;  /* 0x0000000000007941 */ /* 0x000fea0003800000 */
.L_x_901:
[----:B-1----:R-:W-:-:S04]  /*a680*/  IADD3 R4, R8, 0x60, RZ ;  /* 0x0000006008047810 */ /* 0x002fc80007ffe0ff */
[----:B------:R-:W-:-:S13]  /*a690*/  ISETP.GE.AND P0, PT, R4, c[0x0][0x27c], PT ;  /* 0x00009f0004007a0c */ /* 0x000fda0003f06270 */
[----:B------:R-:W-:Y:S05]  /*a6a0*/  @P0 BRA `(.L_x_896) ;  /* 0x0000026000000947 */ /* 0x000fea0003800000 */
[----:B------:R-:W1:Y:S01]  /*a6b0*/  LDS.128 R4, [R24+0x1d080] ;  /* 0x01d0800018047984 */ /* 0x000e620000000c00 */
[C---:B------:R-:W-:Y:S01]  /*a6c0*/  SHF.L.U32 R42, R25.reuse, 0x10, RZ ;  /* 0x00000010192a7819 */ /* 0x040fe200000006ff */
        /* <DEDUP_REMOVED lines=36> */
.L_x_896:
[----:B------:R-:W-:Y:S05]  /*a910*/  BSYNC B1 ;  /* 0x0000000000017941 */ /* 0x000fea0003800000 */
.L_x_895:
        /* <DEDUP_REMOVED lines=45> */
.L_x_906:
[----:B------:R-:W-:Y:S05]  /*abf0*/  BSYNC B0 ;  /* 0x0000000000007941 */ /* 0x000fea0003800000 */
.L_x_905:
        /* <DEDUP_REMOVED lines=42> */
.L_x_908:
[----:B------:R-:W-:Y:S05]  /*aea0*/  BSYNC B0 ;  /* 0x0000000000007941 */ /* 0x000fea0003800000 */
.L_x_907:
        /* <DEDUP_REMOVED lines=42> */
.L_x_910:
[----:B------:R-:W-:Y:S05]  /*b150*/  BSYNC B0 ;  /* 0x0000000000007941 */ /* 0x000fea0003800000 */
.L_x_909:
        /* <DEDUP_REMOVED lines=41> */
.L_x_904:
[----:B------:R-:W-:Y:S05]  /*b3f0*/  BSYNC B1 ;  /* 0x0000000000017941 */ /* 0x000fea0003800000 */
.L_x_903:
[----:B-1----:R-:W-:-:S04]  /*b400*/  IADD3 R4, R80, 0x60, RZ ;  /* 0x0000006050047810 */ /* 0x002fc80007ffe0ff */
[----:B------:R-:W-:-:S13]  /*b410*/  ISETP.GE.AND P0, PT, R4, R35, PT ;  /* 0x000000230400720c */ /* 0x000fda0003f06270 */
[----:B------:R-:W-:Y:S05]  /*b420*/  @P0 BRA `(.L_x_911) ;  /* 0x0000437000000947 */ /* 0x000fea0003800000 */
[----:B------:R-:W-:Y:S01]  /*b430*/  ISETP.GE.AND P0, PT, R8, c[0x0][0x27c], PT ;  /* 0x00009f0008007a0c */ /* 0x000fe20003f06270 */
[----:B------:R-:W-:-:S12]  /*b440*/  BSSY B0, `(.L_x_912) ;  /* 0x0000028000007945 */ /* 0x000fd80003800000 */
[----:B------:R-:W-:Y:S05]  /*b450*/  @P0 BRA `(.L_x_913) ;  /* 0x0000026000000947 */ /* 0x000fea0003800000 */
[----:B------:R-:W1:Y:S01]  /*b460*/  LDS.128 R4, [R24+0x13080] ;  /* 0x0130800018047984 */ /* 0x000e620000000c00 */
[C---:B------:R-:W-:Y:S02]  /*b470*/  SHF.L.U32 R40, R38.reuse, 0x10, RZ ;  /* 0x0000001026287819 */ /* 0x040fe400000006ff */
[----:B------:R-:W-:Y:S01]  /*b480*/  LOP3.LUT R41, R38, 0xffff0000, RZ, 0xc0, !PT ;  /* 0xffff000026297812 */ /* 0x000fe200078ec0ff */
[C---:B------:R-:W-:Y:S01]  /*b490*/  IMAD.U32 R38, R36.reuse, 0x10000, RZ ;  /* 0x0001000024267824 */ /* 0x040fe200078e00ff */
[----:B------:R-:W-:Y:S02]  /*b4a0*/  LOP3.LUT R36, R36, 0xffff0000, RZ, 0xc0, !PT ;  /* 0xffff000024247812 */ /* 0x000fe400078ec0ff */
[C---:B-1----:R-:W-:Y:S01]  /*b4b0*/  LOP3.LUT R35, R4.reuse, 0xffff0000, RZ, 0xc0, !PT ;  /* 0xffff000004237812 */ /* 0x042fe200078ec0ff */
[----:B------:R-:W-:Y:S01]  /*b4c0*/  IMAD.U32 R42, R7, 0x10000, RZ ;  /* 0x00010000072a7824 */ /* 0x000fe200078e00ff */
[----:B------:R-:W-:Y:S02]  /*b4d0*/  SHF.L.U32 R39, R4, 0x10, RZ ;  /* 0x0000001004277819 */ /* 0x000fe400000006ff */
[----:B------:R-:W-:-:S02]  /*b4e0*/  SHF.L.U32 R44, R6, 0x10, RZ ;  /* 0x00000010062c7819 */ /* 0x000fc400000006ff */
[----:B------:R-:W-:Y:S01]  /*b4f0*/  LOP3.LUT R43, R6, 0xffff0000, RZ, 0xc0, !PT ;  /* 0xffff0000062b7812 */ /* 0x000fe200078ec0ff */
[-C--:B------:R-:W-:Y:S01]  /*b500*/  FMUL.FTZ R6, R38, R35.reuse ;  /* 0x0000002326067220 */ /* 0x080fe20000410000 */
[C---:B------:R-:W-:Y:S01]  /*b510*/  SHF.L.U32 R4, R5.reuse, 0x10, RZ ;  /* 0x0000001005047819 */ /* 0x040fe200000006ff */
[C---:B------:R-:W-:Y:S01]  /*b520*/  FMUL.FTZ R35, R40.reuse, R35 ;  /* 0x0000002328237220 */ /* 0x040fe20000410000 */
[----:B------:R-:W-:Y:S01]  /*b530*/  LOP3.LUT R5, R5, 0xffff0000, RZ, 0xc0, !PT ;  /* 0xffff000005057812 */ /* 0x000fe200078ec0ff */
[-C--:B------:R-:W-:Y:S01]  /*b540*/  FFMA.FTZ R6, R40, R39.reuse, -R6 ;  /* 0x0000002728067223 */ /* 0x080fe20000010806 */
[----:B------:R-:W-:Y:S01]  /*b550*/  LOP3.LUT R45, R7, 0xffff0000, RZ, 0xc0, !PT ;  /* 0xffff0000072d7812 */ /* 0x000fe200078ec0ff */
[----:B------:R-:W-:Y:S01]  /*b560*/  FFMA.FTZ R35, R38, R39, R35 ;  /* 0x0000002726237223 */ /* 0x000fe20000010023 */
[----:B------:R-:W-:Y:S01]  /*b570*/  SHF.L.U32 R38, R34, 0x10, RZ ;  /* 0x0000001022267819 */ /* 0x000fe200000006ff */
[-C--:B------:R-:W-:Y:S01]  /*b580*/  FMUL.FTZ R7, R36, R5.reuse ;  /* 0x0000000524077220 */ /* 0x080fe20000410000 */
[----:B------:R-:W-:Y:S01]  /*b590*/  SHF.L.U32 R39, R37, 0x10, RZ ;  /* 0x0000001025277819 */ /* 0x000fe200000006ff */
[C---:B------:R-:W-:Y:S01]  /*b5a0*/  FMUL.FTZ R5, R41.reuse, R5 ;  /* 0x0000000529057220 */ /* 0x040fe20000410000 */
[----:B------:R-:W-:Y:S01]  /*b5b0*/  LOP3.LUT R34, R34, 0xffff0000, RZ, 0xc0, !PT ;  /* 0xffff000022227812 */ /* 0x000fe200078ec0ff */
[-C--:B------:R-:W-:Y:S01]  /*b5c0*/  FFMA.FTZ R7, R41, R4.reuse, -R7 ;  /* 0x0000000429077223 */ /* 0x080fe20000010807 */
[----:B------:R-:W-:Y:S01]  /*b5d0*/  LOP3.LUT R37, R37, 0xffff0000, RZ, 0xc0, !PT ;  /* 0xffff000025257812 */ /* 0x000fe200078ec0ff */
[----:B------:R-:W-:-:S02]  /*b5e0*/  FFMA.FTZ R36, R36, R4, R5 ;  /* 0x0000000424247223 */ /* 0x000fc40000010005 */
[----:B------:R-:W-:Y:S02]  /*b5f0*/  FMUL.FTZ R4, R38, R43 ;  /* 0x0000002b26047220 */ /* 0x000fe40000410000 */
[----:B------:R-:W-:Y:S02]  /*b600*/  FMUL.FTZ R5, R34, R45 ;  /* 0x0000002d22057220 */ /* 0x000fe40000410000 */
[----:B------:R-:W-:Y:S02]  /*b610*/  FMUL.FTZ R43, R39, R43 ;  /* 0x0000002b272b7220 */ /* 0x000fe40000410000 */
[----:B------:R-:W-:Y:S02]  /*b620*/  FMUL.FTZ R45, R37, R45 ;  /* 0x0000002d252d7220 */ /* 0x000fe40000410000 */
[----:B------:R-:W-:Y:S01]  /*b630*/  FFMA.FTZ R39, R39, R44, -R4 ;  /* 0x0000002c27277223 */ /* 0x000fe20000010804 */
        /* <DEDUP_REMOVED lines=8> */
.L_x_913:
[----:B------:R-:W-:Y:S05]  /*b6c0*/  BSYNC B0 ;  /* 0x0000000000007941 */ /* 0x000fea0003800000 */
.L_x_912:
        /* <DEDUP_REMOVED lines=20> */
[-C--:B------:R-:W-:Y:S02]  /*b810*/  FFMA.FTZ R6, R5, R35.reuse, -R6 ;  /* 0x0000002305067223 */ /* 0x080fe40000010806 */
[----:B------:R-:W-:Y:S01]  /*b820*/  FFMA.FTZ R5, R37, R4, -R7 ;  /* 0x0000000425057223 */ /* 0x000fe20000010807 */
[----:B------:R-:W-:Y:S01]  /*b830*/  SHF.L.U32 R7, R30, 0x10, RZ ;  /* 0x000000101e077819 */ /* 0x000fe200000006ff */
[----:B------:R-:W-:Y:S01]  /*b840*/  FFMA.FTZ R33, R33, R35, R34 ;  /* 0x0000002321217223 */ /* 0x000fe20000010022 */
[----:B------:R-:W-:Y:S01]  /*b850*/  SHF.L.U32 R34, R32, 0x10, RZ ;  /* 0x0000001020227819 */ /* 0x000fe200000006ff */
[----:B------:R-:W-:Y:S01]  /*b860*/  FMUL.FTZ R36, R37, R36 ;  /* 0x0000002425247220 */ /* 0x000fe20000410000 */
[----:B------:R-:W-:-:S02]  /*b870*/  LOP3.LUT R30, R30, 0xffff0000, RZ, 0xc0, !PT ;  /* 0xffff00001e1e7812 */ /* 0x000fc400078ec0ff */
[----:B------:R-:W-:Y:S01]  /*b880*/  LOP3.LUT R32, R32, 0xffff0000, RZ, 0xc0, !PT ;  /* 0xffff000020207812 */ /* 0x000fe200078ec0ff */
[----:B------:R-:W-:Y:S01]  /*b890*/  FFMA.FTZ R36, R31, R4, R36 ;  /* 0x000000041f247223 */ /* 0x000fe20000010024 */
[----:B------:R-:W-:Y:S01]  /*b8a0*/  F2FP.BF16.PACK_AB R4, R33, R6 ;  /* 0x000000062104723e */ /* 0x000fe200000010ff */
[-C--:B------:R-:W-:Y:S02]  /*b8b0*/  FMUL.FTZ R31, R7, R39.reuse ;  /* 0x00000027071f7220 */ /* 0x080fe40000410000 */
[----:B------:R-:W-:Y:S01]  /*b8c0*/  FMUL.FTZ R39, R34, R39 ;  /* 0x0000002722277220 */ /* 0x000fe20000410000 */
[----:B------:R-:W-:Y:S01]  /*b8d0*/  F2FP.BF16.PACK_AB R5, R36, R5 ;  /* 0x000000052405723e */ /* 0x000fe200000010ff */
[-C--:B------:R-:W-:Y:S02]  /*b8e0*/  FMUL.FTZ R35, R30, R41.reuse ;  /* 0x000000291e237220 */ /* 0x080fe40000410000 */
[----:B------:R-:W-:Y:S02]  /*b8f0*/  FMUL.FTZ R41, R32, R41 ;  /* 0x0000002920297220 */ /* 0x000fe40000410000 */
[----:B------:R-:W-:-:S02]  /*b900*/  FFMA.FTZ R31, R34, R40, -R31 ;  /* 0x00000028221f7223 */ /* 0x000fc4000001081f */
[----:B------:R-:W-:Y:S02]  /*b910*/  FFMA.FTZ R40, R7, R40, R39 ;  /* 0x0000002807287223 */ /* 0x000fe40000010027 */
[-C--:B------:R-:W-:Y:S02]  /*b920*/  FFMA.FTZ R7, R32, R38.reuse, -R35 ;  /* 0x0000002620077223 */ /* 0x080fe40000010823 */
[----:B------:R-:W-:Y:S01]  /*b930*/  FFMA.FTZ R30, R30, R38, R41 ;  /* 0x000000261e1e7223 */ /* 0x000fe20000010029 */
[----:B------:R-:W-:-:S04]  /*b940*/  F2FP.BF16.PACK_AB R6, R40, R31 ;  /* 0x0000001f2806723e */ /* 0x000fc800000010ff */
[----:B------:R-:W-:-:S05]  /*b950*/  F2FP.BF16.PACK_AB R7, R30, R7 ;  /* 0x000000071e07723e */ /* 0x000fca00000010ff */
[----:B------:R1:W-:Y:S02]  /*b960*/  STS.128 [R24+0x17080], R4 ;  /* 0x0170800418007388 */ /* 0x0003e40000000c00 */
.L_x_915:
[----:B------:R-:W-:Y:S05]  /*b970*/  BSYNC B0 ;  /* 0x0000000000007941 */ /* 0x000fea0003800000 */
.L_x_914:
        /* <DEDUP_REMOVED lines=42> */
.L_x_917:
[----:B------:R-:W-:Y:S05]  /*bc20*/  BSYNC B0 ;  /* 0x0000000000007941 */ /* 0x000fea0003800000 */
.L_x_916:
[----:B------:R-:W-:-:S04]  /*bc30*/  IADD3 R8, R8, 0x60, RZ ;  /* 0x0000006008087810 */ /* 0x000fc80007ffe0ff */
[----:B------:R-:W-:-:S13]  /*bc40*/  ISETP.GE.AND P0, PT, R8, c[0x0][0x27c], PT ;  /* 0x00009f0008007a0c */ /* 0x000fda0003f06270 */
[----:B------:R-:W-:Y:S05]  /*bc50*/  @P0 BRA `(.L_x_911) ;  /* 0x00003b4000000947 */ /* 0x000fea0003800000 */
[----:B-1----:R-:W1:Y:S01]  /*bc60*/  LDS.128 R4, [R24+0x1f080] ;  /* 0x01f0800018047984 */ /* 0x002e620000000c00 */
        /* <DEDUP_REMOVED lines=11> */
[-C--:B------:R-:W-:Y:S01]  /*bd20*/  FMUL.FTZ R6, R25, R8.reuse ;  /* 0x0000000819067220 */ /* 0x080fe20000410000 */
[----:B------:R-:W-:Y:S01]  /*bd30*/  LOP3.LUT R32, R7, 0xffff0000, RZ, 0xc0, !PT ;  /* 0xffff000007207812 */ /* 0x000fe200078ec0ff */
[-C--:B------:R-:W-:Y:S02]  /*bd40*/  FMUL.FTZ R7, R10, R27.reuse ;  /* 0x0000001b0a077220 */ /* 0x080fe40000410000 */
[C---:B------:R-:W-:Y:S02]  /*bd50*/  FMUL.FTZ R8, R5.reuse, R8 ;  /* 0x0000000805087220 */ /* 0x040fe40000410000 */
[----:B------:R-:W-:Y:S02]  /*bd60*/  FFMA.FTZ R6, R5, R26, -R6 ;  /* 0x0000001a05067223 */ /* 0x000fe40000010806 */
[C---:B------:R-:W-:Y:S01]  /*bd70*/  FFMA.FTZ R5, R28.reuse, R4, -R7 ;  /* 0x000000041c057223 */ /* 0x040fe20000010807 */
        /* <DEDUP_REMOVED lines=19> */
[----:B------:R1:W-:Y:S01]  /*beb0*/  STS.128 [R24+0x1f080], R4 ;  /* 0x01f0800418007388 */ /* 0x0003e20000000c00 */
[----:B------:R-:W-:Y:S05]  /*bec0*/  BRA `(.L_x_911) ;  /* 0x000038d000007947 */ /* 0x000fea0003800000 */
.L_x_884:
        /* <DEDUP_REMOVED lines=28> */
.L_x_919:
[----:B------:R-:W-:Y:S05]  /*c090*/  BSYNC B0 ;  /* 0x0000000000007941 */ /* 0x000fea0003800000 */
.L_x_918:
[--C-:B-1---5:R-:W-:Y:S01]  /*c0a0*/  SHF.R.U64 R39, R30, 0x10, R31.reuse ;  /* 0x000000101e277819 */ /* 0x122fe2000000121f */
[--C-:B------:R-:W-:Y:S01]  /*c0b0*/  IMAD.MOV.U32 R38, RZ, RZ, R31.reuse ;  /* 0x000000ffff267224 */ /* 0x100fe200078e001f */
[----:B------:R-:W-:Y:S01]  /*c0c0*/  SHF.R.U32.HI R55, RZ, 0x10, R31 ;  /* 0x00000010ff377819 */ /* 0x000fe2000001161f */
[----:B------:R-:W-:Y:S01]  /*c0d0*/  IMAD.MOV.U32 R51, RZ, RZ, R32 ;  /* 0x000000ffff337224 */ /* 0x000fe200078e0020 */
[--C-:B------:R-:W-:Y:S01]  /*c0e0*/  SHF.R.U64 R32, R32, 0x10, R33.reuse ;  /* 0x0000001020207819 */ /* 0x100fe20000001221 */
[--C-:B------:R-:W-:Y:S01]  /*c0f0*/  IMAD.MOV.U32 R31, RZ, RZ, R33.reuse ;  /* 0x000000ffff1f7224 */ /* 0x100fe200078e0021 */
[----:B------:R-:W-:Y:S01]  /*c100*/  SHF.R.U32.HI R50, RZ, 0x10, R33 ;  /* 0x00000010ff327819 */ /* 0x000fe20000011621 */
[----:B------:R-:W-:Y:S01]  /*c110*/  IMAD R33, R109, -0x80, R26 ;  /* 0xffffff806d217824 */ /* 0x000fe200078e021a */
[--C-:B------:R-:W-:Y:S01]  /*c120*/  SHF.R.U64 R41, R28, 0x10, R29.reuse ;  /* 0x000000101c297819 */ /* 0x100fe2000000121d */
[--C-:B------:R-:W-:Y:S01]  /*c130*/  IMAD.MOV.U32 R40, RZ, RZ, R29.reuse ;  /* 0x000000ffff287224 */ /* 0x100fe200078e001d */
[----:B------:R-:W-:Y:S01]  /*c140*/  SHF.R.U32.HI R53, RZ, 0x10, R29 ;  /* 0x00000010ff357819 */ /* 0x000fe2000001161d */
[----:B------:R-:W-:Y:S01]  /*c150*/  IMAD.MOV.U32 R56, RZ, RZ, R30 ;  /* 0x000000ffff387224 */ /* 0x000fe200078e001e */
[----:B------:R-:W-:Y:S01]  /*c160*/  IMNMX R33, R33, 0x80, PT ;  /* 0x0000008021217817 */ /* 0x000fe20003800200 */
[----:B------:R-:W-:Y:S01]  /*c170*/  IMAD.MOV.U32 R45, RZ, RZ, R34 ;  /* 0x000000ffff2d7224 */ /* 0x000fe200078e0022 */
[--C-:B------:R-:W-:Y:S01]  /*c180*/  SHF.R.U64 R30, R34, 0x10, R35.reuse ;  /* 0x00000010221e7819 */ /* 0x100fe20000001223 */
[--C-:B------:R-:W-:Y:S01]  /*c190*/  IMAD.MOV.U32 R29, RZ, RZ, R35.reuse ;  /* 0x000000ffff1d7224 */ /* 0x100fe200078e0023 */
[----:B------:R-:W-:Y:S01]  /*c1a0*/  ISETP.GE.AND P0, PT, R80, R33, PT ;  /* 0x000000215000720c */ /* 0x000fe20003f06270 */
        /* <DEDUP_REMOVED lines=128> */
.L_x_923:
[----:B------:R-:W-:Y:S05]  /*c9b0*/  BSYNC B0 ;  /* 0x0000000000007941 */ /* 0x000fea0003800000 */
.L_x_922:
[----:B------:R-:W-:-:S13]  /*c9c0*/  ISETP.GE.AND P0, PT, R229, c[0x0][0x27c], PT ;  /* 0x00009f00e5007a0c */ /* 0x000fda0003f06270 */
[----:B------:R-:W-:Y:S05]  /*c9d0*/  @P0 BRA `(.L_x_921) ;  /* 0x0000061000000947 */ /* 0x000fea0003800000 */
[----:B-1----:R-:W-:Y:S01]  /*c9e0*/  SHF.R.S32.HI R6, RZ, 0x1f, R229 ;  /* 0x0000001fff067819 */ /* 0x002fe200000114e5 */
[----:B------:R-:W-:Y:S01]  /*c9f0*/  IMAD.MOV.U32 R7, RZ, RZ, c[0x0][0x27c] ;  /* 0x00009f00ff077624 */ /* 0x000fe200078e00ff */
[----:B------:R-:W-:Y:S01]  /*ca00*/  SHF.L.U32 R48, R32, 0x10, RZ ;  /* 0x0000001020307819 */ /* 0x000fe200000006ff */
[----:B------:R-:W-:Y:S01]  /*ca10*/  IMAD.U32 R50, R28, 0x10000, RZ ;  /* 0x000100001c327824 */ /* 0x000fe200078e00ff */
[CC--:B------:R-:W-:Y:S01]  /*ca20*/  LEA.HI R5, R6.reuse, R229.reuse, RZ, 0x3 ;  /* 0x000000e506057211 */ /* 0x0c0fe200078f18ff */
        /* <DEDUP_REMOVED lines=55> */
[----:B------:R-:W-:Y:S01]  /*cda0*/  FFMA.FTZ R50, R45, R50, -R55 ;  /* 0x000000322d327223 */ /* 0x000fe20000010837 */
[----:B------:R-:W-:Y:S01]  /*cdb0*/  SHF.L.U32 R7, R27, 0x10, RZ ;  /* 0x000000101b077819 */ /* 0x000fe200000006ff */
[----:B------:R-:W-:Y:S01]  /*cdc0*/  FFMA.FTZ R45, R45, R48, R51 ;  /* 0x000000302d2d7223 */ /* 0x000fe20000010033 */
[----:B------:R-:W-:Y:S01]  /*cdd0*/  F2FP.BF16.PACK_AB R4, R4, R43 ;  /* 0x0000002b0404723e */ /* 0x000fe200000010ff */
[----:B------:R-:W-:Y:S02]  /*cde0*/  FMUL.FTZ R51, R53, R6 ;  /* 0x0000000635337220 */ /* 0x000fe40000410000 */
        /* <DEDUP_REMOVED lines=32> */
.L_x_921:
[----:B------:R-:W-:Y:S05]  /*cff0*/  BSYNC B1 ;  /* 0x0000000000017941 */ /* 0x000fea0003800000 */
.L_x_920:
[----:B-1----:R-:W-:Y:S01]  /*d000*/  IADD3 R24, R80, 0x20, RZ ;  /* 0x0000002050187810 */ /* 0x002fe20007ffe0ff */
[----:B------:R-:W-:Y:S03]  /*d010*/  BSSY B1, `(.L_x_924) ;  /* 0x00000d2000017945 */ /* 0x000fe60003800000 */
[----:B------:R-:W-:-:S13]  /*d020*/  ISETP.GE.AND P0, PT, R24, R33, PT ;  /* 0x000000211800720c */ /* 0x000fda0003f06270 */
        /* <DEDUP_REMOVED lines=101> */
.L_x_927:
[----:B------:R-:W-:Y:S05]  /*d680*/  BSYNC B0 ;  /* 0x0000000000007941 */ /* 0x000fea0003800000 */
.L_x_926:
        /* <DEDUP_REMOVED lines=17> */
[----:B------:R-:W-:Y:S02]  /*d7a0*/  SHF.R.U32.HI R4, RZ, 0x3, R10 ;  /* 0x00000003ff047819 */ /* 0x000fe4000001160a */
[----:B------:R-:W-:Y:S02]  /*d7b0*/  LEA.HI R6, R6, R9, RZ, 0x3 ;  /* 0x0000000906067211 */ /* 0x000fe400078f18ff */
[----:B------:R-:W-:Y:S02]  /*d7c0*/  LOP3.LUT R7, R10, 0x38, R7, 0xf8, !PT ;  /* 0x000000380a077812 */ /* 0x000fe400078ef807 */
[----:B------:R-:W-:Y:S01]  /*d7d0*/  SHF.L.U32 R8, R8, 0x7, RZ ;  /* 0x0000000708087819 */ /* 0x000fe200000006ff */
[----:B------:R-:W-:Y:S01]  /*d7e0*/  IMAD.SHL.U32 R6, R6, 0x400, RZ ;  /* 0x0000040006067824 */ /* 0x000fe200078e00ff */
[----:B------:R-:W-:-:S02]  /*d7f0*/  LOP3.LUT R11, R10, 0x38, R11, 0xf8, !PT ;  /* 0x000000380a0b7812 */ /* 0x000fc400078ef80b */
[----:B------:R-:W-:Y:S02]  /*d800*/  LOP3.LUT R5, R5, 0xfffffe00, RZ, 0xc0, !PT ;  /* 0xfffffe0005057812 */ /* 0x000fe400078ec0ff */
[-C--:B------:R-:W-:Y:S02]  /*d810*/  LOP3.LUT R24, R7, R4.reuse, RZ, 0x3c, !PT ;  /* 0x0000000407187212 */ /* 0x080fe400078e3cff */
[----:B------:R-:W-:Y:S02]  /*d820*/  LOP3.LUT R6, R6, 0x7fffe000, RZ, 0xc0, !PT ;  /* 0x7fffe00006067812 */ /* 0x000fe400078ec0ff */
[----:B------:R-:W-:Y:S02]  /*d830*/  LOP3.LUT R8, R8, 0x7fffe000, RZ, 0xc0, !PT ;  /* 0x7fffe00008087812 */ /* 0x000fe400078ec0ff */
[----:B------:R-:W-:Y:S02]  /*d840*/  LOP3.LUT R11, R11, R4, RZ, 0x3c, !PT ;  /* 0x000000040b0b7212 */ /* 0x000fe400078e3cff */
        /* <DEDUP_REMOVED lines=11> */
[----:B--2---:R-:W-:Y:S01]  /*d900*/  IMAD.U32 R44, R8, 0x10000, RZ ;  /* 0x00010000082c7824 */ /* 0x004fe200078e00ff */
        /* <DEDUP_REMOVED lines=19> */
[----:B------:R-:W-:Y:S01]  /*da40*/  FMUL.FTZ R51, R52, R5 ;  /* 0x0000000534337220 */ /* 0x000fe20000410000 */
        /* <DEDUP_REMOVED lines=24> */
[C---:B------:R-:W-:Y:S01]  /*dbd0*/  FMUL.FTZ R45, R52.reuse, R45 ;  /* 0x0000002d342d7220 */ /* 0x040fe20000410000 */
        /* <DEDUP_REMOVED lines=21> */
.L_x_925:
[----:B------:R-:W-:Y:S05]  /*dd30*/  BSYNC B1 ;  /* 0x0000000000017941 */ /* 0x000fea0003800000 */
.L_x_924:
        /* <DEDUP_REMOVED lines=104> */
.L_x_931:
[----:B------:R-:W-:Y:S05]  /*e3c0*/  BSYNC B0 ;  /* 0x0000000000007941 */ /* 0x000fea0003800000 */
.L_x_930:
        /* <DEDUP_REMOVED lines=106> */
.L_x_929:
[----:B------:R-:W-:Y:S05]  /*ea70*/  BSYNC B1 ;  /* 0x0000000000017941 */ /* 0x000fea0003800000 */
.L_x_928:
[----:B-1----:R-:W-:-:S04]  /*ea80*/  IADD3 R24, R80, 0x60, RZ ;  /* 0x0000006050187810 */ /* 0x002fc80007ffe0ff */
        /* <DEDUP_REMOVED lines=8> */
[----:B------:R-:W-:Y:S01]  /*eb10*/  LOP3.LUT R54, R37, 0xffff0000, RZ, 0xc0, !PT ;  /* 0xffff000025367812 */ /* 0x000fe200078ec0ff */
[----:B------:R-:W-:Y:S01]  /*eb20*/  IMAD.U32 R48, R35, 0x10000, RZ ;  /* 0x0001000023307824 */ /* 0x000fe200078e00ff */
[----:B------:R-:W-:Y:S01]  /*eb30*/  LEA.HI R8, R8, R13, RZ, 0x1d ;  /* 0x0000000d08087211 */ /* 0x000fe200078fe8ff */
[----:B------:R-:W-:Y:S01]  /*eb40*/  IMAD.U32 R52, R39, 0x10000, RZ ;  /* 0x0001000027347824 */ /* 0x000fe200078e00ff */
[----:B------:R-:W-:Y:S02]  /*eb50*/  LEA.HI R4, R5, R24, RZ, 0x3 ;  /* 0x0000001805047211 */ /* 0x000fe400078f18ff */
[----:B------:R-:W-:Y:S01]  /*eb60*/  SHF.R.S32.HI R5, RZ, 0x1f, R8 ;  /* 0x0000001fff057819 */ /* 0x000fe20000011408 */
[----:B------:R-:W-:Y:S01]  /*eb70*/  IMAD.SHL.U32 R6, R8, 0x8, RZ ;  /* 0x0000000808067824 */ /* 0x000fe200078e00ff */
[----:B------:R-:W-:-:S02]  /*eb80*/  LOP3.LUT R10, R10, 0x1c0, RZ, 0xc0, !PT ;  /* 0x000001c00a0a7812 */ /* 0x000fc400078ec0ff */
[----:B------:R-:W-:Y:S02]  /*eb90*/  LEA.HI R5, R5, R8, RZ, 0x3 ;  /* 0x0000000805057211 */ /* 0x000fe400078f18ff */
[----:B------:R-:W-:Y:S02]  /*eba0*/  SHF.L.U32 R4, R4, 0x6, RZ ;  /* 0x0000000604047819 */ /* 0x000fe400000006ff */
[----:B------:R-:W-:Y:S01]  /*ebb0*/  SHF.R.U32.HI R7, RZ, 0x3, R10 ;  /* 0x00000003ff077819 */ /* 0x000fe2000001160a */
[----:B------:R-:W-:Y:S01]  /*ebc0*/  IMAD.SHL.U32 R5, R5, 0x400, RZ ;  /* 0x0000040005057824 */ /* 0x000fe200078e00ff */
[C---:B------:R-:W-:Y:S02]  /*ebd0*/  LOP3.LUT R6, R10.reuse, 0x38, R6, 0xf8, !PT ;  /* 0x000000380a067812 */ /* 0x040fe400078ef806 */
[----:B------:R-:W-:Y:S02]  /*ebe0*/  LOP3.LUT R9, R10, 0x38, R3, 0xf8, !PT ;  /* 0x000000380a097812 */ /* 0x000fe400078ef803 */
[----:B------:R-:W-:-:S02]  /*ebf0*/  LOP3.LUT R4, R4, 0xfffffe00, RZ, 0xc0, !PT ;  /* 0xfffffe0004047812 */ /* 0x000fc400078ec0ff */
[----:B------:R-:W-:Y:S02]  /*ec00*/  LOP3.LUT R33, R6, R7, RZ, 0x3c, !PT ;  /* 0x0000000706217212 */ /* 0x000fe400078e3cff */
[----:B------:R-:W-:Y:S02]  /*ec10*/  LOP3.LUT R5, R5, 0x7fffe000, RZ, 0xc0, !PT ;  /* 0x7fffe00005057812 */ /* 0x000fe400078ec0ff */
[----:B------:R-:W-:Y:S02]  /*ec20*/  LOP3.LUT R9, R4, R9, R7, 0xf6, !PT ;  /* 0x0000000904097212 */ /* 0x000fe400078ef607 */
[----:B------:R-:W-:Y:S02]  /*ec30*/  IADD3 R33, R33, R5, R4 ;  /* 0x0000000521217210 */ /* 0x000fe40007ffe004 */
[----:B------:R-:W-:Y:S02]  /*ec40*/  SHF.L.U32 R42, R9, 0x1, RZ ;  /* 0x00000001092a7819 */ /* 0x000fe400000006ff */
[----:B------:R-:W-:Y:S01]  /*ec50*/  LOP3.LUT R35, R35, 0xffff0000, RZ, 0xc0, !PT ;  /* 0xffff000023237812 */ /* 0x000fe200078ec0ff */
[----:B------:R-:W-:-:S02]  /*ec60*/  IMAD.SHL.U32 R33, R33, 0x2, RZ ;  /* 0x0000000221217824 */ /* 0x000fc400078e00ff */
[----:B------:R-:W1:Y:S04]  /*ec70*/  LDS.128 R8, [R42+0x10080] ;  /* 0x010080002a087984 */ /* 0x000e680000000c00 */
[----:B------:R-:W2:Y:S01]  /*ec80*/  LDS.128 R4, [R33+0x10080] ;  /* 0x0100800021047984 */ /* 0x000ea20000000c00 */
[C---:B-1----:R-:W-:Y:S01]  /*ec90*/  IMAD.U32 R44, R8.reuse, 0x10000, RZ ;  /* 0x00010000082c7824 */ /* 0x042fe200078e00ff */
[----:B------:R-:W-:Y:S01]  /*eca0*/  LOP3.LUT R43, R8, 0xffff0000, RZ, 0xc0, !PT ;  /* 0xffff0000082b7812 */ /* 0x000fe200078ec0ff */
[----:B------:R-:W-:Y:S01]  /*ecb0*/  IMAD.U32 R45, R10, 0x10000, RZ ;  /* 0x000100000a2d7824 */ /* 0x000fe200078e00ff */
[C---:B------:R-:W-:Y:S01]  /*ecc0*/  SHF.L.U32 R8, R9.reuse, 0x10, RZ ;  /* 0x0000001009087819 */ /* 0x040fe200000006ff */
[----:B--2---:R-:W-:Y:S01]  /*ecd0*/  IMAD.U32 R49, R4, 0x10000, RZ ;  /* 0x0001000004317824 */ /* 0x004fe200078e00ff */
[----:B------:R-:W-:-:S02]  /*ece0*/  LOP3.LUT R46, R9, 0xffff0000, RZ, 0xc0, !PT ;  /* 0xffff0000092e7812 */ /* 0x000fc400078ec0ff */
[C---:B------:R-:W-:Y:S02]  /*ecf0*/  SHF.L.U32 R9, R11.reuse, 0x10, RZ ;  /* 0x000000100b097819 */ /* 0x040fe400000006ff */
[----:B------:R-:W-:Y:S02]  /*ed00*/  LOP3.LUT R50, R11, 0xffff0000, RZ, 0xc0, !PT ;  /* 0xffff00000b327812 */ /* 0x000fe400078ec0ff */
[----:B------:R-:W-:Y:S02]  /*ed10*/  SHF.L.U32 R11, R6, 0x10, RZ ;  /* 0x00000010060b7819 */ /* 0x000fe400000006ff */
[----:B------:R-:W-:Y:S02]  /*ed20*/  LOP3.LUT R47, R4, 0xffff0000, RZ, 0xc0, !PT ;  /* 0xffff0000042f7812 */ /* 0x000fe400078ec0ff */
[C---:B------:R-:W-:Y:S02]  /*ed30*/  SHF.L.U32 R4, R5.reuse, 0x10, RZ ;  /* 0x0000001005047819 */ /* 0x040fe400000006ff */
        /* <DEDUP_REMOVED lines=9> */
[----:B------:R-:W-:Y:S01]  /*edd0*/  IMAD.U32 R39, R37, 0x10000, RZ ;  /* 0x0001000025277824 */ /* 0x000fe200078e00ff */
[----:B------:R-:W-:Y:S01]  /*ede0*/  SHF.L.U32 R6, R7, 0x10, RZ ;  /* 0x0000001007067819 */ /* 0x000fe200000006ff */
[-C--:B------:R-:W-:Y:S01]  /*edf0*/  FMUL.FTZ R55, R35, R51.reuse ;  /* 0x0000003323377220 */ /* 0x080fe20000410000 */
[----:B------:R-:W-:Y:S01]  /*ee00*/  LOP3.LUT R7, R7, 0xffff0000, RZ, 0xc0, !PT ;  /* 0xffff000007077812 */ /* 0x000fe200078ec0ff */
[----:B------:R-:W-:-:S02]  /*ee10*/  FMUL.FTZ R51, R52, R51 ;  /* 0x0000003334337220 */ /* 0x000fc40000410000 */
[-C--:B------:R-:W-:Y:S02]  /*ee20*/  FMUL.FTZ R48, R39, R49.reuse ;  /* 0x0000003127307220 */ /* 0x080fe40000410000 */
[----:B------:R-:W-:Y:S02]  /*ee30*/  FMUL.FTZ R49, R45, R49 ;  /* 0x000000312d317220 */ /* 0x000fe40000410000 */
[-C--:B------:R-:W-:Y:S02]  /*ee40*/  FFMA.FTZ R52, R52, R10.reuse, -R55 ;  /* 0x0000000a34347223 */ /* 0x080fe40000010837 */
[----:B------:R-:W-:Y:S01]  /*ee50*/  FFMA.FTZ R56, R35, R10, R51 ;  /* 0x0000000a23387223 */ /* 0x000fe20000010033 */
[----:B------:R-:W-:Y:S01]  /*ee60*/  LOP3.LUT R10, R41, 0xffff0000, RZ, 0xc0, !PT ;  /* 0xffff0000290a7812 */ /* 0x000fe200078ec0ff */
[-C--:B------:R-:W-:Y:S01]  /*ee70*/  FFMA.FTZ R49, R39, R44.reuse, R49 ;  /* 0x0000002c27317223 */ /* 0x080fe20000010031 */
[----:B------:R-:W-:Y:S01]  /*ee80*/  SHF.L.U32 R35, R36, 0x10, RZ ;  /* 0x0000001024237819 */ /* 0x000fe200000006ff */
[-C--:B------:R-:W-:Y:S01]  /*ee90*/  FMUL.FTZ R39, R54, R47.reuse ;  /* 0x0000002f36277220 */ /* 0x080fe20000410000 */
[----:B------:R-:W-:Y:S01]  /*eea0*/  SHF.L.U32 R41, R38, 0x10, RZ ;  /* 0x0000001026297819 */ /* 0x000fe200000006ff */
[----:B------:R-:W-:Y:S01]  /*eeb0*/  IMAD.U32 R37, R40, 0x10000, RZ ;  /* 0x0001000028257824 */ /* 0x000fe200078e00ff */
[----:B------:R-:W-:Y:S01]  /*eec0*/  LOP3.LUT R36, R36, 0xffff0000, RZ, 0xc0, !PT ;  /* 0xffff000024247812 */ /* 0x000fe200078ec0ff */
[----:B------:R-:W-:Y:S01]  /*eed0*/  FFMA.FTZ R48, R45, R44, -R48 ;  /* 0x0000002c2d307223 */ /* 0x000fe20000010830 */
[----:B------:R-:W-:Y:S01]  /*eee0*/  LOP3.LUT R40, R40, 0xffff0000, RZ, 0xc0, !PT ;  /* 0xffff000028287812 */ /* 0x000fe200078ec0ff */
[----:B------:R-:W-:Y:S01]  /*eef0*/  FMUL.FTZ R47, R10, R47 ;  /* 0x0000002f0a2f7220 */ /* 0x000fe20000410000 */
[----:B------:R-:W-:Y:S01]  /*ef00*/  LOP3.LUT R38, R38, 0xffff0000, RZ, 0xc0, !PT ;  /* 0xffff000026267812 */ /* 0x000fe200078ec0ff */
[----:B------:R-:W-:-:S02]  /*ef10*/  FFMA.FTZ R39, R10, R43, -R39 ;  /* 0x0000002b0a277223 */ /* 0x000fc40000010827 */
[-C--:B------:R-:W-:Y:S02]  /*ef20*/  FMUL.FTZ R44, R35, R4.reuse ;  /* 0x00000004232c7220 */ /* 0x080fe40000410000 */
[----:B------:R-:W-:Y:S02]  /*ef30*/  IMAD.U32 R10, R34, 0x10000, RZ ;  /* 0x00010000220a7824 */ /* 0x000fe400078e00ff */
[----:B------:R-:W-:Y:S02]  /*ef40*/  FMUL.FTZ R4, R37, R4 ;  /* 0x0000000425047220 */ /* 0x000fe40000410000 */
[----:B------:R-:W-:Y:S02]  /*ef50*/  FMUL.FTZ R58, R10, R6 ;  /* 0x000000060a3a7220 */ /* 0x000fe40000410000 */
[----:B------:R-:W-:Y:S01]  /*ef60*/  FFMA.FTZ R35, R35, R8, R4 ;  /* 0x0000000823237223 */ /* 0x000fe20000010004 */
[----:B------:R-:W-:Y:S01]  /*ef70*/  LOP3.LUT R4, R34, 0xffff0000, RZ, 0xc0, !PT ;  /* 0xffff000022047812 */ /* 0x000fe200078ec0ff */
[----:B------:R-:W-:-:S02]  /*ef80*/  FMUL.FTZ R6, R41, R6 ;  /* 0x0000000629067220 */ /* 0x000fc40000410000 */
[-C--:B------:R-:W-:Y:S02]  /*ef90*/  FFMA.FTZ R58, R41, R9.reuse, -R58 ;  /* 0x00000009293a7223 */ /* 0x080fe4000001083a */
[----:B------:R-:W-:Y:S01]  /*efa0*/  FFMA.FTZ R34, R10, R9, R6 ;  /* 0x000000090a227223 */ /* 0x000fe20000010006 */
[----:B------:R-:W-:Y:S01]  /*efb0*/  F2FP.BF16.PACK_AB R6, R56, R11 ;  /* 0x0000000b3806723e */ /* 0x000fe200000010ff */
[----:B------:R-:W-:Y:S01]  /*efc0*/  FFMA.FTZ R44, R37, R8, -R44 ;  /* 0x00000008252c7223 */ /* 0x000fe2000001082c */
[----:B------:R-:W-:Y:S01]  /*efd0*/  F2FP.BF16.PACK_AB R10, R52, R5 ;  /* 0x00000005340a723e */ /* 0x000fe200000010ff */
[----:B------:R-:W-:Y:S01]  /*efe0*/  FMUL.FTZ R9, R36, R53 ;  /* 0x0000003524097220 */ /* 0x000fe20000410000 */
[----:B------:R-:W-:Y:S01]  /*eff0*/  F2FP.BF16.PACK_AB R8, R39, R48 ;  /* 0x000000302708723e */ /* 0x000fe200000010ff */
[----:B------:R-:W-:Y:S02]  /*f000*/  FMUL.FTZ R41, R4, R7 ;  /* 0x0000000704297220 */ /* 0x000fe40000410000 */
[----:B------:R-:W-:-:S02]  /*f010*/  FMUL.FTZ R53, R40, R53 ;  /* 0x0000003528357220 */ /* 0x000fc40000410000 */
[----:B------:R-:W-:Y:S02]  /*f020*/  FMUL.FTZ R37, R38, R7 ;  /* 0x0000000726257220 */ /* 0x000fe40000410000 */
[----:B------:R-:W-:Y:S02]  /*f030*/  FFMA.FTZ R9, R40, R46, -R9 ;  /* 0x0000002e28097223 */ /* 0x000fe40000010809 */
[----:B------:R-:W-:Y:S02]  /*f040*/  FFMA.FTZ R7, R38, R50, -R41 ;  /* 0x0000003226077223 */ /* 0x000fe40000010829 */
[----:B------:R-:W-:Y:S01]  /*f050*/  FFMA.FTZ R54, R54, R43, R47 ;  /* 0x0000002b36367223 */ /* 0x000fe2000001002f */
[----:B------:R-:W-:Y:S01]  /*f060*/  F2FP.BF16.PACK_AB R9, R9, R44 ;  /* 0x0000002c0909723e */ /* 0x000fe200000010ff */
[----:B------:R-:W-:Y:S01]  /*f070*/  FFMA.FTZ R36, R36, R46, R53 ;  /* 0x0000002e24247223 */ /* 0x000fe20000010035 */
[----:B------:R-:W-:Y:S01]  /*f080*/  F2FP.BF16.PACK_AB R11, R7, R58 ;  /* 0x0000003a070b723e */ /* 0x000fe200000010ff */
[----:B------:R-:W-:Y:S01]  /*f090*/  FFMA.FTZ R37, R4, R50, R37 ;  /* 0x0000003204257223 */ /* 0x000fe20000010025 */
[----:B------:R-:W-:-:S02]  /*f0a0*/  F2FP.BF16.PACK_AB R4, R54, R49 ;  /* 0x000000313604723e */ /* 0x000fc400000010ff */
[----:B------:R-:W-:Y:S01]  /*f0b0*/  F2FP.BF16.PACK_AB R5, R36, R35 ;  /* 0x000000232405723e */ /* 0x000fe200000010ff */
[----:B------:R1:W-:Y:S01]  /*f0c0*/  STS.128 [R42+0x10080], R8 ;  /* 0x010080082a007388 */ /* 0x0003e20000000c00 */
[----:B------:R-:W-:-:S05]  /*f0d0*/  F2FP.BF16.PACK_AB R7, R37, R34 ;  /* 0x000000222507723e */ /* 0x000fca00000010ff */
[----:B------:R1:W-:Y:S02]  /*f0e0*/  STS.128 [R33+0x10080], R4 ;  /* 0x0100800421007388 */ /* 0x0003e40000000c00 */
.L_x_933:
[----:B------:R-:W-:Y:S05]  /*f0f0*/  BSYNC B0 ;  /* 0x0000000000007941 */ /* 0x000fea0003800000 */
.L_x_932:
[----:B------:R-:W-:-:S13]  /*f100*/  ISETP.GE.AND P0, PT, R229, c[0x0][0x27c], PT ;  /* 0x00009f00e5007a0c */ /* 0x000fda0003f06270 */
[----:B------:R-:W-:Y:S05]  /*f110*/  @P0 BRA `(.L_x_911) ;  /* 0x0000068000000947 */ /* 0x000fea0003800000 */
[----:B-1----:R-:W-:Y:S01]  /*f120*/  SHF.R.S32.HI R8, RZ, 0x1f, R229 ;  /* 0x0000001fff087819 */ /* 0x002fe200000114e5 */
[----:B------:R-:W-:Y:S01]  /*f130*/  IMAD.MOV.U32 R9, RZ, RZ, c[0x0][0x27c] ;  /* 0x00009f00ff097624 */ /* 0x000fe200078e00ff */
[----:B------:R-:W-:Y:S01]  /*f140*/  SHF.R.S32.HI R5, RZ, 0x1f, R24 ;  /* 0x0000001fff057819 */ /* 0x000fe20000011418 */
[----:B------:R-:W-:Y:S01]  /*f150*/  IMAD.SHL.U32 R10, R24, 0x40, RZ ;  /* 0x00000040180a7824 */ /* 0x000fe200078e00ff */
[-C--:B------:R-:W-:Y:S01]  /*f160*/  LEA.HI R11, R8, R229.reuse, RZ, 0x3 ;  /* 0x000000e5080b7211 */ /* 0x080fe200078f18ff */
[----:B------:R-:W-:Y:S01]  /*f170*/  IMAD.U32 R40, R32, 0x10000, RZ ;  /* 0x0001000020287824 */ /* 0x000fe200078e00ff */
[----:B------:R-:W-:Y:S01]  /*f180*/  LEA.HI R5, R5, R24, RZ, 0x3 ;  /* 0x0000001805057211 */ /* 0x000fe200078f18ff */
[----:B------:R-:W-:Y:S01]  /*f190*/  IMAD.U32 R49, R27, 0x10000, RZ ;  /* 0x000100001b317824 */ /* 0x000fe200078e00ff */
[----:B------:R-:W-:Y:S01]  /*f1a0*/  SHF.R.S32.HI R4, RZ, 0x3, R11 ;  /* 0x00000003ff047819 */ /* 0x000fe2000001140b */
[----:B------:R-:W-:Y:S01]  /*f1b0*/  IMAD.U32 R51, R31, 0x10000, RZ ;  /* 0x000100001f337824 */ /* 0x000fe200078e00ff */
        /* <DEDUP_REMOVED lines=23> */
[----:B------:R-:W-:Y:S02]  /*f330*/  SHF.L.U32 R24, R24, 0x1, RZ ;  /* 0x0000000118187819 */ /* 0x000fe400000006ff */
[----:B------:R-:W-:-:S03]  /*f340*/  LOP3.LUT R31, R31, 0xffff0000, RZ, 0xc0, !PT ;  /* 0xffff00001f1f7812 */ /* 0x000fc600078ec0ff */
        /* <DEDUP_REMOVED lines=22> */
[----:B------:R-:W-:Y:S01]  /*f4b0*/  IMAD.U32 R32, R26, 0x10000, RZ ;  /* 0x000100001a207824 */ /* 0x000fe200078e00ff */
[----:B------:R-:W-:Y:S01]  /*f4c0*/  LOP3.LUT R7, R7, 0xffff0000, RZ, 0xc0, !PT ;  /* 0xffff000007077812 */ /* 0x000fe200078ec0ff */
[----:B------:R-:W-:Y:S01]  /*f4d0*/  FFMA.FTZ R38, R5, R35, R38 ;  /* 0x0000002305267223 */ /* 0x000fe20000010026 */
[----:B------:R-:W-:Y:S01]  /*f4e0*/  SHF.L.U32 R5, R30, 0x10, RZ ;  /* 0x000000101e057819 */ /* 0x000fe200000006ff */
[----:B------:R-:W-:-:S02]  /*f4f0*/  FMUL.FTZ R35, R32, R43 ;  /* 0x0000002b20237220 */ /* 0x000fc40000410000 */
[----:B------:R-:W-:Y:S02]  /*f500*/  FMUL.FTZ R45, R28, R11 ;  /* 0x0000000b1c2d7220 */ /* 0x000fe40000410000 */
[C---:B------:R-:W-:Y:S02]  /*f510*/  FMUL.FTZ R43, R5.reuse, R43 ;  /* 0x0000002b052b7220 */ /* 0x040fe40000410000 */
[----:B------:R-:W-:Y:S01]  /*f520*/  FFMA.FTZ R35, R5, R36, -R35 ;  /* 0x0000002405237223 */ /* 0x000fe20000010823 */
[----:B------:R-:W-:Y:S01]  /*f530*/  LOP3.LUT R5, R30, 0xffff0000, RZ, 0xc0, !PT ;  /* 0xffff00001e057812 */ /* 0x000fe200078ec0ff */
[----:B------:R-:W-:Y:S02]  /*f540*/  FMUL.FTZ R11, R40, R11 ;  /* 0x0000000b280b7220 */ /* 0x000fe40000410000 */
[----:B------:R-:W-:Y:S02]  /*f550*/  FMUL.FTZ R26, R47, R42 ;  /* 0x0000002a2f1a7220 */ /* 0x000fe40000410000 */
[----:B------:R-:W-:Y:S01]  /*f560*/  FFMA.FTZ R11, R28, R34, R11 ;  /* 0x000000221c0b7223 */ /* 0x000fe2000001000b */
[----:B------:R-:W-:Y:S01]  /*f570*/  SHF.L.U32 R28, R25, 0x10, RZ ;  /* 0x00000010191c7819 */ /* 0x000fe200000006ff */
[----:B------:R-:W-:-:S02]  /*f580*/  FMUL.FTZ R42, R5, R42 ;  /* 0x0000002a052a7220 */ /* 0x000fc40000410000 */
[----:B------:R-:W-:Y:S02]  /*f590*/  FFMA.FTZ R26, R5, R10, -R26 ;  /* 0x0000000a051a7223 */ /* 0x000fe4000001081a */
[-C--:B------:R-:W-:Y:S02]  /*f5a0*/  FMUL.FTZ R5, R49, R4.reuse ;  /* 0x0000000431057220 */ /* 0x080fe40000410000 */
[----:B------:R-:W-:Y:S02]  /*f5b0*/  FMUL.FTZ R4, R51, R4 ;  /* 0x0000000433047220 */ /* 0x000fe40000410000 */
[----:B------:R-:W-:Y:S02]  /*f5c0*/  IMAD.U32 R30, R29, 0x10000, RZ ;  /* 0x000100001d1e7824 */ /* 0x000fe400078e00ff */
[----:B------:R-:W-:Y:S02]  /*f5d0*/  FFMA.FTZ R42, R47, R10, R42 ;  /* 0x0000000a2f2a7223 */ /* 0x000fe4000001002a */
[----:B------:R-:W-:-:S02]  /*f5e0*/  FMUL.FTZ R10, R28, R41 ;  /* 0x000000291c0a7220 */ /* 0x000fc40000410000 */
[-C--:B------:R-:W-:Y:S01]  /*f5f0*/  FFMA.FTZ R49, R49, R8.reuse, R4 ;  /* 0x0000000831317223 */ /* 0x080fe20000010004 */
[----:B------:R-:W-:Y:S01]  /*f600*/  LOP3.LUT R4, R25, 0xffff0000, RZ, 0xc0, !PT ;  /* 0xffff000019047812 */ /* 0x000fe200078ec0ff */
[----:B------:R-:W-:Y:S01]  /*f610*/  FFMA.FTZ R5, R51, R8, -R5 ;  /* 0x0000000833057223 */ /* 0x000fe20000010805 */
[----:B------:R-:W-:Y:S01]  /*f620*/  LOP3.LUT R8, R29, 0xffff0000, RZ, 0xc0, !PT ;  /* 0xffff00001d087812 */ /* 0x000fe200078ec0ff */
[C---:B------:R-:W-:Y:S02]  /*f630*/  FMUL.FTZ R41, R30.reuse, R41 ;  /* 0x000000291e297220 */ /* 0x040fe40000410000 */
[-C--:B------:R-:W-:Y:S02]  /*f640*/  FFMA.FTZ R30, R30, R9.reuse, -R10 ;  /* 0x000000091e1e7223 */ /* 0x080fe4000001080a */
[----:B------:R-:W-:Y:S02]  /*f650*/  FFMA.FTZ R41, R28, R9, R41 ;  /* 0x000000091c297223 */ /* 0x000fe40000010029 */
[----:B------:R-:W-:-:S02]  /*f660*/  FFMA.FTZ R43, R32, R36, R43 ;  /* 0x00000024202b7223 */ /* 0x000fc4000001002b */
[-C--:B------:R-:W-:Y:S02]  /*f670*/  FMUL.FTZ R28, R27, R44.reuse ;  /* 0x0000002c1b1c7220 */ /* 0x080fe40000410000 */
[-C--:B------:R-:W-:Y:S02]  /*f680*/  FMUL.FTZ R10, R4, R7.reuse ;  /* 0x00000007040a7220 */ /* 0x080fe40000410000 */
[C---:B------:R-:W-:Y:S02]  /*f690*/  FMUL.FTZ R32, R31.reuse, R44 ;  /* 0x0000002c1f207220 */ /* 0x040fe40000410000 */
[----:B------:R-:W-:Y:S02]  /*f6a0*/  FMUL.FTZ R9, R8, R7 ;  /* 0x0000000708097220 */ /* 0x000fe40000410000 */
[----:B------:R-:W-:Y:S02]  /*f6b0*/  FFMA.FTZ R45, R40, R34, -R45 ;  /* 0x00000022282d7223 */ /* 0x000fe4000001082d */
[----:B------:R-:W-:-:S02]  /*f6c0*/  FFMA.FTZ R28, R31, R37, -R28 ;  /* 0x000000251f1c7223 */ /* 0x000fc4000001081c */
[----:B------:R-:W-:Y:S01]  /*f6d0*/  FFMA.FTZ R7, R8, R39, -R10 ;  /* 0x0000002708077223 */ /* 0x000fe2000001080a */
[----:B------:R-:W-:Y:S01]  /*f6e0*/  F2FP.BF16.PACK_AB R8, R45, R6 ;  /* 0x000000062d08723e */ /* 0x000fe200000010ff */
        /* <DEDUP_REMOVED lines=8> */
[----:B------:R1:W-:Y:S01]  /*f770*/  STS.128 [R33+0x10080], R8 ;  /* 0x0100800821007388 */ /* 0x0003e20000000c00 */
[----:B------:R-:W-:-:S05]  /*f780*/  F2FP.BF16.PACK_AB R7, R34, R41 ;  /* 0x000000292207723e */ /* 0x000fca00000010ff */
[----:B------:R1:W-:Y:S02]  /*f790*/  STS.128 [R24+0x10080], R4 ;  /* 0x0100800418007388 */ /* 0x0003e40000000c00 */
.L_x_911:
[----:B------:R-:W-:Y:S05]  /*f7a0*/  BSYNC B2 ;  /* 0x0000000000027941 */ /* 0x000fea0003800000 */
.L_x_883:
[----:B------:R-:W-:Y:S01]  /*f7b0*/  IMAD R21, R21, c[0x0][0x208], RZ ;  /* 0x0000820015157a24 */ /* 0x000fe200078e02ff */
[----:B-1--4-:R-:W-:Y:S01]  /*f7c0*/  SHF.R.S32.HI R7, RZ, 0x4, R14 ;  /* 0x00000004ff077819 */ /* 0x012fe2000001140e */
[----:B------:R-:W-:Y:S01]  /*f7d0*/  IMAD.SHL.U32 R6, R13, 0x40, RZ ;  /* 0x000000400d067824 */ /* 0x000fe200078e00ff */
[----:B------:R-:W-:Y:S01]  /*f7e0*/  LEA.HI R82, R15, R224, RZ, 0x5 ;  /* 0x000000e00f527211 */ /* 0x000fe200078f28ff */
[----:B------:R-:W-:Y:S01]  /*f7f0*/  IMAD.WIDE.U32 R8, R234, c[0x0][0x208], RZ ;  /* 0x00008200ea087a25 */ /* 0x000fe200078e00ff */
[----:B------:R-:W-:Y:S01]  /*f800*/  LEA.HI R14, R14, R7, RZ, 0x1 ;  /* 0x000000070e0e7211 */ /* 0x000fe200078f08ff */
[----:B------:R-:W-:-:S04]  /*f810*/  DEPBAR.LE SB0, 0x0 ;  /* 0x000080000000791a */ /* 0x000fc80000000000 */
[----:B------:R-:W-:Y:S01]  /*f820*/  IMAD R4, R234, c[0x0][0x20c], R21 ;  /* 0x00008300ea047a24 */ /* 0x000fe200078e0215 */
[----:B------:R-:W-:Y:S01]  /*f830*/  LOP3.LUT R6, R6, 0x1c0, RZ, 0xc0, !PT ;  /* 0x000001c006067812 */ /* 0x000fe200078ec0ff */
[----:B------:R-:W-:Y:S01]  /*f840*/  IMAD.SHL.U32 R5, R80, 0x8, RZ ;  /* 0x0000000850057824 */ /* 0x000fe200078e00ff */
[----:B------:R-:W-:Y:S01]  /*f850*/  SHF.R.S32.HI R88, RZ, 0x1f, R229 ;  /* 0x0000001fff587819 */ /* 0x000fe200000114e5 */
[----:B------:R-:W-:Y:S01]  /*f860*/  IMAD.IADD R9, R9, 0x1, R4 ;  /* 0x0000000109097824 */ /* 0x000fe200078e0204 */
[----:B------:R-:W-:Y:S01]  /*f870*/  LOP3.LUT R4, R14, 0xfffffffe, RZ, 0xc0, !PT ;  /* 0xfffffffe0e047812 */ /* 0x000fe200078ec0ff */
[----:B------:R-:W-:Y:S01]  /*f880*/  IMAD R20, R20, c[0x0][0x218], RZ ;  /* 0x0000860014147a24 */ /* 0x000fe200078e02ff */
[----:B------:R-:W-:Y:S01]  /*f890*/  LOP3.LUT R5, R6, 0x8, R5, 0xf8, !PT ;  /* 0x0000000806057812 */ /* 0x000fe200078ef805 */
[----:B------:R-:W-:Y:S01]  /*f8a0*/  IMAD.WIDE.U32 R8, R233, c[0x0][0x218], R8 ;  /* 0x00008600e9087a25 */ /* 0x000fe200078e0008 */
[----:B------:R-:W-:Y:S01]  /*f8b0*/  SHF.R.U32.HI R6, RZ, 0x3, R6 ;  /* 0x00000003ff067819 */ /* 0x000fe20000011606 */
[----:B------:R-:W-:Y:S01]  /*f8c0*/  BSSY B0, `(.L_x_934) ;  /* 0x0000070000007945 */ /* 0x000fe20003800000 */
[----:B------:R-:W-:Y:S01]  /*f8d0*/  LOP3.LUT R16, R16, 0xfffffff7, RZ, 0xc0, !PT ;  /* 0xfffffff710107812 */ /* 0x000fe200078ec0ff */
[----:B------:R-:W-:Y:S01]  /*f8e0*/  IMAD.IADD R4, R7, 0x1, -R4 ;  /* 0x0000000107047824 */ /* 0x000fe200078e0a04 */
[----:B------:R-:W-:Y:S01]  /*f8f0*/  LOP3.LUT R5, R5, R6, RZ, 0x3c, !PT ;  /* 0x0000000605057212 */ /* 0x000fe200078e3cff */
[----:B------:R-:W-:Y:S01]  /*f900*/  IMAD R20, R233, c[0x0][0x21c], R20 ;  /* 0x00008700e9147a24 */ /* 0x000fe200078e0214 */
[----:B------:R-:W-:Y:S01]  /*f910*/  BAR.SYNC.DEFER_BLOCKING 0x0 ;  /* 0x0000000000007b1d */ /* 0x000fe20000010000 */
[----:B------:R-:W-:Y:S01]  /*f920*/  IADD3 R10, P0, R22, R8, RZ ;  /* 0x00000008160a7210 */ /* 0x000fe20007f1e0ff */
[----:B------:R-:W-:Y:S01]  /*f930*/  IMAD.SHL.U32 R8, R12, 0x40, RZ ;  /* 0x000000400c087824 */ /* 0x000fe200078e00ff */
[----:B------:R-:W-:Y:S01]  /*f940*/  LEA.HI R88, R88, R229, RZ, 0x3 ;  /* 0x000000e558587211 */ /* 0x000fe200078f18ff */
[----:B------:R-:W-:Y:S01]  /*f950*/  IMAD R217, R4, 0x200, R5 ;  /* 0x0000020004d97824 */ /* 0x000fe200078e0205 */
[----:B------:R-:W-:Y:S01]  /*f960*/  R2P PR, R13, 0x6 ;  /* 0x000000060d007804 */ /* 0x000fe20000000000 */
[----:B------:R-:W-:Y:S01]  /*f970*/  IMAD.IADD R29, R83, 0x1, -R80 ;  /* 0x00000001531d7824 */ /* 0x000fe200078e0a50 */
[----:B------:R-:W-:Y:S01]  /*f980*/  IADD3.X R17, R17, R9, R20, P0, !PT ;  /* 0x0000000911117210 */ /* 0x000fe200007fe414 */
[----:B------:R-:W-:Y:S01]  /*f990*/  IMAD.SHL.U32 R217, R217, 0x2, RZ ;  /* 0x00000002d9d97824 */ /* 0x000fe200078e00ff */
[----:B------:R-:W-:Y:S01]  /*f9a0*/  LEA R28, P0, R10, c[0x0][0x1f8], 0x1 ;  /* 0x00007e000a1c7a11 */ /* 0x000fe200078008ff */
[----:B------:R-:W-:Y:S01]  /*f9b0*/  IMAD.SHL.U32 R9, R0, 0x40, RZ ;  /* 0x0000004000097824 */ /* 0x000fe200078e00ff */
[----:B------:R-:W-:Y:S01]  /*f9c0*/  LOP3.LUT R8, R8, 0x1c0, RZ, 0xc0, !PT ;  /* 0x000001c008087812 */ /* 0x000fe200078ec0ff */
[----:B------:R-:W-:Y:S01]  /*f9d0*/  IMAD.SHL.U32 R0, R82, 0x20, RZ ;  /* 0x0000002052007824 */ /* 0x000fe200078e00ff */
[C---:B------:R-:W-:Y:S01]  /*f9e0*/  IADD3 R5, R217.reuse, 0xa080, RZ ;  /* 0x0000a080d9057810 */ /* 0x040fe20007ffe0ff */
[----:B------:R-:W-:Y:S01]  /*f9f0*/  SHFL.IDX PT, R30, R28, RZ, 0x181f ;  /* 0x00181fff1c1e7589 */ /* 0x000fe200000e0000 */
[----:B------:R-:W-:Y:S01]  /*fa00*/  LEA.HI.X R10, R10, c[0x0][0x1fc], R17, 0x1, P0 ;  /* 0x00007f000a0a7a11 */ /* 0x000fe200000f0c11 */
[----:B------:R-:W-:Y:S01]  /*fa10*/  IMAD.SHL.U32 R235, R2, 0x2, RZ ;  /* 0x0000000202eb7824 */ /* 0x000fe200078e00ff */
[----:B------:R-:W-:-:S02]  /*fa20*/  IADD3 R216, R217, 0xa0a0, RZ ;  /* 0x0000a0a0d9d87810 */ /* 0x000fc40007ffe0ff */
[----:B------:R-:W-:Y:S01]  /*fa30*/  @P1 IADD3 R216, R5, -0x20, RZ ;  /* 0xffffffe005d81810 */ /* 0x000fe20007ffe0ff */
[----:B------:R-:W-:Y:S01]  /*fa40*/  IMAD.SHL.U32 R5, R4, 0x8, RZ ;  /* 0x0000000804057824 */ /* 0x000fe200078e00ff */
[----:B------:R-:W1:Y:S01]  /*fa50*/  SHFL.IDX PT, R31, R10, RZ, 0x181f ;  /* 0x00181fff0a1f7589 */ /* 0x000e6200000e0000 */
[----:B------:R-:W-:Y:S02]  /*fa60*/  LOP3.LUT R9, R9, 0xfffffe00, RZ, 0xc0, !PT ;  /* 0xfffffe0009097812 */ /* 0x000fe400078ec0ff */
[----:B------:R-:W-:Y:S01]  /*fa70*/  LOP3.LUT R0, R0, 0x7ffffc00, RZ, 0xc0, !PT ;  /* 0x7ffffc0000007812 */ /* 0x000fe200078ec0ff */
[----:B------:R2:W3:Y:S01]  /*fa80*/  LDSM.16.M88.4 R12, [R217+0xa080] ;  /* 0x00a08000d90c783b */ /* 0x0004e20000000200 */
[----:B------:R-:W-:Y:S02]  /*fa90*/  LOP3.LUT R5, R8, 0x8, R5, 0xf8, !PT ;  /* 0x0000000808057812 */ /* 0x000fe400078ef805 */
[----:B------:R-:W-:Y:S01]  /*faa0*/  SHF.R.U32.HI R8, RZ, 0x3, R8 ;  /* 0x00000003ff087819 */ /* 0x000fe20000011608 */
[----:B------:R2:W4:Y:S01]  /*fab0*/  LDSM.16.M88.4 R40, [R217+0xa880] ;  /* 0x00a88000d928783b */ /* 0x0005220000000200 */
[----:B------:R-:W-:-:S02]  /*fac0*/  ISETP.GE.AND P1, PT, R3, c[0x0][0x1d4], PT ;  /* 0x0000750003007a0c */ /* 0x000fc40003f26270 */
[----:B------:R-:W-:Y:S01]  /*fad0*/  LOP3.LUT R8, R5, R8, RZ, 0x3c, !PT ;  /* 0x0000000805087212 */ /* 0x000fe200078e3cff */
[----:B------:R2:W2:Y:S01]  /*fae0*/  LDSM.16.M88.4 R20, [R217+0xb080] ;  /* 0x00b08000d914783b */ /* 0x0004a20000000200 */
[----:B------:R-:W-:Y:S02]  /*faf0*/  ISETP.LT.OR P0, PT, R29, 0x1, P1 ;  /* 0x000000011d00780c */ /* 0x000fe40000f01670 */
[----:B------:R-:W-:Y:S01]  /*fb00*/  IADD3 R0, R8, R9, R0 ;  /* 0x0000000908007210 */ /* 0x000fe20007ffe000 */
[----:B------:R2:W2:Y:S01]  /*fb10*/  LDSM.16.M88.4 R48, [R216] ;  /* 0x00000000d830783b */ /* 0x0004a20000000200 */
[----:B------:R-:W-:Y:S02]  /*fb20*/  LOP3.LUT R88, R88, 0xfffffff8, RZ, 0xc0, !PT ;  /* 0xfffffff858587812 */ /* 0x000fe400078ec0ff */
[C---:B------:R-:W-:Y:S01]  /*fb30*/  LEA R218, R0.reuse, 0x10080, 0x1 ;  /* 0x0001008000da7811 */ /* 0x040fe200078e08ff */
[----:B------:R-:W-:Y:S01]  /*fb40*/  IMAD.SHL.U32 R4, R0, 0x2, RZ ;  /* 0x0000000200047824 */ /* 0x000fe200078e00ff */
[----:B------:R2:W2:Y:S01]  /*fb50*/  LDSM.16.M88.4 R36, [R216+0x800] ;  /* 0x00080000d824783b */ /* 0x0004a20000000200 */
[----:B------:R-:W-:Y:S01]  /*fb60*/  SHF.R.S32.HI R84, RZ, 0x1f, R19 ;  /* 0x0000001fff547819 */ /* 0x000fe20000011413 */
[----:B------:R-:W-:Y:S01]  /*fb70*/  IMAD.MOV.U32 R0, RZ, RZ, 0x20 ;  /* 0x00000020ff007424 */ /* 0x000fe200078e00ff */
[----:B------:R-:W-:Y:S01]  /*fb80*/  SHF.R.S32.HI R11, RZ, 0x1f, R18 ;  /* 0x0000001fff0b7819 */ /* 0x000fe20000011412 */
[----:B------:R-:W-:Y:S01]  /*fb90*/  IMAD R96, R221, 0x2, R218 ;  /* 0x00000002dd607824 */ /* 0x000fe200078e02da */
[----:B------:R2:W2:Y:S01]  /*fba0*/  LDSM.16.M88.4 R24, [R216+0x1000] ;  /* 0x00100000d818783b */ /* 0x0004a20000000200 */
[----:B-1----:R-:W-:Y:S01]  /*fbb0*/  IMAD.WIDE R32, R3, 0x2, R30 ;  /* 0x0000000203207825 */ /* 0x002fe200078e021e */
[----:B------:R-:W-:-:S02]  /*fbc0*/  LEA.HI R84, R84, R19, RZ, 0x3 ;  /* 0x0000001354547211 */ /* 0x000fc400078f18ff */
[----:B------:R-:W1:Y:S01]  /*fbd0*/  LDSM.16.M88.4 R4, [R4+0x10080] ;  /* 0x010080000404783b */ /* 0x000e620000000200 */
[----:B------:R-:W-:Y:S01]  /*fbe0*/  IMAD.WIDE R34, R88, 0x2, R30 ;  /* 0x0000000258227825 */ /* 0x000fe200078e021e */
[----:B------:R-:W-:Y:S02]  /*fbf0*/  LOP3.LUT R84, R84, 0xfffffff8, RZ, 0xc0, !PT ;  /* 0xfffffff854547812 */ /* 0x000fe400078ec0ff */
[----:B------:R1:W1:Y:S01]  /*fc00*/  LDSM.16.M88.4 R64, [R96] ;  /* 0x000000006040783b */ /* 0x0002620000000200 */
[----:B------:R-:W-:Y:S02]  /*fc10*/  LEA.HI R238, R11, R18, RZ, 0x3 ;  /* 0x000000120bee7211 */ /* 0x000fe400078f18ff */
[----:B------:R-:W-:Y:S01]  /*fc20*/  SEL R220, R0, 0xffffffe0, !P2 ;  /* 0xffffffe000dc7807 */ /* 0x000fe20005000000 */
[----:B------:R-:W-:Y:S01]  /*fc30*/  @!PT LDS RZ, [RZ] ;  /* 0x00000000fffff984 */ /* 0x000fe20000000800 */
[----:B------:R-:W-:Y:S01]  /*fc40*/  @!PT LDS RZ, [RZ] ;  /* 0x00000000fffff984 */ /* 0x000fe20000000800 */
[----:B------:R-:W-:Y:S01]  /*fc50*/  @!PT LDS RZ, [RZ] ;  /* 0x00000000fffff984 */ /* 0x000fe20000000800 */
[----:B------:R5:W-:Y:S01]  /*fc60*/  LDGSTS.E.BYPASS.LTC128B.128 [R235+0x4080], [R32.64], !P0 ;  /* 0x0408000020eb7fae */ /* 0x000be2000c101d50 */
[----:B------:R-:W-:Y:S02]  /*fc70*/  ISETP.GE.AND P0, PT, R229, c[0x0][0x1d4], PT ;  /* 0x00007500e5007a0c */ /* 0x000fe40003f06270 */
[----:B------:R-:W-:-:S02]  /*fc80*/  LOP3.LUT R238, R238, 0xfffffff8, RZ, 0xc0, !PT ;  /* 0xfffffff8eeee7812 */ /* 0x000fc400078ec0ff */
[----:B------:R-:W-:Y:S02]  /*fc90*/  LOP3.LUT R2, R8, R9, RZ, 0xfc, !PT ;  /* 0x0000000908027212 */ /* 0x000fe400078efcff */
[----:B------:R-:W-:Y:S02]  /*fca0*/  SHF.R.S32.HI R0, RZ, 0x1f, R3 ;  /* 0x0000001fff007819 */ /* 0x000fe40000011403 */
[----:B------:R-:W-:Y:S02]  /*fcb0*/  SHF.R.S32.HI R93, RZ, 0x1f, R88 ;  /* 0x0000001fff5d7819 */ /* 0x000fe40000011458 */
[----:B------:R-:W-:Y:S02]  /*fcc0*/  SHF.R.S32.HI R91, RZ, 0x1f, R84 ;  /* 0x0000001fff5b7819 */ /* 0x000fe40000011454 */
[----:B------:R-:W-:Y:S02]  /*fcd0*/  SHF.R.S32.HI R89, RZ, 0x1f, R238 ;  /* 0x0000001fff597819 */ /* 0x000fe400000114ee */
[----:B------:R-:W-:-:S02]  /*fce0*/  @P0 LOP3.LUT R16, R16, 0x8, RZ, 0xfc, !PT ;  /* 0x0000000810100812 */ /* 0x000fc400078efcff */
[----:B------:R-:W-:Y:S02]  /*fcf0*/  ISETP.LT.OR P0, PT, R29, 0x1, P0 ;  /* 0x000000011d00780c */ /* 0x000fe40000701670 */
[----:B------:R-:W-:Y:S02]  /*fd00*/  LOP3.LUT R16, R16, 0xfffffffb, RZ, 0xc0, !PT ;  /* 0xfffffffb10107812 */ /* 0x000fe400078ec0ff */
[C---:B------:R-:W-:Y:S02]  /*fd10*/  IADD3 R211, R216.reuse, 0x800, RZ ;  /* 0x00000800d8d37810 */ /* 0x040fe40007ffe0ff */
[----:B------:R-:W-:Y:S01]  /*fd20*/  IADD3 R210, R216, 0x1000, RZ ;  /* 0x00001000d8d27810 */ /* 0x000fe20007ffe0ff */
[----:B-----5:R-:W-:-:S06]  /*fd30*/  IMAD.WIDE R32, R84, 0x2, R30 ;  /* 0x0000000254207825 */ /* 0x020fcc00078e021e */
[----:B------:R1:W-:Y:S01]  /*fd40*/  LDGSTS.E.BYPASS.LTC128B.128 [R235+0x5880], [R34.64], !P0 ;  /* 0x0588000022eb7fae */ /* 0x0003e2000c101d50 */
[----:B------:R-:W-:Y:S01]  /*fd50*/  ISETP.GE.AND P0, PT, R19, c[0x0][0x1d4], PT ;  /* 0x0000750013007a0c */ /* 0x000fe20003f06270 */
[----:B------:R-:W-:-:S12]  /*fd60*/  IMAD.WIDE R30, R238, 0x2, R30 ;  /* 0x00000002ee1e7825 */ /* 0x000fd800078e021e */
[----:B------:R-:W-:Y:S02]  /*fd70*/  @P0 LOP3.LUT R16, R16, 0x4, RZ, 0xfc, !PT ;  /* 0x0000000410100812 */ /* 0x000fe400078efcff */
[----:B------:R-:W-:Y:S02]  /*fd80*/  ISETP.LT.OR P0, PT, R29, 0x1, P0 ;  /* 0x000000011d00780c */ /* 0x000fe40000701670 */
[----:B------:R-:W-:-:S11]  /*fd90*/  LOP3.LUT R16, R16, 0xfffffffd, RZ, 0xc0, !PT ;  /* 0xfffffffd10107812 */ /* 0x000fd600078ec0ff */
[----:B------:R1:W-:Y:S01]  /*fda0*/  LDGSTS.E.BYPASS.LTC128B.128 [R235+0x7080], [R32.64], !P0 ;  /* 0x0708000020eb7fae */ /* 0x0003e2000c101d50 */
[----:B------:R-:W-:-:S13]  /*fdb0*/  ISETP.GE.AND P0, PT, R18, c[0x0][0x1d4], PT ;  /* 0x0000750012007a0c */ /* 0x000fda0003f06270 */
[----:B------:R-:W-:Y:S02]  /*fdc0*/  @P0 LOP3.LUT R16, R16, 0x2, RZ, 0xfc, !PT ;  /* 0x0000000210100812 */ /* 0x000fe400078efcff */
[----:B------:R-:W-:Y:S02]  /*fdd0*/  ISETP.LT.OR P0, PT, R29, 0x1, P0 ;  /* 0x000000011d00780c */ /* 0x000fe40000701670 */
[----:B------:R-:W-:-:S11]  /*fde0*/  LOP3.LUT R16, R16, 0xffffffdf, RZ, 0xc0, !PT ;  /* 0xffffffdf10107812 */ /* 0x000fd600078ec0ff */
[----:B------:R1:W-:Y:S01]  /*fdf0*/  LDGSTS.E.BYPASS.LTC128B.128 [R235+0x8880], [R30.64], !P0 ;  /* 0x088800001eeb7fae */ /* 0x0003e2000c101d50 */
[----:B------:R-:W-:-:S13]  /*fe00*/  ISETP.GT.AND P0, PT, R224, 0x7f, PT ;  /* 0x0000007fe000780c */ /* 0x000fda0003f04270 */
[----:B------:R-:W-:Y:S01]  /*fe10*/  @P0 LOP3.LUT R16, R16, 0x20, RZ, 0xfc, !PT ;  /* 0x0000002010100812 */ /* 0x000fe200078efcff */
[----:B------:R-:W-:Y:S05]  /*fe20*/  @P0 BRA `(.L_x_935) ;  /* 0x0000019000000947 */ /* 0x000fea0003800000 */
[----:B--234-:R-:W-:Y:S05]  /*fe30*/  BRA.DIV ~URZ, `(.L_x_936) ;  /* 0x000089427f007947 */ /* 0x01cfea000b800000 */
[----:B-1----:R1:W2:Y:S04]  /*fe40*/  SHFL.IDX PT, R30, R10, 0x1, 0x181f ;  /* 0x00381f000a1e7f89 */ /* 0x0022a800000e0000 */
[----:B------:R1:W3:Y:S02]  /*fe50*/  SHFL.IDX PT, R9, R28, 0x1, 0x181f ;  /* 0x00381f001c097f89 */ /* 0x0002e400000e0000 */
.L_x_964:
[CC--:B---3--:R-:W-:Y:S02]  /*fe60*/  LEA R16, P0, R88.reuse, R9.reuse, 0x1 ;  /* 0x0000000958107211 */ /* 0x0c8fe400078008ff */
[----:B------:R-:W-:Y:S02]  /*fe70*/  ISETP.GE.AND P2, PT, R229, c[0x0][0x1d4], PT ;  /* 0x00007500e5007a0c */ /* 0x000fe40003f46270 */
[----:B--2---:R-:W-:Y:S02]  /*fe80*/  LEA.HI.X R17, R88, R30, R93, 0x1, P0 ;  /* 0x0000001e58117211 */ /* 0x004fe400000f0c5d */
[----:B-1----:R-:W-:-:S04]  /*fe90*/  LEA R10, P0, R84, R9, 0x1 ;  /* 0x00000009540a7211 */ /* 0x002fc800078008ff */
[----:B------:R-:W-:Y:S02]  /*fea0*/  LEA.HI.X R11, R84, R30, R91, 0x1, P0 ;  /* 0x0000001e540b7211 */ /* 0x000fe400000f0c5b */
[----:B------:R-:W-:-:S04]  /*feb0*/  LEA R32, P0, R3, R9, 0x1 ;  /* 0x0000000903207211 */ /* 0x000fc800078008ff */
[----:B------:R-:W-:Y:S02]  /*fec0*/  LEA.HI.X R33, R3, R30, R0, 0x1, P0 ;  /* 0x0000001e03217211 */ /* 0x000fe400000f0c00 */
[----:B------:R-:W-:Y:S02]  /*fed0*/  ISETP.LT.OR P0, PT, R29, 0x21, P1 ;  /* 0x000000211d00780c */ /* 0x000fe40000f01670 */
[----:B------:R-:W-:-:S11]  /*fee0*/  ISETP.GE.AND P1, PT, R19, c[0x0][0x1d4], PT ;  /* 0x0000750013007a0c */ /* 0x000fd60003f26270 */
[----:B------:R-:W-:Y:S01]  /*fef0*/  @!PT LDS RZ, [RZ] ;  /* 0x00000000fffff984 */ /* 0x000fe20000000800 */
[----:B------:R-:W-:Y:S01]  /*ff00*/  @!PT LDS RZ, [RZ] ;  /* 0x00000000fffff984 */ /* 0x000fe20000000800 */
[----:B------:R-:W-:Y:S01]  /*ff10*/  @!PT LDS RZ, [RZ] ;  /* 0x00000000fffff984 */ /* 0x000fe20000000800 */
[----:B------:R1:W-:Y:S01]  /*ff20*/  LDGSTS.E.BYPASS.LTC128B.128 [R235+0x5080], [R32.64], !P0 ;  /* 0x0508000020eb7fae */ /* 0x0003e2000c101d50 */
[----:B------:R-:W-:-:S04]  /*ff30*/  LEA R8, P0, R238, R9, 0x1 ;  /* 0x00000009ee087211 */ /* 0x000fc800078008ff */
[----:B------:R-:W-:Y:S02]  /*ff40*/  LEA.HI.X R9, R238, R30, R89, 0x1, P0 ;  /* 0x0000001eee097211 */ /* 0x000fe400000f0c59 */
[----:B------:R-:W-:Y:S02]  /*ff50*/  ISETP.LT.OR P0, PT, R29, 0x21, P2 ;  /* 0x000000211d00780c */ /* 0x000fe40001701670 */
[----:B------:R-:W-:-:S11]  /*ff60*/  ISETP.GE.AND P2, PT, R18, c[0x0][0x1d4], PT ;  /* 0x0000750012007a0c */ /* 0x000fd60003f46270 */
[----:B------:R1:W-:Y:S01]  /*ff70*/  LDGSTS.E.BYPASS.LTC128B.128 [R235+0x6880], [R16.64], !P0 ;  /* 0x0688000010eb7fae */ /* 0x0003e2000c101d50 */
[----:B------:R-:W-:-:S13]  /*ff80*/  ISETP.LT.OR P0, PT, R29, 0x21, P1 ;  /* 0x000000211d00780c */ /* 0x000fda0000f01670 */
[----:B------:R1:W-:Y:S01]  /*ff90*/  LDGSTS.E.BYPASS.LTC128B.128 [R235+0x8080], [R10.64], !P0 ;  /* 0x080800000aeb7fae */ /* 0x0003e2000c101d50 */
[----:B------:R-:W-:-:S13]  /*ffa0*/  ISETP.LT.OR P0, PT, R29, 0x21, P2 ;  /* 0x000000211d00780c */ /* 0x000fda0001701670 */
[----:B------:R1:W-:Y:S02]  /*ffb0*/  LDGSTS.E.BYPASS.LTC128B.128 [R235+0x9880], [R8.64], !P0 ;  /* 0x0988000008eb7fae */ /* 0x0003e4000c101d50 */
.L_x_935:
[----:B--234-:R-:W-:Y:S05]  /*ffc0*/  BSYNC B0 ;  /* 0x0000000000007941 */ /* 0x01cfea0003800000 */
.L_x_934:
[----:B------:R-:W0:Y:S01]  /*ffd0*/  LDGDEPBAR ;  /* 0x00000000000079af */ /* 0x000e220000000000 */
[----:B------:R-:W-:Y:S02]  /*ffe0*/  WARPSYNC 0xffffffff ;  /* 0xffffffff00007948 */ /* 0x000fe40003800000 */
[C---:B-1----:R-:W-:Y:S01]  /*fff0*/  HMMA.16816.F32.BF16 R16, R4.reuse, R12, RZ ;  /* 0x0000000c0410723c */ /* 0x042fe200000418ff */
[C---:B------:R-:W-:Y:S01]  /*10000*/  LEA R94, R219.reuse, R218, 0x1 ;  /* 0x000000dadb5e7211 */ /* 0x040fe200078e08ff */
[----:B------:R-:W-:Y:S01]  /*10010*/  LDSM.16.M88.4 R72, [R217+0xf080] ;  /* 0x00f08000d948783b */ /* 0x000fe20000000200 */
[C---:B------:R-:W-:Y:S02]  /*10020*/  LEA R90, R220.reuse, R217, 0x1 ;  /* 0x000000d9dc5a7211 */ /* 0x040fe400078e08ff */
[----:B------:R-:W-:Y:S01]  /*10030*/  LEA R92, R219, R96, 0x1 ;  /* 0x00000060db5c7211 */ /* 0x000fe200078e08ff */
[----:B------:R-:W-:Y:S01]  /*10040*/  LDSM.16.M88.4 R8, [R94] ;  /* 0x000000005e08783b */ /* 0x000fe20000000200 */
[----:B------:R-:W-:Y:S01]  /*10050*/  LEA R209, R220, R216, 0x1 ;  /* 0x000000d8dcd17211 */ /* 0x000fe200078e08ff */
[----:B------:R-:W-:Y:S01]  /*10060*/  HMMA.16816.F32.BF16 R12, R4, R14, RZ ;  /* 0x0000000e040c723c */ /* 0x000fe200000418ff */
[----:B------:R-:W-:Y:S01]  /*10070*/  ISETP.GE.AND P1, PT, R107, 0x31, PT ;  /* 0x000000316b00780c */ /* 0x000fe20003f26270 */
[----:B------:R-:W1:Y:S01]  /*10080*/  LDSM.16.M88.4 R56, [R90+0xa080] ;  /* 0x00a080005a38783b */ /* 0x000e620000000200 */
[----:B------:R-:W-:-:S02]  /*10090*/  IADD3 R208, R216, 0x1800, RZ ;  /* 0x00001800d8d07810 */ /* 0x000fc40007ffe0ff */
[C---:B------:R-:W-:Y:S01]  /*100a0*/  IADD3 R207, R216.reuse, 0x2000, RZ ;  /* 0x00002000d8cf7810 */ /* 0x040fe20007ffe0ff */
[----:B------:R-:W-:Y:S01]  /*100b0*/  LDSM.16.M88.4 R60, [R209] ;  /* 0x00000000d13c783b */ /* 0x000fe20000000200 */
[C---:B------:R-:W-:Y:S01]  /*100c0*/  IADD3 R206, R216.reuse, 0x2800, RZ ;  /* 0x00002800d8ce7810 */ /* 0x040fe20007ffe0ff */
[----:B------:R-:W-:Y:S01]  /*100d0*/  HMMA.16816.F32.BF16 R28, R4, R40, RZ ;  /* 0x00000028041c723c */ /* 0x000fe200000418ff */
[C---:B------:R-:W-:Y:S01]  /*100e0*/  IADD3 R205, R216.reuse, 0x3000, RZ ;  /* 0x00003000d8cd7810 */ /* 0x040fe20007ffe0ff */
[----:B------:R-:W-:Y:S01]  /*100f0*/  LDSM.16.M88.4 R44, [R90+0xa880] ;  /* 0x00a880005a2c783b */ /* 0x000fe20000000200 */
[C---:B------:R-:W-:Y:S02]  /*10100*/  IADD3 R204, R216.reuse, 0x3800, RZ ;  /* 0x00003800d8cc7810 */ /* 0x040fe40007ffe0ff */
[C---:B------:R-:W-:Y:S01]  /*10110*/  IADD3 R203, R216.reuse, 0x4000, RZ ;  /* 0x00004000d8cb7810 */ /* 0x040fe20007ffe0ff */
[----:B------:R-:W-:Y:S01]  /*10120*/  LDSM.16.M88.4 R32, [R90+0xb080] ;  /* 0x00b080005a20783b */ /* 0x000fe20000000200 */
[C---:B------:R-:W-:Y:S01]  /*10130*/  IADD3 R202, R216.reuse, 0x4800, RZ ;  /* 0x00004800d8ca7810 */ /* 0x040fe20007ffe0ff */
[----:B------:R-:W-:Y:S01]  /*10140*/  HMMA.16816.F32.BF16 R16, R64, R48, R16 ;  /* 0x000000304010723c */ /* 0x000fe20000041810 */
[C---:B------:R-:W-:Y:S01]  /*10150*/  IADD3 R201, R216.reuse, 0x5000, RZ ;  /* 0x00005000d8c97810 */ /* 0x040fe20007ffe0ff */
[----:B------:R-:W-:Y:S01]  /*10160*/  LDSM.16.M88.4 R68, [R94+0x8000] ;  /* 0x008000005e44783b */ /* 0x000fe20000000200 */
[----:B------:R-:W-:-:S03]  /*10170*/  IADD3 R200, R216, 0x5800, RZ ;  /* 0x00005800d8c87810 */ /* 0x000fc60007ffe0ff */
[----:B------:R-:W-:Y:S02]  /*10180*/  LDSM.16.M88.4 R76, [R90+0xe080] ;  /* 0x00e080005a4c783b */ /* 0x000fe40000000200 */
[----:B------:R-:W-:Y:S02]  /*10190*/  HMMA.16816.F32.BF16 R12, R64, R50, R12 ;  /* 0x00000032400c723c */ /* 0x000fe4000004180c */
[----:B------:R-:W-:Y:S06]  /*101a0*/  LDSM.16.M88.4 R48, [R217+0xb880] ;  /* 0x00b88000d930783b */ /* 0x000fec0000000200 */
[C---:B------:R-:W-:Y:S08]  /*101b0*/  HMMA.16816.F32.BF16 R40, R4.reuse, R42, RZ ;  /* 0x0000002a0428723c */ /* 0x040ff000000418ff */
[C---:B------:R-:W-:Y:S08]  /*101c0*/  HMMA.16816.F32.BF16 R52, R4.reuse, R20, RZ ;  /* 0x000000140434723c */ /* 0x040ff000000418ff */
[----:B------:R-:W-:Y:S01]  /*101d0*/  HMMA.16816.F32.BF16 R4, R4, R22, RZ ;  /* 0x000000160404723c */ /* 0x000fe200000418ff */
[----:B------:R-:W2:Y:S07]  /*101e0*/  LDSM.16.M88.4 R20, [R92] ;  /* 0x000000005c14783b */ /* 0x000eae0000000200 */
[C---:B-1----:R-:W-:Y:S08]  /*101f0*/  HMMA.16816.F32.BF16 R16, R8.reuse, R56, R16 ;  /* 0x000000380810723c */ /* 0x042ff00000041810 */
[----:B------:R-:W-:Y:S01]  /*10200*/  HMMA.16816.F32.BF16 R12, R8, R58, R12 ;  /* 0x0000003a080c723c */ /* 0x000fe2000004180c */
[----:B------:R-:W-:Y:S07]  /*10210*/  LDSM.16.M88.4 R56, [R216+0x1800] ;  /* 0x00180000d838783b */ /* 0x000fee0000000200 */
[C---:B------:R-:W-:Y:S08]  /*10220*/  HMMA.16816.F32.BF16 R28, R64.reuse, R36, R28 ;  /* 0x00000024401c723c */ /* 0x040ff0000004181c */
[C---:B------:R-:W-:Y:S01]  /*10230*/  HMMA.16816.F32.BF16 R40, R64.reuse, R38, R40 ;  /* 0x000000264028723c */ /* 0x040fe20000041828 */
[----:B------:R-:W-:Y:S07]  /*10240*/  LDSM.16.M88.4 R36, [R209+0x800] ;  /* 0x00080000d124783b */ /* 0x000fee0000000200 */
[C---:B------:R-:W-:Y:S08]  /*10250*/  HMMA.16816.F32.BF16 R52, R64.reuse, R24, R52 ;  /* 0x000000184034723c */ /* 0x040ff00000041834 */
[----:B------:R-:W-:Y:S01]  /*10260*/  HMMA.16816.F32.BF16 R64, R64, R26, R4 ;  /* 0x0000001a4040723c */ /* 0x000fe20000041804 */
[----:B------:R-:W1:Y:S04]  /*10270*/  LDSM.16.M88.4 R4, [R218+0x4000] ;  /* 0x00400000da04783b */ /* 0x000e680000000200 */
[----:B------:R-:W3:Y:S03]  /*10280*/  LDSM.16.M88.4 R24, [R209+0x1000] ;  /* 0x00100000d118783b */ /* 0x000ee60000000200 */
[C---:B--2---:R-:W-:Y:S08]  /*10290*/  HMMA.16816.F32.BF16 R16, R20.reuse, R60, R16 ;  /* 0x0000003c1410723c */ /* 0x044ff00000041810 */
[----:B------:R-:W-:Y:S01]  /*102a0*/  HMMA.16816.F32.BF16 R12, R20, R62, R12 ;  /* 0x0000003e140c723c */ /* 0x000fe2000004180c */
[----:B------:R-:W-:Y:S07]  /*102b0*/  LDSM.16.M88.4 R60, [R90+0xb880] ;  /* 0x00b880005a3c783b */ /* 0x000fee0000000200 */
[C---:B------:R-:W-:Y:S08]  /*102c0*/  HMMA.16816.F32.BF16 R28, R8.reuse, R44, R28 ;  /* 0x0000002c081c723c */ /* 0x040ff0000004181c */
[C---:B------:R-:W-:Y:S01]  /*102d0*/  HMMA.16816.F32.BF16 R40, R8.reuse, R46, R40 ;  /* 0x0000002e0828723c */ /* 0x040fe20000041828 */
[----:B------:R-:W-:Y:S07]  /*102e0*/  LDSM.16.M88.4 R44, [R217+0xc080] ;  /* 0x00c08000d92c783b */ /* 0x000fee0000000200 */
[C---:B------:R-:W-:Y:S08]  /*102f0*/  HMMA.16816.F32.BF16 R52, R8.reuse, R32, R52 ;  /* 0x000000200834723c */ /* 0x040ff00000041834 */
[----:B------:R-:W-:Y:S01]  /*10300*/  HMMA.16816.F32.BF16 R64, R8, R34, R64 ;  /* 0x000000220840723c */ /* 0x000fe20000041840 */
[----:B------:R-:W2:Y:S04]  /*10310*/  LDSM.16.M88.4 R8, [R96+0x4000] ;  /* 0x004000006008783b */ /* 0x000ea80000000200 */
[----:B------:R-:W4:Y:S03]  /*10320*/  LDSM.16.M88.4 R32, [R217+0xc880] ;  /* 0x00c88000d920783b */ /* 0x000f260000000200 */
[C---:B-1----:R-:W-:Y:S08]  /*10330*/  HMMA.16816.F32.BF16 R16, R4.reuse, R48, R16 ;  /* 0x000000300410723c */ /* 0x042ff00000041810 */
[----:B------:R-:W-:Y:S01]  /*10340*/  HMMA.16816.F32.BF16 R12, R4, R50, R12 ;  /* 0x00000032040c723c */ /* 0x000fe2000004180c */
[----:B------:R-:W-:Y:S07]  /*10350*/  LDSM.16.M88.4 R48, [R90+0xc080] ;  /* 0x00c080005a30783b */ /* 0x000fee0000000200 */
[C---:B------:R-:W-:Y:S08]  /*10360*/  HMMA.16816.F32.BF16 R28, R20.reuse, R36, R28 ;  /* 0x00000024141c723c */ /* 0x040ff0000004181c */
[C---:B------:R-:W-:Y:S01]  /*10370*/  HMMA.16816.F32.BF16 R40, R20.reuse, R38, R40 ;  /* 0x000000261428723c */ /* 0x040fe20000041828 */
[----:B------:R-:W-:Y:S07]  /*10380*/  LDSM.16.M88.4 R36, [R216+0x2000] ;  /* 0x00200000d824783b */ /* 0x000fee0000000200 */
[C---:B---3--:R-:W-:Y:S08]  /*10390*/  HMMA.16816.F32.BF16 R52, R20.reuse, R24, R52 ;  /* 0x000000181434723c */ /* 0x048ff00000041834 */
        /* <DEDUP_REMOVED lines=9> */
[C---:B----4-:R-:W-:Y:S08]  /*10430*/  HMMA.16816.F32.BF16 R52, R4.reuse, R32, R52 ;  /* 0x000000200434723c */ /* 0x050ff00000041834 */
[----:B------:R-:W-:Y:S01]  /*10440*/  HMMA.16816.F32.BF16 R64, R4, R34, R64 ;  /* 0x000000220440723c */ /* 0x000fe20000041840 */
[----:B------:R-:W-:Y:S04]  /*10450*/  LDSM.16.M88.4 R32, [R92+0x4000] ;  /* 0x004000005c20783b */ /* 0x000fe80000000200 */
[----:B------:R-:W2:Y:S03]  /*10460*/  LDSM.16.M88.4 R4, [R209+0x1800] ;  /* 0x00180000d104783b */ /* 0x000ea60000000200 */
        /* <DEDUP_REMOVED lines=8> */
[----:B------:R-:W-:Y:S04]  /*104f0*/  LDSM.16.M88.4 R24, [R218+0x8000] ;  /* 0x00800000da18783b */ /* 0x000fe80000000200 */
[----:B------:R-:W1:Y:S03]  /*10500*/  LDSM.16.M88.4 R8, [R217+0xd080] ;  /* 0x00d08000d908783b */ /* 0x000e660000000200 */
        /* <DEDUP_REMOVED lines=9> */
[----:B------:R-:W3:Y:S03]  /*105a0*/  LDSM.16.M88.4 R44, [R217+0xe080] ;  /* 0x00e08000d92c783b */ /* 0x000ee60000000200 */
        /* <DEDUP_REMOVED lines=9> */
[----:B------:R-:W4:Y:S03]  /*10640*/  LDSM.16.M88.4 R36, [R216+0x3800] ;  /* 0x00380000d824783b */ /* 0x000f260000000200 */
[C---:B--2---:R-:W-:Y:S08]  /*10650*/  HMMA.16816.F32.BF16 R16, R4.reuse, R20, R16 ;  /* 0x000000140410723c */ /* 0x044ff00000041810 */
[----:B------:R-:W-:Y:S01]  /*10660*/  HMMA.16816.F32.BF16 R12, R4, R22, R12 ;  /* 0x00000016040c723c */ /* 0x000fe2000004180c */
[----:B------:R-:W2:Y:S07]  /*10670*/  LDSM.16.M88.4 R20, [R209+0x3000] ;  /* 0x00300000d114783b */ /* 0x000eae0000000200 */
[C---:B------:R-:W-:Y:S08]  /*10680*/  HMMA.16816.F32.BF16 R28, R24.reuse, R48, R28 ;  /* 0x00000030181c723c */ /* 0x040ff0000004181c */
[C---:B------:R-:W-:Y:S01]  /*10690*/  HMMA.16816.F32.BF16 R40, R24.reuse, R50, R40 ;  /* 0x000000321828723c */ /* 0x040fe20000041828 */
[----:B------:R-:W-:Y:S07]  /*106a0*/  LDSM.16.M88.4 R48, [R218+0xc000] ;  /* 0x00c00000da30783b */ /* 0x000fee0000000200 */
[C---:B---3--:R-:W-:Y:S08]  /*106b0*/  HMMA.16816.F32.BF16 R52, R24.reuse, R44, R52 ;  /* 0x0000002c1834723c */ /* 0x048ff00000041834 */
[----:B------:R-:W-:Y:S01]  /*106c0*/  HMMA.16816.F32.BF16 R64, R24, R46, R64 ;  /* 0x0000002e1840723c */ /* 0x000fe20000041840 */
[----:B------:R-:W3:Y:S04]  /*106d0*/  LDSM.16.M88.4 R24, [R90+0xd880] ;  /* 0x00d880005a18783b */ /* 0x000ee80000000200 */
[----:B------:R-:W-:Y:S03]  /*106e0*/  LDSM.16.M88.4 R44, [R216+0x4800] ;  /* 0x00480000d82c783b */ /* 0x000fe60000000200 */
[C---:B-1----:R-:W-:Y:S08]  /*106f0*/  HMMA.16816.F32.BF16 R16, R68.reuse, R32, R16 ;  /* 0x000000204410723c */ /* 0x042ff00000041810 */
[----:B------:R-:W-:Y:S01]  /*10700*/  HMMA.16816.F32.BF16 R12, R68, R34, R12 ;  /* 0x00000022440c723c */ /* 0x000fe2000004180c */
[----:B------:R-:W-:Y:S07]  /*10710*/  LDSM.16.M88.4 R32, [R216+0x5000] ;  /* 0x00500000d820783b */ /* 0x000fee0000000200 */
[C---:B----4-:R-:W-:Y:S08]  /*10720*/  HMMA.16816.F32.BF16 R28, R4.reuse, R36, R28 ;  /* 0x00000024041c723c */ /* 0x050ff0000004181c */
        /* <DEDUP_REMOVED lines=8> */
[----:B------:R-:W-:Y:S07]  /*107b0*/  LDSM.16.M88.4 R20, [R90+0xe880] ;  /* 0x00e880005a14783b */ /* 0x000fee0000000200 */
[C---:B---3--:R-:W-:Y:S08]  /*107c0*/  HMMA.16816.F32.BF16 R28, R68.reuse, R24, R28 ;  /* 0x00000018441c723c */ /* 0x048ff0000004181c */
[C---:B------:R-:W-:Y:S01]  /*107d0*/  HMMA.16816.F32.BF16 R40, R68.reuse, R26, R40 ;  /* 0x0000001a4428723c */ /* 0x040fe20000041828 */
[----:B------:R-:W2:Y:S07]  /*107e0*/  LDSM.16.M88.4 R24, [R94+0xc000] ;  /* 0x00c000005e18783b */ /* 0x000eae0000000200 */
[----:B------:R-:W-:Y:S08]  /*107f0*/  HMMA.16816.F32.BF16 R52, R68, R76, R52 ;  /* 0x0000004c4434723c */ /* 0x000ff00000041834 */
[C---:B-1----:R-:W-:Y:S08]  /*10800*/  HMMA.16816.F32.BF16 R16, R48.reuse, R4, R16 ;  /* 0x000000043010723c */ /* 0x042ff00000041810 */
[----:B------:R-:W-:Y:S01]  /*10810*/  HMMA.16816.F32.BF16 R12, R48, R6, R12 ;  /* 0x00000006300c723c */ /* 0x000fe2000004180c */
[----:B------:R-:W-:Y:S07]  /*10820*/  LDSM.16.M88.4 R4, [R209+0x4800] ;  /* 0x00480000d104783b */ /* 0x000fee0000000200 */
[----:B------:R-:W-:Y:S01]  /*10830*/  HMMA.16816.F32.BF16 R68, R68, R78, R64 ;  /* 0x0000004e4444723c */ /* 0x000fe20000041840 */
[----:B------:R-:W-:Y:S07]  /*10840*/  LDSM.16.M88.4 R64, [R90+0xf080] ;  /* 0x00f080005a40783b */ /* 0x000fee0000000200 */
[C---:B------:R-:W-:Y:S08]  /*10850*/  HMMA.16816.F32.BF16 R16, R36.reuse, R44, R16 ;  /* 0x0000002c2410723c */ /* 0x040ff00000041810 */
[----:B------:R-:W-:Y:S01]  /*10860*/  HMMA.16816.F32.BF16 R12, R36, R46, R12 ;  /* 0x0000002e240c723c */ /* 0x000fe2000004180c */
[----:B------:R-:W1:Y:S07]  /*10870*/  LDSM.16.M88.4 R44, [R217+0xf880] ;  /* 0x00f88000d92c783b */ /* 0x000e6e0000000200 */
[C---:B----4-:R-:W-:Y:S08]  /*10880*/  HMMA.16816.F32.BF16 R28, R60.reuse, R8, R28 ;  /* 0x000000083c1c723c */ /* 0x050ff0000004181c */
[C---:B------:R-:W-:Y:S01]  /*10890*/  HMMA.16816.F32.BF16 R40, R60.reuse, R10, R40 ;  /* 0x0000000a3c28723c */ /* 0x040fe20000041828 */
[----:B------:R-:W3:Y:S07]  /*108a0*/  LDSM.16.M88.4 R8, [R92+0xc000] ;  /* 0x00c000005c08783b */ /* 0x000eee0000000200 */
[C---:B------:R-:W-:Y:S08]  /*108b0*/  HMMA.16816.F32.BF16 R52, R60.reuse, R56, R52 ;  /* 0x000000383c34723c */ /* 0x040ff00000041834 */
[----:B------:R-:W-:Y:S08]  /*108c0*/  HMMA.16816.F32.BF16 R68, R60, R58, R68 ;  /* 0x0000003a3c44723c */ /* 0x000ff00000041844 */
[C---:B--2---:R-:W-:Y:S08]  /*108d0*/  HMMA.16816.F32.BF16 R16, R24.reuse, R20, R16 ;  /* 0x000000141810723c */ /* 0x044ff00000041810 */
[----:B------:R-:W-:Y:S01]  /*108e0*/  HMMA.16816.F32.BF16 R12, R24, R22, R12 ;  /* 0x00000016180c723c */ /* 0x000fe2000004180c */
[----:B------:R-:W2:Y:S07]  /*108f0*/  LDSM.16.M88.4 R20, [R216+0x5800] ;  /* 0x00580000d814783b */ /* 0x000eae0000000200 */
[C---:B------:R-:W-:Y:S08]  /*10900*/  HMMA.16816.F32.BF16 R28, R48.reuse, R72, R28 ;  /* 0x00000048301c723c */ /* 0x040ff0000004181c */
[C---:B------:R-:W-:Y:S08]  /*10910*/  HMMA.16816.F32.BF16 R40, R48.reuse, R74, R40 ;  /* 0x0000004a3028723c */ /* 0x040ff00000041828 */
[C---:B-1----:R-:W-:Y:S01]  /*10920*/  HMMA.16816.F32.BF16 R56, R48.reuse, R44, R52 ;  /* 0x0000002c3038723c */ /* 0x042fe20000041834 */
[----:B------:R-:W-:Y:S07]  /*10930*/  LDSM.16.M88.4 R52, [R209+0x5000] ;  /* 0x00500000d134783b */ /* 0x000fee0000000200 */
[----:B------:R-:W-:Y:S08]  /*10940*/  HMMA.16816.F32.BF16 R68, R48, R46, R68 ;  /* 0x0000002e3044723c */ /* 0x000ff00000041844 */
[C---:B---3--:R-:W-:Y:S08]  /*10950*/  HMMA.16816.F32.BF16 R16, R8.reuse, R4, R16 ;  /* 0x000000040810723c */ /* 0x048ff00000041810 */
[----:B------:R-:W-:Y:S01]  /*10960*/  HMMA.16816.F32.BF16 R12, R8, R6, R12 ;  /* 0x00000006080c723c */ /* 0x000fe2000004180c */
[----:B------:R-:W1:Y:S07]  /*10970*/  LDSM.16.M88.4 R4, [R90+0xf880] ;  /* 0x00f880005a04783b */ /* 0x000e6e0000000200 */
[C---:B------:R-:W-:Y:S08]  /*10980*/  HMMA.16816.F32.BF16 R28, R36.reuse, R32, R28 ;  /* 0x00000020241c723c */ /* 0x040ff0000004181c */
[----:B------:R-:W-:Y:S01]  /*10990*/  HMMA.16816.F32.BF16 R40, R36, R34, R40 ;  /* 0x000000222428723c */ /* 0x000fe20000041828 */
[----:B------:R-:W-:-:S02]  /*109a0*/  FMUL.FTZ R16, R16, c[0x0][0x320] ;  /* 0x0000c80010107a20 */ /* 0x000fc40000410000 */
[----:B------:R-:W-:Y:S02]  /*109b0*/  FMUL.FTZ R33, R17, c[0x0][0x320] ;  /* 0x0000c80011217a20 */ /* 0x000fe40000410000 */
[----:B------:R3:W4:Y:S03]  /*109c0*/  MUFU.TANH R32, R16 ;  /* 0x0000001000207308 */ /* 0x0007260000002400 */
[C---:B--2---:R-:W-:Y:S01]  /*109d0*/  HMMA.16816.F32.BF16 R56, R36.reuse, R20, R56 ;  /* 0x000000142438723c */ /* 0x044fe20000041838 */
[----:B------:R-:W-:Y:S02]  /*109e0*/  FMUL.FTZ R12, R12, c[0x0][0x320] ;  /* 0x0000c8000c0c7a20 */ /* 0x000fe40000410000 */
[----:B------:R-:W-:Y:S02]  /*109f0*/  FMUL.FTZ R13, R13, c[0x0][0x320] ;  /* 0x0000c8000d0d7a20 */ /* 0x000fe40000410000 */
[----:B------:R-:W-:Y:S01]  /*10a00*/  FMUL.FTZ R14, R14, c[0x0][0x320] ;  /* 0x0000c8000e0e7a20 */ /* 0x000fe20000410000 */
[----:B------:R-:W2:Y:S01]  /*10a10*/  MUFU.TANH R33, R33 ;  /* 0x0000002100217308 */ /* 0x000ea20000002400 */
[----:B------:R-:W-:Y:S01]  /*10a20*/  FMUL.FTZ R20, R18, c[0x0][0x320] ;  /* 0x0000c80012147a20 */ /* 0x000fe20000410000 */
[----:B------:R-:W-:Y:S01]  /*10a30*/  HMMA.16816.F32.BF16 R68, R36, R22, R68 ;  /* 0x000000162444723c */ /* 0x000fe20000041844 */
[----:B------:R-:W-:-:S02]  /*10a40*/  FMUL.FTZ R21, R19, c[0x0][0x320] ;  /* 0x0000c80013157a20 */ /* 0x000fc40000410000 */
[----:B---3--:R-:W3:Y:S03]  /*10a50*/  LDSM.16.M88.4 R16, [R209+0x5800] ;  /* 0x00580000d110783b */ /* 0x008ee60000000200 */
[----:B------:R-:W1:Y:S01]  /*10a60*/  MUFU.TANH R20, R20 ;  /* 0x0000001400147308 */ /* 0x000e620000002400 */
[----:B------:R-:W-:-:S04]  /*10a70*/  DEPBAR.LE SB0, 0x0 ;  /* 0x000080000000791a */ /* 0x000fc80000000000 */
[C---:B------:R-:W-:Y:S03]  /*10a80*/  HMMA.16816.F32.BF16 R28, R24.reuse, R64, R28 ;  /* 0x00000040181c723c */ /* 0x040fe6000004181c */
[----:B------:R-:W2:Y:S05]  /*10a90*/  MUFU.TANH R21, R21 ;  /* 0x0000001500157308 */ /* 0x000eaa0000002400 */
[C---:B------:R-:W-:Y:S03]  /*10aa0*/  HMMA.16816.F32.BF16 R40, R24.reuse, R66, R40 ;  /* 0x000000421828723c */ /* 0x040fe60000041828 */
[----:B------:R-:W2:Y:S05]  /*10ab0*/  MUFU.TANH R12, R12 ;  /* 0x0000000c000c7308 */ /* 0x000eaa0000002400 */
[C---:B-1----:R-:W-:Y:S03]  /*10ac0*/  HMMA.16816.F32.BF16 R56, R24.reuse, R4, R56 ;  /* 0x000000041838723c */ /* 0x042fe60000041838 */
[----:B------:R-:W1:Y:S04]  /*10ad0*/  MUFU.TANH R13, R13 ;  /* 0x0000000d000d7308 */ /* 0x000e680000002400 */
[----:B------:R-:W-:Y:S01]  /*10ae0*/  FMUL.FTZ R4, R15, c[0x0][0x320] ;  /* 0x0000c8000f047a20 */ /* 0x000fe20000410000 */
[----:B------:R-:W-:Y:S03]  /*10af0*/  HMMA.16816.F32.BF16 R68, R24, R6, R68 ;  /* 0x000000061844723c */ /* 0x000fe60000041844 */
[----:B------:R-:W1:Y:S05]  /*10b00*/  MUFU.TANH R14, R14 ;  /* 0x0000000e000e7308 */ /* 0x000e6a0000002400 */
[C---:B------:R-:W-:Y:S03]  /*10b10*/  HMMA.16816.F32.BF16 R28, R8.reuse, R52, R28 ;  /* 0x00000034081c723c */ /* 0x040fe6000004181c */
[----:B------:R-:W1:Y:S05]  /*10b20*/  MUFU.TANH R4, R4 ;  /* 0x0000000400047308 */ /* 0x000e6a0000002400 */
[C---:B------:R-:W-:Y:S08]  /*10b30*/  HMMA.16816.F32.BF16 R40, R8.reuse, R54, R40 ;  /* 0x000000360828723c */ /* 0x040ff00000041828 */
[C---:B---3--:R-:W-:Y:S08]  /*10b40*/  HMMA.16816.F32.BF16 R56, R8.reuse, R16, R56 ;  /* 0x000000100838723c */ /* 0x048ff00000041838 */
[----:B------:R-:W-:Y:S01]  /*10b50*/  HMMA.16816.F32.BF16 R68, R8, R18, R68 ;  /* 0x000000120844723c */ /* 0x000fe20000041844 */
[----:B------:R-:W-:-:S02]  /*10b60*/  FMUL.FTZ R15, R28, c[0x0][0x320] ;  /* 0x0000c8001c0f7a20 */ /* 0x000fc40000410000 */
[----:B------:R-:W-:Y:S02]  /*10b70*/  FMUL.FTZ R5, R29, c[0x0][0x320] ;  /* 0x0000c8001d057a20 */ /* 0x000fe40000410000 */
[----:B------:R-:W-:Y:S02]  /*10b80*/  FMUL.FTZ R6, R30, c[0x0][0x320] ;  /* 0x0000c8001e067a20 */ /* 0x000fe40000410000 */
[----:B------:R-:W-:Y:S01]  /*10b90*/  FMUL.FTZ R31, R31, c[0x0][0x320] ;  /* 0x0000c8001f1f7a20 */ /* 0x000fe20000410000 */
[----:B------:R-:W3:Y:S01]  /*10ba0*/  MUFU.TANH R15, R15 ;  /* 0x0000000f000f7308 */ /* 0x000ee20000002400 */
        /* <DEDUP_REMOVED lines=12> */
[----:B------:R-:W-:Y:S02]  /*10c70*/  FMUL.FTZ R70, R70, c[0x0][0x320] ;  /* 0x0000c80046467a20 */ /* 0x000fe40000410000 */
[----:B------:R-:W-:Y:S01]  /*10c80*/  FMUL.FTZ R71, R71, c[0x0][0x320] ;  /* 0x0000c80047477a20 */ /* 0x000fe20000410000 */
[----:B------:R1:W1:Y:S08]  /*10c90*/  MUFU.TANH R17, R31 ;  /* 0x0000001f00117308 */ /* 0x0002700000002400 */
[----:B------:R-:W1:Y:S08]  /*10ca0*/  MUFU.TANH R16, R16 ;  /* 0x0000001000107308 */ /* 0x000e700000002400 */
[----:B------:R-:W1:Y:S08]  /*10cb0*/  MUFU.TANH R7, R7 ;  /* 0x0000000700077308 */ /* 0x000e700000002400 */
[----:B------:R-:W1:Y:S08]  /*10cc0*/  MUFU.TANH R22, R22 ;  /* 0x0000001600167308 */ /* 0x000e700000002400 */
        /* <DEDUP_REMOVED lines=10> */
[----:B------:R-:W-:Y:S05]  /*10d70*/  @!P1 BRA `(.L_x_937) ;  /* 0x0000044000009947 */ /* 0x000fea0003800000 */
[----:B--234-:R-:W-:Y:S01]  /*10d80*/  ISETP.NE.AND P0, PT, R231, 0x1, PT ;  /* 0x00000001e700780c */ /* 0x01cfe20003f05270 */
[----:B------:R-:W-:Y:S01]  /*10d90*/  IMAD.MOV.U32 R233, RZ, RZ, RZ ;  /* 0x000000ffffe97224 */ /* 0x000fe200078e00ff */
[----:B------:R-:W-:-:S04]  /*10da0*/  IADD3 R234, R228, R85, R225 ;  /* 0x00000055e4ea7210 */ /* 0x000fc80007ffe0e1 */
[----:B------:R-:W-:-:S05]  /*10db0*/  IADD3 R234, R234, -0x30, RZ ;  /* 0xffffffd0eaea7810 */ /* 0x000fca0007ffe0ff */
        /* <DEDUP_REMOVED lines=8> */
[----:B------:R-:W-:Y:S01]  /*10e40*/  IMAD.MOV R9, RZ, RZ, -R9 ;  /* 0x000000ffff097224 */ /* 0x000fe200078e0a09 */
[----:B------:R-:W-:Y:S01]  /*10e50*/  IADD3 R80, -R80, 0x30, RZ ;  /* 0x0000003050507810 */ /* 0x000fe20007ffe1ff */
[----:B------:R-:W-:Y:S01]  /*10e60*/  BSSY B0, `(.L_x_938) ;  /* 0x0000022000007945 */ /* 0x000fe20003800000 */
[----:B------:R-:W-:Y:S01]  /*10e70*/  ISETP.GE.AND P2, PT, R229, c[0x0][0x1d4], PT ;  /* 0x00007500e5007a0c */ /* 0x000fe20003f46270 */
[----:B------:R-:W-:-:S04]  /*10e80*/  IMAD R234, R9, c[0x0][0x2b8], R234 ;  /* 0x0000ae0009ea7a24 */ /* 0x000fc800078e02ea */
[----:B------:R-:W-:Y:S01]  /*10e90*/  IMAD.WIDE.U32 R10, R234, c[0x0][0x1e0], RZ ;  /* 0x00007800ea0a7a25 */ /* 0x000fe200078e00ff */
[----:B------:R-:W-:-:S03]  /*10ea0*/  SHF.R.S32.HI R9, RZ, 0x1f, R234 ;  /* 0x0000001fff097819 */ /* 0x000fc600000114ea */
[----:B------:R-:W-:Y:S02]  /*10eb0*/  IMAD.MOV.U32 R24, RZ, RZ, R10 ;  /* 0x000000ffff187224 */ /* 0x000fe400078e000a */
[----:B------:R-:W-:-:S04]  /*10ec0*/  IMAD R9, R9, c[0x0][0x1e0], RZ ;  /* 0x0000780009097a24 */ /* 0x000fc800078e02ff */
[----:B------:R-:W-:-:S04]  /*10ed0*/  IMAD R9, R234, c[0x0][0x1e4], R9 ;  /* 0x00007900ea097a24 */ /* 0x000fc800078e0209 */
[----:B------:R-:W-:Y:S01]  /*10ee0*/  IMAD.IADD R25, R11, 0x1, R9 ;  /* 0x000000010b197824 */ /* 0x000fe200078e0209 */
[----:B--2---:R-:W-:-:S03]  /*10ef0*/  SHF.R.S32.HI R9, RZ, 0x1f, R233 ;  /* 0x0000001fff097819 */ /* 0x004fc600000114e9 */
[----:B------:R-:W-:-:S04]  /*10f00*/  IMAD.WIDE.U32 R18, R233, c[0x0][0x1f0], R24 ;  /* 0x00007c00e9127a25 */ /* 0x000fc800078e0018 */
[----:B------:R-:W-:Y:S01]  /*10f10*/  IMAD R10, R9, c[0x0][0x1f0], RZ ;  /* 0x00007c00090a7a24 */ /* 0x000fe200078e02ff */
[----:B------:R-:W-:-:S03]  /*10f20*/  IADD3 R9, P0, R86, R18, RZ ;  /* 0x0000001256097210 */ /* 0x000fc60007f1e0ff */
[----:B------:R-:W-:-:S05]  /*10f30*/  IMAD R10, R233, c[0x0][0x1f4], R10 ;  /* 0x00007d00e90a7a24 */ /* 0x000fca00078e020a */
[----:B------:R-:W-:Y:S02]  /*10f40*/  IADD3.X R18, R81, R19, R10, P0, !PT ;  /* 0x0000001351127210 */ /* 0x000fe400007fe40a */
[----:B------:R-:W-:-:S04]  /*10f50*/  LEA R10, P0, R9, c[0x0][0x1c8], 0x1 ;  /* 0x00007200090a7a11 */ /* 0x000fc800078008ff */
[----:B------:R-:W-:Y:S01]  /*10f60*/  LEA.HI.X R9, R9, c[0x0][0x1cc], R18, 0x1, P0 ;  /* 0x0000730009097a11 */ /* 0x000fe200000f0c12 */
[----:B------:R2:W3:Y:S01]  /*10f70*/  SHFL.IDX PT, R11, R10, RZ, 0x181f ;  /* 0x00181fff0a0b7589 */ /* 0x0004e200000e0000 */
[----:B------:R-:W-:-:S03]  /*10f80*/  ISETP.GE.AND P0, PT, R80, 0x1, PT ;  /* 0x000000015000780c */ /* 0x000fc60003f06270 */
[----:B------:R2:W4:Y:S10]  /*10f90*/  SHFL.IDX PT, R18, R9, RZ, 0x181f ;  /* 0x00181fff09127589 */ /* 0x00053400000e0000 */
[----:B------:R-:W-:Y:S05]  /*10fa0*/  @!P0 BRA `(.L_x_939) ;  /* 0x000000d000008947 */ /* 0x000fea0003800000 */
[----:B---3--:R-:W-:-:S04]  /*10fb0*/  LEA R28, P0, R3, R11, 0x1 ;  /* 0x0000000b031c7211 */ /* 0x008fc800078008ff */
[----:B----4-:R-:W-:Y:S02]  /*10fc0*/  LEA.HI.X R29, R3, R18, R0, 0x1, P0 ;  /* 0x00000012031d7211 */ /* 0x010fe400000f0c00 */
        /* <DEDUP_REMOVED lines=9> */
[----:B-1----:R-:W-:-:S05]  /*11060*/  LEA.HI.X R31, R238, R18, R89, 0x1, P0 ;  /* 0x00000012ee1f7211 */ /* 0x002fca00000f0c59 */
[----:B------:R3:W-:Y:S04]  /*11070*/  LDGSTS.E.BYPASS.LTC128B.128 [R235+0xe880], [R30.64], !P4 ;  /* 0x0e8800001eeb7fae */ /* 0x0007e8000e101d50 */
.L_x_939:
[----:B------:R-:W-:Y:S05]  /*11080*/  BSYNC B0 ;  /* 0x0000000000007941 */ /* 0x000fea0003800000 */
.L_x_938:
[----:B------:R-:W-:Y:S01]  /*11090*/  ISETP.GE.AND P0, PT, R80, 0x21, PT ;  /* 0x000000215000780c */ /* 0x000fe20003f06270 */
[----:B--2---:R-:W2:Y:S01]  /*110a0*/  SHFL.IDX PT, R9, R9, 0x1, 0x181f ;  /* 0x00381f0009097f89 */ /* 0x004ea200000e0000 */
[----:B------:R-:W-:Y:S03]  /*110b0*/  BSSY B0, `(.L_x_937) ;  /* 0x0000010000007945 */ /* 0x000fe60003800000 */
[----:B---3--:R3:W4:Y:S08]  /*110c0*/  SHFL.IDX PT, R11, R10, 0x1, 0x181f ;  /* 0x00381f000a0b7f89 */ /* 0x00873000000e0000 */
[----:B------:R-:W-:Y:S05]  /*110d0*/  @!P0 BRA `(.L_x_940) ;  /* 0x000000d000008947 */ /* 0x000fea0003800000 */
[----:B----4-:R-:W-:-:S04]  /*110e0*/  LEA R18, P0, R3, R11, 0x1 ;  /* 0x0000000b03127211 */ /* 0x010fc800078008ff */
[----:B--2---:R-:W-:Y:S02]  /*110f0*/  LEA.HI.X R19, R3, R9, R0, 0x1, P0 ;  /* 0x0000000903137211 */ /* 0x004fe400000f0c00 */
[----:B------:R-:W-:-:S03]  /*11100*/  LEA R24, P0, R88, R11, 0x1 ;  /* 0x0000000b58187211 */ /* 0x000fc600078008ff */
[----:B------:R-:W-:Y:S01]  /*11110*/  @!PT LDS RZ, [RZ] ;  /* 0x00000000fffff984 */ /* 0x000fe20000000800 */
[----:B------:R2:W-:Y:S01]  /*11120*/  LDGSTS.E.BYPASS.LTC128B.128 [R235+0xb080], [R18.64], !P6 ;  /* 0x0b08000012eb7fae */ /* 0x0005e2000f101d50 */
[----:B------:R-:W-:Y:S02]  /*11130*/  LEA.HI.X R25, R88, R9, R93, 0x1, P0 ;  /* 0x0000000958197211 */ /* 0x000fe400000f0c5d */
[----:B------:R-:W-:-:S03]  /*11140*/  LEA R26, P0, R84, R11, 0x1 ;  /* 0x0000000b541a7211 */ /* 0x000fc600078008ff */
[----:B------:R2:W-:Y:S01]  /*11150*/  LDGSTS.E.BYPASS.LTC128B.128 [R235+0xc880], [R24.64], !P2 ;  /* 0x0c88000018eb7fae */ /* 0x0005e2000d101d50 */
[----:B------:R-:W-:Y:S02]  /*11160*/  LEA.HI.X R27, R84, R9, R91, 0x1, P0 ;  /* 0x00000009541b7211 */ /* 0x000fe400000f0c5b */
[----:B---3--:R-:W-:-:S03]  /*11170*/  LEA R10, P0, R238, R11, 0x1 ;  /* 0x0000000bee0a7211 */ /* 0x008fc600078008ff */
[----:B------:R2:W-:Y:S01]  /*11180*/  LDGSTS.E.BYPASS.LTC128B.128 [R235+0xe080], [R26.64], !P5 ;  /* 0x0e0800001aeb7fae */ /* 0x0005e2000e901d50 */
[----:B------:R-:W-:-:S05]  /*11190*/  LEA.HI.X R11, R238, R9, R89, 0x1, P0 ;  /* 0x00000009ee0b7211 */ /* 0x000fca00000f0c59 */
[----:B------:R2:W-:Y:S04]  /*111a0*/  LDGSTS.E.BYPASS.LTC128B.128 [R235+0xf880], [R10.64], !P4 ;  /* 0x0f8800000aeb7fae */ /* 0x0005e8000e101d50 */
.L_x_940:
[----:B------:R-:W-:Y:S05]  /*111b0*/  BSYNC B0 ;  /* 0x0000000000007941 */ /* 0x000fea0003800000 */
.L_x_937:
[----:B--234-:R-:W-:Y:S01]  /*111c0*/  LOP3.LUT R3, R82, 0xffffffe0, RZ, 0xc0, !PT ;  /* 0xffffffe052037812 */ /* 0x01cfe200078ec0ff */
[----:B------:R-:W-:Y:S01]  /*111d0*/  IMAD.SHL.U32 R215, R2, 0x2, RZ ;  /* 0x0000000202d77824 */ /* 0x000fe200078e00ff */
[----:B------:R-:W0:Y:S03]  /*111e0*/  LDGDEPBAR ;  /* 0x00000000000079af */ /* 0x000e260000000000 */
[----:B------:R-:W-:Y:S01]  /*111f0*/  IMAD.IADD R3, R224, 0x1, -R3 ;  /* 0x00000001e0037824 */ /* 0x000fe200078e0a03 */
[----:B------:R-:W-:Y:S01]  /*11200*/  LDSM.16.MT88.4 R148, [R215+0x4080] ;  /* 0x00408000d794783b */ /* 0x000fe20000004200 */
[--C-:B------:R-:W-:Y:S02]  /*11210*/  IMAD R214, R221, 0x2, R215.reuse ;  /* 0x00000002ddd67824 */ /* 0x100fe400078e02d7 */
[C---:B------:R-:W-:Y:S01]  /*11220*/  IMAD R213, R219.reuse, 0x2, R215 ;  /* 0x00000002dbd57824 */ /* 0x040fe200078e02d7 */
[----:B------:R-:W-:Y:S01]  /*11230*/  SHF.R.S32.HI R0, RZ, 0x1f, R3 ;  /* 0x0000001fff007819 */ /* 0x000fe20000011403 */
[----:B------:R-:W-:Y:S01]  /*11240*/  IMAD R212, R219, 0x2, R214 ;  /* 0x00000002dbd47824 */ /* 0x000fe200078e02d6 */
[----:B------:R-:W-:Y:S02]  /*11250*/  LDSM.16.MT88.4 R140, [R214+0x4080] ;  /* 0x00408000d68c783b */ /* 0x000fe40000004200 */
[----:B------:R-:W-:-:S02]  /*11260*/  LEA.HI R0, R0, R3, RZ, 0x2 ;  /* 0x0000000300007211 */ /* 0x000fc400078f10ff */
[----:B------:R-:W-:Y:S02]  /*11270*/  LDSM.16.MT88.4 R132, [R213+0x4080] ;  /* 0x00408000d584783b */ /* 0x000fe40000004200 */
[----:B------:R-:W-:Y:S02]  /*11280*/  LOP3.LUT R0, R0, 0x7ffffffc, RZ, 0xc0, !PT ;  /* 0x7ffffffc00007812 */ /* 0x000fe400078ec0ff */
[----:B-1----:R-:W-:Y:S03]  /*11290*/  LDSM.16.MT88.4 R40, [R215+0x5880] ;  /* 0x00588000d728783b */ /* 0x002fe60000004200 */
        /* <DEDUP_REMOVED lines=10> */
[----:B------:R-:W-:Y:S03]  /*11340*/  LDSM.16.MT88.4 R88, [R213+0x7080] ;  /* 0x00708000d558783b */ /* 0x000fe60000004200 */
[----:B------:R-:W-:Y:S01]  /*11350*/  FSEL R21, R21, -INF , P0 ;  /* 0xff80000015157808 */ /* 0x000fe20000000000 */
[----:B------:R-:W-:Y:S01]  /*11360*/  LDSM.16.MT88.4 R96, [R212+0x7080] ;  /* 0x00708000d460783b */ /* 0x000fe20000004200 */
[----:B------:R-:W-:Y:S02]  /*11370*/  FSEL R33, R33, -INF , P0 ;  /* 0xff80000021217808 */ /* 0x000fe40000000000 */
[----:B------:R-:W-:Y:S01]  /*11380*/  ISETP.GT.AND P0, PT, R83, 0x8, PT ;  /* 0x000000085300780c */ /* 0x000fe20003f04270 */
        /* <DEDUP_REMOVED lines=18> */
[----:B------:R-:W-:Y:S02]  /*114b0*/  FMNMX.FTZ R5, R32, R33, !PT ;  /* 0x0000002120057209 */ /* 0x000fe40007810000 */
[----:B------:R-:W-:Y:S02]  /*114c0*/  FSEL R17, R17, -INF , P0 ;  /* 0xff80000011117808 */ /* 0x000fe40000000000 */
[----:B------:R-:W-:-:S02]  /*114d0*/  FMNMX.FTZ R5, R12, R5, !PT ;  /* 0x000000050c057209 */ /* 0x000fc40007810000 */
[C---:B------:R-:W-:Y:S02]  /*114e0*/  ISETP.GT.AND P0, PT, R83.reuse, 0x18, PT ;  /* 0x000000185300780c */ /* 0x040fe40003f04270 */
[----:B------:R-:W-:Y:S02]  /*114f0*/  FMNMX.FTZ R5, R14, R5, !PT ;  /* 0x000000050e057209 */ /* 0x000fe40007810000 */
[----:B------:R-:W-:Y:S02]  /*11500*/  FSEL R15, R22, -INF , P0 ;  /* 0xff800000160f7808 */ /* 0x000fe40000000000 */
[----:B------:R-:W-:Y:S02]  /*11510*/  FSEL R10, R16, -INF , P0 ;  /* 0xff800000100a7808 */ /* 0x000fe40000000000 */
[----:B------:R-:W-:Y:S02]  /*11520*/  ISETP.GT.AND P0, PT, R83, 0x19, PT ;  /* 0x000000195300780c */ /* 0x000fe40003f04270 */
[----:B------:R-:W-:-:S02]  /*11530*/  FMNMX.FTZ R5, R6, R5, !PT ;  /* 0x0000000506057209 */ /* 0x000fc40007810000 */
[----:B------:R-:W-:Y:S02]  /*11540*/  FSEL R13, R8, -INF , P0 ;  /* 0xff800000080d7808 */ /* 0x000fe40000000000 */
[----:B------:R-:W-:Y:S02]  /*11550*/  FSEL R8, R7, -INF , P0 ;  /* 0xff80000007087808 */ /* 0x000fe40000000000 */
[----:B------:R-:W-:Y:S02]  /*11560*/  FMNMX.FTZ R5, R4, R5, !PT ;  /* 0x0000000504057209 */ /* 0x000fe40007810000 */
[----:B------:R-:W-:Y:S02]  /*11570*/  ISETP.GT.AND P0, PT, R83, 0x20, PT ;  /* 0x000000205300780c */ /* 0x000fe40003f04270 */
[----:B------:R-:W-:Y:S02]  /*11580*/  FMNMX.FTZ R5, R10, R5, !PT ;  /* 0x000000050a057209 */ /* 0x000fe40007810000 */
[----:B------:R-:W-:-:S02]  /*11590*/  FSEL R181, R181, -INF , P0 ;  /* 0xff800000b5b57808 */ /* 0x000fc40000000000 */
[----:B------:R-:W-:Y:S02]  /*115a0*/  FSEL R196, R196, -INF , P0 ;  /* 0xff800000c4c47808 */ /* 0x000fe40000000000 */
[----:B------:R-:W-:Y:S02]  /*115b0*/  ISETP.GT.AND P0, PT, R83, 0x21, PT ;  /* 0x000000215300780c */ /* 0x000fe40003f04270 */
[----:B------:R-:W-:Y:S02]  /*115c0*/  FMNMX.FTZ R5, R8, R5, !PT ;  /* 0x0000000508057209 */ /* 0x000fe40007810000 */
[----:B------:R-:W-:Y:S02]  /*115d0*/  FSEL R179, R179, -INF , P0 ;  /* 0xff800000b3b37808 */ /* 0x000fe40000000000 */
[----:B------:R-:W-:Y:S02]  /*115e0*/  FSEL R198, R198, -INF , P0 ;  /* 0xff800000c6c67808 */ /* 0x000fe40000000000 */
[----:B------:R-:W-:-:S02]  /*115f0*/  ISETP.GT.AND P0, PT, R83, 0x28, PT ;  /* 0x000000285300780c */ /* 0x000fc40003f04270 */
[----:B------:R-:W-:Y:S02]  /*11600*/  FMNMX.FTZ R5, R196, R5, !PT ;  /* 0x00000005c4057209 */ /* 0x000fe40007810000 */
[----:B------:R-:W-:Y:S02]  /*11610*/  FSEL R177, R177, -INF , P0 ;  /* 0xff800000b1b17808 */ /* 0x000fe40000000000 */
[----:B------:R-:W-:Y:S02]  /*11620*/  FSEL R182, R182, -INF , P0 ;  /* 0xff800000b6b67808 */ /* 0x000fe40000000000 */
[----:B------:R-:W-:Y:S02]  /*11630*/  ISETP.GT.AND P0, PT, R83, 0x29, PT ;  /* 0x000000295300780c */ /* 0x000fe40003f04270 */
[----:B------:R-:W-:Y:S01]  /*11640*/  FMNMX.FTZ R5, R198, R5, !PT ;  /* 0x00000005c6057209 */ /* 0x000fe20007810000 */
[----:B------:R-:W-:Y:S01]  /*11650*/  LDSM.16.MT88.4 R80, [R214+0x7080] ;  /* 0x00708000d650783b */ /* 0x000fe20000004200 */
[----:B------:R-:W-:-:S02]  /*11660*/  FSEL R180, R180, -INF , P0 ;  /* 0xff800000b4b47808 */ /* 0x000fc40000000000 */
        /* <DEDUP_REMOVED lines=14> */
[----:B------:R-:W1:Y:S02]  /*11750*/  SHFL.BFLY PT, R0, R3, 0x1, 0x1f ;  /* 0x0c201f0003007f89 */ /* 0x000e6400000e0000 */
[----:B-1----:R-:W-:Y:S02]  /*11760*/  FMNMX.FTZ R0, R3, R0, !PT ;  /* 0x0000000003007209 */ /* 0x002fe40007810000 */
[----:B------:R-:W-:Y:S02]  /*11770*/  FMNMX.FTZ R3, R177, R16, !PT ;  /* 0x00000010b1037209 */ /* 0x000fe40007810000 */
[C---:B------:R-:W-:Y:S01]  /*11780*/  FSETP.NEU.FTZ.AND P0, PT, R0.reuse, -INF , PT ;  /* 0xff8000000000780b */ /* 0x040fe20003f1d000 */
[----:B------:R-:W-:Y:S01]  /*11790*/  FMUL.FTZ R183, R0, c[0x0][0x2d0] ;  /* 0x0000b40000b77a20 */ /* 0x000fe20000410000 */
[----:B------:R-:W-:-:S04]  /*117a0*/  FMNMX.FTZ R3, R176, R3, !PT ;  /* 0x00000003b0037209 */ /* 0x000fc80007810000 */
[----:B------:R-:W-:Y:S01]  /*117b0*/  FSEL R183, R183, RZ, P0 ;  /* 0x000000ffb7b77208 */ /* 0x000fe20000000000 */
[----:B------:R-:W1:Y:S04]  /*117c0*/  SHFL.BFLY PT, R16, R3, 0x2, 0x1f ;  /* 0x0c401f0003107f89 */ /* 0x000e6800000e0000 */
[--C-:B------:R-:W-:Y:S02]  /*117d0*/  FFMA.FTZ R184, R32, c[0x0][0x2d0], -R183.reuse ;  /* 0x0000b40020b87a23 */ /* 0x100fe400000108b7 */
[--C-:B------:R-:W-:Y:S02]  /*117e0*/  FFMA.FTZ R157, R33, c[0x0][0x2d0], -R183.reuse ;  /* 0x0000b400219d7a23 */ /* 0x100fe400000108b7 */
[--C-:B------:R-:W-:Y:S01]  /*117f0*/  FFMA.FTZ R158, R12, c[0x0][0x2d0], -R183.reuse ;  /* 0x0000b4000c9e7a23 */ /* 0x100fe200000108b7 */
[----:B------:R-:W-:Y:S01]  /*11800*/  LDSM.16.MT88.4 R32, [R212+0x4080] ;  /* 0x00408000d420783b */ /* 0x000fe20000004200 */
[--C-:B------:R-:W-:Y:S01]  /*11810*/  FFMA.FTZ R190, R6, c[0x0][0x2d0], -R183.reuse ;  /* 0x0000b40006be7a23 */ /* 0x100fe200000108b7 */
[----:B------:R-:W-:Y:S01]  /*11820*/  MUFU.EX2 R184, R184 ;  /* 0x000000b800b87308 */ /* 0x000fe20000000800 */
[----:B------:R-:W-:-:S02]  /*11830*/  FFMA.FTZ R189, R4, c[0x0][0x2d0], -R183 ;  /* 0x0000b40004bd7a23 */ /* 0x000fc400000108b7 */
[----:B------:R-:W-:Y:S01]  /*11840*/  LDSM.16.MT88.4 R4, [R212+0x8880] ;  /* 0x00888000d404783b */ /* 0x000fe20000004200 */
[--C-:B------:R-:W-:Y:S02]  /*11850*/  FFMA.FTZ R191, R10, c[0x0][0x2d0], -R183.reuse ;  /* 0x0000b4000abf7a23 */ /* 0x100fe400000108b7 */
[--C-:B------:R-:W-:Y:S02]  /*11860*/  FFMA.FTZ R188, R8, c[0x0][0x2d0], -R183.reuse ;  /* 0x0000b40008bc7a23 */ /* 0x100fe400000108b7 */
[----:B------:R-:W2:Y:S01]  /*11870*/  MUFU.EX2 R157, R157 ;  /* 0x0000009d009d7308 */ /* 0x000ea20000000800 */
[--C-:B------:R-:W-:Y:S02]  /*11880*/  FFMA.FTZ R197, R198, c[0x0][0x2d0], -R183.reuse ;  /* 0x0000b400c6c57a23 */ /* 0x100fe400000108b7 */
[--C-:B------:R-:W-:Y:S01]  /*11890*/  FFMA.FTZ R196, R196, c[0x0][0x2d0], -R183.reuse ;  /* 0x0000b400c4c47a23 */ /* 0x100fe200000108b7 */
[----:B-1----:R-:W-:Y:S01]  /*118a0*/  FMNMX.FTZ R16, R3, R16, !PT ;  /* 0x0000001003107209 */ /* 0x002fe20007810000 */
[----:B------:R-:W-:-:S03]  /*118b0*/  FFMA.FTZ R3, R14, c[0x0][0x2d0], -R183 ;  /* 0x0000b4000e037a23 */ /* 0x000fc600000108b7 */
[----:B------:R-:W-:Y:S01]  /*118c0*/  MUFU.EX2 R158, R158 ;  /* 0x0000009e009e7308 */ /* 0x000fe20000000800 */
[--C-:B------:R-:W-:Y:S01]  /*118d0*/  FFMA.FTZ R199, R182, c[0x0][0x2d0], -R183.reuse ;  /* 0x0000b400b6c77a23 */ /* 0x100fe200000108b7 */
[----:B------:R-:W1:Y:S01]  /*118e0*/  SHFL.BFLY PT, R159, R16, 0x1, 0x1f ;  /* 0x0c201f00109f7f89 */ /* 0x000e6200000e0000 */
[----:B------:R-:W-:-:S05]  /*118f0*/  FFMA.FTZ R248, R180, c[0x0][0x2d0], -R183 ;  /* 0x0000b400b4f87a23 */ /* 0x000fca00000108b7 */
[----:B------:R-:W3:Y:S01]  /*11900*/  MUFU.EX2 R3, R3 ;  /* 0x0000000300037308 */ /* 0x000ee20000000800 */
[----:B--2---:R-:W-:Y:S01]  /*11910*/  F2FP.BF16.PACK_AB R128, R157, R184 ;  /* 0x000000b89d80723e */ /* 0x004fe200000010ff */
[----:B------:R-:W-:-:S06]  /*11920*/  FADD.FTZ R157, R184, R157 ;  /* 0x0000009db89d7221 */ /* 0x000fcc0000010000 */
[----:B------:R-:W-:Y:S01]  /*11930*/  MUFU.EX2 R190, R190 ;  /* 0x000000be00be7308 */ /* 0x000fe20000000800 */
[----:B---3--:R-:W-:-:S07]  /*11940*/  F2FP.BF16.PACK_AB R130, R3, R158 ;  /* 0x0000009e0382723e */ /* 0x008fce00000010ff */
[----:B------:R-:W-:Y:S01]  /*11950*/  MUFU.EX2 R189, R189 ;  /* 0x000000bd00bd7308 */ /* 0x000fe20000000800 */
[----:B-1----:R-:W-:Y:S01]  /*11960*/  FMNMX.FTZ R159, R159, R16, !PT ;  /* 0x000000109f9f7209 */ /* 0x002fe20007810000 */
[----:B------:R-:W-:-:S03]  /*11970*/  FADD.FTZ R158, R158, R157 ;  /* 0x0000009d9e9e7221 */ /* 0x000fc60000010000 */
[C---:B------:R-:W-:Y:S01]  /*11980*/  FSETP.NEU.FTZ.AND P0, PT, R159.reuse, -INF , PT ;  /* 0xff8000009f00780b */ /* 0x040fe20003f1d000 */
[----:B------:R-:W-:Y:S02]  /*11990*/  FMUL.FTZ R178, R159, c[0x0][0x2d0] ;  /* 0x0000b4009fb27a20 */ /* 0x000fe40000410000 */
[----:B------:R-:W-:Y:S01]  /*119a0*/  MUFU.EX2 R191, R191 ;  /* 0x000000bf00bf7308 */ /* 0x000fe20000000800 */
[----:B------:R-:W-:Y:S02]  /*119b0*/  FADD.FTZ R3, R3, R158 ;  /* 0x0000009e03037221 */ /* 0x000fe40000010000 */
[----:B------:R-:W-:-:S05]  /*119c0*/  FSEL R178, R178, RZ, P0 ;  /* 0x000000ffb2b27208 */ /* 0x000fca0000000000 */
[--C-:B------:R-:W-:Y:S01]  /*119d0*/  FFMA.FTZ R187, R20, c[0x0][0x2d0], -R178.reuse ;  /* 0x0000b40014bb7a23 */ /* 0x100fe200000108b2 */
[----:B------:R-:W-:Y:S01]  /*119e0*/  MUFU.EX2 R188, R188 ;  /* 0x000000bc00bc7308 */ /* 0x000fe20000000800 */
[--C-:B------:R-:W-:Y:S02]  /*119f0*/  FFMA.FTZ R186, R21, c[0x0][0x2d0], -R178.reuse ;  /* 0x0000b40015ba7a23 */ /* 0x100fe400000108b2 */
[--C-:B------:R-:W-:Y:S01]  /*11a00*/  FFMA.FTZ R185, R19, c[0x0][0x2d0], -R178.reuse ;  /* 0x0000b40013b97a23 */ /* 0x100fe200000108b2 */
[----:B------:R-:W-:Y:S01]  /*11a10*/  LDSM.16.MT88.4 R20, [R214+0x7880] ;  /* 0x00788000d614783b */ /* 0x000fe20000004200 */
[--C-:B------:R-:W-:Y:S02]  /*11a20*/  FFMA.FTZ R2, R11, c[0x0][0x2d0], -R178.reuse ;  /* 0x0000b4000b027a23 */ /* 0x100fe400000108b2 */
[--C-:B------:R-:W-:Y:S01]  /*11a30*/  FFMA.FTZ R194, R9, c[0x0][0x2d0], -R178.reuse ;  /* 0x0000b40009c27a23 */ /* 0x100fe200000108b2 */
[----:B------:R-:W-:Y:S01]  /*11a40*/  MUFU.EX2 R187, R187 ;  /* 0x000000bb00bb7308 */ /* 0x000fe20000000800 */
[----:B------:R-:W1:Y:S01]  /*11a50*/  LDSM.16.MT88.4 R8, [R215+0x4880] ;  /* 0x00488000d708783b */ /* 0x000e620000004200 */
[----:B------:R-:W-:-:S02]  /*11a60*/  FFMA.FTZ R193, R17, c[0x0][0x2d0], -R178 ;  /* 0x0000b40011c17a23 */ /* 0x000fc400000108b2 */
[--C-:B------:R-:W-:Y:S01]  /*11a70*/  FFMA.FTZ R195, R15, c[0x0][0x2d0], -R178.reuse ;  /* 0x0000b4000fc37a23 */ /* 0x100fe200000108b2 */
[----:B------:R-:W2:Y:S01]  /*11a80*/  LDSM.16.MT88.4 R16, [R214+0x4880] ;  /* 0x00488000d610783b */ /* 0x000ea20000004200 */
[--C-:B------:R-:W-:Y:S02]  /*11a90*/  FFMA.FTZ R192, R13, c[0x0][0x2d0], -R178.reuse ;  /* 0x0000b4000dc07a23 */ /* 0x100fe400000108b2 */
[----:B------:R-:W3:Y:S01]  /*11aa0*/  MUFU.EX2 R186, R186 ;  /* 0x000000ba00ba7308 */ /* 0x000ee20000000800 */
[----:B------:R-:W4:Y:S01]  /*11ab0*/  LDSM.16.MT88.4 R12, [R213+0x4880] ;  /* 0x00488000d50c783b */ /* 0x000f220000004200 */
[--C-:B------:R-:W-:Y:S02]  /*11ac0*/  FFMA.FTZ R198, R181, c[0x0][0x2d0], -R178.reuse ;  /* 0x0000b400b5c67a23 */ /* 0x100fe400000108b2 */
[--C-:B------:R-:W-:Y:S01]  /*11ad0*/  FFMA.FTZ R239, R179, c[0x0][0x2d0], -R178.reuse ;  /* 0x0000b400b3ef7a23 */ /* 0x100fe200000108b2 */
[----:B------:R-:W-:Y:S01]  /*11ae0*/  LDSM.16.MT88.4 R180, [R215+0x6880] ;  /* 0x00688000d7b4783b */ /* 0x000fe20000004200 */
[----:B------:R-:W-:-:S02]  /*11af0*/  FFMA.FTZ R222, R177, c[0x0][0x2d0], -R178 ;  /* 0x0000b400b1de7a23 */ /* 0x000fc400000108b2 */
[----:B------:R-:W-:Y:S01]  /*11b00*/  MUFU.EX2 R185, R185 ;  /* 0x000000b900b97308 */ /* 0x000fe20000000800 */
[----:B------:R-:W-:Y:S02]  /*11b10*/  FFMA.FTZ R247, R176, c[0x0][0x2d0], -R178 ;  /* 0x0000b400b0f77a23 */ /* 0x000fe400000108b2 */
[----:B------:R-:W-:Y:S05]  /*11b20*/  LDSM.16.MT88.4 R176, [R213+0x6880] ;  /* 0x00688000d5b0783b */ /* 0x000fea0000004200 */
        /* <DEDUP_REMOVED lines=11> */
[----:B------:R-:W5:Y:S06]  /*11be0*/  MUFU.EX2 R192, R192 ;  /* 0x000000c000c07308 */ /* 0x000f6c0000000800 */
[C---:B------:R-:W-:Y:S02]  /*11bf0*/  HMMA.16816.F32.BF16 R144, R128.reuse, R140, RZ ;  /* 0x0000008c8090723c */ /* 0x040fe400000418ff */
[----:B------:R-:W-:Y:S06]  /*11c00*/  MUFU.EX2 R196, R196 ;  /* 0x000000c400c47308 */ /* 0x000fec0000000800 */
[C---:B------:R-:W-:Y:S02]  /*11c10*/  HMMA.16816.F32.BF16 R136, R128.reuse, R132, RZ ;  /* 0x000000848088723c */ /* 0x040fe400000418ff */
[----:B------:R-:W1:Y:S06]  /*11c20*/  MUFU.EX2 R197, R197 ;  /* 0x000000c500c57308 */ /* 0x000e6c0000000800 */
        /* <DEDUP_REMOVED lines=33> */
[----:B------:R-:W-:Y:S01]  /*11e40*/  F2FP.BF16.PACK_AB R4, R189, R190 ;  /* 0x000000bebd04723e */ /* 0x000fe200000010ff */
[----:B------:R-:W-:Y:S01]  /*11e50*/  HMMA.16816.F32.BF16 R128, R128, R6, RZ ;  /* 0x000000068080723c */ /* 0x000fe200000418ff */
[----:B---3--:R-:W-:Y:S01]  /*11e60*/  F2FP.BF16.PACK_AB R5, R193, R194 ;  /* 0x000000c2c105723e */ /* 0x008fe200000010ff */
[----:B------:R-:W-:-:S02]  /*11e70*/  FADD.FTZ R190, R190, R3 ;  /* 0x00000003bebe7221 */ /* 0x000fc40000010000 */
[----:B------:R-:W-:Y:S02]  /*11e80*/  FADD.FTZ R194, R194, R185 ;  /* 0x000000b9c2c27221 */ /* 0x000fe40000010000 */
[----:B------:R-:W-:Y:S01]  /*11e90*/  FADD.FTZ R190, R189, R190 ;  /* 0x000000bebdbe7221 */ /* 0x000fe20000010000 */
[----:B------:R-:W-:Y:S01]  /*11ea0*/  F2FP.BF16.PACK_AB R6, R188, R191 ;  /* 0x000000bfbc06723e */ /* 0x000fe200000010ff */
[----:B------:R-:W-:Y:S01]  /*11eb0*/  FADD.FTZ R194, R193, R194 ;  /* 0x000000c2c1c27221 */ /* 0x000fe20000010000 */
[----:B-----5:R-:W-:Y:S01]  /*11ec0*/  F2FP.BF16.PACK_AB R7, R192, R195 ;  /* 0x000000c3c007723e */ /* 0x020fe200000010ff */
[----:B------:R-:W-:Y:S02]  /*11ed0*/  FADD.FTZ R191, R191, R190 ;  /* 0x000000bebfbf7221 */ /* 0x000fe40000010000 */
[----:B------:R-:W-:Y:S02]  /*11ee0*/  FADD.FTZ R195, R195, R194 ;  /* 0x000000c2c3c37221 */ /* 0x000fe40000010000 */
[----:B------:R-:W-:-:S02]  /*11ef0*/  FADD.FTZ R191, R188, R191 ;  /* 0x000000bfbcbf7221 */ /* 0x000fc40000010000 */
[----:B-1----:R-:W-:Y:S01]  /*11f00*/  HMMA.16816.F32.BF16 R152, R4, R8, R152 ;  /* 0x000000080498723c */ /* 0x002fe20000041898 */
[----:B------:R-:W-:-:S07]  /*11f10*/  FADD.FTZ R195, R192, R195 ;  /* 0x000000c3c0c37221 */ /* 0x000fce0000010000 */
[C---:B------:R-:W-:Y:S01]  /*11f20*/  HMMA.16816.F32.BF16 R148, R4.reuse, R10, R148 ;  /* 0x0000000a0494723c */ /* 0x040fe20000041894 */
[----:B------:R-:W1:Y:S07]  /*11f30*/  LDSM.16.MT88.4 R8, [R212+0x6080] ;  /* 0x00608000d408783b */ /* 0x000e6e0000004200 */
[C---:B--2---:R-:W-:Y:S08]  /*11f40*/  HMMA.16816.F32.BF16 R144, R4.reuse, R16, R144 ;  /* 0x000000100490723c */ /* 0x044ff00000041890 */
[C---:B------:R-:W-:Y:S01]  /*11f50*/  HMMA.16816.F32.BF16 R140, R4.reuse, R18, R140 ;  /* 0x00000012048c723c */ /* 0x040fe2000004188c */
[----:B------:R-:W-:Y:S07]  /*11f60*/  LDSM.16.MT88.4 R16, [R213+0x7880] ;  /* 0x00788000d510783b */ /* 0x000fee0000004200 */
[C---:B----4-:R-:W-:Y:S08]  /*11f70*/  HMMA.16816.F32.BF16 R136, R4.reuse, R12, R136 ;  /* 0x0000000c0488723c */ /* 0x050ff00000041888 */
[C---:B------:R-:W-:Y:S01]  /*11f80*/  HMMA.16816.F32.BF16 R132, R4.reuse, R14, R132 ;  /* 0x0000000e0484723c */ /* 0x040fe20000041884 */
[----:B------:R-:W-:Y:S07]  /*11f90*/  LDSM.16.MT88.4 R12, [R212+0x7880] ;  /* 0x00788000d40c783b */ /* 0x000fee0000004200 */
[C---:B------:R-:W-:Y:S08]  /*11fa0*/  HMMA.16816.F32.BF16 R44, R4.reuse, R164, R44 ;  /* 0x000000a4042c723c */ /* 0x040ff0000004182c */
        /* <DEDUP_REMOVED lines=14> */
[C---:B------:R-:W-:Y:S08]  /*12090*/  HMMA.16816.F32.BF16 R28, R4.reuse, R172, R28 ;  /* 0x000000ac041c723c */ /* 0x040ff0000004181c */
[C---:B------:R-:W-:Y:S01]  /*120a0*/  HMMA.16816.F32.BF16 R32, R4.reuse, R174, R32 ;  /* 0x000000ae0420723c */ /* 0x040fe20000041820 */
[----:B------:R-:W-:Y:S07]  /*120b0*/  LDSM.16.MT88.4 R172, [R212+0x6880] ;  /* 0x00688000d4ac783b */ /* 0x000fee0000004200 */
[C---:B------:R-:W-:Y:S08]  /*120c0*/  HMMA.16816.F32.BF16 R36, R4.reuse, R168, R36 ;  /* 0x000000a80424723c */ /* 0x040ff00000041824 */
[C---:B------:R-:W-:Y:S01]  /*120d0*/  HMMA.16816.F32.BF16 R40, R4.reuse, R170, R40 ;  /* 0x000000aa0428723c */ /* 0x040fe20000041828 */
[----:B------:R-:W-:Y:S07]  /*120e0*/  LDSM.16.MT88.4 R168, [R215+0x8080] ;  /* 0x00808000d7a8783b */ /* 0x000fee0000004200 */
[C---:B------:R-:W-:Y:S08]  /*120f0*/  HMMA.16816.F32.BF16 R76, R4.reuse, R20, R76 ;  /* 0x00000014044c723c */ /* 0x040ff0000004184c */
[C---:B------:R-:W-:Y:S01]  /*12100*/  HMMA.16816.F32.BF16 R80, R4.reuse, R22, R80 ;  /* 0x000000160450723c */ /* 0x040fe20000041850 */
[----:B------:R-:W5:Y:S07]  /*12110*/  LDSM.16.MT88.4 R20, [R215+0x5080] ;  /* 0x00508000d714783b */ /* 0x000f6e0000004200 */
[C---:B------:R-:W-:Y:S08]  /*12120*/  HMMA.16816.F32.BF16 R84, R4.reuse, R16, R84 ;  /* 0x000000100454723c */ /* 0x040ff00000041854 */
[C---:B------:R-:W-:Y:S01]  /*12130*/  HMMA.16816.F32.BF16 R88, R4.reuse, R18, R88 ;  /* 0x000000120458723c */ /* 0x040fe20000041858 */
[----:B------:R-:W1:Y:S07]  /*12140*/  LDSM.16.MT88.4 R16, [R213+0x5080] ;  /* 0x00508000d510783b */ /* 0x000e6e0000004200 */
[C---:B------:R-:W-:Y:S08]  /*12150*/  HMMA.16816.F32.BF16 R92, R4.reuse, R12, R92 ;  /* 0x0000000c045c723c */ /* 0x040ff0000004185c */
[C---:B------:R-:W-:Y:S01]  /*12160*/  HMMA.16816.F32.BF16 R96, R4.reuse, R14, R96 ;  /* 0x0000000e0460723c */ /* 0x040fe20000041860 */
[----:B------:R-:W1:Y:S07]  /*12170*/  LDSM.16.MT88.4 R12, [R212+0x5080] ;  /* 0x00508000d40c783b */ /* 0x000e6e0000004200 */
[C---:B--2---:R-:W-:Y:S08]  /*12180*/  HMMA.16816.F32.BF16 R108, R4.reuse, R164, R108 ;  /* 0x000000a4046c723c */ /* 0x044ff0000004186c */
[C---:B------:R-:W-:Y:S01]  /*12190*/  HMMA.16816.F32.BF16 R112, R4.reuse, R166, R112 ;  /* 0x000000a60470723c */ /* 0x040fe20000041870 */
[----:B------:R-:W-:Y:S07]  /*121a0*/  LDSM.16.MT88.4 R164, [R214+0x8080] ;  /* 0x00808000d6a4783b */ /* 0x000fee0000004200 */
[C---:B---3--:R-:W-:Y:S08]  /*121b0*/  HMMA.16816.F32.BF16 R116, R4.reuse, R160, R116 ;  /* 0x000000a00474723c */ /* 0x048ff00000041874 */
[C---:B------:R-:W-:Y:S01]  /*121c0*/  HMMA.16816.F32.BF16 R120, R4.reuse, R162, R120 ;  /* 0x000000a20478723c */ /* 0x040fe20000041878 */
[----:B------:R-:W-:Y:S07]  /*121d0*/  LDSM.16.MT88.4 R160, [R213+0x8080] ;  /* 0x00808000d5a0783b */ /* 0x000fee0000004200 */
[C---:B----4-:R-:W-:Y:S08]  /*121e0*/  HMMA.16816.F32.BF16 R124, R4.reuse, R24, R124 ;  /* 0x00000018047c723c */ /* 0x050ff0000004187c */
[----:B------:R-:W-:Y:S01]  /*121f0*/  HMMA.16816.F32.BF16 R128, R4, R26, R128 ;  /* 0x0000001a0480723c */ /* 0x000fe20000041880 */
[----:B------:R-:W-:Y:S06]  /*12200*/  LDSM.16.MT88.4 R24, [R212+0x8080] ;  /* 0x00808000d418783b */ /* 0x000fec0000004200 */
        /* <DEDUP_REMOVED lines=12> */
[----:B------:R-:W-:-:S03]  /*122d0*/  FADD.FTZ R247, R247, R222 ;  /* 0x000000def7f77221 */ /* 0x000fc60000010000 */
[C---:B------:R-:W-:Y:S01]  /*122e0*/  HMMA.16816.F32.BF16 R140, R4.reuse, R10, R140 ;  /* 0x0000000a048c723c */ /* 0x040fe2000004188c */
[----:B------:R-:W1:Y:S07]  /*122f0*/  LDSM.16.MT88.4 R8, [R214+0x6880] ;  /* 0x00688000d608783b */ /* 0x000e6e0000004200 */
[C---:B-----5:R-:W-:Y:S08]  /*12300*/  HMMA.16816.F32.BF16 R152, R4.reuse, R20, R152 ;  /* 0x000000140498723c */ /* 0x060ff00000041898 */
        /* <DEDUP_REMOVED lines=25> */
[C---:B--2---:R-:W-:Y:S08]  /*124a0*/  HMMA.16816.F32.BF16 R100, R4.reuse, R20, R100 ;  /* 0x000000140464723c */ /* 0x044ff00000041864 */
[C---:B------:R-:W-:Y:S08]  /*124b0*/  HMMA.16816.F32.BF16 R104, R4.reuse, R22, R104 ;  /* 0x000000160468723c */ /* 0x040ff00000041868 */
[C---:B---3--:R-:W-:Y:S08]  /*124c0*/  HMMA.16816.F32.BF16 R108, R4.reuse, R16, R108 ;  /* 0x00000010046c723c */ /* 0x048ff0000004186c */
[C---:B------:R-:W-:Y:S08]  /*124d0*/  HMMA.16816.F32.BF16 R112, R4.reuse, R18, R112 ;  /* 0x000000120470723c */ /* 0x040ff00000041870 */
[C---:B----4-:R-:W-:Y:S08]  /*124e0*/  HMMA.16816.F32.BF16 R116, R4.reuse, R12, R116 ;  /* 0x0000000c0474723c */ /* 0x050ff00000041874 */
[C---:B------:R-:W-:Y:S08]  /*124f0*/  HMMA.16816.F32.BF16 R120, R4.reuse, R14, R120 ;  /* 0x0000000e0478723c */ /* 0x040ff00000041878 */
[C---:B-1----:R-:W-:Y:S08]  /*12500*/  HMMA.16816.F32.BF16 R124, R4.reuse, R8, R124 ;  /* 0x00000008047c723c */ /* 0x042ff0000004187c */
[----:B------:R-:W-:Y:S01]  /*12510*/  HMMA.16816.F32.BF16 R128, R4, R10, R128 ;  /* 0x0000000a0480723c */ /* 0x000fe20000041880 */
[----:B------:R-:W-:Y:S07]  /*12520*/  @!P1 BRA `(.L_x_941) ;  /* 0x0000306000009947 */ /* 0x000fee0003800000 */
[----:B------:R-:W1:Y:S01]  /*12530*/  S2R R3, SR_TID.X ;  /* 0x0000000000037919 */ /* 0x000e620000002100 */
[----:B------:R-:W-:-:S02]  /*12540*/  IADD3 R246, R156, -0x2, RZ ;  /* 0xfffffffe9cf67810 */ /* 0x000fc40007ffe0ff */
[----:B-1----:R-:W-:-:S04]  /*12550*/  SHF.R.S32.HI R2, RZ, 0x1f, R3 ;  /* 0x0000001fff027819 */ /* 0x002fc80000011403 */
[----:B------:R-:W-:-:S04]  /*12560*/  LEA.HI R239, R2, R3, RZ, 0x3 ;  /* 0x0000000302ef7211 */ /* 0x000fc800078f18ff */
[----:B------:R-:W-:Y:S02]  /*12570*/  LOP3.LUT R2, R239, 0xfffffff8, RZ, 0xc0, !PT ;  /* 0xfffffff8ef027812 */ /* 0x000fe400078ec0ff */
[----:B------:R-:W-:-:S03]  /*12580*/  SHF.R.S32.HI R239, RZ, 0x3, R239 ;  /* 0x00000003ffef7819 */ /* 0x000fc600000114ef */
[----:B------:R-:W-:Y:S01]  /*12590*/  IMAD.IADD R2, R3, 0x1, -R2 ;  /* 0x0000000103027824 */ /* 0x000fe200078e0a02 */
[----:B------:R-:W-:-:S03]  /*125a0*/  IADD3 R239, -R239, 0x30, RZ ;  /* 0x00000030efef7810 */ /* 0x000fc60007ffe1ff */
[----:B------:R-:W-:-:S05]  /*125b0*/  IMAD.SHL.U32 R241, R2, 0x8, RZ ;  /* 0x0000000802f17824 */ /* 0x000fca00078e00ff */
[C---:B------:R-:W-:Y:S02]  /*125c0*/  IADD3 R4, R241.reuse, 0x40, RZ ;  /* 0x00000040f1047810 */ /* 0x040fe40007ffe0ff */
[----:B------:R-:W-:Y:S02]  /*125d0*/  IADD3 R2, R241, 0x80, RZ ;  /* 0x00000080f1027810 */ /* 0x000fe40007ffe0ff */
[----:B------:R-:W-:Y:S02]  /*125e0*/  SHF.R.S32.HI R243, RZ, 0x1f, R4 ;  /* 0x0000001ffff37819 */ /* 0x000fe40000011404 */
[----:B------:R-:W-:Y:S02]  /*125f0*/  SHF.R.S32.HI R245, RZ, 0x1f, R2 ;  /* 0x0000001ffff57819 */ /* 0x000fe40000011402 */
[----:B------:R-:W-:Y:S02]  /*12600*/  LEA.HI R243, R243, R4, RZ, 0x3 ;  /* 0x00000004f3f37211 */ /* 0x000fe400078f18ff */
[----:B------:R-:W-:-:S02]  /*12610*/  LEA.HI R245, R245, R2, RZ, 0x3 ;  /* 0x00000002f5f57211 */ /* 0x000fc400078f18ff */
[----:B------:R-:W-:Y:S02]  /*12620*/  LOP3.LUT R243, R243, 0xfffffff8, RZ, 0xc0, !PT ;  /* 0xfffffff8f3f37812 */ /* 0x000fe400078ec0ff */
[----:B------:R-:W-:Y:S02]  /*12630*/  LOP3.LUT R245, R245, 0xfffffff8, RZ, 0xc0, !PT ;  /* 0xfffffff8f5f57812 */ /* 0x000fe400078ec0ff */
[----:B------:R-:W-:Y:S02]  /*12640*/  SHF.R.S32.HI R240, RZ, 0x1f, R241 ;  /* 0x0000001ffff07819 */ /* 0x000fe400000114f1 */
[----:B------:R-:W-:Y:S02]  /*12650*/  SHF.R.S32.HI R242, RZ, 0x1f, R243 ;  /* 0x0000001ffff27819 */ /* 0x000fe400000114f3 */
[----:B------:R-:W-:Y:S02]  /*12660*/  SHF.R.S32.HI R244, RZ, 0x1f, R245 ;  /* 0x0000001ffff47819 */ /* 0x000fe400000114f5 */
[C---:B------:R-:W-:Y:S01]  /*12670*/  SHF.L.U64.HI R240, R241.reuse, 0x1, R240 ;  /* 0x00000001f1f07819 */ /* 0x040fe200000102f0 */
[----:B------:R-:W-:Y:S01]  /*12680*/  IMAD.SHL.U32 R241, R241, 0x2, RZ ;  /* 0x00000002f1f17824 */ /* 0x000fe200078e00ff */
[C---:B------:R-:W-:Y:S01]  /*12690*/  SHF.L.U64.HI R242, R243.reuse, 0x1, R242 ;  /* 0x00000001f3f27819 */ /* 0x040fe200000102f2 */
[----:B------:R-:W-:Y:S01]  /*126a0*/  IMAD.SHL.U32 R243, R243, 0x2, RZ ;  /* 0x00000002f3f37824 */ /* 0x000fe200078e00ff */
[C---:B------:R-:W-:Y:S01]  /*126b0*/  SHF.L.U64.HI R244, R245.reuse, 0x1, R244 ;  /* 0x00000001f5f47819 */ /* 0x040fe200000102f4 */
[----:B------:R-:W-:-:S02]  /*126c0*/  IMAD.SHL.U32 R245, R245, 0x2, RZ ;  /* 0x00000002f5f57824 */ /* 0x000fc400078e00ff */
.L_x_946:
[----:B------:R-:W-:Y:S01]  /*126d0*/  SHF.R.S32.HI R5, RZ, 0x1f, R234 ;  /* 0x0000001fff057819 */ /* 0x000fe200000114ea */
[C---:B------:R-:W-:Y:S01]  /*126e0*/  IMAD.WIDE.U32 R8, R234.reuse, c[0x0][0x208], RZ ;  /* 0x00008200ea087a25 */ /* 0x040fe200078e00ff */
[----:B------:R-:W-:Y:S01]  /*126f0*/  SHF.R.S32.HI R249, RZ, 0x1f, R223 ;  /* 0x0000001ffff97819 */ /* 0x000fe200000114df */
[----:B------:R-:W-:Y:S04]  /*12700*/  DEPBAR.LE SB0, 0x0 ;  /* 0x000080000000791a */ /* 0x000fe80000000000 */
[----:B------:R-:W-:Y:S01]  /*12710*/  BAR.SYNC.DEFER_BLOCKING 0x0 ;  /* 0x0000000000007b1d */ /* 0x000fe20000010000 */
[----:B------:R-:W-:Y:S01]  /*12720*/  IMAD R5, R5, c[0x0][0x208], RZ ;  /* 0x0000820005057a24 */ /* 0x000fe200078e02ff */
[----:B------:R-:W-:Y:S01]  /*12730*/  SHF.R.S32.HI R6, RZ, 0x1f, R233 ;  /* 0x0000001fff067819 */ /* 0x000fe200000114e9 */
[----:B------:R-:W-:Y:S01]  /*12740*/  IMAD.WIDE.U32 R10, R223, c[0x0][0x210], RZ ;  /* 0x00008400df0a7a25 */ /* 0x000fe200078e00ff */
[----:B------:R-:W-:Y:S02]  /*12750*/  ISETP.GE.AND P1, PT, R229, c[0x0][0x1d4], PT ;  /* 0x00007500e5007a0c */ /* 0x000fe40003f26270 */
[----:B------:R-:W-:Y:S01]  /*12760*/  SHF.R.S32.HI R251, RZ, 0x1f, R238 ;  /* 0x0000001ffffb7819 */ /* 0x000fe200000114ee */
[----:B------:R-:W-:Y:S01]  /*12770*/  IMAD R5, R234, c[0x0][0x20c], R5 ;  /* 0x00008300ea057a24 */ /* 0x000fe200078e0205 */
[----:B------:R-:W-:Y:S01]  /*12780*/  MOV R3, R0 ;  /* 0x0000000000037202 */ /* 0x000fe20000000f00 */
[----:B------:R-:W-:Y:S02]  /*12790*/  IMAD R6, R6, c[0x0][0x218], RZ ;  /* 0x0000860006067a24 */ /* 0x000fe400078e02ff */
[----:B------:R-:W-:Y:S02]  /*127a0*/  IMAD.IADD R9, R9, 0x1, R5 ;  /* 0x0000000109097824 */ /* 0x000fe400078e0205 */
[----:B------:R-:W-:Y:S02]  /*127b0*/  IMAD R5, R249, c[0x0][0x210], RZ ;  /* 0x00008400f9057a24 */ /* 0x000fe400078e02ff */
[----:B------:R-:W-:Y:S04]  /*127c0*/  IMAD.WIDE.U32 R8, R233, c[0x0][0x218], R8 ;  /* 0x00008600e9087a25 */ /* 0x000fe800078e0008 */
[----:B------:R-:W-:Y:S01]  /*127d0*/  IMAD R5, R223, c[0x0][0x214], R5 ;  /* 0x00008500df057a24 */ /* 0x000fe200078e0205 */
[----:B------:R-:W-:Y:S01]  /*127e0*/  IADD3 R4, P0, R10, R8, RZ ;  /* 0x000000080a047210 */ /* 0x000fe20007f1e0ff */
[----:B------:R-:W-:Y:S02]  /*127f0*/  IMAD R6, R233, c[0x0][0x21c], R6 ;  /* 0x00008700e9067a24 */ /* 0x000fe400078e0206 */
[----:B------:R-:W-:Y:S01]  /*12800*/  IMAD.IADD R5, R11, 0x1, R5 ;  /* 0x000000010b057824 */ /* 0x000fe200078e0205 */
[----:B------:R-:W-:Y:S01]  /*12810*/  LDSM.16.M88.4 R160, [R218] ;  /* 0x00000000daa0783b */ /* 0x000fe20000000200 */
[----:B------:R-:W-:Y:S01]  /*12820*/  IMAD R158, R221, 0x2, R218 ;  /* 0x00000002dd9e7824 */ /* 0x000fe200078e02da */
[----:B------:R-:W-:Y:S01]  /*12830*/  ULDC.64 UR4, c[0x0][0x118] ;  /* 0x0000460000047ab9 */ /* 0x000fe20000000a00 */
[----:B------:R-:W-:Y:S01]  /*12840*/  BSSY B0, `(.L_x_942) ;  /* 0x0000031000007945 */ /* 0x000fe20003800000 */
[----:B------:R-:W-:Y:S01]  /*12850*/  LDSM.16.M88.4 R164, [R217+0xa080] ;  /* 0x00a08000d9a4783b */ /* 0x000fe20000000200 */
[----:B------:R-:W-:Y:S02]  /*12860*/  IADD3.X R5, R5, R9, R6, P0, !PT ;  /* 0x0000000905057210 */ /* 0x000fe400007fe406 */
[C---:B------:R-:W-:Y:S01]  /*12870*/  LEA R2, P0, R4.reuse, c[0x0][0x1f8], 0x1 ;  /* 0x00007e0004027a11 */ /* 0x040fe200078008ff */
[----:B------:R-:W-:Y:S03]  /*12880*/  LDSM.16.M88.4 R168, [R217+0xa880] ;  /* 0x00a88000d9a8783b */ /* 0x000fe60000000200 */
[----:B------:R-:W-:Y:S01]  /*12890*/  LEA.HI.X R10, R4, c[0x0][0x1fc], R5, 0x1, P0 ;  /* 0x00007f00040a7a11 */ /* 0x000fe200000f0c05 */
[----:B------:R-:W-:Y:S04]  /*128a0*/  LDSM.16.M88.4 R24, [R217+0xb080] ;  /* 0x00b08000d918783b */ /* 0x000fe80000000200 */
[----:B------:R-:W1:Y:S04]  /*128b0*/  SHFL.IDX PT, R4, R2, RZ, 0x181f ;  /* 0x00181fff02047589 */ /* 0x000e6800000e0000 */
[----:B------:R-:W-:Y:S04]  /*128c0*/  LDSM.16.M88.4 R172, [R158] ;  /* 0x000000009eac783b */ /* 0x000fe80000000200 */
[----:B------:R-:W2:Y:S04]  /*128d0*/  SHFL.IDX PT, R5, R10, RZ, 0x181f ;  /* 0x00181fff0a057589 */ /* 0x000ea800000e0000 */
[----:B------:R3:W4:Y:S04]  /*128e0*/  LDSM.16.M88.4 R176, [R216] ;  /* 0x00000000d8b0783b */ /* 0x0007280000000200 */
[----:B------:R3:W3:Y:S04]  /*128f0*/  LDSM.16.M88.4 R180, [R211] ;  /* 0x00000000d3b4783b */ /* 0x0006e80000000200 */
[----:B------:R3:W3:Y:S01]  /*12900*/  LDSM.16.M88.4 R184, [R210] ;  /* 0x00000000d2b8783b */ /* 0x0006e20000000200 */
[C---:B-1----:R-:W-:Y:S05]  /*12910*/  IADD3 R12, P0, R4.reuse, R241, RZ ;  /* 0x000000f1040c7210 */ /* 0x042fea0007f1e0ff */
[C---:B--2---:R-:W-:Y:S01]  /*12920*/  IMAD.X R13, R5.reuse, 0x1, R240, P0 ;  /* 0x00000001050d7824 */ /* 0x044fe200000e06f0 */
[C---:B------:R-:W-:Y:S04]  /*12930*/  IADD3 R8, P0, R4.reuse, R243, RZ ;  /* 0x000000f304087210 */ /* 0x040fe80007f1e0ff */
[----:B------:R-:W-:Y:S01]  /*12940*/  @!PT LDS RZ, [RZ] ;  /* 0x00000000fffff984 */ /* 0x000fe20000000800 */
[----:B------:R-:W-:Y:S01]  /*12950*/  @!PT LDS RZ, [RZ] ;  /* 0x00000000fffff984 */ /* 0x000fe20000000800 */
[----:B------:R-:W-:Y:S01]  /*12960*/  @!PT LDS RZ, [RZ] ;  /* 0x00000000fffff984 */ /* 0x000fe20000000800 */
[----:B------:R1:W-:Y:S01]  /*12970*/  LDGSTS.E.BYPASS.LTC128B.128 [R235+0x4080], [R12.64], !P6 ;  /* 0x040800000ceb7fae */ /* 0x0003e2000f101d44 */
[C---:B------:R-:W-:Y:S02]  /*12980*/  IADD3.X R9, R5.reuse, R242, RZ, P0, !PT ;  /* 0x000000f205097210 */ /* 0x040fe400007fe4ff */
[----:B------:R-:W-:Y:S03]  /*12990*/  IADD3 R6, P0, R4, R245, RZ ;  /* 0x000000f504067210 */ /* 0x000fe60007f1e0ff */
[----:B------:R1:W-:Y:S01]  /*129a0*/  LDGSTS.E.BYPASS.LTC128B.128 [R235+0x5880], [R8.64], !P1 ;  /* 0x0588000008eb7fae */ /* 0x0003e2000c901d44 */
[----:B------:R-:W-:Y:S01]  /*129b0*/  ISETP.GT.AND P1, PT, R224, 0x7f, PT ;  /* 0x0000007fe000780c */ /* 0x000fe20003f24270 */
[----:B------:R-:W-:Y:S01]  /*129c0*/  IMAD.X R7, R5, 0x1, R244, P0 ;  /* 0x0000000105077824 */ /* 0x000fe200000e06f4 */
[C---:B------:R-:W-:Y:S04]  /*129d0*/  LEA R4, P0, R238.reuse, R4, 0x1 ;  /* 0x00000004ee047211 */ /* 0x040fe800078008ff */
[----:B------:R1:W-:Y:S01]  /*129e0*/  LDGSTS.E.BYPASS.LTC128B.128 [R235+0x7080], [R6.64], !P5 ;  /* 0x0708000006eb7fae */ /* 0x0003e2000e901d44 */
[----:B------:R-:W-:Y:S05]  /*129f0*/  LEA.HI.X R5, R238, R5, R251, 0x1, P0 ;  /* 0x00000005ee057211 */ /* 0x000fea00000f0cfb */
[----:B------:R1:W-:Y:S01]  /*12a00*/  LDGSTS.E.BYPASS.LTC128B.128 [R235+0x8880], [R4.64], !P4 ;  /* 0x0888000004eb7fae */ /* 0x0003e2000e101d44 */
[----:B------:R-:W-:-:S05]  /*12a10*/  @P1 BRA `(.L_x_943) ;  /* 0x0000013000001947 */ /* 0x000fca0003800000 */
[----:B----4-:R-:W-:-:S05]  /*12a20*/  BRA.DIV ~URZ, `(.L_x_944) ;  /* 0x00005de27f007947 */ /* 0x010fca000b800000 */
[----:B-1----:R1:W2:Y:S04]  /*12a30*/  SHFL.IDX PT, R5, R10, 0x1, 0x181f ;  /* 0x00381f000a057f89 */ /* 0x0022a800000e0000 */
[----:B------:R1:W4:Y:S02]  /*12a40*/  SHFL.IDX PT, R9, R2, 0x1, 0x181f ;  /* 0x00381f0002097f89 */ /* 0x00032400000e0000 */
.L_x_965:
[----:B----4-:R-:W-:Y:S02]  /*12a50*/  IADD3 R12, P0, R9, R241, RZ ;  /* 0x000000f1090c7210 */ /* 0x010fe40007f1e0ff */
[----:B------:R-:W-:Y:S03]  /*12a60*/  ISETP.GE.AND P1, PT, R229, c[0x0][0x1d4], PT ;  /* 0x00007500e5007a0c */ /* 0x000fe60003f26270 */
[----:B--2---:R-:W-:Y:S01]  /*12a70*/  IMAD.X R13, R5, 0x1, R240, P0 ;  /* 0x00000001050d7824 */ /* 0x004fe200000e06f0 */
[----:B-1----:R-:W-:Y:S04]  /*12a80*/  IADD3 R10, P0, R9, R243, RZ ;  /* 0x000000f3090a7210 */ /* 0x002fe80007f1e0ff */
[----:B------:R-:W-:Y:S01]  /*12a90*/  @!PT LDS RZ, [RZ] ;  /* 0x00000000fffff984 */ /* 0x000fe20000000800 */
[----:B------:R-:W-:Y:S01]  /*12aa0*/  @!PT LDS RZ, [RZ] ;  /* 0x00000000fffff984 */ /* 0x000fe20000000800 */
[----:B------:R-:W-:Y:S01]  /*12ab0*/  @!PT LDS RZ, [RZ] ;  /* 0x00000000fffff984 */ /* 0x000fe20000000800 */
[----:B------:R1:W-:Y:S01]  /*12ac0*/  LDGSTS.E.BYPASS.LTC128B.128 [R235+0x5080], [R12.64], !P6 ;  /* 0x050800000ceb7fae */ /* 0x0003e2000f101d44 */
[----:B------:R-:W-:Y:S01]  /*12ad0*/  IMAD.X R11, R5, 0x1, R242, P0 ;  /* 0x00000001050b7824 */ /* 0x000fe200000e06f2 */
[----:B------:R-:W-:Y:S04]  /*12ae0*/  IADD3 R6, P0, R9, R245, RZ ;  /* 0x000000f509067210 */ /* 0x000fe80007f1e0ff */
[----:B------:R1:W-:Y:S01]  /*12af0*/  LDGSTS.E.BYPASS.LTC128B.128 [R235+0x6880], [R10.64], !P1 ;  /* 0x068800000aeb7fae */ /* 0x0003e2000c901d44 */
[----:B------:R-:W-:Y:S01]  /*12b00*/  IMAD.X R7, R5, 0x1, R244, P0 ;  /* 0x0000000105077824 */ /* 0x000fe200000e06f4 */
[C---:B------:R-:W-:Y:S04]  /*12b10*/  LEA R4, P0, R238.reuse, R9, 0x1 ;  /* 0x00000009ee047211 */ /* 0x040fe800078008ff */
[----:B------:R1:W-:Y:S01]  /*12b20*/  LDGSTS.E.BYPASS.LTC128B.128 [R235+0x8080], [R6.64], !P5 ;  /* 0x0808000006eb7fae */ /* 0x0003e2000e901d44 */
[----:B------:R-:W-:Y:S05]  /*12b30*/  LEA.HI.X R5, R238, R5, R251, 0x1, P0 ;  /* 0x00000005ee057211 */ /* 0x000fea00000f0cfb */
[----:B------:R1:W-:Y:S03]  /*12b40*/  LDGSTS.E.BYPASS.LTC128B.128 [R235+0x9880], [R4.64], !P4 ;  /* 0x0988000004eb7fae */ /* 0x0003e6000e101d44 */
.L_x_943:
[----:B----4-:R-:W-:Y:S05]  /*12b50*/  BSYNC B0 ;  /* 0x0000000000007941 */ /* 0x010fea0003800000 */
.L_x_942:
[----:B------:R-:W0:Y:S01]  /*12b60*/  LDGDEPBAR ;  /* 0x00000000000079af */ /* 0x000e220000000000 */
[----:B------:R-:W-:Y:S01]  /*12b70*/  WARPSYNC 0xffffffff ;  /* 0xffffffff00007948 */ /* 0x000fe20003800000 */
[C---:B-1----:R-:W-:Y:S03]  /*12b80*/  HMMA.16816.F32.BF16 R4, R160.reuse, R164, RZ ;  /* 0x000000a4a004723c */ /* 0x042fe600000418ff */
[----:B------:R-:W-:Y:S02]  /*12b90*/  ISETP.GE.AND P0, PT, R246, 0x1, PT ;  /* 0x00000001f600780c */ /* 0x000fe40003f06270 */
[----:B------:R-:W-:Y:S01]  /*12ba0*/  LDSM.16.M88.4 R196, [R209] ;  /* 0x00000000d1c4783b */ /* 0x000fe20000000200 */
[C---:B------:R-:W-:Y:S02]  /*12bb0*/  LEA R222, R219.reuse, R218, 0x1 ;  /* 0x000000dadbde7211 */ /* 0x040fe400078e08ff */
[C---:B------:R-:W-:Y:S01]  /*12bc0*/  HMMA.16816.F32.BF16 R8, R160.reuse, R166, RZ ;  /* 0x000000a6a008723c */ /* 0x040fe200000418ff */
[----:B------:R-:W-:Y:S03]  /*12bd0*/  LEA R2, R220, R217, 0x1 ;  /* 0x000000d9dc027211 */ /* 0x000fe600078e08ff */
[----:B------:R-:W-:Y:S01]  /*12be0*/  LDSM.16.M88.4 R188, [R222] ;  /* 0x00000000debc783b */ /* 0x000fe20000000200 */
[----:B------:R-:W-:Y:S03]  /*12bf0*/  LEA R156, R219, R158, 0x1 ;  /* 0x0000009edb9c7211 */ /* 0x000fe600078e08ff */
[C---:B------:R-:W-:Y:S03]  /*12c00*/  HMMA.16816.F32.BF16 R12, R160.reuse, R168, RZ ;  /* 0x000000a8a00c723c */ /* 0x040fe600000418ff */
[----:B------:R-:W1:Y:S05]  /*12c10*/  LDSM.16.M88.4 R192, [R2+0xa080] ;  /* 0x00a0800002c0783b */ /* 0x000e6a0000000200 */
[C---:B------:R-:W-:Y:S02]  /*12c20*/  HMMA.16816.F32.BF16 R16, R160.reuse, R170, RZ ;  /* 0x000000aaa010723c */ /* 0x040fe400000418ff */
[----:B------:R-:W-:Y:S06]  /*12c30*/  LDSM.16.M88.4 R164, [R2+0xb080] ;  /* 0x00b0800002a4783b */ /* 0x000fec0000000200 */
[C---:B------:R-:W-:Y:S01]  /*12c40*/  HMMA.16816.F32.BF16 R20, R160.reuse, R24, RZ ;  /* 0x00000018a014723c */ /* 0x040fe200000418ff */
[----:B------:R-:W-:Y:S07]  /*12c50*/  LDSM.16.M88.4 R168, [R156] ;  /* 0x000000009ca8783b */ /* 0x000fee0000000200 */
[----:B------:R-:W-:Y:S01]  /*12c60*/  HMMA.16816.F32.BF16 R24, R160, R26, RZ ;  /* 0x0000001aa018723c */ /* 0x000fe200000418ff */
[----:B------:R-:W2:Y:S07]  /*12c70*/  LDSM.16.M88.4 R160, [R2+0xa880] ;  /* 0x00a8800002a0783b */ /* 0x000eae0000000200 */
[C---:B------:R-:W-:Y:S08]  /*12c80*/  HMMA.16816.F32.BF16 R4, R172.reuse, R176, R4 ;  /* 0x000000b0ac04723c */ /* 0x040ff00000041804 */
[C---:B------:R-:W-:Y:S01]  /*12c90*/  HMMA.16816.F32.BF16 R8, R172.reuse, R178, R8 ;  /* 0x000000b2ac08723c */ /* 0x040fe20000041808 */
[----:B------:R-:W-:Y:S07]  /*12ca0*/  LDSM.16.M88.4 R176, [R209+0x1000] ;  /* 0x00100000d1b0783b */ /* 0x000fee0000000200 */
[C---:B---3--:R-:W-:Y:S08]  /*12cb0*/  HMMA.16816.F32.BF16 R12, R172.reuse, R180, R12 ;  /* 0x000000b4ac0c723c */ /* 0x048ff0000004180c */
[C---:B------:R-:W-:Y:S01]  /*12cc0*/  HMMA.16816.F32.BF16 R16, R172.reuse, R182, R16 ;  /* 0x000000b6ac10723c */ /* 0x040fe20000041810 */
[----:B------:R-:W-:Y:S07]  /*12cd0*/  LDSM.16.M88.4 R180, [R218+0x4000] ;  /* 0x00400000dab4783b */ /* 0x000fee0000000200 */
[C---:B------:R-:W-:Y:S08]  /*12ce0*/  HMMA.16816.F32.BF16 R20, R172.reuse, R184, R20 ;  /* 0x000000b8ac14723c */ /* 0x040ff00000041814 */
[----:B------:R-:W-:Y:S01]  /*12cf0*/  HMMA.16816.F32.BF16 R24, R172, R186, R24 ;  /* 0x000000baac18723c */ /* 0x000fe20000041818 */
[----:B------:R-:W3:Y:S07]  /*12d00*/  LDSM.16.M88.4 R172, [R209+0x800] ;  /* 0x00080000d1ac783b */ /* 0x000eee0000000200 */
[C---:B-1----:R-:W-:Y:S01]  /*12d10*/  HMMA.16816.F32.BF16 R4, R188.reuse, R192, R4 ;  /* 0x000000c0bc04723c */ /* 0x042fe20000041804 */
[----:B------:R-:W1:Y:S07]  /*12d20*/  LDSM.16.M88.4 R184, [R217+0xb880] ;  /* 0x00b88000d9b8783b */ /* 0x000e6e0000000200 */
[C---:B------:R-:W-:Y:S01]  /*12d30*/  HMMA.16816.F32.BF16 R8, R188.reuse, R194, R8 ;  /* 0x000000c2bc08723c */ /* 0x040fe20000041808 */
[----:B------:R-:W-:Y:S07]  /*12d40*/  LDSM.16.M88.4 R192, [R208] ;  /* 0x00000000d0c0783b */ /* 0x000fee0000000200 */
[C---:B--2---:R-:W-:Y:S08]  /*12d50*/  HMMA.16816.F32.BF16 R12, R188.reuse, R160, R12 ;  /* 0x000000a0bc0c723c */ /* 0x044ff0000004180c */
[C---:B------:R-:W-:Y:S01]  /*12d60*/  HMMA.16816.F32.BF16 R16, R188.reuse, R162, R16 ;  /* 0x000000a2bc10723c */ /* 0x040fe20000041810 */
[----:B------:R-:W2:Y:S07]  /*12d70*/  LDSM.16.M88.4 R160, [R217+0xc080] ;  /* 0x00c08000d9a0783b */ /* 0x000eae0000000200 */
[C---:B------:R-:W-:Y:S08]  /*12d80*/  HMMA.16816.F32.BF16 R20, R188.reuse, R164, R20 ;  /* 0x000000a4bc14723c */ /* 0x040ff00000041814 */
[----:B------:R-:W-:Y:S01]  /*12d90*/  HMMA.16816.F32.BF16 R24, R188, R166, R24 ;  /* 0x000000a6bc18723c */ /* 0x000fe20000041818 */
[----:B------:R-:W4:Y:S07]  /*12da0*/  LDSM.16.M88.4 R164, [R217+0xc880] ;  /* 0x00c88000d9a4783b */ /* 0x000f2e0000000200 */
[C---:B------:R-:W-:Y:S01]  /*12db0*/  HMMA.16816.F32.BF16 R4, R168.reuse, R196, R4 ;  /* 0x000000c4a804723c */ /* 0x040fe20000041804 */
[----:B------:R-:W5:Y:S07]  /*12dc0*/  LDSM.16.M88.4 R188, [R158+0x4000] ;  /* 0x004000009ebc783b */ /* 0x000f6e0000000200 */
[C---:B------:R-:W-:Y:S01]  /*12dd0*/  HMMA.16816.F32.BF16 R8, R168.reuse, R198, R8 ;  /* 0x000000c6a808723c */ /* 0x040fe20000041808 */
[----:B------:R-:W-:Y:S07]  /*12de0*/  LDSM.16.M88.4 R196, [R2+0xb880] ;  /* 0x00b8800002c4783b */ /* 0x000fee0000000200 */
[C---:B---3--:R-:W-:Y:S08]  /*12df0*/  HMMA.16816.F32.BF16 R12, R168.reuse, R172, R12 ;  /* 0x000000aca80c723c */ /* 0x048ff0000004180c */
[C---:B------:R-:W-:Y:S01]  /*12e00*/  HMMA.16816.F32.BF16 R16, R168.reuse, R174, R16 ;  /* 0x000000aea810723c */ /* 0x040fe20000041810 */
[----:B------:R-:W-:Y:S07]  /*12e10*/  LDSM.16.M88.4 R172, [R206] ;  /* 0x00000000ceac783b */ /* 0x000fee0000000200 */
[C---:B------:R-:W-:Y:S08]  /*12e20*/  HMMA.16816.F32.BF16 R20, R168.reuse, R176, R20 ;  /* 0x000000b0a814723c */ /* 0x040ff00000041814 */
[----:B------:R-:W-:Y:S01]  /*12e30*/  HMMA.16816.F32.BF16 R24, R168, R178, R24 ;  /* 0x000000b2a818723c */ /* 0x000fe20000041818 */
[----:B------:R-:W3:Y:S07]  /*12e40*/  LDSM.16.M88.4 R168, [R207] ;  /* 0x00000000cfa8783b */ /* 0x000eee0000000200 */
[C---:B-1----:R-:W-:Y:S01]  /*12e50*/  HMMA.16816.F32.BF16 R4, R180.reuse, R184, R4 ;  /* 0x000000b8b404723c */ /* 0x042fe20000041804 */
[----:B------:R-:W1:Y:S07]  /*12e60*/  LDSM.16.M88.4 R176, [R222+0x4000] ;  /* 0x00400000deb0783b */ /* 0x000e6e0000000200 */
[C---:B------:R-:W-:Y:S01]  /*12e70*/  HMMA.16816.F32.BF16 R8, R180.reuse, R186, R8 ;  /* 0x000000bab408723c */ /* 0x040fe20000041808 */
[----:B------:R-:W-:Y:S07]  /*12e80*/  LDSM.16.M88.4 R184, [R209+0x1800] ;  /* 0x00180000d1b8783b */ /* 0x000fee0000000200 */
[C---:B--2---:R-:W-:Y:S08]  /*12e90*/  HMMA.16816.F32.BF16 R12, R180.reuse, R160, R12 ;  /* 0x000000a0b40c723c */ /* 0x044ff0000004180c */
[C---:B------:R-:W-:Y:S01]  /*12ea0*/  HMMA.16816.F32.BF16 R16, R180.reuse, R162, R16 ;  /* 0x000000a2b410723c */ /* 0x040fe20000041810 */
[----:B------:R-:W2:Y:S07]  /*12eb0*/  LDSM.16.M88.4 R160, [R2+0xc080] ;  /* 0x00c0800002a0783b */ /* 0x000eae0000000200 */
[C---:B----4-:R-:W-:Y:S08]  /*12ec0*/  HMMA.16816.F32.BF16 R20, R180.reuse, R164, R20 ;  /* 0x000000a4b414723c */ /* 0x050ff00000041814 */
[----:B------:R-:W-:Y:S01]  /*12ed0*/  HMMA.16816.F32.BF16 R24, R180, R166, R24 ;  /* 0x000000a6b418723c */ /* 0x000fe20000041818 */
[----:B------:R-:W4:Y:S07]  /*12ee0*/  LDSM.16.M88.4 R164, [R2+0xc880] ;  /* 0x00c8800002a4783b */ /* 0x000f2e0000000200 */
[C---:B-----5:R-:W-:Y:S01]  /*12ef0*/  HMMA.16816.F32.BF16 R4, R188.reuse, R192, R4 ;  /* 0x000000c0bc04723c */ /* 0x060fe20000041804 */
[----:B------:R-:W5:Y:S07]  /*12f00*/  LDSM.16.M88.4 R180, [R156+0x4000] ;  /* 0x004000009cb4783b */ /* 0x000f6e0000000200 */
[C---:B------:R-:W-:Y:S01]  /*12f10*/  HMMA.16816.F32.BF16 R8, R188.reuse, R194, R8 ;  /* 0x000000c2bc08723c */ /* 0x040fe20000041808 */
[----:B------:R-:W-:Y:S07]  /*12f20*/  LDSM.16.M88.4 R192, [R217+0xd080] ;  /* 0x00d08000d9c0783b */ /* 0x000fee0000000200 */
[C---:B---3--:R-:W-:Y:S08]  /*12f30*/  HMMA.16816.F32.BF16 R12, R188.reuse, R168, R12 ;  /* 0x000000a8bc0c723c */ /* 0x048ff0000004180c */
[C---:B------:R-:W-:Y:S01]  /*12f40*/  HMMA.16816.F32.BF16 R16, R188.reuse, R170, R16 ;  /* 0x000000aabc10723c */ /* 0x040fe20000041810 */
[----:B------:R-:W3:Y:S07]  /*12f50*/  LDSM.16.M88.4 R168, [R209+0x2000] ;  /* 0x00200000d1a8783b */ /* 0x000eee0000000200 */
        /* <DEDUP_REMOVED lines=19> */
[----:B------:R-:W3:Y:S07]  /*13090*/  LDSM.16.M88.4 R168, [R204] ;  /* 0x00000000cca8783b */ /* 0x000eee0000000200 */
        /* <DEDUP_REMOVED lines=43> */
[----:B------:R-:W3:Y:S01]  /*13350*/  LDSM.16.M88.4 R188, [R222+0xc000] ;  /* 0x00c00000debc783b */ /* 0x000ee20000000200 */
[C---:B-1----:R-:W-:Y:S08]  /*13360*/  HMMA.16816.F32.BF16 R4, R176.reuse, R196, R4 ;  /* 0x000000c4b004723c */ /* 0x042ff00000041804 */
[C---:B------:R-:W-:Y:S01]  /*13370*/  HMMA.16816.F32.BF16 R8, R176.reuse, R198, R8 ;  /* 0x000000c6b008723c */ /* 0x040fe20000041808 */
[----:B------:R-:W-:Y:S07]  /*13380*/  LDSM.16.M88.4 R196, [R209+0x4800] ;  /* 0x00480000d1c4783b */ /* 0x000fee0000000200 */
[C---:B--2---:R-:W-:Y:S08]  /*13390*/  HMMA.16816.F32.BF16 R12, R176.reuse, R160, R12 ;  /* 0x000000a0b00c723c */ /* 0x044ff0000004180c */
[C---:B------:R-:W-:Y:S01]  /*133a0*/  HMMA.16816.F32.BF16 R16, R176.reuse, R162, R16 ;  /* 0x000000a2b010723c */ /* 0x040fe20000041810 */
[----:B------:R-:W1:Y:S07]  /*133b0*/  LDSM.16.M88.4 R160, [R2+0xf080] ;  /* 0x00f0800002a0783b */ /* 0x000e6e0000000200 */
[C---:B----4-:R-:W-:Y:S08]  /*133c0*/  HMMA.16816.F32.BF16 R20, R176.reuse, R164, R20 ;  /* 0x000000a4b014723c */ /* 0x050ff00000041814 */
[----:B------:R-:W-:Y:S01]  /*133d0*/  HMMA.16816.F32.BF16 R24, R176, R166, R24 ;  /* 0x000000a6b018723c */ /* 0x000fe20000041818 */
[----:B------:R-:W2:Y:S07]  /*133e0*/  LDSM.16.M88.4 R164, [R2+0xf880] ;  /* 0x00f8800002a4783b */ /* 0x000eae0000000200 */
[----:B------:R-:W4:Y:S01]  /*133f0*/  LDSM.16.M88.4 R176, [R156+0xc000] ;  /* 0x00c000009cb0783b */ /* 0x000f220000000200 */
[C---:B-----5:R-:W-:Y:S08]  /*13400*/  HMMA.16816.F32.BF16 R4, R180.reuse, R184, R4 ;  /* 0x000000b8b404723c */ /* 0x060ff00000041804 */
[C---:B------:R-:W-:Y:S08]  /*13410*/  HMMA.16816.F32.BF16 R8, R180.reuse, R186, R8 ;  /* 0x000000bab408723c */ /* 0x040ff00000041808 */
[C---:B---3--:R-:W-:Y:S08]  /*13420*/  HMMA.16816.F32.BF16 R12, R180.reuse, R168, R12 ;  /* 0x000000a8b40c723c */ /* 0x048ff0000004180c */
[C---:B------:R-:W-:Y:S08]  /*13430*/  HMMA.16816.F32.BF16 R16, R180.reuse, R170, R16 ;  /* 0x000000aab410723c */ /* 0x040ff00000041810 */
[C---:B------:R-:W-:Y:S08]  /*13440*/  HMMA.16816.F32.BF16 R20, R180.reuse, R172, R20 ;  /* 0x000000acb414723c */ /* 0x040ff00000041814 */
[----:B------:R-:W-:Y:S08]  /*13450*/  HMMA.16816.F32.BF16 R24, R180, R174, R24 ;  /* 0x000000aeb418723c */ /* 0x000ff00000041818 */
[C---:B------:R-:W-:Y:S08]  /*13460*/  HMMA.16816.F32.BF16 R4, R188.reuse, R192, R4 ;  /* 0x000000c0bc04723c */ /* 0x040ff00000041804 */
[C---:B------:R-:W-:Y:S08]  /*13470*/  HMMA.16816.F32.BF16 R8, R188.reuse, R194, R8 ;  /* 0x000000c2bc08723c */ /* 0x040ff00000041808 */
[C---:B-1----:R-:W-:Y:S08]  /*13480*/  HMMA.16816.F32.BF16 R12, R188.reuse, R160, R12 ;  /* 0x000000a0bc0c723c */ /* 0x042ff0000004180c */
[C---:B------:R-:W-:Y:S01]  /*13490*/  HMMA.16816.F32.BF16 R16, R188.reuse, R162, R16 ;  /* 0x000000a2bc10723c */ /* 0x040fe20000041810 */
[----:B------:R-:W1:Y:S07]  /*134a0*/  LDSM.16.M88.4 R160, [R209+0x5000] ;  /* 0x00500000d1a0783b */ /* 0x000e6e0000000200 */
[C---:B--2---:R-:W-:Y:S08]  /*134b0*/  HMMA.16816.F32.BF16 R20, R188.reuse, R164, R20 ;  /* 0x000000a4bc14723c */ /* 0x044ff00000041814 */
[----:B------:R-:W-:Y:S01]  /*134c0*/  HMMA.16816.F32.BF16 R24, R188, R166, R24 ;  /* 0x000000a6bc18723c */ /* 0x000fe20000041818 */
[----:B------:R-:W2:Y:S01]  /*134d0*/  LDSM.16.M88.4 R164, [R209+0x5800] ;  /* 0x00580000d1a4783b */ /* 0x000ea20000000200 */
[----:B------:R-:W-:Y:S06]  /*134e0*/  DEPBAR.LE SB0, 0x0 ;  /* 0x000080000000791a */ /* 0x000fec0000000000 */
[----:B------:R-:W-:Y:S01]  /*134f0*/  BAR.SYNC.DEFER_BLOCKING 0x0 ;  /* 0x0000000000007b1d */ /* 0x000fe20000010000 */
[C---:B----4-:R-:W-:Y:S08]  /*13500*/  HMMA.16816.F32.BF16 R4, R176.reuse, R196, R4 ;  /* 0x000000c4b004723c */ /* 0x050ff00000041804 */
[C---:B------:R-:W-:Y:S08]  /*13510*/  HMMA.16816.F32.BF16 R8, R176.reuse, R198, R8 ;  /* 0x000000c6b008723c */ /* 0x040ff00000041808 */
[C---:B-1----:R-:W-:Y:S08]  /*13520*/  HMMA.16816.F32.BF16 R12, R176.reuse, R160, R12 ;  /* 0x000000a0b00c723c */ /* 0x042ff0000004180c */
[C---:B------:R-:W-:Y:S04]  /*13530*/  HMMA.16816.F32.BF16 R16, R176.reuse, R162, R16 ;  /* 0x000000a2b010723c */ /* 0x040fe80000041810 */
[----:B------:R-:W-:Y:S02]  /*13540*/  FMUL.FTZ R157, R4, c[0x0][0x320] ;  /* 0x0000c800049d7a20 */ /* 0x000fe40000410000 */
[----:B------:R-:W-:Y:S02]  /*13550*/  FMUL.FTZ R156, R6, c[0x0][0x320] ;  /* 0x0000c800069c7a20 */ /* 0x000fe40000410000 */
[----:B------:R1:W3:Y:S01]  /*13560*/  MUFU.TANH R169, R157 ;  /* 0x0000009d00a97308 */ /* 0x0002e20000002400 */
[C---:B--2---:R-:W-:Y:S03]  /*13570*/  HMMA.16816.F32.BF16 R20, R176.reuse, R164, R20 ;  /* 0x000000a4b014723c */ /* 0x044fe60000041814 */
[----:B------:R-:W-:Y:S02]  /*13580*/  FMUL.FTZ R181, R5, c[0x0][0x320] ;  /* 0x0000c80005b57a20 */ /* 0x000fe40000410000 */
[----:B------:R-:W-:Y:S02]  /*13590*/  FMUL.FTZ R252, R7, c[0x0][0x320] ;  /* 0x0000c80007fc7a20 */ /* 0x000fe40000410000 */
[----:B------:R-:W-:Y:S01]  /*135a0*/  FMUL.FTZ R180, R8, c[0x0][0x320] ;  /* 0x0000c80008b47a20 */ /* 0x000fe20000410000 */
[----:B------:R-:W-:Y:S01]  /*135b0*/  HMMA.16816.F32.BF16 R24, R176, R166, R24 ;  /* 0x000000a6b018723c */ /* 0x000fe20000041818 */
[----:B------:R2:W4:Y:S03]  /*135c0*/  MUFU.TANH R6, R156 ;  /* 0x0000009c00067308 */ /* 0x0005260000002400 */
[----:B------:R-:W-:Y:S02]  /*135d0*/  FMUL.FTZ R184, R9, c[0x0][0x320] ;  /* 0x0000c80009b87a20 */ /* 0x000fe40000410000 */
[----:B------:R-:W-:Y:S02]  /*135e0*/  FMUL.FTZ R250, R12, c[0x0][0x320] ;  /* 0x0000c8000cfa7a20 */ /* 0x000fe40000410000 */
[----:B------:R-:W-:Y:S03]  /*135f0*/  FMUL.FTZ R198, R13, c[0x0][0x320] ;  /* 0x0000c8000dc67a20 */ /* 0x000fe60000410000 */
[----:B------:R-:W3:Y:S01]  /*13600*/  MUFU.TANH R181, R181 ;  /* 0x000000b500b57308 */ /* 0x000ee20000002400 */
[----:B------:R-:W-:Y:S02]  /*13610*/  FMUL.FTZ R174, R14, c[0x0][0x320] ;  /* 0x0000c8000eae7a20 */ /* 0x000fe40000410000 */
[----:B------:R-:W-:Y:S02]  /*13620*/  FMUL.FTZ R172, R15, c[0x0][0x320] ;  /* 0x0000c8000fac7a20 */ /* 0x000fe40000410000 */
[----:B-1----:R-:W-:Y:S02]  /*13630*/  FMUL.FTZ R157, R10, c[0x0][0x320] ;  /* 0x0000c8000a9d7a20 */ /* 0x002fe40000410000 */
[----:B------:R-:W-:Y:S02]  /*13640*/  FMUL.FTZ R170, R16, c[0x0][0x320] ;  /* 0x0000c80010aa7a20 */ /* 0x000fe40000410000 */
[----:B------:R-:W-:Y:S01]  /*13650*/  FMUL.FTZ R196, R20, c[0x0][0x320] ;  /* 0x0000c80014c47a20 */ /* 0x000fe20000410000 */
[----:B------:R-:W1:Y:S01]  /*13660*/  MUFU.TANH R252, R252 ;  /* 0x000000fc00fc7308 */ /* 0x000e620000002400 */
[----:B------:R-:W-:Y:S02]  /*13670*/  FMUL.FTZ R17, R17, c[0x0][0x320] ;  /* 0x0000c80011117a20 */ /* 0x000fe40000410000 */
[----:B------:R-:W-:Y:S02]  /*13680*/  FMUL.FTZ R185, R24, c[0x0][0x320] ;  /* 0x0000c80018b97a20 */ /* 0x000fe40000410000 */
[----:B--2---:R-:W-:Y:S02]  /*13690*/  FMUL.FTZ R156, R11, c[0x0][0x320] ;  /* 0x0000c8000b9c7a20 */ /* 0x004fe40000410000 */
[----:B------:R-:W-:Y:S02]  /*136a0*/  FMUL.FTZ R18, R18, c[0x0][0x320] ;  /* 0x0000c80012127a20 */ /* 0x000fe40000410000 */
[----:B------:R-:W-:Y:S01]  /*136b0*/  FMUL.FTZ R19, R19, c[0x0][0x320] ;  /* 0x0000c80013137a20 */ /* 0x000fe20000410000 */
[----:B------:R-:W2:Y:S01]  /*136c0*/  MUFU.TANH R180, R180 ;  /* 0x000000b400b47308 */ /* 0x000ea20000002400 */
[----:B------:R-:W-:Y:S02]  /*136d0*/  FMUL.FTZ R21, R21, c[0x0][0x320] ;  /* 0x0000c80015157a20 */ /* 0x000fe40000410000 */
[----:B------:R-:W-:Y:S02]  /*136e0*/  FMUL.FTZ R22, R22, c[0x0][0x320] ;  /* 0x0000c80016167a20 */ /* 0x000fe40000410000 */
[----:B------:R-:W-:Y:S02]  /*136f0*/  FMUL.FTZ R23, R23, c[0x0][0x320] ;  /* 0x0000c80017177a20 */ /* 0x000fe40000410000 */
[----:B------:R-:W-:Y:S02]  /*13700*/  FMUL.FTZ R25, R25, c[0x0][0x320] ;  /* 0x0000c80019197a20 */ /* 0x000fe40000410000 */
[----:B------:R-:W-:Y:S01]  /*13710*/  FMUL.FTZ R26, R26, c[0x0][0x320] ;  /* 0x0000c8001a1a7a20 */ /* 0x000fe20000410000 */
[----:B------:R-:W1:Y:S01]  /*13720*/  MUFU.TANH R184, R184 ;  /* 0x000000b800b87308 */ /* 0x000e620000002400 */
[----:B------:R-:W-:Y:S09]  /*13730*/  FMUL.FTZ R27, R27, c[0x0][0x320] ;  /* 0x0000c8001b1b7a20 */ /* 0x000ff20000410000 */
[----:B------:R1:W1:Y:S10]  /*13740*/  MUFU.TANH R189, R157 ;  /* 0x0000009d00bd7308 */ /* 0x0002740000002400 */
[----:B------:R1:W1:Y:S10]  /*13750*/  MUFU.TANH R9, R156 ;  /* 0x0000009c00097308 */ /* 0x0002740000002400 */
[----:B------:R-:W1:Y:S10]  /*13760*/  MUFU.TANH R250, R250 ;  /* 0x000000fa00fa7308 */ /* 0x000e740000002400 */
        /* <DEDUP_REMOVED lines=15> */
[----:B------:R-:W-:-:S05]  /*13860*/  @!P0 BRA `(.L_x_945) ;  /* 0x0000040000008947 */ /* 0x000fca0003800000 */
[----:B--234-:R-:W-:Y:S01]  /*13870*/  IMAD R5, R246, 0x30, R225 ;  /* 0x00000030f6057824 */ /* 0x01cfe200078e02e1 */
[----:B------:R-:W-:Y:S01]  /*13880*/  ISETP.NE.AND P1, PT, R231, 0x1, PT ;  /* 0x00000001e700780c */ /* 0x000fe20003f25270 */
[----:B------:R-:W-:Y:S03]  /*13890*/  IMAD.MOV.U32 R233, RZ, RZ, RZ ;  /* 0x000000ffffe97224 */ /* 0x000fe600078e00ff */
[----:B------:R-:W-:Y:S05]  /*138a0*/  IADD3 R234, R5, -0x30, R228 ;  /* 0xffffffd005ea7810 */ /* 0x000fea0007ffe0e4 */
[----:B------:R-:W-:Y:S04]  /*138b0*/  IMAD.MOV.U32 R5, RZ, RZ, R234 ;  /* 0x000000ffff057224 */ /* 0x000fe800078e00ea */
[----:B------:R-:W-:Y:S05]  /*138c0*/  @P1 IMAD.HI.U32 R2, R234, c[0x0][0x2bc], RZ ;  /* 0x0000af00ea021a27 */ /* 0x000fea00078e00ff */
[----:B------:R-:W-:Y:S02]  /*138d0*/  @P1 SHF.R.U32.HI R5, RZ, c[0x0][0x2c0], R2 ;  /* 0x0000b000ff051a19 */ /* 0x000fe40000011602 */
[----:B------:R-:W-:Y:S02]  /*138e0*/  ISETP.GE.AND P1, PT, R239, 0x1, PT ;  /* 0x00000001ef00780c */ /* 0x000fe40003f26270 */
[C---:B------:R-:W-:Y:S04]  /*138f0*/  @!P3 IADD3 R7, P0, R5.reuse, R236, RZ ;  /* 0x000000ec0507b210 */ /* 0x040fe80007f1e0ff */
[----:B------:R-:W-:Y:S01]  /*13900*/  @!P3 LEA.HI.X.SX32 R2, R5, R232, 0x1, P0 ;  /* 0x000000e80502b211 */ /* 0x000fe200000f0eff */
[----:B------:R-:W-:Y:S01]  /*13910*/  IMAD.MOV R5, RZ, RZ, -R5 ;  /* 0x000000ffff057224 */ /* 0x000fe200078e0a05 */
[----:B------:R-:W-:Y:S03]  /*13920*/  @!P3 LEA R12, P0, R7, c[0x0][0x2a0], 0x2 ;  /* 0x0000a800070cba11 */ /* 0x000fe600078010ff */
[----:B------:R-:W-:Y:S01]  /*13930*/  IMAD R234, R5, c[0x0][0x2b8], R234 ;  /* 0x0000ae0005ea7a24 */ /* 0x000fe200078e02ea */
[----:B------:R-:W-:Y:S01]  /*13940*/  @!P3 LEA.HI.X R13, R7, c[0x0][0x2a4], R2, 0x2, P0 ;  /* 0x0000a900070dba11 */ /* 0x000fe200000f1402 */
[----:B------:R-:W-:Y:S02]  /*13950*/  IMAD R7, R249, c[0x0][0x1e8], RZ ;  /* 0x00007a00f9077a24 */ /* 0x000fe400078e02ff */
[C---:B------:R-:W-:Y:S01]  /*13960*/  IMAD.WIDE.U32 R10, R234.reuse, c[0x0][0x1e0], RZ ;  /* 0x00007800ea0a7a25 */ /* 0x040fe200078e00ff */
[----:B------:R-:W-:Y:S01]  /*13970*/  SHF.R.S32.HI R5, RZ, 0x1f, R234 ;  /* 0x0000001fff057819 */ /* 0x000fe200000114ea */
[----:B------:R2:W3:Y:S02]  /*13980*/  @!P3 LDG.E R233, [R12.64] ;  /* 0x000000040ce9b981 */ /* 0x0004e4000c1e1900 */
[----:B------:R-:W-:Y:S02]  /*13990*/  IMAD R7, R223, c[0x0][0x1ec], R7 ;  /* 0x00007b00df077a24 */ /* 0x000fe400078e0207 */
[----:B------:R-:W-:Y:S04]  /*139a0*/  IMAD R5, R5, c[0x0][0x1e0], RZ ;  /* 0x0000780005057a24 */ /* 0x000fe800078e02ff */
[----:B------:R-:W-:Y:S04]  /*139b0*/  IMAD R5, R234, c[0x0][0x1e4], R5 ;  /* 0x00007900ea057a24 */ /* 0x000fe800078e0205 */
[----:B------:R-:W-:Y:S02]  /*139c0*/  IMAD.IADD R11, R11, 0x1, R5 ;  /* 0x000000010b0b7824 */ /* 0x000fe400078e0205 */
[----:B--2---:R-:W-:Y:S04]  /*139d0*/  IMAD.WIDE.U32 R12, R223, c[0x0][0x1e8], RZ ;  /* 0x00007a00df0c7a25 */ /* 0x004fe800078e00ff */
[----:B------:R-:W-:Y:S01]  /*139e0*/  IMAD.IADD R7, R13, 0x1, R7 ;  /* 0x000000010d077824 */ /* 0x000fe200078e0207 */
[----:B---3--:R-:W-:Y:S01]  /*139f0*/  SHF.R.S32.HI R8, RZ, 0x1f, R233 ;  /* 0x0000001fff087819 */ /* 0x008fe200000114e9 */
[C---:B------:R-:W-:Y:S04]  /*13a00*/  IMAD.WIDE.U32 R10, R233.reuse, c[0x0][0x1f0], R10 ;  /* 0x00007c00e90a7a25 */ /* 0x040fe800078e000a */
[----:B------:R-:W-:Y:S01]  /*13a10*/  IMAD R8, R8, c[0x0][0x1f0], RZ ;  /* 0x00007c0008087a24 */ /* 0x000fe200078e02ff */
[----:B------:R-:W-:Y:S03]  /*13a20*/  IADD3 R5, P0, R12, R10, RZ ;  /* 0x0000000a0c057210 */ /* 0x000fe60007f1e0ff */
[----:B------:R-:W-:Y:S05]  /*13a30*/  IMAD R8, R233, c[0x0][0x1f4], R8 ;  /* 0x00007d00e9087a24 */ /* 0x000fea00078e0208 */
[----:B------:R-:W-:Y:S02]  /*13a40*/  IADD3.X R8, R7, R11, R8, P0, !PT ;  /* 0x0000000b07087210 */ /* 0x000fe400007fe408 */
[C---:B------:R-:W-:Y:S04]  /*13a50*/  LEA R4, P0, R5.reuse, c[0x0][0x1c8], 0x1 ;  /* 0x0000720005047a11 */ /* 0x040fe800078008ff */
[----:B------:R-:W-:Y:S02]  /*13a60*/  LEA.HI.X R2, R5, c[0x0][0x1cc], R8, 0x1, P0 ;  /* 0x0000730005027a11 */ /* 0x000fe400000f0c08 */
[----:B------:R-:W2:Y:S04]  /*13a70*/  SHFL.IDX PT, R8, R4, RZ, 0x181f ;  /* 0x00181fff04087589 */ /* 0x000ea800000e0000 */
[----:B------:R-:W3:Y:S04]  /*13a80*/  SHFL.IDX PT, R5, R2, RZ, 0x181f ;  /* 0x00181fff02057589 */ /* 0x000ee800000e0000 */
[----:B------:R-:W4:Y:S01]  /*13a90*/  SHFL.IDX PT, R4, R4, 0x1, 0x181f ;  /* 0x00381f0004047f89 */ /* 0x000f2200000e0000 */
[C---:B--2---:R-:W-:Y:S05]  /*13aa0*/  @P1 IADD3 R14, P0, R8.reuse, R241, RZ ;  /* 0x000000f1080e1210 */ /* 0x044fea0007f1e0ff */
[C---:B---3--:R-:W-:Y:S01]  /*13ab0*/  @P1 IMAD.X R15, R5.reuse, 0x1, R240, P0 ;  /* 0x00000001050f1824 */ /* 0x048fe200000e06f0 */
[C---:B------:R-:W-:Y:S04]  /*13ac0*/  @P1 IADD3 R12, P0, R8.reuse, R243, RZ ;  /* 0x000000f3080c1210 */ /* 0x040fe80007f1e0ff */
[----:B------:R2:W-:Y:S01]  /*13ad0*/  @P1 LDGSTS.E.BYPASS.LTC128B.128 [R235+0xa080], [R14.64], !P6 ;  /* 0x0a0800000eeb1fae */ /* 0x0005e2000f101d44 */
[C---:B------:R-:W-:Y:S01]  /*13ae0*/  @P1 IMAD.X R13, R5.reuse, 0x1, R242, P0 ;  /* 0x00000001050d1824 */ /* 0x040fe200000e06f2 */
[----:B------:R-:W-:Y:S05]  /*13af0*/  @P1 IADD3 R10, P0, R8, R245, RZ ;  /* 0x000000f5080a1210 */ /* 0x000fea0007f1e0ff */
[----:B------:R-:W-:Y:S01]  /*13b00*/  @P1 IMAD.X R11, R5, 0x1, R244, P0 ;  /* 0x00000001050b1824 */ /* 0x000fe200000e06f4 */
[C---:B------:R-:W-:Y:S04]  /*13b10*/  @P1 LEA R16, P0, R238.reuse, R8, 0x1 ;  /* 0x00000008ee101211 */ /* 0x040fe800078008ff */
[C-C-:B-1----:R-:W-:Y:S02]  /*13b20*/  @P1 LEA.HI.X R17, R238.reuse, R5, R251.reuse, 0x1, P0 ;  /* 0x00000005ee111211 */ /* 0x142fe400000f0cfb */
[----:B------:R-:W1:Y:S01]  /*13b30*/  SHFL.IDX PT, R5, R2, 0x1, 0x181f ;  /* 0x00381f0002057f89 */ /* 0x000e6200000e0000 */
[----:B------:R-:W-:Y:S11]  /*13b40*/  ISETP.GE.AND P0, PT, R239, 0x21, PT ;  /* 0x00000021ef00780c */ /* 0x000ff60003f06270 */
[----:B------:R-:W-:Y:S02]  /*13b50*/  @!UPT UIADD3 URZ, URZ, URZ, URZ ;  /* 0x0000003f3f3ff290 */ /* 0x000fe4000fffe03f */
[C---:B----4-:R-:W-:Y:S04]  /*13b60*/  @P0 LEA R18, P2, R238.reuse, R4, 0x1 ;  /* 0x00000004ee120211 */ /* 0x050fe800078408ff */
[----:B-1----:R-:W-:Y:S02]  /*13b70*/  @P0 LEA.HI.X R19, R238, R5, R251, 0x1, P2 ;  /* 0x00000005ee130211 */ /* 0x002fe400010f0cfb */
[C---:B------:R-:W-:Y:S05]  /*13b80*/  @P0 IADD3 R22, P2, R4.reuse, R241, RZ ;  /* 0x000000f104160210 */ /* 0x040fea0007f5e0ff */
[C---:B------:R-:W-:Y:S01]  /*13b90*/  @P0 IMAD.X R23, R5.reuse, 0x1, R240, P2 ;  /* 0x0000000105170824 */ /* 0x040fe200010e06f0 */
[C---:B------:R-:W-:Y:S05]  /*13ba0*/  @P0 IADD3 R20, P2, R4.reuse, R243, RZ ;  /* 0x000000f304140210 */ /* 0x040fea0007f5e0ff */
[C---:B------:R-:W-:Y:S01]  /*13bb0*/  @P0 IMAD.X R21, R5.reuse, 0x1, R242, P2 ;  /* 0x0000000105150824 */ /* 0x040fe200010e06f2 */
[----:B------:R-:W-:Y:S05]  /*13bc0*/  @P0 IADD3 R24, P2, R4, R245, RZ ;  /* 0x000000f504180210 */ /* 0x000fea0007f5e0ff */
[----:B------:R-:W-:Y:S01]  /*13bd0*/  @P0 IMAD.X R25, R5, 0x1, R244, P2 ;  /* 0x0000000105190824 */ /* 0x000fe200010e06f4 */
[----:B------:R-:W-:Y:S11]  /*13be0*/  ISETP.GE.AND P2, PT, R229, c[0x0][0x1d4], PT ;  /* 0x00007500e5007a0c */ /* 0x000ff60003f46270 */
[----:B------:R-:W-:Y:S02]  /*13bf0*/  @!UPT UIADD3 URZ, URZ, URZ, URZ ;  /* 0x0000003f3f3ff290 */ /* 0x000fe4000fffe03f */
[----:B------:R2:W-:Y:S04]  /*13c00*/  @P1 LDGSTS.E.BYPASS.LTC128B.128 [R235+0xb880], [R12.64], !P2 ;  /* 0x0b8800000ceb1fae */ /* 0x0005e8000d101d44 */
[----:B------:R2:W-:Y:S04]  /*13c10*/  @P1 LDGSTS.E.BYPASS.LTC128B.128 [R235+0xd080], [R10.64], !P5 ;  /* 0x0d0800000aeb1fae */ /* 0x0005e8000e901d44 */
[----:B------:R2:W-:Y:S04]  /*13c20*/  @P1 LDGSTS.E.BYPASS.LTC128B.128 [R235+0xe880], [R16.64], !P4 ;  /* 0x0e88000010eb1fae */ /* 0x0005e8000e101d44 */
[----:B------:R2:W-:Y:S04]  /*13c30*/  @P0 LDGSTS.E.BYPASS.LTC128B.128 [R235+0xb080], [R22.64], !P6 ;  /* 0x0b08000016eb0fae */ /* 0x0005e8000f101d44 */
[----:B------:R2:W-:Y:S04]  /*13c40*/  @P0 LDGSTS.E.BYPASS.LTC128B.128 [R235+0xc880], [R20.64], !P2 ;  /* 0x0c88000014eb0fae */ /* 0x0005e8000d101d44 */
[----:B------:R2:W-:Y:S04]  /*13c50*/  @P0 LDGSTS.E.BYPASS.LTC128B.128 [R235+0xe080], [R24.64], !P5 ;  /* 0x0e08000018eb0fae */ /* 0x0005e8000e901d44 */
[----:B------:R2:W-:Y:S02]  /*13c60*/  @P0 LDGSTS.E.BYPASS.LTC128B.128 [R235+0xf880], [R18.64], !P4 ;  /* 0x0f88000012eb0fae */ /* 0x0005e4000e101d44 */
.L_x_945:
[----:B--234-:R-:W-:Y:S01]  /*13c70*/  FMNMX.FTZ R2, R169, R0, !PT ;  /* 0x00000000a9027209 */ /* 0x01cfe20007810000 */
[----:B-1----:R-:W-:Y:S01]  /*13c80*/  LDSM.16.MT88.4 R20, [R214+0x4080] ;  /* 0x00408000d614783b */ /* 0x002fe20000004200 */
        /* <DEDUP_REMOVED lines=27> */
[----:B------:R-:W-:Y:S01]  /*13e40*/  ISETP.GT.AND P0, PT, R246, RZ, PT ;  /* 0x000000fff600720c */ /* 0x000fe20003f04270 */
[----:B------:R-:W-:Y:S08]  /*13e50*/  SHFL.BFLY PT, R11, R10, 0x2, 0x1f ;  /* 0x0c401f000a0b7f89 */ /* 0x000ff000000e0000 */
[----:B------:R-:W1:Y:S02]  /*13e60*/  SHFL.BFLY PT, R7, R4, 0x2, 0x1f ;  /* 0x0c401f0004077f89 */ /* 0x000e6400000e0000 */
[----:B-1----:R-:W-:Y:S02]  /*13e70*/  FMNMX.FTZ R5, R4, R7, !PT ;  /* 0x0000000704057209 */ /* 0x002fe40007810000 */
[----:B------:R-:W-:Y:S04]  /*13e80*/  FMNMX.FTZ R8, R10, R11, !PT ;  /* 0x0000000b0a087209 */ /* 0x000fe80007810000 */
[----:B------:R-:W1:Y:S08]  /*13e90*/  SHFL.BFLY PT, R156, R5, 0x1, 0x1f ;  /* 0x0c201f00059c7f89 */ /* 0x000e7000000e0000 */
[----:B------:R-:W2:Y:S01]  /*13ea0*/  SHFL.BFLY PT, R11, R8, 0x1, 0x1f ;  /* 0x0c201f00080b7f89 */ /* 0x000ea200000e0000 */
[----:B-1----:R-:W-:Y:S02]  /*13eb0*/  FMNMX.FTZ R156, R156, R5, !PT ;  /* 0x000000059c9c7209 */ /* 0x002fe40007810000 */
[----:B--2---:R-:W-:Y:S05]  /*13ec0*/  FMNMX.FTZ R0, R8, R11, !PT ;  /* 0x0000000b08007209 */ /* 0x004fea0007810000 */
[C---:B------:R-:W-:Y:S02]  /*13ed0*/  FMUL.FTZ R186, R0.reuse, c[0x0][0x2d0] ;  /* 0x0000b40000ba7a20 */ /* 0x040fe40000410000 */
[----:B------:R-:W-:Y:S02]  /*13ee0*/  FADD.FTZ R2, -R0, R3 ;  /* 0x0000000300027221 */ /* 0x000fe40000010100 */
[--C-:B------:R-:W-:Y:S02]  /*13ef0*/  FFMA.FTZ R179, R184, c[0x0][0x2d0], -R186.reuse ;  /* 0x0000b400b8b37a23 */ /* 0x100fe400000108ba */
[----:B------:R-:W-:Y:S02]  /*13f00*/  FMUL.FTZ R184, R156, c[0x0][0x2d0] ;  /* 0x0000b4009cb87a20 */ /* 0x000fe40000410000 */
[----:B------:R-:W-:Y:S02]  /*13f10*/  FMUL.FTZ R3, R2, c[0x0][0x2d0] ;  /* 0x0000b40002037a20 */ /* 0x000fe40000410000 */
[----:B------:R-:W-:Y:S01]  /*13f20*/  FADD.FTZ R2, -R156, R159 ;  /* 0x0000009f9c027221 */ /* 0x000fe20000010100 */
[----:B------:R-:W-:Y:S01]  /*13f30*/  MUFU.EX2 R179, R179 ;  /* 0x000000b300b37308 */ /* 0x000fe20000000800 */
[----:B------:R-:W-:Y:S02]  /*13f40*/  FFMA.FTZ R182, R169, c[0x0][0x2d0], -R186 ;  /* 0x0000b400a9b67a23 */ /* 0x000fe400000108ba */
[----:B------:R-:W-:Y:S02]  /*13f50*/  FFMA.FTZ R159, R9, c[0x0][0x2d0], -R184 ;  /* 0x0000b400099f7a23 */ /* 0x000fe400000108b8 */
[--C-:B------:R-:W-:Y:S02]  /*13f60*/  FFMA.FTZ R181, R181, c[0x0][0x2d0], -R186.reuse ;  /* 0x0000b400b5b57a23 */ /* 0x100fe400000108ba */
[----:B------:R-:W-:Y:S02]  /*13f70*/  FFMA.FTZ R180, R180, c[0x0][0x2d0], -R186 ;  /* 0x0000b400b4b47a23 */ /* 0x000fe400000108ba */
[--C-:B------:R-:W-:Y:S01]  /*13f80*/  FFMA.FTZ R178, R6, c[0x0][0x2d0], -R184.reuse ;  /* 0x0000b40006b27a23 */ /* 0x100fe200000108b8 */
[----:B------:R-:W1:Y:S01]  /*13f90*/  MUFU.EX2 R3, R3 ;  /* 0x0000000300037308 */ /* 0x000e620000000800 */
[--C-:B------:R-:W-:Y:S02]  /*13fa0*/  FFMA.FTZ R177, R252, c[0x0][0x2d0], -R184.reuse ;  /* 0x0000b400fcb17a23 */ /* 0x100fe400000108b8 */
[--C-:B------:R-:W-:Y:S02]  /*13fb0*/  FFMA.FTZ R176, R189, c[0x0][0x2d0], -R184.reuse ;  /* 0x0000b400bdb07a23 */ /* 0x100fe400000108b8 */
[----:B------:R-:W-:Y:S02]  /*13fc0*/  FMUL.FTZ R4, R2, c[0x0][0x2d0] ;  /* 0x0000b40002047a20 */ /* 0x000fe40000410000 */
[--C-:B------:R-:W-:Y:S02]  /*13fd0*/  FFMA.FTZ R190, R174, c[0x0][0x2d0], -R184.reuse ;  /* 0x0000b400aebe7a23 */ /* 0x100fe400000108b8 */
[----:B------:R-:W-:Y:S01]  /*13fe0*/  FFMA.FTZ R191, R172, c[0x0][0x2d0], -R184 ;  /* 0x0000b400acbf7a23 */ /* 0x000fe200000108b8 */
[----:B------:R2:W3:Y:S01]  /*13ff0*/  MUFU.EX2 R2, R4 ;  /* 0x0000000400027308 */ /* 0x0004e20000000800 */
[--C-:B------:R-:W-:Y:S02]  /*14000*/  FFMA.FTZ R193, R170, c[0x0][0x2d0], -R186.reuse ;  /* 0x0000b400aac17a23 */ /* 0x100fe400000108ba */
[----:B------:R-:W-:Y:S02]  /*14010*/  FFMA.FTZ R192, R175, c[0x0][0x2d0], -R186 ;  /* 0x0000b400afc07a23 */ /* 0x000fe400000108ba */
[--C-:B------:R-:W-:Y:S02]  /*14020*/  FFMA.FTZ R194, R173, c[0x0][0x2d0], -R184.reuse ;  /* 0x0000b400adc27a23 */ /* 0x100fe400000108b8 */
[----:B------:R-:W-:Y:S01]  /*14030*/  LDSM.16.MT88.4 R172, [R215+0x7880] ;  /* 0x00788000d7ac783b */ /* 0x000fe20000004200 */
[----:B------:R-:W-:Y:S02]  /*14040*/  FFMA.FTZ R195, R171, c[0x0][0x2d0], -R184 ;  /* 0x0000b400abc37a23 */ /* 0x000fe400000108b8 */
[----:B------:R-:W-:Y:S01]  /*14050*/  MUFU.EX2 R182, R182 ;  /* 0x000000b600b67308 */ /* 0x000fe20000000800 */
        /* <DEDUP_REMOVED lines=8> */
[C---:B------:R-:W-:Y:S02]  /*140e0*/  FMUL.FTZ R17, R3.reuse, R141 ;  /* 0x0000008d03117220 */ /* 0x040fe40000410000 */
[C---:B--2---:R-:W-:Y:S02]  /*140f0*/  FMUL.FTZ R4, R3.reuse, R152 ;  /* 0x0000009803047220 */ /* 0x044fe40000410000 */
[C---:B---3--:R-:W-:Y:S02]  /*14100*/  FMUL.FTZ R6, R2.reuse, R154 ;  /* 0x0000009a02067220 */ /* 0x048fe40000410000 */
[C---:B------:R-:W-:Y:S01]  /*14110*/  FMUL.FTZ R7, R2.reuse, R155 ;  /* 0x0000009b02077220 */ /* 0x040fe20000410000 */
[----:B------:R-:W2:Y:S01]  /*14120*/  MUFU.EX2 R180, R180 ;  /* 0x000000b400b47308 */ /* 0x000ea20000000800 */
[C---:B------:R-:W-:Y:S02]  /*14130*/  FMUL.FTZ R10, R2.reuse, R150 ;  /* 0x00000096020a7220 */ /* 0x040fe40000410000 */
[C---:B------:R-:W-:Y:S02]  /*14140*/  FMUL.FTZ R11, R2.reuse, R151 ;  /* 0x00000097020b7220 */ /* 0x040fe40000410000 */
[C---:B------:R-:W-:Y:S01]  /*14150*/  FMUL.FTZ R18, R2.reuse, R142 ;  /* 0x0000008e02127220 */ /* 0x040fe20000410000 */
[----:B------:R-:W-:Y:S01]  /*14160*/  LDSM.16.MT88.4 R148, [R213+0x4880] ;  /* 0x00488000d594783b */ /* 0x000fe20000004200 */
[C---:B------:R-:W-:Y:S02]  /*14170*/  FMUL.FTZ R19, R2.reuse, R143 ;  /* 0x0000008f02137220 */ /* 0x040fe40000410000 */
[C---:B------:R-:W-:Y:S01]  /*14180*/  FMUL.FTZ R24, R3.reuse, R132 ;  /* 0x0000008403187220 */ /* 0x040fe20000410000 */
[----:B------:R-:W-:Y:S01]  /*14190*/  MUFU.EX2 R178, R178 ;  /* 0x000000b200b27308 */ /* 0x000fe20000000800 */
[----:B------:R-:W-:Y:S02]  /*141a0*/  FMUL.FTZ R25, R3, R133 ;  /* 0x0000008503197220 */ /* 0x000fe40000410000 */
[C---:B------:R-:W-:Y:S01]  /*141b0*/  FMUL.FTZ R26, R2.reuse, R134 ;  /* 0x00000086021a7220 */ /* 0x040fe20000410000 */
[----:B-1----:R-:W-:Y:S01]  /*141c0*/  F2FP.BF16.PACK_AB R152, R181, R182 ;  /* 0x000000b6b598723e */ /* 0x002fe200000010ff */
[----:B------:R-:W-:Y:S01]  /*141d0*/  LDSM.16.MT88.4 R140, [R213+0x5880] ;  /* 0x00588000d58c783b */ /* 0x000fe20000004200 */
[C---:B------:R-:W-:Y:S02]  /*141e0*/  FMUL.FTZ R27, R2.reuse, R135 ;  /* 0x00000087021b7220 */ /* 0x040fe40000410000 */
[C---:B------:R-:W-:Y:S02]  /*141f0*/  FMUL.FTZ R28, R3.reuse, R28 ;  /* 0x0000001c031c7220 */ /* 0x040fe40000410000 */
[----:B------:R-:W1:Y:S01]  /*14200*/  MUFU.EX2 R177, R177 ;  /* 0x000000b100b17308 */ /* 0x000e620000000800 */
[----:B------:R-:W-:Y:S02]  /*14210*/  FMUL.FTZ R29, R3, R29 ;  /* 0x0000001d031d7220 */ /* 0x000fe40000410000 */
[----:B------:R-:W-:Y:S01]  /*14220*/  LDSM.16.MT88.4 R132, [R214+0x5880] ;  /* 0x00588000d684783b */ /* 0x000fe20000004200 */
        /* <DEDUP_REMOVED lines=45> */
[----:B------:R-:W4:Y:S01]  /*14500*/  MUFU.EX2 R192, R192 ;  /* 0x000000c000c07308 */ /* 0x000f220000000800 */
        /* <DEDUP_REMOVED lines=9> */
[----:B------:R-:W5:Y:S01]  /*145a0*/  LDSM.16.MT88.4 R136, [R215+0x5880] ;  /* 0x00588000d788783b */ /* 0x000f620000004200 */
[C---:B------:R-:W-:Y:S01]  /*145b0*/  FMUL.FTZ R60, R3.reuse, R60 ;  /* 0x0000003c033c7220 */ /* 0x040fe20000410000 */
[----:B------:R-:W1:Y:S01]  /*145c0*/  MUFU.EX2 R195, R195 ;  /* 0x000000c300c37308 */ /* 0x000e620000000800 */
        /* <DEDUP_REMOVED lines=9> */
[C---:B---3--:R-:W-:Y:S04]  /*14660*/  HMMA.16816.F32.BF16 R28, R152.reuse, R144, R28 ;  /* 0x00000090981c723c */ /* 0x048fe8000004181c */
[C---:B------:R-:W-:Y:S02]  /*14670*/  FMUL.FTZ R67, R2.reuse, R67 ;  /* 0x0000004302437220 */ /* 0x040fe40000410000 */
[C---:B------:R-:W-:Y:S02]  /*14680*/  FMUL.FTZ R68, R3.reuse, R68 ;  /* 0x0000004403447220 */ /* 0x040fe40000410000 */
[C---:B------:R-:W-:Y:S01]  /*14690*/  HMMA.16816.F32.BF16 R32, R152.reuse, R146, R32 ;  /* 0x000000929820723c */ /* 0x040fe20000041820 */
[----:B------:R-:W-:Y:S03]  /*146a0*/  LDSM.16.MT88.4 R144, [R214+0x4880] ;  /* 0x00488000d690783b */ /* 0x000fe60000004200 */
[C---:B------:R-:W-:Y:S02]  /*146b0*/  FMUL.FTZ R69, R3.reuse, R69 ;  /* 0x0000004503457220 */ /* 0x040fe40000410000 */
[C---:B------:R-:W-:Y:S02]  /*146c0*/  FMUL.FTZ R70, R2.reuse, R70 ;  /* 0x0000004602467220 */ /* 0x040fe40000410000 */
[C---:B------:R-:W-:Y:S01]  /*146d0*/  FMUL.FTZ R71, R2.reuse, R71 ;  /* 0x0000004702477220 */ /* 0x040fe20000410000 */
[C---:B-----5:R-:W-:Y:S03]  /*146e0*/  HMMA.16816.F32.BF16 R36, R152.reuse, R136, R36 ;  /* 0x000000889824723c */ /* 0x060fe60000041824 */
[C---:B------:R-:W-:Y:S02]  /*146f0*/  FMUL.FTZ R72, R3.reuse, R72 ;  /* 0x0000004803487220 */ /* 0x040fe40000410000 */
[C---:B------:R-:W-:Y:S02]  /*14700*/  FMUL.FTZ R73, R3.reuse, R73 ;  /* 0x0000004903497220 */ /* 0x040fe40000410000 */
[C---:B------:R-:W-:Y:S01]  /*14710*/  FMUL.FTZ R74, R2.reuse, R74 ;  /* 0x0000004a024a7220 */ /* 0x040fe20000410000 */
        /* <DEDUP_REMOVED lines=8> */
[----:B------:R-:W5:Y:S03]  /*147a0*/  LDSM.16.MT88.4 R132, [R215+0x7080] ;  /* 0x00708000d784783b */ /* 0x000f660000004200 */
        /* <DEDUP_REMOVED lines=9> */
[C---:B------:R-:W-:Y:S01]  /*14840*/  FMUL.FTZ R85, R3.reuse, R85 ;  /* 0x0000005503557220 */ /* 0x040fe20000410000 */
[C---:B---3--:R-:W-:Y:S03]  /*14850*/  HMMA.16816.F32.BF16 R60, R152.reuse, R136, R60 ;  /* 0x00000088983c723c */ /* 0x048fe6000004183c */
[C---:B------:R-:W-:Y:S02]  /*14860*/  FMUL.FTZ R86, R2.reuse, R86 ;  /* 0x0000005602567220 */ /* 0x040fe40000410000 */
[C---:B------:R-:W-:Y:S02]  /*14870*/  FMUL.FTZ R87, R2.reuse, R87 ;  /* 0x0000005702577220 */ /* 0x040fe40000410000 */
[C---:B------:R-:W-:Y:S01]  /*14880*/  FMUL.FTZ R88, R3.reuse, R88 ;  /* 0x0000005803587220 */ /* 0x040fe20000410000 */
[C---:B------:R-:W-:Y:S01]  /*14890*/  HMMA.16816.F32.BF16 R64, R152.reuse, R138, R64 ;  /* 0x0000008a9840723c */ /* 0x040fe20000041840 */
[----:B------:R-:W3:Y:S03]  /*148a0*/  LDSM.16.MT88.4 R136, [R213+0x7080] ;  /* 0x00708000d588783b */ /* 0x000ee60000004200 */
[C---:B------:R-:W-:Y:S02]  /*148b0*/  FMUL.FTZ R89, R3.reuse, R89 ;  /* 0x0000005903597220 */ /* 0x040fe40000410000 */
[C---:B------:R-:W-:Y:S02]  /*148c0*/  FMUL.FTZ R90, R2.reuse, R90 ;  /* 0x0000005a025a7220 */ /* 0x040fe40000410000 */
[C---:B-----5:R-:W-:Y:S04]  /*148d0*/  HMMA.16816.F32.BF16 R68, R152.reuse, R132, R68 ;  /* 0x000000849844723c */ /* 0x060fe80000041844 */
[C---:B------:R-:W-:Y:S02]  /*148e0*/  FMUL.FTZ R91, R2.reuse, R91 ;  /* 0x0000005b025b7220 */ /* 0x040fe40000410000 */
[C---:B------:R-:W-:Y:S02]  /*148f0*/  FMUL.FTZ R92, R3.reuse, R92 ;  /* 0x0000005c035c7220 */ /* 0x040fe40000410000 */
[C---:B------:R-:W-:Y:S01]  /*14900*/  HMMA.16816.F32.BF16 R72, R152.reuse, R134, R72 ;  /* 0x000000869848723c */ /* 0x040fe20000041848 */
[----:B------:R-:W5:Y:S03]  /*14910*/  LDSM.16.MT88.4 R132, [R212+0x7080] ;  /* 0x00708000d484783b */ /* 0x000f660000004200 */
        /* <DEDUP_REMOVED lines=44> */
[C---:B-----5:R-:W-:Y:S03]  /*14be0*/  HMMA.16816.F32.BF16 R116, R152.reuse, R132, R116 ;  /* 0x000000849874723c */ /* 0x060fe60000041874 */
[C---:B------:R-:W-:Y:S02]  /*14bf0*/  FMUL.FTZ R122, R2.reuse, R122 ;  /* 0x0000007a027a7220 */ /* 0x040fe40000410000 */
[C---:B------:R-:W-:Y:S02]  /*14c00*/  FMUL.FTZ R123, R2.reuse, R123 ;  /* 0x0000007b027b7220 */ /* 0x040fe40000410000 */
[----:B------:R-:W-:Y:S01]  /*14c10*/  FMUL.FTZ R124, R3, R124 ;  /* 0x0000007c037c7220 */ /* 0x000fe20000410000 */
[----:B------:R-:W-:Y:S01]  /*14c20*/  F2FP.BF16.PACK_AB R132, R189, R188 ;  /* 0x000000bcbd84723e */ /* 0x000fe200000010ff */
[----:B------:R-:W-:Y:S03]  /*14c30*/  FMUL.FTZ R125, R3, R125 ;  /* 0x0000007d037d7220 */ /* 0x000fe60000410000 */
[C---:B------:R-:W-:Y:S03]  /*14c40*/  HMMA.16816.F32.BF16 R120, R152.reuse, R134, R120 ;  /* 0x000000869878723c */ /* 0x040fe60000041878 */
[C---:B------:R-:W-:Y:S01]  /*14c50*/  FMUL.FTZ R126, R2.reuse, R126 ;  /* 0x0000007e027e7220 */ /* 0x040fe20000410000 */
[----:B--2---:R-:W-:Y:S01]  /*14c60*/  F2FP.BF16.PACK_AB R133, R191, R190 ;  /* 0x000000bebf85723e */ /* 0x004fe200000010ff */
[----:B------:R-:W-:Y:S02]  /*14c70*/  FMUL.FTZ R127, R2, R127 ;  /* 0x0000007f027f7220 */ /* 0x000fe40000410000 */
[C---:B------:R-:W-:Y:S01]  /*14c80*/  FMUL.FTZ R128, R3.reuse, R128 ;  /* 0x0000008003807220 */ /* 0x040fe20000410000 */
[----:B----4-:R-:W-:Y:S01]  /*14c90*/  F2FP.BF16.PACK_AB R134, R192, R193 ;  /* 0x000000c1c086723e */ /* 0x010fe200000010ff */
[----:B------:R-:W-:Y:S03]  /*14ca0*/  FMUL.FTZ R129, R3, R129 ;  /* 0x0000008103817220 */ /* 0x000fe60000410000 */
[C---:B-1----:R-:W-:Y:S03]  /*14cb0*/  HMMA.16816.F32.BF16 R124, R152.reuse, R140, R124 ;  /* 0x0000008c987c723c */ /* 0x042fe6000004187c */
[C---:B------:R-:W-:Y:S01]  /*14cc0*/  FMUL.FTZ R130, R2.reuse, R130 ;  /* 0x0000008202827220 */ /* 0x040fe20000410000 */
[----:B------:R-:W-:Y:S01]  /*14cd0*/  F2FP.BF16.PACK_AB R135, R195, R194 ;  /* 0x000000c2c387723e */ /* 0x000fe200000010ff */
[----:B------:R-:W-:Y:S02]  /*14ce0*/  FMUL.FTZ R131, R2, R131 ;  /* 0x0000008302837220 */ /* 0x000fe40000410000 */
[--C-:B------:R-:W-:Y:S02]  /*14cf0*/  FFMA.FTZ R196, R196, c[0x0][0x2d0], -R186.reuse ;  /* 0x0000b400c4c47a23 */ /* 0x100fe400000108ba */
[----:B------:R-:W-:Y:S03]  /*14d00*/  FFMA.FTZ R199, R199, c[0x0][0x2d0], -R186 ;  /* 0x0000b400c7c77a23 */ /* 0x000fe600000108ba */
[----:B------:R-:W-:Y:S01]  /*14d10*/  HMMA.16816.F32.BF16 R128, R152, R142, R128 ;  /* 0x0000008e9880723c */ /* 0x000fe20000041880 */
[----:B------:R-:W1:Y:S01]  /*14d20*/  LDSM.16.MT88.4 R140, [R215+0x6080] ;  /* 0x00608000d78c783b */ /* 0x000e620000004200 */
[----:B------:R-:W-:Y:S01]  /*14d30*/  MUFU.EX2 R196, R196 ;  /* 0x000000c400c47308 */ /* 0x000fe20000000800 */
[--C-:B------:R-:W-:Y:S02]  /*14d40*/  FFMA.FTZ R197, R197, c[0x0][0x2d0], -R184.reuse ;  /* 0x0000b400c5c57a23 */ /* 0x100fe400000108b8 */
[----:B------:R-:W-:Y:S02]  /*14d50*/  FFMA.FTZ R198, R187, c[0x0][0x2d0], -R184 ;  /* 0x0000b400bbc67a23 */ /* 0x000fe400000108b8 */
[--C-:B------:R-:W-:Y:S01]  /*14d60*/  FFMA.FTZ R185, R185, c[0x0][0x2d0], -R186.reuse ;  /* 0x0000b400b9b97a23 */ /* 0x100fe200000108ba */
[C---:B---3--:R-:W-:Y:S01]  /*14d70*/  HMMA.16816.F32.BF16 R4, R132.reuse, R136, R4 ;  /* 0x000000888404723c */ /* 0x048fe20000041804 */
[----:B------:R-:W2:Y:S03]  /*14d80*/  LDSM.16.MT88.4 R152, [R214+0x6080] ;  /* 0x00608000d698783b */ /* 0x000ea60000004200 */
[----:B------:R-:W3:Y:S01]  /*14d90*/  MUFU.EX2 R199, R199 ;  /* 0x000000c700c77308 */ /* 0x000ee20000000800 */
[----:B------:R-:W-:Y:S02]  /*14da0*/  FFMA.FTZ R186, R183, c[0x0][0x2d0], -R186 ;  /* 0x0000b400b7ba7a23 */ /* 0x000fe400000108ba */
[--C-:B------:R-:W-:Y:S01]  /*14db0*/  FFMA.FTZ R158, R158, c[0x0][0x2d0], -R184.reuse ;  /* 0x0000b4009e9e7a23 */ /* 0x100fe200000108b8 */
[C---:B------:R-:W-:Y:S01]  /*14dc0*/  HMMA.16816.F32.BF16 R8, R132.reuse, R138, R8 ;  /* 0x0000008a8408723c */ /* 0x040fe20000041808 */
[----:B------:R-:W4:Y:S03]  /*14dd0*/  LDSM.16.MT88.4 R136, [R214+0x7880] ;  /* 0x00788000d688783b */ /* 0x000f260000004200 */
[----:B------:R-:W-:Y:S02]  /*14de0*/  FFMA.FTZ R184, R157, c[0x0][0x2d0], -R184 ;  /* 0x0000b4009db87a23 */ /* 0x000fe400000108b8 */
[----:B------:R-:W-:Y:S01]  /*14df0*/  MUFU.EX2 R197, R197 ;  /* 0x000000c500c57308 */ /* 0x000fe20000000800 */
[----:B------:R-:W-:Y:S01]  /*14e00*/  FFMA.FTZ R182, R3, R248, R182 ;  /* 0x000000f803b67223 */ /* 0x000fe200000100b6 */
[C---:B------:R-:W-:Y:S04]  /*14e10*/  HMMA.16816.F32.BF16 R12, R132.reuse, R144, R12 ;  /* 0x00000090840c723c */ /* 0x040fe8000004180c */
[----:B------:R-:W-:Y:S02]  /*14e20*/  FFMA.FTZ R178, R2, R247, R178 ;  /* 0x000000f702b27223 */ /* 0x000fe400000100b2 */
[----:B------:R-:W-:Y:S02]  /*14e30*/  FADD.FTZ R181, R181, R182 ;  /* 0x000000b6b5b57221 */ /* 0x000fe40000010000 */
[C---:B------:R-:W-:Y:S01]  /*14e40*/  HMMA.16816.F32.BF16 R16, R132.reuse, R146, R16 ;  /* 0x000000928410723c */ /* 0x040fe20000041810 */
[----:B------:R-:W5:Y:S01]  /*14e50*/  LDSM.16.MT88.4 R144, [R213+0x7880] ;  /* 0x00788000d590783b */ /* 0x000f620000004200 */
[----:B------:R-:W1:Y:S02]  /*14e60*/  MUFU.EX2 R198, R198 ;  /* 0x000000c600c67308 */ /* 0x000e640000000800 */
[----:B------:R-:W-:Y:S02]  /*14e70*/  FADD.FTZ R177, R177, R178 ;  /* 0x000000b2b1b17221 */ /* 0x000fe40000010000 */
[----:B------:R-:W-:Y:S02]  /*14e80*/  FADD.FTZ R180, R180, R181 ;  /* 0x000000b5b4b47221 */ /* 0x000fe40000010000 */
[C---:B------:R-:W-:Y:S04]  /*14e90*/  HMMA.16816.F32.BF16 R20, R132.reuse, R148, R20 ;  /* 0x000000948414723c */ /* 0x040fe80000041814 */
[----:B------:R-:W-:Y:S01]  /*14ea0*/  MUFU.EX2 R185, R185 ;  /* 0x000000b900b97308 */ /* 0x000fe20000000800 */
[----:B------:R-:W-:Y:S02]  /*14eb0*/  FADD.FTZ R176, R176, R177 ;  /* 0x000000b1b0b07221 */ /* 0x000fe40000010000 */
[----:B------:R-:W-:Y:S01]  /*14ec0*/  FADD.FTZ R179, R179, R180 ;  /* 0x000000b4b3b37221 */ /* 0x000fe20000010000 */
[C---:B------:R-:W-:Y:S01]  /*14ed0*/  HMMA.16816.F32.BF16 R24, R132.reuse, R150, R24 ;  /* 0x000000968418723c */ /* 0x040fe20000041818 */
[----:B------:R-:W-:Y:S03]  /*14ee0*/  LDSM.16.MT88.4 R148, [R215+0x9080] ;  /* 0x00908000d794783b */ /* 0x000fe60000004200 */
[----:B------:R-:W-:Y:S02]  /*14ef0*/  FADD.FTZ R159, R159, R176 ;  /* 0x000000b09f9f7221 */ /* 0x000fe40000010000 */
[----:B------:R-:W2:Y:S01]  /*14f00*/  MUFU.EX2 R186, R186 ;  /* 0x000000ba00ba7308 */ /* 0x000ea20000000800 */
[----:B------:R-:W-:Y:S01]  /*14f10*/  FADD.FTZ R2, R188, R179 ;  /* 0x000000b3bc027221 */ /* 0x000fe20000010000 */
[C---:B------:R-:W-:Y:S04]  /*14f20*/  HMMA.16816.F32.BF16 R28, R132.reuse, R160, R28 ;  /* 0x000000a0841c723c */ /* 0x040fe8000004181c */
[----:B------:R-:W-:Y:S01]  /*14f30*/  FADD.FTZ R190, R190, R159 ;  /* 0x0000009fbebe7221 */ /* 0x000fe20000010000 */
[----:B------:R-:W-:Y:S01]  /*14f40*/  MOV R159, R156 ;  /* 0x0000009c009f7202 */ /* 0x000fe20000000f00 */
[----:B------:R-:W-:Y:S01]  /*14f50*/  FADD.FTZ R2, R189, R2 ;  /* 0x00000002bd027221 */ /* 0x000fe20000010000 */
[----:B---3--:R-:W-:Y:S01]  /*14f60*/  F2FP.BF16.PACK_AB R160, R199, R196 ;  /* 0x000000c4c7a0723e */ /* 0x008fe200000010ff */
[C---:B------:R-:W-:Y:S01]  /*14f70*/  HMMA.16816.F32.BF16 R32, R132.reuse, R162, R32 ;  /* 0x000000a28420723c */ /* 0x040fe20000041820 */
[----:B------:R-:W-:Y:S03]  /*14f80*/  MUFU.EX2 R158, R158 ;  /* 0x0000009e009e7308 */ /* 0x000fe60000000800 */
[----:B-1----:R-:W-:Y:S01]  /*14f90*/  F2FP.BF16.PACK_AB R161, R198, R197 ;  /* 0x000000c5c6a1723e */ /* 0x002fe200000010ff */
[----:B------:R-:W-:Y:S02]  /*14fa0*/  FADD.FTZ R191, R191, R190 ;  /* 0x000000bebfbf7221 */ /* 0x000fe40000010000 */
[----:B------:R-:W-:Y:S01]  /*14fb0*/  FADD.FTZ R3, R193, R2 ;  /* 0x00000002c1037221 */ /* 0x000fe20000010000 */
[C---:B------:R-:W-:Y:S03]  /*14fc0*/  HMMA.16816.F32.BF16 R36, R132.reuse, R140, R36 ;  /* 0x0000008c8424723c */ /* 0x040fe60000041824 */
[----:B------:R-:W1:Y:S01]  /*14fd0*/  MUFU.EX2 R157, R184 ;  /* 0x000000b8009d7308 */ /* 0x000e620000000800 */
[----:B------:R-:W-:Y:S01]  /*14fe0*/  FADD.FTZ R194, R194, R191 ;  /* 0x000000bfc2c27221 */ /* 0x000fe20000010000 */
[----:B--2---:R-:W-:Y:S01]  /*14ff0*/  F2FP.BF16.PACK_AB R162, R186, R185 ;  /* 0x000000b9baa2723e */ /* 0x004fe200000010ff */
[----:B------:R-:W-:Y:S02]  /*15000*/  FADD.FTZ R3, R192, R3 ;  /* 0x00000003c0037221 */ /* 0x000fe40000010000 */
[C---:B------:R-:W-:Y:S01]  /*15010*/  HMMA.16816.F32.BF16 R40, R132.reuse, R142, R40 ;  /* 0x0000008e8428723c */ /* 0x040fe20000041828 */
[----:B------:R-:W2:Y:S03]  /*15020*/  LDSM.16.MT88.4 R140, [R212+0x7880] ;  /* 0x00788000d48c783b */ /* 0x000ea60000004200 */
[----:B------:R-:W-:Y:S02]  /*15030*/  FADD.FTZ R194, R195, R194 ;  /* 0x000000c2c3c27221 */ /* 0x000fe40000010000 */
[----:B------:R-:W-:Y:S02]  /*15040*/  FADD.FTZ R2, R196, R3 ;  /* 0x00000003c4027221 */ /* 0x000fe40000010000 */
[C---:B------:R-:W-:Y:S04]  /*15050*/  HMMA.16816.F32.BF16 R44, R132.reuse, R152, R44 ;  /* 0x00000098842c723c */ /* 0x040fe8000004182c */
[----:B------:R-:W-:Y:S02]  /*15060*/  FADD.FTZ R197, R197, R194 ;  /* 0x000000c2c5c57221 */ /* 0x000fe40000010000 */
[----:B------:R-:W-:Y:S02]  /*15070*/  FADD.FTZ R2, R199, R2 ;  /* 0x00000002c7027221 */ /* 0x000fe40000010000 */
[C---:B------:R-:W-:Y:S04]  /*15080*/  HMMA.16816.F32.BF16 R48, R132.reuse, R154, R48 ;  /* 0x0000009a8430723c */ /* 0x040fe80000041830 */
[----:B-1----:R-:W-:Y:S01]  /*15090*/  F2FP.BF16.PACK_AB R163, R157, R158 ;  /* 0x0000009e9da3723e */ /* 0x002fe200000010ff */
[----:B------:R-:W-:Y:S02]  /*150a0*/  FADD.FTZ R197, R198, R197 ;  /* 0x000000c5c6c57221 */ /* 0x000fe40000010000 */
[----:B------:R-:W-:Y:S01]  /*150b0*/  FADD.FTZ R185, R185, R2 ;  /* 0x00000002b9b97221 */ /* 0x000fe20000010000 */
[C---:B------:R-:W-:Y:S04]  /*150c0*/  HMMA.16816.F32.BF16 R52, R132.reuse, R164, R52 ;  /* 0x000000a48434723c */ /* 0x040fe80000041834 */
[----:B------:R-:W-:Y:S01]  /*150d0*/  IADD3 R2, R246, -0x1, RZ ;  /* 0xfffffffff6027810 */ /* 0x000fe20007ffe0ff */
[----:B------:R-:W-:Y:S02]  /*150e0*/  FADD.FTZ R158, R158, R197 ;  /* 0x000000c59e9e7221 */ /* 0x000fe40000010000 */
[----:B------:R-:W-:Y:S01]  /*150f0*/  FADD.FTZ R248, R186, R185 ;  /* 0x000000b9baf87221 */ /* 0x000fe20000010000 */
[C---:B------:R-:W-:Y:S01]  /*15100*/  HMMA.16816.F32.BF16 R56, R132.reuse, R166, R56 ;  /* 0x000000a68438723c */ /* 0x040fe20000041838 */
[----:B------:R-:W-:Y:S03]  /*15110*/  LDSM.16.MT88.4 R164, [R213+0x5080] ;  /* 0x00508000d5a4783b */ /* 0x000fe60000004200 */
[----:B------:R-:W-:Y:S01]  /*15120*/  FADD.FTZ R247, R157, R158 ;  /* 0x0000009e9df77221 */ /* 0x000fe20000010000 */
[----:B------:R-:W-:Y:S03]  /*15130*/  MOV R246, R2 ;  /* 0x0000000200f67202 */ /* 0x000fe60000000f00 */
[C---:B------:R-:W-:Y:S08]  /*15140*/  HMMA.16816.F32.BF16 R60, R132.reuse, R168, R60 ;  /* 0x000000a8843c723c */ /* 0x040ff0000004183c */
[C---:B------:R-:W-:Y:S01]  /*15150*/  HMMA.16816.F32.BF16 R64, R132.reuse, R170, R64 ;  /* 0x000000aa8440723c */ /* 0x040fe20000041840 */
[----:B------:R-:W-:Y:S07]  /*15160*/  LDSM.16.MT88.4 R168, [R212+0x5080] ;  /* 0x00508000d4a8783b */ /* 0x000fee0000004200 */
[C---:B------:R-:W-:Y:S08]  /*15170*/  HMMA.16816.F32.BF16 R68, R132.reuse, R172, R68 ;  /* 0x000000ac8444723c */ /* 0x040ff00000041844 */
[C---:B------:R-:W-:Y:S01]  /*15180*/  HMMA.16816.F32.BF16 R72, R132.reuse, R174, R72 ;  /* 0x000000ae8448723c */ /* 0x040fe20000041848 */
[----:B------:R-:W-:Y:S07]  /*15190*/  LDSM.16.MT88.4 R172, [R212+0x8080] ;  /* 0x00808000d4ac783b */ /* 0x000fee0000004200 */
[C---:B----4-:R-:W-:Y:S08]  /*151a0*/  HMMA.16816.F32.BF16 R76, R132.reuse, R136, R76 ;  /* 0x00000088844c723c */ /* 0x050ff0000004184c */
[C---:B------:R-:W-:Y:S01]  /*151b0*/  HMMA.16816.F32.BF16 R80, R132.reuse, R138, R80 ;  /* 0x0000008a8450723c */ /* 0x040fe20000041850 */
[----:B------:R-:W1:Y:S07]  /*151c0*/  LDSM.16.MT88.4 R136, [R214+0x9080] ;  /* 0x00908000d688783b */ /* 0x000e6e0000004200 */
[C---:B-----5:R-:W-:Y:S08]  /*151d0*/  HMMA.16816.F32.BF16 R84, R132.reuse, R144, R84 ;  /* 0x000000908454723c */ /* 0x060ff00000041854 */
        /* <DEDUP_REMOVED lines=12> */
[C---:B------:R-:W-:Y:S08]  /*152a0*/  HMMA.16816.F32.BF16 R120, R132.reuse, R146, R120 ;  /* 0x000000928478723c */ /* 0x040ff00000041878 */
[C---:B--2---:R-:W-:Y:S08]  /*152b0*/  HMMA.16816.F32.BF16 R124, R132.reuse, R140, R124 ;  /* 0x0000008c847c723c */ /* 0x044ff0000004187c */
[----:B------:R-:W-:Y:S08]  /*152c0*/  HMMA.16816.F32.BF16 R128, R132, R142, R128 ;  /* 0x0000008e8480723c */ /* 0x000ff00000041880 */
[C---:B----4-:R-:W-:Y:S01]  /*152d0*/  HMMA.16816.F32.BF16 R152, R160.reuse, R148, R4 ;  /* 0x00000094a098723c */ /* 0x050fe20000041804 */
[----:B------:R-:W2:Y:S07]  /*152e0*/  LDSM.16.MT88.4 R4, [R215+0x6880] ;  /* 0x00688000d704783b */ /* 0x000eae0000004200 */
[C---:B------:R-:W-:Y:S01]  /*152f0*/  HMMA.16816.F32.BF16 R148, R160.reuse, R150, R8 ;  /* 0x00000096a094723c */ /* 0x040fe20000041808 */
[----:B------:R-:W3:Y:S07]  /*15300*/  LDSM.16.MT88.4 R8, [R214+0x6880] ;  /* 0x00688000d608783b */ /* 0x000eee0000004200 */
[C---:B-1----:R-:W-:Y:S01]  /*15310*/  HMMA.16816.F32.BF16 R144, R160.reuse, R136, R12 ;  /* 0x00000088a090723c */ /* 0x042fe2000004180c */
[----:B------:R-:W1:Y:S07]  /*15320*/  LDSM.16.MT88.4 R12, [R213+0x6880] ;  /* 0x00688000d50c783b */ /* 0x000e6e0000004200 */
[C---:B------:R-:W-:Y:S01]  /*15330*/  HMMA.16816.F32.BF16 R140, R160.reuse, R138, R16 ;  /* 0x0000008aa08c723c */ /* 0x040fe20000041810 */
[----:B------:R-:W4:Y:S07]  /*15340*/  LDSM.16.MT88.4 R16, [R212+0x6880] ;  /* 0x00688000d410783b */ /* 0x000f2e0000004200 */
[C---:B------:R-:W-:Y:S01]  /*15350*/  HMMA.16816.F32.BF16 R136, R160.reuse, R164, R20 ;  /* 0x000000a4a088723c */ /* 0x040fe20000041814 */
[----:B------:R-:W5:Y:S07]  /*15360*/  LDSM.16.MT88.4 R20, [R215+0x8080] ;  /* 0x00808000d714783b */ /* 0x000f6e0000004200 */
[C---:B------:R-:W-:Y:S01]  /*15370*/  HMMA.16816.F32.BF16 R132, R160.reuse, R166, R24 ;  /* 0x000000a6a084723c */ /* 0x040fe20000041818 */
[----:B------:R-:W1:Y:S07]  /*15380*/  LDSM.16.MT88.4 R24, [R214+0x8080] ;  /* 0x00808000d618783b */ /* 0x000e6e0000004200 */
[C---:B------:R-:W-:Y:S01]  /*15390*/  HMMA.16816.F32.BF16 R28, R160.reuse, R168, R28 ;  /* 0x000000a8a01c723c */ /* 0x040fe2000004181c */
[----:B------:R-:W1:Y:S07]  /*153a0*/  LDSM.16.MT88.4 R164, [R213+0x8080] ;  /* 0x00808000d5a4783b */ /* 0x000e6e0000004200 */
        /* <DEDUP_REMOVED lines=12> */
[C---:B------:R-:W-:Y:S08]  /*15470*/  HMMA.16816.F32.BF16 R64, R160.reuse, R18, R64 ;  /* 0x00000012a040723c */ /* 0x040ff00000041840 */
[C---:B-----5:R-:W-:Y:S08]  /*15480*/  HMMA.16816.F32.BF16 R68, R160.reuse, R20, R68 ;  /* 0x00000014a044723c */ /* 0x060ff00000041844 */
        /* <DEDUP_REMOVED lines=13> */
[C---:B-1----:R-:W-:Y:S08]  /*15560*/  HMMA.16816.F32.BF16 R124, R160.reuse, R12, R124 ;  /* 0x0000000ca07c723c */ /* 0x042ff0000004187c */
[----:B------:R-:W-:Y:S01]  /*15570*/  HMMA.16816.F32.BF16 R128, R160, R14, R128 ;  /* 0x0000000ea080723c */ /* 0x000fe20000041880 */
[----:B------:R-:W-:-:S07]  /*15580*/  @P0 BRA `(.L_x_946) ;  /* 0xffffd14000000947 */ /* 0x000fce000383ffff */
.L_x_941:
        /* <DEDUP_REMOVED lines=10> */
[----:B-1----:R-:W-:Y:S02]  /*15630*/  FADD.FTZ R5, R6, R5 ;  /* 0x0000000506057221 */ /* 0x002fe40000010000 */
[----:B--2---:R-:W-:-:S03]  /*15640*/  FADD.FTZ R2, R2, R7 ;  /* 0x0000000702027221 */ /* 0x004fc60000010000 */
[----:B------:R-:W-:Y:S02]  /*15650*/  FSETP.NE.FTZ.AND P1, PT, R5, RZ, PT ;  /* 0x000000ff0500720b */ /* 0x000fe40003f35000 */
[----:B------:R-:W-:-:S11]  /*15660*/  FSETP.NE.FTZ.AND P0, PT, R2, RZ, PT ;  /* 0x000000ff0200720b */ /* 0x000fd60003f15000 */
[----:B------:R-:W1:Y:S01]  /*15670*/  @P1 MUFU.RCP R4, R5 ;  /* 0x0000000500041308 */ /* 0x000e620000001000 */
[----:B------:R-:W-:Y:S02]  /*15680*/  @P1 MOV R12, 0x3f317218 ;  /* 0x3f317218000c1802 */ /* 0x000fe40000000f00 */
[----:B------:R-:W-:-:S03]  /*15690*/  @P0 MOV R15, 0x3f317218 ;  /* 0x3f317218000f0802 */ /* 0x000fc60000000f00 */
[----:B------:R-:W-:Y:S02]  /*156a0*/  @P1 FMUL.FTZ R12, R12, c[0x0][0x2d0] ;  /* 0x0000b4000c0c1a20 */ /* 0x000fe40000410000 */
[----:B------:R-:W2:Y:S08]  /*156b0*/  @P0 MUFU.LG2 R10, R2 ;  /* 0x00000002000a0308 */ /* 0x000eb00000000c00 */
[----:B------:R-:W3:Y:S01]  /*156c0*/  @P1 MUFU.LG2 R5, R5 ;  /* 0x0000000500051308 */ /* 0x000ee20000000c00 */
[----:B-1----:R-:W-:-:S02]  /*156d0*/  FMUL.FTZ R152, R4, R152 ;  /* 0x0000009804987220 */ /* 0x002fc40000410000 */
[C---:B------:R-:W-:Y:S02]  /*156e0*/  FMUL.FTZ R153, R4.reuse, R153 ;  /* 0x0000009904997220 */ /* 0x040fe40000410000 */
[C---:B------:R-:W-:Y:S02]  /*156f0*/  FMUL.FTZ R148, R4.reuse, R148 ;  /* 0x0000009404947220 */ /* 0x040fe40000410000 */
[----:B------:R-:W-:Y:S01]  /*15700*/  FMUL.FTZ R149, R4, R149 ;  /* 0x0000009504957220 */ /* 0x000fe20000410000 */
[----:B------:R1:W4:Y:S01]  /*15710*/  @P0 MUFU.RCP R3, R2 ;  /* 0x0000000200030308 */ /* 0x0003220000001000 */
[----:B--2---:R-:W-:Y:S02]  /*15720*/  @P0 FMUL.FTZ R14, R10, 0.69314718246459960938 ;  /* 0x3f3172180a0e0820 */ /* 0x004fe40000410000 */
[----:B------:R-:W-:Y:S02]  /*15730*/  @P0 FMUL.FTZ R10, R15, c[0x0][0x2d0] ;  /* 0x0000b4000f0a0a20 */ /* 0x000fe40000410000 */
[----:B------:R-:W-:-:S02]  /*15740*/  FMUL.FTZ R144, R4, R144 ;  /* 0x0000009004907220 */ /* 0x000fc40000410000 */
[C---:B------:R-:W-:Y:S02]  /*15750*/  FMUL.FTZ R145, R4.reuse, R145 ;  /* 0x0000009104917220 */ /* 0x040fe40000410000 */
[----:B---3--:R-:W-:Y:S02]  /*15760*/  @P1 FMUL.FTZ R5, R5, 0.69314718246459960938 ;  /* 0x3f31721805051820 */ /* 0x008fe40000410000 */
[C---:B------:R-:W-:Y:S02]  /*15770*/  FMUL.FTZ R140, R4.reuse, R140 ;  /* 0x0000008c048c7220 */ /* 0x040fe40000410000 */
[C---:B------:R-:W-:Y:S02]  /*15780*/  FMUL.FTZ R141, R4.reuse, R141 ;  /* 0x0000008d048d7220 */ /* 0x040fe40000410000 */
[C---:B------:R-:W-:Y:S01]  /*15790*/  FMUL.FTZ R136, R4.reuse, R136 ;  /* 0x0000008804887220 */ /* 0x040fe20000410000 */
[----:B-1----:R-:W-:Y:S01]  /*157a0*/  MOV R2, 0xff800000 ;  /* 0xff80000000027802 */ /* 0x002fe20000000f00 */
        /* <DEDUP_REMOVED lines=55> */
[C---:B----4-:R-:W-:Y:S02]  /*15b20*/  FMUL.FTZ R154, R3.reuse, R154 ;  /* 0x0000009a039a7220 */ /* 0x050fe40000410000 */
        /* <DEDUP_REMOVED lines=65> */
.L_x_875:
[----:B------:R-:W-:Y:S01]  /*15f40*/  ULDC.64 UR4, c[0x0][0x118] ;  /* 0x0000460000047ab9 */ /* 0x000fe20000000a00 */
[----:B------:R-:W-:Y:S01]  /*15f50*/  SHF.R.S32.HI R0, RZ, 0x1f, R223 ;  /* 0x0000001fff007819 */ /* 0x000fe200000114df */
[----:B------:R-:W-:Y:S05]  /*15f60*/  @P2 BRA `(.L_x_947) ;  /* 0x00001a8000002947 */ /* 0x000fea0003800000 */
[----:B------:R-:W1:Y:S01]  /*15f70*/  S2R R5, SR_TID.X ;  /* 0x0000000000057919 */ /* 0x000e620000002100 */
[----:B------:R-:W-:-:S02]  /*15f80*/  F2FP.BF16.PACK_AB R16, R7, R6 ;  /* 0x000000060710723e */ /* 0x000fc400000010ff */
[----:B------:R-:W-:Y:S01]  /*15f90*/  F2FP.BF16.PACK_AB R112, R9, R112 ;  /* 0x000000700970723e */ /* 0x000fe200000010ff */
[----:B------:R-:W-:Y:S01]  /*15fa0*/  BAR.SYNC.DEFER_BLOCKING 0x1, 0x100 ;  /* 0x0044000000007b1d */ /* 0x000fe20000010000 */
[----:B------:R-:W-:Y:S01]  /*15fb0*/  F2FP.BF16.PACK_AB R4, R13, R4 ;  /* 0x000000040d04723e */ /* 0x000fe200000010ff */
[----:B------:R-:W-:Y:S01]  /*15fc0*/  IMAD.MOV.U32 R13, RZ, RZ, 0x20 ;  /* 0x00000020ff0d7424 */ /* 0x000fe200078e00ff */
        /* <DEDUP_REMOVED lines=9> */
[----:B-1----:R-:W-:-:S02]  /*16060*/  SHF.R.S32.HI R10, RZ, 0x1f, R5 ;  /* 0x0000001fff0a7819 */ /* 0x002fc40000011405 */
[----:B------:R-:W-:Y:S02]  /*16070*/  F2FP.BF16.PACK_AB R138, R139, R138 ;  /* 0x0000008a8b8a723e */ /* 0x000fe400000010ff */
[----:B------:R-:W-:Y:S02]  /*16080*/  LEA.HI R12, R10, R5, RZ, 0x2 ;  /* 0x000000050a0c7211 */ /* 0x000fe400078f10ff */
[----:B------:R-:W-:Y:S02]  /*16090*/  F2FP.BF16.PACK_AB R132, R133, R132 ;  /* 0x000000848584723e */ /* 0x000fe400000010ff */
[--C-:B------:R-:W-:Y:S02]  /*160a0*/  SHF.R.S32.HI R15, RZ, 0x2, R12.reuse ;  /* 0x00000002ff0f7819 */ /* 0x100fe4000001140c */
[----:B------:R-:W-:Y:S02]  /*160b0*/  SHF.R.S32.HI R14, RZ, 0x1f, R12 ;  /* 0x0000001fff0e7819 */ /* 0x000fe4000001140c */
[----:B------:R-:W-:-:S02]  /*160c0*/  LOP3.LUT R12, R12, 0xfffffffc, RZ, 0xc0, !PT ;  /* 0xfffffffc0c0c7812 */ /* 0x000fc400078ec0ff */
[----:B------:R-:W-:Y:S02]  /*160d0*/  LEA.HI R14, R14, R15, RZ, 0x3 ;  /* 0x0000000f0e0e7211 */ /* 0x000fe400078f18ff */
[----:B------:R-:W-:Y:S01]  /*160e0*/  F2FP.BF16.PACK_AB R134, R135, R134 ;  /* 0x000000868786723e */ /* 0x000fe200000010ff */
[----:B------:R-:W-:Y:S01]  /*160f0*/  IMAD.IADD R17, R5, 0x1, -R12 ;  /* 0x0000000105117824 */ /* 0x000fe200078e0a0c */
[----:B------:R-:W-:Y:S02]  /*16100*/  LOP3.LUT R14, R14, 0xfffffff8, RZ, 0xc0, !PT ;  /* 0xfffffff80e0e7812 */ /* 0x000fe400078ec0ff */
[----:B------:R-:W-:Y:S02]  /*16110*/  F2FP.BF16.PACK_AB R28, R29, R28 ;  /* 0x0000001c1d1c723e */ /* 0x000fe400000010ff */
[----:B------:R-:W-:Y:S01]  /*16120*/  F2FP.BF16.PACK_AB R30, R31, R30 ;  /* 0x0000001e1f1e723e */ /* 0x000fe200000010ff */
[----:B------:R-:W-:Y:S01]  /*16130*/  IMAD.IADD R15, R15, 0x1, -R14 ;  /* 0x000000010f0f7824 */ /* 0x000fe200078e0a0e */
[----:B------:R-:W-:-:S02]  /*16140*/  LEA.HI R14, R10, R5, RZ, 0x5 ;  /* 0x000000050a0e7211 */ /* 0x000fc400078f28ff */
[----:B------:R-:W-:Y:S01]  /*16150*/  F2FP.BF16.PACK_AB R32, R33, R32 ;  /* 0x000000202120723e */ /* 0x000fe200000010ff */
[C---:B------:R-:W-:Y:S01]  /*16160*/  IMAD.SHL.U32 R7, R15.reuse, 0x40, RZ ;  /* 0x000000400f077824 */ /* 0x040fe200078e00ff */
[----:B------:R-:W-:Y:S02]  /*16170*/  SHF.R.S32.HI R6, RZ, 0x5, R14 ;  /* 0x00000005ff067819 */ /* 0x000fe4000001140e */
[----:B------:R-:W-:Y:S02]  /*16180*/  LOP3.LUT R12, R15, 0x1, RZ, 0xc0, !PT ;  /* 0x000000010f0c7812 */ /* 0x000fe400078ec0ff */
[----:B------:R-:W-:Y:S01]  /*16190*/  LOP3.LUT R7, R7, 0x1c0, RZ, 0xc0, !PT ;  /* 0x000001c007077812 */ /* 0x000fe200078ec0ff */
[----:B------:R-:W-:Y:S01]  /*161a0*/  IMAD R9, R6, 0x200, R17 ;  /* 0x0000020006097824 */ /* 0x000fe200078e0211 */
[----:B------:R-:W-:Y:S02]  /*161b0*/  ISETP.NE.U32.AND P0, PT, R12, 0x1, PT ;  /* 0x000000010c00780c */ /* 0x000fe40003f05070 */
[----:B------:R-:W-:-:S02]  /*161c0*/  LEA.HI R18, R7, R7, RZ, 0x1d ;  /* 0x0000000707127211 */ /* 0x000fc400078fe8ff */
[----:B------:R-:W-:Y:S02]  /*161d0*/  R2P PR, R15, 0x6 ;  /* 0x000000060f007804 */ /* 0x000fe40000000000 */
[----:B------:R-:W-:Y:S01]  /*161e0*/  F2FP.BF16.PACK_AB R34, R35, R34 ;  /* 0x000000222322723e */ /* 0x000fe200000010ff */
[----:B------:R-:W-:Y:S01]  /*161f0*/  IMAD.U32 R9, R9, 0x2, R18 ;  /* 0x0000000209097824 */ /* 0x000fe200078e0012 */
[----:B------:R-:W-:Y:S02]  /*16200*/  F2FP.BF16.PACK_AB R36, R37, R36 ;  /* 0x000000242524723e */ /* 0x000fe400000010ff */
[----:B------:R-:W-:Y:S01]  /*16210*/  F2FP.BF16.PACK_AB R38, R39, R38 ;  /* 0x000000262726723e */ /* 0x000fe200000010ff */
[----:B------:R-:W-:Y:S01]  /*16220*/  IMAD.SHL.U32 R9, R9, 0x2, RZ ;  /* 0x0000000209097824 */ /* 0x000fe200078e00ff */
[----:B------:R-:W-:Y:S02]  /*16230*/  F2FP.BF16.PACK_AB R40, R41, R40 ;  /* 0x000000282928723e */ /* 0x000fe400000010ff */
[----:B------:R-:W-:-:S02]  /*16240*/  F2FP.BF16.PACK_AB R42, R43, R42 ;  /* 0x0000002a2b2a723e */ /* 0x000fc400000010ff */
[C---:B------:R-:W-:Y:S01]  /*16250*/  IADD3 R12, R9.reuse, 0x80, RZ ;  /* 0x00000080090c7810 */ /* 0x040fe20007ffe0ff */
[----:B------:R-:W-:Y:S01]  /*16260*/  STS [R9+0x80], R152 ;  /* 0x0000809809007388 */ /* 0x000fe20000000800 */
[----:B------:R-:W-:Y:S02]  /*16270*/  IADD3 R7, R9, 0x70, RZ ;  /* 0x0000007009077810 */ /* 0x000fe40007ffe0ff */
[----:B------:R-:W-:Y:S01]  /*16280*/  @P0 IADD3 R7, R12, 0x10, RZ ;  /* 0x000000100c070810 */ /* 0x000fe20007ffe0ff */
[----:B------:R-:W-:Y:S01]  /*16290*/  STS [R9+0x480], R154 ;  /* 0x0004809a09007388 */ /* 0x000fe20000000800 */
[----:B------:R-:W-:Y:S01]  /*162a0*/  SEL R12, R13, 0xffffffe0, !P1 ;  /* 0xffffffe00d0c7807 */ /* 0x000fe20004800000 */
[----:B------:R-:W-:Y:S01]  /*162b0*/  IMAD.MOV.U32 R13, RZ, RZ, 0x40 ;  /* 0x00000040ff0d7424 */ /* 0x000fe200078e00ff */
[----:B------:R-:W-:Y:S01]  /*162c0*/  F2FP.BF16.PACK_AB R44, R45, R44 ;  /* 0x0000002c2d2c723e */ /* 0x000fe200000010ff */
[----:B------:R-:W-:Y:S01]  /*162d0*/  STS [R7], R148 ;  /* 0x0000009407007388 */ /* 0x000fe20000000800 */
[----:B------:R-:W-:Y:S01]  /*162e0*/  F2FP.BF16.PACK_AB R46, R47, R46 ;  /* 0x0000002e2f2e723e */ /* 0x000fe200000010ff */
[----:B------:R-:W-:Y:S01]  /*162f0*/  IMAD.IADD R15, R9, 0x1, R12 ;  /* 0x00000001090f7824 */ /* 0x000fe200078e020c */
[----:B------:R-:W-:Y:S01]  /*16300*/  SEL R18, R13, 0xffffffc0, !P2 ;  /* 0xffffffc00d127807 */ /* 0x000fe20005000000 */
[----:B------:R-:W-:Y:S01]  /*16310*/  IMAD.IADD R13, R12, 0x1, R7 ;  /* 0x000000010c0d7824 */ /* 0x000fe200078e0207 */
[----:B------:R-:W-:Y:S01]  /*16320*/  STS [R7+0x400], R150 ;  /* 0x0004009607007388 */ /* 0x000fe20000000800 */
[----:B------:R-:W-:-:S02]  /*16330*/  F2FP.BF16.PACK_AB R48, R49, R48 ;  /* 0x000000303130723e */ /* 0x000fc400000010ff */
[--C-:B------:R-:W-:Y:S01]  /*16340*/  IMAD.IADD R19, R9, 0x1, R18.reuse ;  /* 0x0000000109137824 */ /* 0x100fe200078e0212 */
[----:B------:R-:W-:Y:S01]  /*16350*/  STS [R15+0x80], R144 ;  /* 0x000080900f007388 */ /* 0x000fe20000000800 */
[C---:B------:R-:W-:Y:S01]  /*16360*/  IMAD.IADD R21, R18.reuse, 0x1, R7 ;  /* 0x0000000112157824 */ /* 0x040fe200078e0207 */
[----:B------:R-:W-:Y:S01]  /*16370*/  F2FP.BF16.PACK_AB R50, R51, R50 ;  /* 0x000000323332723e */ /* 0x000fe200000010ff */
[----:B------:R-:W-:Y:S01]  /*16380*/  IMAD.IADD R23, R18, 0x1, R15 ;  /* 0x0000000112177824 */ /* 0x000fe200078e020f */
[----:B------:R-:W-:Y:S01]  /*16390*/  STS [R15+0x480], R146 ;  /* 0x000480920f007388 */ /* 0x000fe20000000800 */
[----:B------:R-:W-:Y:S01]  /*163a0*/  IMAD.IADD R25, R13, 0x1, R18 ;  /* 0x000000010d197824 */ /* 0x000fe200078e0212 */
[----:B------:R-:W-:Y:S02]  /*163b0*/  F2FP.BF16.PACK_AB R52, R53, R52 ;  /* 0x000000343534723e */ /* 0x000fe400000010ff */
        /* <DEDUP_REMOVED lines=55> */
[----:B------:R-:W-:-:S02]  /*16730*/  ISETP.NE.U32.AND P1, PT, RZ, c[0x0][0x508], PT ;  /* 0x00014200ff007a0c */ /* 0x000fc40003f25070 */
[----:B------:R-:W-:Y:S01]  /*16740*/  ISETP.NE.U32.AND P0, PT, RZ, c[0x0][0x500], PT ;  /* 0x00014000ff007a0c */ /* 0x000fe20003f05070 */
[----:B------:R-:W-:Y:S01]  /*16750*/  STS [R19+0x4480], R54 ;  /* 0x0044803613007388 */ /* 0x000fe20000000800 */
[----:B------:R-:W-:Y:S02]  /*16760*/  ISETP.NE.AND.EX P1, PT, RZ, c[0x0][0x50c], PT, P1 ;  /* 0x00014300ff007a0c */ /* 0x000fe40003f25310 */
[----:B------:R-:W-:Y:S01]  /*16770*/  ISETP.NE.AND.EX P0, PT, RZ, c[0x0][0x504], PT, P0 ;  /* 0x00014100ff007a0c */ /* 0x000fe20003f05300 */
        /* <DEDUP_REMOVED lines=28> */
[----:B------:R-:W-:Y:S04]  /*16940*/  STS [R13+0xc000], R112 ;  /* 0x00c000700d007388 */ /* 0x000fe80000000800 */
[----:B------:R-:W-:Y:S01]  /*16950*/  STS [R13+0xc400], R114 ;  /* 0x00c400720d007388 */ /* 0x000fe20000000800 */
[----:B-1----:R-:W-:-:S03]  /*16960*/  IMAD.MOV.U32 R9, RZ, RZ, 0x4 ;  /* 0x00000004ff097424 */ /* 0x002fc600078e00ff */
[----:B------:R-:W-:Y:S01]  /*16970*/  STS [R19+0xc080], R116 ;  /* 0x00c0807413007388 */ /* 0x000fe20000000800 */
[----:B------:R-:W-:-:S03]  /*16980*/  IMAD.WIDE R26, R226, R9, c[0x0][0x500] ;  /* 0x00014000e21a7625 */ /* 0x000fc600078e0209 */
        /* <DEDUP_REMOVED lines=8> */
[----:B--2---:R-:W-:-:S02]  /*16a10*/  IMAD.MOV.U32 R4, RZ, RZ, c[0x0][0x388] ;  /* 0x0000e200ff047624 */ /* 0x004fc400078e00ff */
[----:B-1----:R-:W-:-:S03]  /*16a20*/  @P1 IMAD.WIDE R18, R226, R9, c[0x0][0x508] ;  /* 0x00014200e2121625 */ /* 0x002fc600078e0209 */
[----:B------:R-:W2:Y:S04]  /*16a30*/  @P0 LDG.E R7, [R26.64] ;  /* 0x000000041a070981 */ /* 0x000ea8000c1e1900 */
[----:B------:R3:W5:Y:S01]  /*16a40*/  @P1 LDG.E R4, [R18.64] ;  /* 0x0000000412041981 */ /* 0x000762000c1e1900 */
[----:B------:R-:W-:Y:S02]  /*16a50*/  CS2R R12, SRZ ;  /* 0x00000000000c7805 */ /* 0x000fe4000001ff00 */
[--C-:B--2---:R-:W-:Y:S01]  /*16a60*/  @P0 SHF.R.S32.HI R13, RZ, 0x1f, R7.reuse ;  /* 0x0000001fff0d0819 */ /* 0x104fe20000011407 */
[----:B------:R-:W-:Y:S01]  /*16a70*/  @P0 IMAD.MOV.U32 R12, RZ, RZ, R7 ;  /* 0x000000ffff0c0224 */ /* 0x000fe200078e0007 */
[----:B------:R-:W-:Y:S05]  /*16a80*/  @P1 BRA `(.L_x_948) ;  /* 0x0000004000001947 */ /* 0x000fea0003800000 */
[----:B---3--:R-:W-:Y:S05]  /*16a90*/  @!P0 BRA `(.L_x_948) ;  /* 0x0000003000008947 */ /* 0x008fea0003800000 */
[----:B-----5:R-:W2:Y:S04]  /*16aa0*/  LDG.E R4, [R26.64] ;  /* 0x000000041a047981 */ /* 0x020ea8000c1e1900 */
[----:B------:R-:W2:Y:S02]  /*16ab0*/  LDG.E R3, [R26.64+0x4] ;  /* 0x000004041a037981 */ /* 0x000ea4000c1e1900 */
[----:B--2---:R-:W-:-:S02]  /*16ac0*/  IADD3 R4, -R4, R3, RZ ;  /* 0x0000000304047210 */ /* 0x004fc40007ffe1ff */
.L_x_948:
[----:B---3--:R-:W-:Y:S01]  /*16ad0*/  LOP3.LUT R14, R14, 0xffffffe0, RZ, 0xc0, !PT ;  /* 0xffffffe00e0e7812 */ /* 0x008fe200078ec0ff */
[----:B------:R-:W1:Y:S01]  /*16ae0*/  S2R R72, SR_CTAID.X ;  /* 0x0000000000487919 */ /* 0x000e620000002500 */
[----:B------:R-:W-:Y:S01]  /*16af0*/  SHF.R.S32.HI R15, RZ, 0x1f, R6 ;  /* 0x0000001fff0f7819 */ /* 0x000fe20000011406 */
[----:B------:R-:W-:Y:S01]  /*16b00*/  IMAD.MOV.U32 R9, RZ, RZ, c[0x0][0x4e8] ;  /* 0x00013a00ff097624 */ /* 0x000fe200078e00ff */
[----:B------:R-:W-:Y:S01]  /*16b10*/  LEA.HI R11, R17, R17, RZ, 0x1 ;  /* 0x00000011110b7211 */ /* 0x000fe200078f08ff */
[----:B------:R-:W-:Y:S01]  /*16b20*/  IMAD.IADD R7, R5, 0x1, -R14 ;  /* 0x0000000105077824 */ /* 0x000fe200078e0a0e */
[----:B------:R-:W-:Y:S01]  /*16b30*/  LEA.HI R15, R15, R6, RZ, 0x3 ;  /* 0x000000060f0f7211 */ /* 0x000fe200078f18ff */
[----:B------:R-:W-:Y:S01]  /*16b40*/  IMAD.MOV.U32 R19, RZ, RZ, R13 ;  /* 0x000000ffff137224 */ /* 0x000fe200078e000d */
[----:B------:R-:W-:Y:S01]  /*16b50*/  ISETP.NE.AND P1, PT, R9, 0x1, PT ;  /* 0x000000010900780c */ /* 0x000fe20003f25270 */
[----:B------:R-:W-:Y:S01]  /*16b60*/  BSSY B0, `(.L_x_949) ;  /* 0x000008b000007945 */ /* 0x000fe20003800000 */
[----:B------:R-:W-:-:S02]  /*16b70*/  SHF.R.S32.HI R14, RZ, 0x1f, R7 ;  /* 0x0000001fff0e7819 */ /* 0x000fc40000011407 */
[----:B------:R-:W-:Y:S02]  /*16b80*/  LOP3.LUT R15, R15, 0xffffff8, RZ, 0xc0, !PT ;  /* 0x0ffffff80f0f7812 */ /* 0x000fe400078ec0ff */
[----:B------:R-:W-:Y:S02]  /*16b90*/  LEA.HI R3, R14, R7, RZ, 0x2 ;  /* 0x000000070e037211 */ /* 0x000fe400078f10ff */
[----:B------:R-:W-:Y:S02]  /*16ba0*/  IADD3 R14, R6, -R15, RZ ;  /* 0x8000000f060e7210 */ /* 0x000fe40007ffe0ff */
[----:B------:R-:W-:Y:S02]  /*16bb0*/  LOP3.LUT R6, R11, 0x1ffffffe, RZ, 0xc0, !PT ;  /* 0x1ffffffe0b067812 */ /* 0x000fe400078ec0ff */
[----:B------:R-:W-:Y:S02]  /*16bc0*/  SHF.R.S32.HI R3, RZ, 0x2, R3 ;  /* 0x00000002ff037819 */ /* 0x000fe40000011403 */
[----:B------:R-:W-:Y:S01]  /*16bd0*/  MOV R18, R12 ;  /* 0x0000000c00127202 */ /* 0x000fe20000000f00 */
[----:B------:R-:W-:Y:S01]  /*16be0*/  IMAD.IADD R6, R17, 0x1, -R6 ;  /* 0x0000000111067824 */ /* 0x000fe200078e0a06 */
[----:B------:R-:W-:Y:S01]  /*16bf0*/  LOP3.LUT P2, RZ, R7, 0x3, RZ, 0xc0, !PT ;  /* 0x0000000307ff7812 */ /* 0x000fe2000784c0ff */
[----:B------:R-:W-:Y:S01]  /*16c00*/  IMAD R3, R14, 0x10, R3 ;  /* 0x000000100e037824 */ /* 0x000fe200078e0203 */
[-C--:B------:R-:W-:Y:S01]  /*16c10*/  LEA.HI R17, R10, R5.reuse, RZ, 0x3 ;  /* 0x000000050a117211 */ /* 0x080fe200078f18ff */
[----:B------:R-:W-:Y:S01]  /*16c20*/  IMAD R14, R0, c[0x0][0x490], RZ ;  /* 0x00012400000e7a24 */ /* 0x000fe200078e02ff */
[----:B------:R-:W-:Y:S01]  /*16c30*/  LEA.HI R10, R10, R5, RZ, 0x6 ;  /* 0x000000050a0a7211 */ /* 0x000fe200078f30ff */
[----:B------:R-:W-:Y:S01]  /*16c40*/  IMAD R9, R6, 0x8, R3 ;  /* 0x0000000806097824 */ /* 0x000fe200078e0203 */
[----:B------:R-:W-:Y:S01]  /*16c50*/  LOP3.LUT R6, R17, 0xfffffff8, RZ, 0xc0, !PT ;  /* 0xfffffff811067812 */ /* 0x000fe200078ec0ff */
[----:B------:R-:W-:Y:S01]  /*16c60*/  IMAD R7, R13, c[0x0][0x3a0], RZ ;  /* 0x0000e8000d077a24 */ /* 0x000fe200078e02ff */
[----:B------:R-:W-:Y:S01]  /*16c70*/  SHF.R.S32.HI R17, RZ, 0x3, R17 ;  /* 0x00000003ff117819 */ /* 0x000fe20000011411 */
[----:B------:R-:W-:Y:S01]  /*16c80*/  IMAD.WIDE.U32 R18, R223, c[0x0][0x490], R18 ;  /* 0x00012400df127a25 */ /* 0x000fe200078e0012 */
[----:B-1----:R-:W-:-:S02]  /*16c90*/  LEA R9, R72, R9, 0x7 ;  /* 0x0000000948097211 */ /* 0x002fc400078e38ff */
[----:B------:R-:W-:Y:S01]  /*16ca0*/  SHF.L.U32 R10, R10, 0x3, RZ ;  /* 0x000000030a0a7819 */ /* 0x000fe200000006ff */
[----:B------:R-:W-:Y:S02]  /*16cb0*/  IMAD R11, R223, c[0x0][0x494], R14 ;  /* 0x00012500df0b7a24 */ /* 0x000fe400078e020e */
[C---:B------:R-:W-:Y:S02]  /*16cc0*/  IMAD R7, R12.reuse, c[0x0][0x3a4], R7 ;  /* 0x0000e9000c077a24 */ /* 0x040fe400078e0207 */
[----:B------:R-:W-:-:S04]  /*16cd0*/  IMAD.WIDE.U32 R12, R12, c[0x0][0x3a0], RZ ;  /* 0x0000e8000c0c7a25 */ /* 0x000fc800078e00ff */
[----:B------:R-:W-:Y:S01]  /*16ce0*/  IMAD.IADD R19, R19, 0x1, R11 ;  /* 0x0000000113137824 */ /* 0x000fe200078e020b */
[----:B------:R-:W-:Y:S01]  /*16cf0*/  IADD3 R13, R13, R7, RZ ;  /* 0x000000070d0d7210 */ /* 0x000fe20007ffe0ff */
[----:B------:R-:W-:-:S04]  /*16d00*/  @P1 IMAD.HI.U32 R11, R9, c[0x0][0x4ec], RZ ;  /* 0x00013b00090b1a27 */ /* 0x000fc800078e00ff */
[----:B------:R-:W-:Y:S01]  /*16d10*/  IMAD.IADD R6, R5, 0x1, -R6 ;  /* 0x0000000105067824 */ /* 0x000fe200078e0a06 */
[----:B------:R-:W-:Y:S01]  /*16d20*/  SHF.R.S32.HI R5, RZ, 0x1f, R226 ;  /* 0x0000001fff057819 */ /* 0x000fe200000114e2 */
[----:B------:R-:W-:Y:S01]  /*16d30*/  IMAD.MOV.U32 R7, RZ, RZ, R9 ;  /* 0x000000ffff077224 */ /* 0x000fe200078e0009 */
[----:B------:R-:W-:Y:S01]  /*16d40*/  @P1 SHF.R.U32.HI R7, RZ, c[0x0][0x4f0], R11 ;  /* 0x00013c00ff071a19 */ /* 0x000fe2000001160b */
[----:B------:R-:W-:Y:S01]  /*16d50*/  IMAD R14, R0, c[0x0][0x3e8], RZ ;  /* 0x0000fa00000e7a24 */ /* 0x000fe200078e02ff */
[----:B------:R-:W-:Y:S01]  /*16d60*/  SEL R226, R226, RZ, !P0 ;  /* 0x000000ffe2e27207 */ /* 0x000fe20004000000 */
[----:B------:R-:W-:Y:S01]  /*16d70*/  IMAD.WIDE.U32 R12, R223, c[0x0][0x3e8], R12 ;  /* 0x0000fa00df0c7a25 */ /* 0x000fe200078e000c */
[----:B------:R-:W-:Y:S02]  /*16d80*/  SEL R5, R5, RZ, !P0 ;  /* 0x000000ff05057207 */ /* 0x000fe40004000000 */
[----:B------:R-:W-:Y:S01]  /*16d90*/  LEA R23, R6, R17, 0x5 ;  /* 0x0000001106177211 */ /* 0x000fe200078e28ff */
[----:B------:R-:W-:-:S02]  /*16da0*/  IMAD.MOV R0, RZ, RZ, -R7 ;  /* 0x000000ffff007224 */ /* 0x000fc400078e0a07 */
[----:B------:R-:W-:Y:S02]  /*16db0*/  IMAD R15, R223, c[0x0][0x3ec], R14 ;  /* 0x0000fb00df0f7a24 */ /* 0x000fe400078e020e */
[----:B------:R-:W-:-:S03]  /*16dc0*/  IMAD.WIDE.U32 R18, R226, c[0x0][0x498], R18 ;  /* 0x00012600e2127a25 */ /* 0x000fc600078e0012 */
[----:B------:R-:W-:Y:S01]  /*16dd0*/  IADD3 R13, R13, R15, RZ ;  /* 0x0000000f0d0d7210 */ /* 0x000fe20007ffe0ff */
[----:B------:R-:W-:Y:S01]  /*16de0*/  IMAD R11, R0, c[0x0][0x4e8], R9 ;  /* 0x00013a00000b7a24 */ /* 0x000fe200078e0209 */
[----:B------:R-:W-:Y:S01]  /*16df0*/  IADD3 R20, P0, R7, R18, RZ ;  /* 0x0000001207147210 */ /* 0x000fe20007f1e0ff */
[----:B------:R-:W-:Y:S01]  /*16e00*/  IMAD R21, R5, c[0x0][0x498], RZ ;  /* 0x0001260005157a24 */ /* 0x000fe200078e02ff */
[----:B------:R-:W-:Y:S01]  /*16e10*/  SHF.R.S32.HI R15, RZ, 0x1f, R7 ;  /* 0x0000001fff0f7819 */ /* 0x000fe20000011407 */
[----:B------:R-:W-:Y:S01]  /*16e20*/  IMAD.SHL.U32 R0, R17, 0x40, RZ ;  /* 0x0000004011007824 */ /* 0x000fe200078e00ff */
[----:B------:R-:W-:Y:S01]  /*16e30*/  SHF.R.S32.HI R18, RZ, 0x1f, R11 ;  /* 0x0000001fff127819 */ /* 0x000fe2000001140b */
[----:B------:R-:W-:Y:S02]  /*16e40*/  IMAD R14, R226, c[0x0][0x49c], R21 ;  /* 0x00012700e20e7a24 */ /* 0x000fe400078e0215 */
[----:B------:R-:W-:Y:S02]  /*16e50*/  IMAD R9, R72, 0x80, R23 ;  /* 0x0000008048097824 */ /* 0x000fe400078e0217 */
[----:B------:R-:W-:Y:S01]  /*16e60*/  IMAD R18, R18, c[0x0][0x488], RZ ;  /* 0x0001220012127a24 */ /* 0x000fe200078e02ff */
[----:B------:R-:W-:Y:S01]  /*16e70*/  IADD3.X R21, R15, R19, R14, P0, !PT ;  /* 0x000000130f157210 */ /* 0x000fe200007fe40e */
[----:B------:R-:W-:Y:S01]  /*16e80*/  @P1 IMAD.HI.U32 R16, R9, c[0x0][0x4ec], RZ ;  /* 0x00013b0009101a27 */ /* 0x000fe200078e00ff */
[----:B------:R-:W-:-:S03]  /*16e90*/  LOP3.LUT R15, R0, 0x1c0, RZ, 0xc0, !PT ;  /* 0x000001c0000f7812 */ /* 0x000fc600078ec0ff */
[----:B------:R-:W-:Y:S02]  /*16ea0*/  IMAD.SHL.U32 R0, R6, 0x8, RZ ;  /* 0x0000000806007824 */ /* 0x000fe400078e00ff */
[----:B------:R-:W-:-:S03]  /*16eb0*/  IMAD.WIDE.U32 R20, R11, c[0x0][0x488], R20 ;  /* 0x000122000b147a25 */ /* 0x000fc600078e0014 */
[----:B------:R-:W-:Y:S01]  /*16ec0*/  LOP3.LUT R6, R15, 0x38, R0, 0xf8, !PT ;  /* 0x000000380f067812 */ /* 0x000fe200078ef800 */
[----:B------:R-:W-:Y:S01]  /*16ed0*/  IMAD R18, R11, c[0x0][0x48c], R18 ;  /* 0x000123000b127a24 */ /* 0x000fe200078e0212 */
[----:B------:R-:W-:Y:S01]  /*16ee0*/  LEA R14, P0, R20, c[0x0][0x450], 0x2 ;  /* 0x00011400140e7a11 */ /* 0x000fe200078010ff */
[----:B------:R-:W-:Y:S01]  /*16ef0*/  IMAD R11, R5, c[0x0][0x3f0], RZ ;  /* 0x0000fc00050b7a24 */ /* 0x000fe200078e02ff */
[----:B------:R-:W-:Y:S01]  /*16f00*/  SHF.R.U32.HI R5, RZ, 0x3, R15 ;  /* 0x00000003ff057819 */ /* 0x000fe2000001160f */
[----:B------:R-:W-:Y:S01]  /*16f10*/  IMAD.MOV.U32 R7, RZ, RZ, R9 ;  /* 0x000000ffff077224 */ /* 0x000fe200078e0009 */
[----:B------:R-:W-:Y:S01]  /*16f20*/  IADD3 R15, R21, R18, RZ ;  /* 0x00000012150f7210 */ /* 0x000fe20007ffe0ff */
[----:B------:R-:W-:Y:S01]  /*16f30*/  SHFL.IDX PT, R32, R14, 0x1, 0x1c1f ;  /* 0x003c1f000e207f89 */ /* 0x000fe200000e0000 */
[----:B------:R-:W-:Y:S01]  /*16f40*/  @P1 SHF.R.U32.HI R7, RZ, c[0x0][0x4f0], R16 ;  /* 0x00013c00ff071a19 */ /* 0x000fe20000011610 */
[----:B------:R-:W-:Y:S01]  /*16f50*/  IMAD R11, R226, c[0x0][0x3f4], R11 ;  /* 0x0000fd00e20b7a24 */ /* 0x000fe200078e020b */
[----:B------:R-:W-:Y:S01]  /*16f60*/  LEA.HI.X R15, R20, c[0x0][0x454], R15, 0x2, P0 ;  /* 0x00011500140f7a11 */ /* 0x000fe200000f140f */
[----:B------:R-:W-:Y:S01]  /*16f70*/  SHFL.IDX PT, R18, R14, RZ, 0x1c1f ;  /* 0x001c1fff0e127589 */ /* 0x000fe200000e0000 */
[----:B------:R-:W-:Y:S01]  /*16f80*/  IMAD R20, R72, 0x80, R3 ;  /* 0x0000008048147824 */ /* 0x000fe200078e0203 */
[----:B------:R-:W-:Y:S01]  /*16f90*/  LOP3.LUT R5, R6, R5, RZ, 0x3c, !PT ;  /* 0x0000000506057212 */ /* 0x000fe200078e3cff */
[----:B------:R-:W-:Y:S01]  /*16fa0*/  IMAD.WIDE.U32 R12, R226, c[0x0][0x3f0], R12 ;  /* 0x0000fc00e20c7a25 */ /* 0x000fe200078e000c */
[----:B------:R-:W1:Y:S01]  /*16fb0*/  SHFL.IDX PT, R19, R15, RZ, 0x1c1f ;  /* 0x001c1fff0f137589 */ /* 0x000e6200000e0000 */
[----:B------:R-:W-:-:S02]  /*16fc0*/  SHF.R.S32.HI R16, RZ, 0x1f, R7 ;  /* 0x0000001fff107819 */ /* 0x000fc40000011407 */
[----:B------:R-:W-:Y:S01]  /*16fd0*/  IMAD.MOV R6, RZ, RZ, -R7 ;  /* 0x000000ffff067224 */ /* 0x000fe200078e0a07 */
[----:B------:R-:W2:Y:S01]  /*16fe0*/  SHFL.IDX PT, R33, R15, 0x1, 0x1c1f ;  /* 0x003c1f000f217f89 */ /* 0x000ea200000e0000 */
[----:B-----5:R-:W-:Y:S01]  /*16ff0*/  IMAD R3, R4, c[0x0][0x4e8], RZ ;  /* 0x00013a0004037a24 */ /* 0x020fe200078e02ff */
[----:B------:R-:W-:Y:S01]  /*17000*/  IADD3 R4, R20, 0x8, RZ ;  /* 0x0000000814047810 */ /* 0x000fe20007ffe0ff */
[----:B------:R-:W-:Y:S01]  /*17010*/  IMAD R6, R6, c[0x0][0x4e8], R9 ;  /* 0x00013a0006067a24 */ /* 0x000fe200078e0209 */
[----:B------:R-:W-:Y:S01]  /*17020*/  IADD3 R13, R13, R11, RZ ;  /* 0x0000000b0d0d7210 */ /* 0x000fe20007ffe0ff */
[----:B------:R-:W-:Y:S01]  /*17030*/  IMAD R16, R16, c[0x0][0x3e0], RZ ;  /* 0x0000f80010107a24 */ /* 0x000fe200078e02ff */
[-C--:B------:R-:W-:Y:S02]  /*17040*/  ISETP.GE.OR P1, PT, R20, R3.reuse, P2 ;  /* 0x000000031400720c */ /* 0x080fe40001726670 */
[----:B------:R-:W-:Y:S01]  /*17050*/  ISETP.GE.OR P0, PT, R4, R3, P2 ;  /* 0x000000030400720c */ /* 0x000fe20001706670 */
[----:B------:R-:W-:Y:S01]  /*17060*/  IMAD R16, R7, c[0x0][0x3e4], R16 ;  /* 0x0000f90007107a24 */ /* 0x000fe200078e0210 */
[----:B------:R-:W-:Y:S01]  /*17070*/  LOP3.LUT R5, R5, 0x7ffffe00, R10, 0xf8, !PT ;  /* 0x7ffffe0005057812 */ /* 0x000fe200078ef80a */
[----:B------:R-:W-:Y:S01]  /*17080*/  IMAD.WIDE.U32 R12, R7, c[0x0][0x3e0], R12 ;  /* 0x0000f800070c7a25 */ /* 0x000fe200078e000c */
[----:B------:R-:W-:-:S02]  /*17090*/  SHF.R.S32.HI R7, RZ, 0x1f, R6 ;  /* 0x0000001fff077819 */ /* 0x000fc40000011406 */
[----:B------:R-:W-:Y:S01]  /*170a0*/  SHF.L.U32 R76, R5, 0x1, RZ ;  /* 0x00000001054c7819 */ /* 0x000fe200000006ff */
[----:B------:R-:W-:Y:S01]  /*170b0*/  IMAD.IADD R13, R13, 0x1, R16 ;  /* 0x000000010d0d7824 */ /* 0x000fe200078e0210 */
[----:B------:R-:W-:Y:S01]  /*170c0*/  LEA R72, R72, R17, 0x7 ;  /* 0x0000001148487211 */ /* 0x000fe200078e38ff */
[----:B------:R-:W-:Y:S02]  /*170d0*/  IMAD R7, R7, c[0x0][0x3d8], RZ ;  /* 0x0000f60007077a24 */ /* 0x000fe400078e02ff */
[C---:B------:R-:W-:Y:S01]  /*170e0*/  IMAD.WIDE.U32 R74, R6.reuse, c[0x0][0x3d8], R12 ;  /* 0x0000f600064a7a25 */ /* 0x040fe200078e000c */
[----:B-1----:R1:W-:Y:S03]  /*170f0*/  @!P1 ST.E [R18.64], R2 ;  /* 0x0000000212009985 */ /* 0x0023e6000c101904 */
[----:B------:R-:W-:Y:S01]  /*17100*/  IMAD R16, R6, c[0x0][0x3dc], R7 ;  /* 0x0000f70006107a24 */ /* 0x000fe200078e0207 */
[----:B--2---:R1:W-:Y:S03]  /*17110*/  @!P0 ST.E [R32.64], R8 ;  /* 0x0000000820008985 */ /* 0x0043e6000c101904 */
[----:B------:R-:W-:Y:S01]  /*17120*/  IMAD.IADD R16, R75, 0x1, R16 ;  /* 0x000000014b107824 */ /* 0x000fe200078e0210 */
[----:B------:R1:W2:Y:S01]  /*17130*/  LDS.128 R60, [R76+0x1080] ;  /* 0x001080004c3c7984 */ /* 0x0002a20000000c00 */
[----:B------:R-:W-:-:S03]  /*17140*/  LEA R75, P0, R74, c[0x0][0x380], 0x1 ;  /* 0x0000e0004a4b7a11 */ /* 0x000fc600078008ff */
[----:B------:R1:W3:Y:S01]  /*17150*/  LDS.128 R56, [R76+0x2080] ;  /* 0x002080004c387984 */ /* 0x0002e20000000c00 */
[----:B------:R-:W-:Y:S02]  /*17160*/  LEA.HI.X R74, R74, c[0x0][0x384], R16, 0x1, P0 ;  /* 0x0000e1004a4a7a11 */ /* 0x000fe400000f0c10 */
[----:B------:R-:W-:Y:S01]  /*17170*/  ISETP.GE.AND P0, PT, R72, R3, PT ;  /* 0x000000034800720c */ /* 0x000fe20003f06270 */
        /* <DEDUP_REMOVED lines=22> */
[----:B------:R4:W5:Y:S01]  /*172e0*/  LDS.128 R16, [R76+0xc080] ;  /* 0x00c080004c107984 */ /* 0x0009620000000c00 */
        /* <DEDUP_REMOVED lines=9> */
[----:B----4-:R-:W-:Y:S01]  /*17380*/  @!P3 IMAD.WIDE R76, R0, 0x2, R78 ;  /* 0x00000002004cb825 */ /* 0x010fe200078e024e */
[----:B------:R-:W-:-:S03]  /*17390*/  @!P0 LOP3.LUT R2, R2, 0xfffffff8, RZ, 0xc0, !PT ;  /* 0xfffffff802028812 */ /* 0x000fc600078ec0ff */
[--C-:B------:R-:W-:Y:S01]  /*173a0*/  @!P2 IMAD.WIDE R70, R70, 0x2, R78.reuse ;  /* 0x000000024646a825 */ /* 0x100fe200078e024e */
[----:B--2---:R2:W-:Y:S03]  /*173b0*/  @!P3 ST.E.128 [R76.64], R64 ;  /* 0x000000404c00b985 */ /* 0x0045e6000c101d04 */
[--C-:B------:R-:W-:Y:S01]  /*173c0*/  @!P1 IMAD.WIDE R68, R68, 0x2, R78.reuse ;  /* 0x0000000244449825 */ /* 0x100fe200078e024e */
[----:B---3--:R2:W-:Y:S03]  /*173d0*/  @!P2 ST.E.128 [R70.64], R48 ;  /* 0x000000304600a985 */ /* 0x0085e6000c101d04 */
[----:B------:R-:W-:Y:S01]  /*173e0*/  @!P0 IMAD.WIDE R78, R2, 0x2, R78 ;  /* 0x00000002024e8825 */ /* 0x000fe200078e024e */
[----:B-1----:R2:W-:Y:S04]  /*173f0*/  @!P1 ST.E.128 [R68.64], R32 ;  /* 0x0000002044009985 */ /* 0x0025e8000c101d04 */
[----:B-----5:R2:W-:Y:S02]  /*17400*/  @!P0 ST.E.128 [R78.64], R16 ;  /* 0x000000104e008985 */ /* 0x0205e4000c101d04 */
.L_x_950:
[----:B--234-:R-:W-:Y:S05]  /*17410*/  BSYNC B0 ;  /* 0x0000000000007941 */ /* 0x01cfea0003800000 */
.L_x_949:
        /* <DEDUP_REMOVED lines=30> */
.L_x_952:
[----:B------:R-:W-:Y:S05]  /*17600*/  BSYNC B0 ;  /* 0x0000000000007941 */ /* 0x000fea0003800000 */
.L_x_951:
        /* <DEDUP_REMOVED lines=30> */
.L_x_954:
[----:B------:R-:W-:Y:S05]  /*177f0*/  BSYNC B0 ;  /* 0x0000000000007941 */ /* 0x000fea0003800000 */
.L_x_953:
        /* <DEDUP_REMOVED lines=31> */
.L_x_947:
[----:B------:R-:W-:Y:S01]  /*179f0*/  ISETP.NE.U32.AND P1, PT, RZ, c[0x0][0x508], PT ;  /* 0x00014200ff007a0c */ /* 0x000fe20003f25070 */
[----:B------:R-:W-:Y:S01]  /*17a00*/  IMAD.MOV.U32 R9, RZ, RZ, 0x4 ;  /* 0x00000004ff097424 */ /* 0x000fe200078e00ff */
[----:B------:R-:W-:Y:S02]  /*17a10*/  ISETP.NE.U32.AND P0, PT, RZ, c[0x0][0x500], PT ;  /* 0x00014000ff007a0c */ /* 0x000fe40003f05070 */
[----:B------:R-:W-:Y:S01]  /*17a20*/  ISETP.NE.AND.EX P1, PT, RZ, c[0x0][0x50c], PT, P1 ;  /* 0x00014300ff007a0c */ /* 0x000fe20003f25310 */
[----:B------:R-:W-:Y:S01]  /*17a30*/  IMAD.WIDE R6, R226, R9, c[0x0][0x500] ;  /* 0x00014000e2067625 */ /* 0x000fe200078e0209 */
[----:B------:R-:W-:-:S03]  /*17a40*/  ISETP.NE.AND.EX P0, PT, RZ, c[0x0][0x504], PT, P0 ;  /* 0x00014100ff007a0c */ /* 0x000fc60003f05300 */
[----:B------:R-:W-:-:S08]  /*17a50*/  IMAD.MOV.U32 R3, RZ, RZ, c[0x0][0x388] ;  /* 0x0000e200ff037624 */ /* 0x000fd000078e00ff */
[----:B------:R-:W-:Y:S02]  /*17a60*/  @P1 IMAD.WIDE R8, R226, R9, c[0x0][0x508] ;  /* 0x00014200e2081625 */ /* 0x000fe400078e0209 */
[----:B------:R-:W2:Y:S04]  /*17a70*/  @P0 LDG.E R5, [R6.64] ;  /* 0x0000000406050981 */ /* 0x000ea8000c1e1900 */
[----:B------:R1:W5:Y:S01]  /*17a80*/  @P1 LDG.E R3, [R8.64] ;  /* 0x0000000408031981 */ /* 0x000362000c1e1900 */
[----:B------:R-:W-:Y:S02]  /*17a90*/  CS2R R10, SRZ ;  /* 0x00000000000a7805 */ /* 0x000fe4000001ff00 */
[--C-:B--2---:R-:W-:Y:S01]  /*17aa0*/  @P0 SHF.R.S32.HI R11, RZ, 0x1f, R5.reuse ;  /* 0x0000001fff0b0819 */ /* 0x104fe20000011405 */
[----:B------:R-:W-:Y:S01]  /*17ab0*/  @P0 IMAD.MOV.U32 R10, RZ, RZ, R5 ;  /* 0x000000ffff0a0224 */ /* 0x000fe200078e0005 */
[----:B------:R-:W-:Y:S05]  /*17ac0*/  @P1 BRA `(.L_x_955) ;  /* 0x0000004000001947 */ /* 0x000fea0003800000 */
[----:B-1----:R-:W-:Y:S05]  /*17ad0*/  @!P0 BRA `(.L_x_955) ;  /* 0x0000003000008947 */ /* 0x002fea0003800000 */
[----:B-----5:R-:W2:Y:S04]  /*17ae0*/  LDG.E R3, [R6.64] ;  /* 0x0000000406037981 */ /* 0x020ea8000c1e1900 */
[----:B------:R-:W2:Y:S02]  /*17af0*/  LDG.E R2, [R6.64+0x4] ;  /* 0x0000040406027981 */ /* 0x000ea4000c1e1900 */
[----:B--2---:R-:W-:-:S02]  /*17b00*/  IADD3 R3, -R3, R2, RZ ;  /* 0x0000000203037210 */ /* 0x004fc40007ffe1ff */
.L_x_955:
[----:B-1----:R-:W1:Y:S01]  /*17b10*/  S2R R2, SR_TID.X ;  /* 0x0000000000027919 */ /* 0x002e620000002100 */
[----:B------:R-:W-:Y:S01]  /*17b20*/  SHF.R.S32.HI R5, RZ, 0x1f, R226 ;  /* 0x0000001fff057819 */ /* 0x000fe200000114e2 */
[----:B------:R-:W-:Y:S01]  /*17b30*/  BSSY B0, `(.L_x_956) ;  /* 0x0000027000007945 */ /* 0x000fe20003800000 */
[----:B------:R-:W-:-:S02]  /*17b40*/  SEL R226, R226, RZ, !P0 ;  /* 0x000000ffe2e27207 */ /* 0x000fc40004000000 */
[----:B------:R-:W-:Y:S02]  /*17b50*/  SEL R5, R5, RZ, !P0 ;  /* 0x000000ff05057207 */ /* 0x000fe40004000000 */
[----:B-1----:R-:W-:-:S13]  /*17b60*/  ISETP.GE.AND P1, PT, R2, 0x80, PT ;  /* 0x000000800200780c */ /* 0x002fda0003f26270 */
[----:B------:R-:W-:Y:S05]  /*17b70*/  @P1 BRA `(.L_x_957) ;  /* 0x0000022000001947 */ /* 0x000fea0003800000 */
[----:B------:R-:W1:Y:S01]  /*17b80*/  S2R R9, SR_CTAID.X ;  /* 0x0000000000097919 */ /* 0x000e620000002500 */
[----:B-----5:R-:W-:Y:S01]  /*17b90*/  IMAD R7, R3, c[0x0][0x4e8], RZ ;  /* 0x00013a0003077a24 */ /* 0x020fe200078e02ff */
[----:B-1----:R-:W-:-:S04]  /*17ba0*/  LEA R8, R9, R2, 0x7 ;  /* 0x0000000209087211 */ /* 0x002fc800078e38ff */
[----:B------:R-:W-:-:S13]  /*17bb0*/  ISETP.GE.AND P0, PT, R8, R7, PT ;  /* 0x000000070800720c */ /* 0x000fda0003f06270 */
[----:B------:R-:W-:Y:S05]  /*17bc0*/  @P0 BRA `(.L_x_957) ;  /* 0x000001d000000947 */ /* 0x000fea0003800000 */
[----:B------:R-:W-:Y:S01]  /*17bd0*/  MOV R4, c[0x0][0x4e8] ;  /* 0x00013a0000047a02 */ /* 0x000fe20000000f00 */
[----:B------:R-:W-:Y:S01]  /*17be0*/  IMAD.MOV.U32 R12, RZ, RZ, R10 ;  /* 0x000000ffff0c7224 */ /* 0x000fe200078e000a */
[----:B------:R-:W-:Y:S02]  /*17bf0*/  MOV R13, R11 ;  /* 0x0000000b000d7202 */ /* 0x000fe40000000f00 */
[----:B------:R-:W-:Y:S01]  /*17c00*/  ISETP.NE.AND P0, PT, R4, 0x1, PT ;  /* 0x000000010400780c */ /* 0x000fe20003f05270 */
[----:B------:R-:W-:Y:S01]  /*17c10*/  IMAD R4, R0, c[0x0][0x490], RZ ;  /* 0x0001240000047a24 */ /* 0x000fe200078e02ff */
[----:B------:R-:W-:Y:S01]  /*17c20*/  MOV R7, R8 ;  /* 0x0000000800077202 */ /* 0x000fe20000000f00 */
[----:B------:R-:W-:-:S04]  /*17c30*/  IMAD.WIDE.U32 R12, R223, c[0x0][0x490], R12 ;  /* 0x00012400df0c7a25 */ /* 0x000fc800078e000c */
[----:B------:R-:W-:Y:S02]  /*17c40*/  IMAD R4, R223, c[0x0][0x494], R4 ;  /* 0x00012500df047a24 */ /* 0x000fe400078e0204 */
[----:B------:R-:W-:Y:S02]  /*17c50*/  IMAD.MOV.U32 R14, RZ, RZ, R12 ;  /* 0x000000ffff0e7224 */ /* 0x000fe400078e000c */
[----:B------:R-:W-:Y:S02]  /*17c60*/  IMAD.IADD R15, R4, 0x1, R13 ;  /* 0x00000001040f7824 */ /* 0x000fe400078e020d */
[----:B------:R-:W-:-:S04]  /*17c70*/  @P0 IMAD.HI.U32 R6, R8, c[0x0][0x4ec], RZ ;  /* 0x00013b0008060a27 */ /* 0x000fc800078e00ff */
[----:B------:R-:W-:Y:S01]  /*17c80*/  IMAD R13, R5, c[0x0][0x498], RZ ;  /* 0x00012600050d7a24 */ /* 0x000fe200078e02ff */
[----:B------:R-:W-:Y:S01]  /*17c90*/  @P0 SHF.R.U32.HI R7, RZ, c[0x0][0x4f0], R6 ;  /* 0x00013c00ff070a19 */ /* 0x000fe20000011606 */
[----:B------:R-:W-:-:S03]  /*17ca0*/  IMAD.WIDE.U32 R14, R226, c[0x0][0x498], R14 ;  /* 0x00012600e20e7a25 */ /* 0x000fc600078e000e */
[C---:B------:R-:W-:Y:S01]  /*17cb0*/  IADD3 R9, -R7.reuse, RZ, RZ ;  /* 0x000000ff07097210 */ /* 0x040fe20007ffe1ff */
[----:B------:R-:W-:Y:S01]  /*17cc0*/  IMAD R13, R226, c[0x0][0x49c], R13 ;  /* 0x00012700e20d7a24 */ /* 0x000fe200078e020d */
[----:B------:R-:W-:Y:S02]  /*17cd0*/  SHF.R.S32.HI R4, RZ, 0x1f, R7 ;  /* 0x0000001fff047819 */ /* 0x000fe40000011407 */
[----:B------:R-:W-:Y:S01]  /*17ce0*/  IADD3 R12, P0, R7, R14, RZ ;  /* 0x0000000e070c7210 */ /* 0x000fe20007f1e0ff */
[----:B------:R-:W-:-:S03]  /*17cf0*/  IMAD R9, R9, c[0x0][0x4e8], R8 ;  /* 0x00013a0009097a24 */ /* 0x000fc600078e0208 */
[----:B------:R-:W-:Y:S02]  /*17d00*/  IADD3.X R13, R4, R15, R13, P0, !PT ;  /* 0x0000000f040d7210 */ /* 0x000fe400007fe40d */
[----:B------:R-:W-:Y:S02]  /*17d10*/  SHF.R.S32.HI R6, RZ, 0x1f, R9 ;  /* 0x0000001fff067819 */ /* 0x000fe40000011409 */
[----:B------:R-:W-:Y:S01]  /*17d20*/  MOV R4, 0xff800000 ;  /* 0xff80000000047802 */ /* 0x000fe20000000f00 */
[----:B------:R-:W-:-:S04]  /*17d30*/  IMAD.WIDE.U32 R12, R9, c[0x0][0x488], R12 ;  /* 0x00012200090c7a25 */ /* 0x000fc800078e000c */
[----:B------:R-:W-:-:S04]  /*17d40*/  IMAD R6, R6, c[0x0][0x488], RZ ;  /* 0x0001220006067a24 */ /* 0x000fc800078e02ff */
[----:B------:R-:W-:Y:S01]  /*17d50*/  IMAD R7, R9, c[0x0][0x48c], R6 ;  /* 0x0001230009077a24 */ /* 0x000fe200078e0206 */
[----:B------:R-:W-:-:S04]  /*17d60*/  LEA R6, P0, R12, c[0x0][0x450], 0x2 ;  /* 0x000114000c067a11 */ /* 0x000fc800078010ff */
[----:B------:R-:W-:-:S04]  /*17d70*/  IADD3 R7, R13, R7, RZ ;  /* 0x000000070d077210 */ /* 0x000fc80007ffe0ff */
[----:B------:R-:W-:-:S05]  /*17d80*/  LEA.HI.X R7, R12, c[0x0][0x454], R7, 0x2, P0 ;  /* 0x000115000c077a11 */ /* 0x000fca00000f1407 */
[----:B------:R1:W-:Y:S02]  /*17d90*/  STG.E [R6.64], R4 ;  /* 0x0000000406007986 */ /* 0x0003e4000c101904 */
.L_x_957:
[----:B------:R-:W-:Y:S05]  /*17da0*/  BSYNC B0 ;  /* 0x0000000000007941 */ /* 0x000fea0003800000 */
.L_x_956:
[----:B-1----:R-:W1:Y:S01]  /*17db0*/  S2R R6, SR_CTAID.X ;  /* 0x0000000000067919 */ /* 0x002e620000002500 */
[----:B------:R-:W-:Y:S01]  /*17dc0*/  SHF.R.S32.HI R7, RZ, 0x1f, R2 ;  /* 0x0000001fff077819 */ /* 0x000fe20000011402 */
[----:B------:R-:W-:Y:S01]  /*17dd0*/  IMAD R9, R11, c[0x0][0x3a0], RZ ;  /* 0x0000e8000b097a24 */ /* 0x000fe200078e02ff */
[----:B------:R-:W-:Y:S01]  /*17de0*/  BSSY B0, `(.L_x_958) ;  /* 0x0000045000007945 */ /* 0x000fe20003800000 */
[----:B------:R-:W-:Y:S01]  /*17df0*/  IMAD R0, R0, c[0x0][0x3e8], RZ ;  /* 0x0000fa0000007a24 */ /* 0x000fe200078e02ff */
[-C--:B------:R-:W-:Y:S01]  /*17e00*/  LEA.HI R8, R7, R2.reuse, RZ, 0x3 ;  /* 0x0000000207087211 */ /* 0x080fe200078f18ff */
[C---:B------:R-:W-:Y:S01]  /*17e10*/  IMAD R4, R10.reuse, c[0x0][0x3a4], R9 ;  /* 0x0000e9000a047a24 */ /* 0x040fe200078e0209 */
[----:B------:R-:W-:Y:S01]  /*17e20*/  MOV R7, c[0x0][0x4e8] ;  /* 0x00013a0000077a02 */ /* 0x000fe20000000f00 */
[----:B------:R-:W-:Y:S01]  /*17e30*/  IMAD.WIDE.U32 R10, R10, c[0x0][0x3a0], RZ ;  /* 0x0000e8000a0a7a25 */ /* 0x000fe200078e00ff */
[----:B------:R-:W-:Y:S02]  /*17e40*/  LOP3.LUT R9, R8, 0xfffffff8, RZ, 0xc0, !PT ;  /* 0xfffffff808097812 */ /* 0x000fe400078ec0ff */
[----:B------:R-:W-:Y:S01]  /*17e50*/  ISETP.NE.AND P0, PT, R7, 0x1, PT ;  /* 0x000000010700780c */ /* 0x000fe20003f05270 */
[----:B------:R-:W-:Y:S01]  /*17e60*/  IMAD.IADD R13, R11, 0x1, R4 ;  /* 0x000000010b0d7824 */ /* 0x000fe200078e0204 */
[----:B------:R-:W-:Y:S01]  /*17e70*/  IADD3 R11, -R9, R2, RZ ;  /* 0x00000002090b7210 */ /* 0x000fe20007ffe1ff */
[----:B------:R-:W-:Y:S01]  /*17e80*/  IMAD.MOV.U32 R12, RZ, RZ, R10 ;  /* 0x000000ffff0c7224 */ /* 0x000fe200078e000a */
[----:B------:R-:W-:Y:S01]  /*17e90*/  SHF.R.S32.HI R8, RZ, 0x3, R8 ;  /* 0x00000003ff087819 */ /* 0x000fe20000011408 */
[----:B------:R-:W-:-:S02]  /*17ea0*/  IMAD R0, R223, c[0x0][0x3ec], R0 ;  /* 0x0000fb00df007a24 */ /* 0x000fc400078e0200 */
[----:B------:R-:W-:Y:S01]  /*17eb0*/  IMAD.WIDE.U32 R12, R223, c[0x0][0x3e8], R12 ;  /* 0x0000fa00df0c7a25 */ /* 0x000fe200078e000c */
[CC--:B------:R-:W-:Y:S02]  /*17ec0*/  LEA R7, R11.reuse, R8.reuse, 0x5 ;  /* 0x000000080b077211 */ /* 0x0c0fe400078e28ff */
[----:B------:R-:W-:Y:S01]  /*17ed0*/  SHF.L.U32 R11, R11, 0x3, RZ ;  /* 0x000000030b0b7819 */ /* 0x000fe200000006ff */
[----:B------:R-:W-:Y:S01]  /*17ee0*/  IMAD R5, R5, c[0x0][0x3f0], RZ ;  /* 0x0000fc0005057a24 */ /* 0x000fe200078e02ff */
[----:B------:R-:W-:Y:S01]  /*17ef0*/  IADD3 R13, R0, R13, RZ ;  /* 0x0000000d000d7210 */ /* 0x000fe20007ffe0ff */
[C---:B-1----:R-:W-:Y:S01]  /*17f00*/  IMAD R7, R6.reuse, 0x80, R7 ;  /* 0x0000008006077824 */ /* 0x042fe200078e0207 */
[----:B------:R-:W-:Y:S01]  /*17f10*/  LEA R6, R6, R8, 0x7 ;  /* 0x0000000806067211 */ /* 0x000fe200078e38ff */
[----:B------:R-:W-:Y:S01]  /*17f20*/  IMAD R5, R226, c[0x0][0x3f4], R5 ;  /* 0x0000fd00e2057a24 */ /* 0x000fe200078e0205 */
[----:B------:R-:W-:Y:S01]  /*17f30*/  IADD3 R10, R11, 0x40, RZ ;  /* 0x000000400b0a7810 */ /* 0x000fe20007ffe0ff */
[----:B------:R-:W-:Y:S01]  /*17f40*/  @P0 IMAD.HI.U32 R0, R7, c[0x0][0x4ec], RZ ;  /* 0x00013b0007000a27 */ /* 0x000fe200078e00ff */
[----:B------:R-:W-:-:S02]  /*17f50*/  MOV R2, R7 ;  /* 0x0000000700027202 */ /* 0x000fc40000000f00 */
[C---:B------:R-:W-:Y:S01]  /*17f60*/  IADD3 R9, R11.reuse, 0x80, RZ ;  /* 0x000000800b097810 */ /* 0x040fe20007ffe0ff */
[----:B------:R-:W-:Y:S01]  /*17f70*/  IMAD.WIDE.U32 R12, R226, c[0x0][0x3f0], R12 ;  /* 0x0000fc00e20c7a25 */ /* 0x000fe200078e000c */
[----:B------:R-:W-:Y:S02]  /*17f80*/  @P0 SHF.R.U32.HI R2, RZ, c[0x0][0x4f0], R0 ;  /* 0x00013c00ff020a19 */ /* 0x000fe40000011600 */
[----:B------:R-:W-:Y:S02]  /*17f90*/  IADD3 R8, R11, 0xc0, RZ ;  /* 0x000000c00b087810 */ /* 0x000fe40007ffe0ff */
[--C-:B------:R-:W-:Y:S01]  /*17fa0*/  SHF.R.S32.HI R4, RZ, 0x1f, R2.reuse ;  /* 0x0000001fff047819 */ /* 0x100fe20000011402 */
[----:B------:R-:W-:Y:S01]  /*17fb0*/  IMAD.MOV R0, RZ, RZ, -R2 ;  /* 0x000000ffff007224 */ /* 0x000fe200078e0a02 */
[----:B------:R-:W-:-:S03]  /*17fc0*/  IADD3 R13, R13, R5, RZ ;  /* 0x000000050d0d7210 */ /* 0x000fc60007ffe0ff */
[----:B------:R-:W-:Y:S02]  /*17fd0*/  IMAD R5, R4, c[0x0][0x3e0], RZ ;  /* 0x0000f80004057a24 */ /* 0x000fe400078e02ff */
[----:B------:R-:W-:Y:S02]  /*17fe0*/  IMAD R0, R0, c[0x0][0x4e8], R7 ;  /* 0x00013a0000007a24 */ /* 0x000fe400078e0207 */
[----:B------:R-:W-:-:S04]  /*17ff0*/  IMAD.WIDE.U32 R12, R2, c[0x0][0x3e0], R12 ;  /* 0x0000f800020c7a25 */ /* 0x000fc800078e000c */
[----:B------:R-:W-:Y:S01]  /*18000*/  IMAD R5, R2, c[0x0][0x3e4], R5 ;  /* 0x0000f90002057a24 */ /* 0x000fe200078e0205 */
[----:B------:R-:W-:Y:S01]  /*18010*/  SHF.R.S32.HI R2, RZ, 0x1f, R0 ;  /* 0x0000001fff027819 */ /* 0x000fe20000011400 */
[----:B-----5:R-:W-:-:S03]  /*18020*/  IMAD R7, R3, c[0x0][0x4e8], RZ ;  /* 0x00013a0003077a24 */ /* 0x020fc600078e02ff */
[----:B------:R-:W-:Y:S01]  /*18030*/  IADD3 R13, R13, R5, RZ ;  /* 0x000000050d0d7210 */ /* 0x000fe20007ffe0ff */
[----:B------:R-:W-:-:S04]  /*18040*/  IMAD R5, R2, c[0x0][0x3d8], RZ ;  /* 0x0000f60002057a24 */ /* 0x000fc800078e02ff */
[C---:B------:R-:W-:Y:S02]  /*18050*/  IMAD R5, R0.reuse, c[0x0][0x3dc], R5 ;  /* 0x0000f70000057a24 */ /* 0x040fe400078e0205 */
[----:B------:R-:W-:-:S04]  /*18060*/  IMAD.WIDE.U32 R12, R0, c[0x0][0x3d8], R12 ;  /* 0x0000f600000c7a25 */ /* 0x000fc800078e000c */
[----:B------:R-:W-:Y:S01]  /*18070*/  IMAD.IADD R5, R13, 0x1, R5 ;  /* 0x000000010d057824 */ /* 0x000fe200078e0205 */
        /* <DEDUP_REMOVED lines=27> */
.L_x_959:
[----:B------:R-:W-:Y:S05]  /*18230*/  BSYNC B0 ;  /* 0x0000000000007941 */ /* 0x000fea0003800000 */
.L_x_958:
[----:B--2---:R-:W-:Y:S01]  /*18240*/  IADD3 R4, R6, 0x20, RZ ;  /* 0x0000002006047810 */ /* 0x004fe20007ffe0ff */
[----:B------:R2:W1:Y:S01]  /*18250*/  SHFL.IDX PT, R13, R0, 0x1, 0x181f ;  /* 0x00381f00000d7f89 */ /* 0x00046200000e0000 */
        /* <DEDUP_REMOVED lines=8> */
[----:B---3--:R-:W-:Y:S02]  /*182e0*/  @!P2 SHF.R.S32.HI R5, RZ, 0x1f, R10 ;  /* 0x0000001fff05a819 */ /* 0x008fe4000001140a */
        /* <DEDUP_REMOVED lines=16> */
.L_x_961:
[----:B------:R-:W-:Y:S05]  /*183f0*/  BSYNC B0 ;  /* 0x0000000000007941 */ /* 0x000fea0003800000 */
.L_x_960:
[----:B-1----:R-:W-:Y:S01]  /*18400*/  IADD3 R4, R6, 0x40, RZ ;  /* 0x0000004006047810 */ /* 0x002fe20007ffe0ff */
[----:B------:R1:W2:Y:S01]  /*18410*/  SHFL.IDX PT, R13, R0, 0x2, 0x181f ;  /* 0x00581f00000d7f89 */ /* 0x0002a200000e0000 */
        /* <DEDUP_REMOVED lines=12> */
[----:B--2-4-:R-:W-:Y:S01]  /*184e0*/  @!P3 IMAD.WIDE R14, R11, 0x2, R12 ;  /* 0x000000020b0eb825 */ /* 0x014fe200078e020c */
        /* <DEDUP_REMOVED lines=12> */
.L_x_963:
[----:B------:R-:W-:Y:S05]  /*185b0*/  BSYNC B0 ;  /* 0x0000000000007941 */ /* 0x000fea0003800000 */
.L_x_962:
[----:B------:R-:W-:Y:S01]  /*185c0*/  IADD3 R6, R6, 0x60, RZ ;  /* 0x0000006006067810 */ /* 0x000fe20007ffe0ff */
[----:B------:R1:W4:Y:S03]  /*185d0*/  SHFL.IDX PT, R3, R0, 0x3, 0x181f ;  /* 0x00781f0000037f89 */ /* 0x00032600000e0000 */
[----:B------:R-:W-:Y:S01]  /*185e0*/  ISETP.GE.AND P0, PT, R6, R7, PT ;  /* 0x000000070600720c */ /* 0x000fe20003f06270 */
[----:B-12---:R-:W1:-:S12]  /*185f0*/  SHFL.IDX PT, R2, R2, 0x3, 0x181f ;  /* 0x00781f0002027f89 */ /* 0x006e5800000e0000 */
[----:B------:R-:W-:Y:S05]  /*18600*/  @P0 EXIT ;  /* 0x000000000000094d */ /* 0x000fea0003800000 */
[----:B------:R-:W-:Y:S02]  /*18610*/  ISETP.GE.AND P1, PT, R10, c[0x0][0x3c8], PT ;  /* 0x0000f2000a007a0c */ /* 0x000fe40003f26270 */
[----:B------:R-:W-:Y:S02]  /*18620*/  ISETP.GE.AND P0, PT, R9, c[0x0][0x3c8], PT ;  /* 0x0000f20009007a0c */ /* 0x000fe40003f06270 */
[----:B------:R-:W-:-:S09]  /*18630*/  ISETP.GE.AND P2, PT, R11, c[0x0][0x3c8], PT ;  /* 0x0000f2000b007a0c */ /* 0x000fd20003f46270 */
[----:B---3--:R-:W-:Y:S02]  /*18640*/  @!P1 SHF.R.S32.HI R5, RZ, 0x1f, R10 ;  /* 0x0000001fff059819 */ /* 0x008fe4000001140a */
        /* <DEDUP_REMOVED lines=19> */
.L_x_936:
[----:B------:R-:W-:Y:S02]  /*18780*/  MOV R9, 0x1 ;  /* 0x0000000100097802 */ /* 0x000fe40000000f00 */
[----:B------:R-:W-:Y:S02]  /*18790*/  MOV R8, 0x187b0 ;  /* 0x000187b000087802 */ /* 0x000fe40000000f00 */
[----:B-1----:R-:W-:Y:S05]  /*187a0*/  CALL.REL.NOINC `($__internal_4_$__cuda_sm70_shflsync_idx_p) ;  /* 0x000000f000007944 */ /* 0x002fea0003c00000 */
[----:B--2---:R-:W-:Y:S01]  /*187b0*/  IMAD.MOV.U32 R30, RZ, RZ, R9 ;  /* 0x000000ffff1e7224 */ /* 0x004fe200078e0009 */
[----:B-1----:R-:W-:Y:S01]  /*187c0*/  MOV R10, R28 ;  /* 0x0000001c000a7202 */ /* 0x002fe20000000f00 */
[----:B------:R-:W-:Y:S01]  /*187d0*/  IMAD.MOV.U32 R9, RZ, RZ, 0x1 ;  /* 0x00000001ff097424 */ /* 0x000fe200078e00ff */
[----:B------:R-:W-:Y:S02]  /*187e0*/  MOV R8, 0x18800 ;  /* 0x0001880000087802 */ /* 0x000fe40000000f00 */
[----:B------:R-:W-:Y:S05]  /*187f0*/  CALL.REL.NOINC `($__internal_4_$__cuda_sm70_shflsync_idx_p) ;  /* 0x000000a000007944 */ /* 0x000fea0003c00000 */
[----:B-12---:R-:W-:Y:S05]  /*18800*/  BRA `(.L_x_964) ;  /* 0xffff765000007947 */ /* 0x006fea000383ffff */
.L_x_944:
[----:B-1----:R-:W-:Y:S02]  /*18810*/  MOV R9, 0x1 ;  /* 0x0000000100097802 */ /* 0x002fe40000000f00 */
[----:B------:R-:W-:Y:S02]  /*18820*/  MOV R8, 0x18840 ;  /* 0x0001884000087802 */ /* 0x000fe40000000f00 */
[----:B---3--:R-:W-:Y:S05]  /*18830*/  CALL.REL.NOINC `($__internal_4_$__cuda_sm70_shflsync_idx_p) ;  /* 0x0000006000007944 */ /* 0x008fea0003c00000 */
[----:B-1----:R-:W-:Y:S01]  /*18840*/  MOV R10, R2 ;  /* 0x00000002000a7202 */ /* 0x002fe20000000f00 */
[----:B--2---:R-:W-:Y:S01]  /*18850*/  IMAD.MOV.U32 R5, RZ, RZ, R9 ;  /* 0x000000ffff057224 */ /* 0x004fe200078e0009 */
[----:B------:R-:W-:Y:S01]  /*18860*/  MOV R8, 0x18890 ;  /* 0x0001889000087802 */ /* 0x000fe20000000f00 */
[----:B------:R-:W-:Y:S02]  /*18870*/  IMAD.MOV.U32 R9, RZ, RZ, 0x1 ;  /* 0x00000001ff097424 */ /* 0x000fe400078e00ff */
[----:B------:R-:W-:Y:S05]  /*18880*/  CALL.REL.NOINC `($__internal_4_$__cuda_sm70_shflsync_idx_p) ;  /* 0x0000001000007944 */ /* 0x000fea0003c00000 */
[----:B-12---:R-:W-:-:S05]  /*18890*/  BRA `(.L_x_965) ;  /* 0xffffa1b000007947 */ /* 0x006fca000383ffff */
        .weak           $__internal_4_$__cuda_sm70_shflsync_idx_p
        .type           $__internal_4_$__cuda_sm70_shflsync_idx_p,@function
        .size           $__internal_4_$__cuda_sm70_shflsync_idx_p,(.L_x_1781 - $__internal_4_$__cuda_sm70_shflsync_idx_p)
$__internal_4_$__cuda_sm70_shflsync_idx_p:
[----:B------:R-:W-:Y:S01]  /*188a0*/  MOV R16, R8 ;  /* 0x0000000800107202 */ /* 0x000fe20000000f00 */
[----:B------:R-:W-:Y:S04]  /*188b0*/  WARPSYNC R227 ;  /* 0x000000e300007348 */ /* 0x000fe80003800000 */
[----:B------:R-:W-:Y:S01]  /*188c0*/  MOV R17, 0x0 ;  /* 0x0000000000117802 */ /* 0x000fe20000000f00 */
[----:B------:R1:W2:Y:S03]  /*188d0*/  SHFL.IDX PT, R9, R10, R9, R230 ;  /* 0x000000090a097389 */ /* 0x0002a600000e00e6 */
[----:B------:R-:W-:Y:S05]  /*188e0*/  RET.REL.NODEC R16 `(_ZN7cutlass13device_kernelIN5flash19enable_sm80_to_sm89INS1_16FlashAttnFwdSm80INS1_25CollectiveMainloopFwdSm80ILi8ELi1ELb0EN4cute5tupleIJNS5_1CILi128EEENS7_ILi48EEENS7_ILi256EEEEEELi256ENS_10bfloat16_tEfNS_4arch4Sm80ELb0ELb0ELb1ELb1ELb1ELb1ELb1ELb0EEENS1_21CollectiveEpilogueFwdINS6_IJS8_SA_S9_EEENS6_IJNS7_ILi1EEESI_SI_EEESC_SE_Li256ELb1ELb1ELb0ELb0EEENS1_19SingleTileSchedulerILb1ELb0ELb1ELi128EEEEEEEEEvNT_6ParamsE) ;  /* 0xfffe771010007950 */ /* 0x000fea0003c3ffff */
.L_x_966:
        /* <DEDUP_REMOVED lines=9> */
.L_x_1781:


//--------------------- .text._ZN7cutlass13device_kernelIN5flash19enable_sm80_to_sm89INS1_16FlashAttnFwdSm80INS1_25CollectiveMainloopFwdSm80ILi8ELi1ELb0EN4cute5tupleIJNS5_1CILi128EEENS7_ILi64EEENS7_ILi256EEEEEELi256ENS_10bfloat16_tEfNS_4arch4Sm80ELb0ELb1ELb1ELb0ELb1ELb0ELb1ELb0EEENS1_21CollectiveEpilogueFwdINS6_IJS8_SA_S9_EEENS6_IJNS7_ILi1EEESI_SI_EEESC_SE_Li256ELb0ELb1ELb0ELb0EEENS1_19SingleTileSchedulerILb0ELb0ELb1ELi128EEEEEEEEEvNT_6ParamsE --------------------------
	.section	.text._ZN7cutlass13device_kernelIN5flash19enable_sm80_to_sm89INS1_16FlashAttnFwdSm80INS1_25CollectiveMainloopFwdSm80ILi8ELi1ELb0EN4cute5tupleIJNS5_1CILi128EEENS7_ILi64EEENS7_ILi256EEEEEELi256ENS_10bfloat16_tEfNS_4arch4Sm80ELb0ELb1ELb1ELb0ELb1ELb0ELb1ELb0EEENS1_21CollectiveEpilogueFwdINS6_IJS8_SA_S9_EEENS6_IJNS7_ILi1EEESI_SI_EEESC_SE_Li256ELb0ELb1ELb0ELb0EEENS1_19SingleTileSchedulerILb0ELb0ELb1ELi128EEEEEEEEEvNT_6ParamsE,"ax",@progbits
	.sectioninfo	@"SHI_REGISTERS=255"
	.align	128
.text._ZN7cutlass13device_kernelIN5flash19enable_sm80_to_sm89INS1_16FlashAttnFwdSm80INS1_25CollectiveMainloopFwdSm80ILi8ELi1ELb0EN4cute5tupleIJNS5_1CILi128EEENS7_ILi64EEENS7_ILi256EEEEEELi256ENS_10bfloat16_tEfNS_4arch4Sm80ELb0ELb1ELb1ELb0ELb1ELb0ELb1ELb0EEENS1_21CollectiveEpilogueFwdINS6_IJS8_SA_S9_EEENS6_IJNS7_ILi1EEESI_SI_EEESC_SE_Li256ELb0ELb1ELb0ELb0EEENS1_19SingleTileSchedulerILb0ELb0ELb1ELi128EEEEEEEEEvNT_6ParamsE:
        .type           _ZN7cutlass13device_kernelIN5flash19enable_sm80_to_sm89INS1_16FlashAttnFwdSm80INS1_25CollectiveMainloopFwdSm80ILi8ELi1ELb0EN4cute5tupleIJNS5_1CILi128EEENS7_ILi64EEENS7_ILi256EEEEEELi256ENS_10bfloat16_tEfNS_4arch4Sm80ELb0ELb1ELb1ELb0ELb1ELb0ELb1ELb0EEENS1_21CollectiveEpilogueFwdINS6_IJS8_SA_S9_EEENS6_IJNS7_ILi1EEESI_SI_EEESC_SE_Li256ELb0ELb1ELb0ELb0EEENS1_19SingleTileSchedulerILb0ELb0ELb1ELi128EEEEEEEEEvNT_6ParamsE,@function
        .size           _ZN7cutlass13device_kernelIN5flash19enable_sm80_to_sm89INS1_16FlashAttnFwdSm80INS1_25CollectiveMainloopFwdSm80ILi8ELi1ELb0EN4cute5tupleIJNS5_1CILi128EEENS7_ILi64EEENS7_ILi256EEEEEELi256ENS_10bfloat16_tEfNS_4arch4Sm80ELb0ELb1ELb1ELb0ELb1ELb0ELb1ELb0EEENS1_21CollectiveEpilogueFwdINS6_IJS8_SA_S9_EEENS6_IJNS7_ILi1EEESI_SI_EEESC_SE_Li256ELb0ELb1ELb0ELb0EEENS1_19SingleTileSchedulerILb0ELb0ELb1ELi128EEEEEEEEEvNT_6ParamsE,(.L_x_1783 - _ZN7cutlass13device_kernelIN5flash19enable_sm80_to_sm89INS1_16FlashAttnFwdSm80INS1_25CollectiveMainloopFwdSm80ILi8ELi1ELb0EN4cute5tupleIJNS5_1CILi128EEENS7_ILi64EEENS7_ILi256EEEEEELi256ENS_10bfloat16_tEfNS_4arch4Sm80ELb0ELb1ELb1ELb0ELb1ELb0ELb1ELb0EEENS1_21CollectiveEpilogueFwdINS6_IJS8_SA_S9_EEENS6_IJNS7_ILi1EEESI_SI_EEESC_SE_Li256ELb0ELb1ELb0ELb0EEENS1_19SingleTileSchedulerILb0ELb0ELb1ELi128EEEEEEEEEvNT_6ParamsE)
        .other          _ZN7cutlass13device_kernelIN5flash19enable_sm80_to_sm89INS1_16FlashAttnFwdSm80INS1_25CollectiveMainloopFwdSm80ILi8ELi1ELb0EN4cute5tupleIJNS5_1CILi128EEENS7_ILi64EEENS7_ILi256EEEEEELi256ENS_10bfloat16_tEfNS_4arch4Sm80ELb0ELb1ELb1ELb0ELb1ELb0ELb1ELb0EEENS1_21CollectiveEpilogueFwdINS6_IJS8_SA_S9_EEENS6_IJNS7_ILi1EEESI_SI_EEESC_SE_Li256ELb0ELb1ELb0ELb0EEENS1_19SingleTileSchedulerILb0ELb0ELb1ELi128EEEEEEEEEvNT_6ParamsE,@"STO_CUDA_ENTRY STV_DEFAULT"
_ZN7cutlass13device_kernelIN5flash19enable_sm80_to_sm89INS1_16FlashAttnFwdSm80INS1_25CollectiveMainloopFwdSm80ILi8ELi1ELb0EN4cute5tupleIJNS5_1CILi128EEENS7_ILi64EEENS7_ILi256EEEEEELi256ENS_10bfloat16_tEfNS_4arch4Sm80ELb0ELb1ELb1ELb0ELb1ELb0ELb1ELb0EEENS1_21CollectiveEpilogueFwdINS6_IJS8_SA_S9_EEENS6_IJNS7_ILi1EEESI_SI_EEESC_SE_Li256ELb0ELb1ELb0ELb0EEENS1_19SingleTileSchedulerILb0ELb0ELb1ELi128EEEEEEEEEvNT_6ParamsE:
        /* <DEDUP_REMOVED lines=20> */
[----:B------:R-:W-:Y:S01]  /*0140*/  UMOV UR13, 0x1 ;  /* 0x00000001000d7882 */ /* 0x000fe20000000000 */
[----:B------:R-:W3:Y:S01]  /*0150*/  S2UR UR9, SR_CTAID.Y ;  /* 0x00000000000979c3 */ /* 0x000ee20000002600 */
[----:B------:R-:W4:Y:S01]  /*0160*/  S2R R105, SR_TID.X ;  /* 0x0000000000697919 */ /* 0x000f220000002100 */
[----:B------:R-:W-:-:S02]  /*0170*/  ULDC UR8, c[0x0][0x1d0] ;  /* 0x0000740000087ab9 */ /* 0x000fc40000000800 */
[----:B------:R-:W-:Y:S02]  /*0180*/  ULDC UR14, c[0x0][0x168] ;  /* 0x00005a00000e7ab9 */ /* 0x000fe40000000800 */
[----:B-1----:R-:W-:-:S04]  /*0190*/  USHF.L.U32 UR25, UR25, 0x7, URZ ;  /* 0x0000000719197899 */ /* 0x002fc8000800063f */
[----:B------:R-:W-:Y:S02]  /*01a0*/  @UP2 UIADD3 UR10, UR25, 0x7f, URZ ;  /* 0x0000007f190a2890 */ /* 0x000fe4000fffe03f */
[----:B------:R-:W-:Y:S02]  /*01b0*/  UIADD3 UR7, UR25, 0x7f, URZ ;  /* 0x0000007f19077890 */ /* 0x000fe4000fffe03f */
[----:B------:R-:W-:Y:S02]  /*01c0*/  UIMAD.WIDE.U32 UR10, UR10, UR4, URZ ;  /* 0x000000040a0a72a5 */ /* 0x000fe4000f8e003f */
[----:B---3--:R-:W-:Y:S02]  /*01d0*/  USHF.R.S32.HI UR18, URZ, 0x1f, UR9 ;  /* 0x0000001f3f127899 */ /* 0x008fe40008011409 */
[----:B------:R-:W-:-:S03]  /*01e0*/  @UP2 USHF.R.U32.HI UR7, URZ, UR5, UR11 ;  /* 0x000000053f072299 */ /* 0x000fc6000801160b */
[----:B------:R-:W-:Y:S02]  /*01f0*/  ULDC.64 UR4, c[0x0][0x328] ;  /* 0x0000ca0000047ab9 */ /* 0x000fe40000000a00 */
[----:B------:R-:W-:Y:S02]  /*0200*/  UISETP.LE.AND UP1, UPT, UR13, UR5, UPT ;  /* 0x000000050d00728c */ /* 0x000fe4000bf23270 */
[----:B------:R-:W-:Y:S02]  /*0210*/  UMOV UR10, URZ ;  /* 0x0000003f000a7c82 */ /* 0x000fe40008000000 */
[----:B------:R-:W-:Y:S02]  /*0220*/  ULDC UR11, c[0x0][0x2ac] ;  /* 0x0000ab00000b7ab9 */ /* 0x000fe40000000800 */
[----:B------:R-:W-:-:S04]  /*0230*/  UIMAD UR8, UR11, UR8, URZ ;  /* 0x000000080b0872a4 */ /* 0x000fc8000f8e023f */
[----:B------:R-:W-:-:S04]  /*0240*/  UIADD3 UR14, UR8, -UR14, UR13 ;  /* 0x8000000e080e7290 */ /* 0x000fc8000fffe00d */
[----:B------:R-:W-:-:S04]  /*0250*/  UIADD3 UR5, UR14, UR7, URZ ;  /* 0x000000070e057290 */ /* 0x000fc8000fffe03f */
        /* <DEDUP_REMOVED lines=16> */
.L_x_968:
[----:B------:R-:W-:Y:S02]  /*0360*/  ULDC UR4, c[0x0][0x32c] ;  /* 0x0000cb0000047ab9 */ /* 0x000fe40000000800 */
[----:B------:R-:W-:-:S03]  /*0370*/  UISETP.NE.AND UP0, UPT, UR13, UR4, UPT ;  /* 0x000000040d00728c */ /* 0x000fc6000bf05270 */
[----:B------:R-:W-:Y:S02]  /*0380*/  ULDC.64 UR4, c[0x0][0x330] ;  /* 0x0000cc0000047ab9 */ /* 0x000fe40000000a00 */
[----:B------:R-:W-:-:S07]  /*0390*/  UIMAD.WIDE.U32 UR20, UR14, UR4, URZ ;  /* 0x000000040e1472a5 */ /* 0x000fce000f8e003f */
[----:B------:R-:W-:Y:S02]  /*03a0*/  @UP0 UMOV UR13, UR21 ;  /* 0x00000015000d0c82 */ /* 0x000fe40008000000 */
[----:B------:R-:W-:Y:S02]  /*03b0*/  @UP0 USHF.R.U32.HI UR14, URZ, UR5, UR13 ;  /* 0x000000053f0e0299 */ /* 0x000fe4000801160d */
.L_x_969:
[----:B------:R-:W-:Y:S02]  /*03c0*/  ULDC UR4, c[0x0][0x32c] ;  /* 0x0000cb0000047ab9 */ /* 0x000fe40000000800 */
[----:B------:R-:W-:-:S04]  /*03d0*/  UIMAD UR4, UR14, UR4, UR4 ;  /* 0x000000040e0472a4 */ /* 0x000fc8000f8e0204 */
[----:B------:R-:W-:-:S04]  /*03e0*/  UISETP.LT.AND UP0, UPT, UR7, UR4, UPT ;  /* 0x000000040700728c */ /* 0x000fc8000bf01270 */
[----:B------:R-:W-:Y:S02]  /*03f0*/  USEL UR7, UR7, UR4, UP0 ;  /* 0x0000000407077287 */ /* 0x000fe40008000000 */
.L_x_967:
[----:B----4-:R-:W-:Y:S01]  /*0400*/  UIADD3 UR13, UR8, 0x3f, URZ ;  /* 0x0000003f080d7890 */ /* 0x010fe2000fffe03f */
[----:B------:R-:W-:Y:S01]  /*0410*/  PLOP3.LUT P0, PT, PT, PT, UP1, 0x40, 0x0 ;  /* 0x000000000000781c */ /* 0x000fe20003f0e818 */
[----:B------:R-:W-:Y:S02]  /*0420*/  UIADD3 UR14, UR7, 0x3f, URZ ;  /* 0x0000003f070e7890 */ /* 0x000fe4000fffe03f */
[----:B------:R-:W-:Y:S02]  /*0430*/  ULDC.64 UR4, c[0x0][0x2c8] ;  /* 0x0000b20000047ab9 */ /* 0x000fe40000000a00 */
[----:B------:R-:W-:Y:S02]  /*0440*/  UIMAD.WIDE.U32 UR20, UR25, UR4, URZ ;  /* 0x00000004191472a5 */ /* 0x000fe4000f8e003f */
[----:B------:R-:W-:Y:S02]  /*0450*/  USHF.R.S32.HI UR15, URZ, 0x1f, UR13 ;  /* 0x0000001f3f0f7899 */ /* 0x000fe4000801140d */
[----:B------:R-:W-:-:S02]  /*0460*/  USHF.R.S32.HI UR7, URZ, 0x1f, UR14 ;  /* 0x0000001f3f077899 */ /* 0x000fc4000801140e */
[----:B------:R-:W-:Y:S02]  /*0470*/  UMOV UR4, UR25 ;  /* 0x0000001900047c82 */ /* 0x000fe40008000000 */
[----:B------:R-:W-:Y:S02]  /*0480*/  @UP2 USHF.R.U32.HI UR4, URZ, UR5, UR21 ;  /* 0x000000053f042299 */ /* 0x000fe40008011615 */
[----:B------:R-:W-:Y:S02]  /*0490*/  ULEA.HI UR5, UR15, UR13, URZ, 0x6 ;  /* 0x0000000d0f057291 */ /* 0x000fe4000f8f303f */
[----:B------:R-:W-:Y:S02]  /*04a0*/  ULEA.HI UR21, UR7, UR14, URZ, 0x6 ;  /* 0x0000000e07157291 */ /* 0x000fe4000f8f303f */
[----:B------:R-:W-:Y:S02]  /*04b0*/  ULDC UR24, c[0x0][0x168] ;  /* 0x00005a0000187ab9 */ /* 0x000fe40000000800 */
[----:B------:R-:W-:-:S02]  /*04c0*/  USHF.R.S32.HI UR5, URZ, 0x6, UR5 ;  /* 0x000000063f057899 */ /* 0x000fc40008011405 */
[----:B------:R-:W-:Y:S02]  /*04d0*/  USHF.R.S32.HI UR21, URZ, 0x6, UR21 ;  /* 0x000000063f157899 */ /* 0x000fe40008011415 */
[----:B------:R-:W-:Y:S02]  /*04e0*/  UIADD3 UR24, UR8, -UR24, URZ ;  /* 0x8000001808187290 */ /* 0x000fe4000fffe03f */
[----:B------:R-:W-:Y:S02]  /*04f0*/  UISETP.LT.AND UP0, UPT, UR5, UR21, UPT ;  /* 0x000000150500728c */ /* 0x000fe4000bf01270 */
[----:B------:R-:W-:Y:S02]  /*0500*/  UIADD3 UR4, UR24, UR4, URZ ;  /* 0x0000000418047290 */ /* 0x000fe4000fffe03f */
[----:B------:R-:W-:Y:S02]  /*0510*/  ULDC UR7, c[0x0][0x324] ;  /* 0x0000c90000077ab9 */ /* 0x000fe40000000800 */
        /* <DEDUP_REMOVED lines=15> */
.L_x_971:
[----:B------:R-:W-:Y:S02]  /*0610*/  ULDC UR4, c[0x0][0x32c] ;  /* 0x0000cb0000047ab9 */ /* 0x000fe40000000800 */
[----:B------:R-:W-:-:S03]  /*0620*/  UISETP.NE.AND UP0, UPT, UR4, 0x1, UPT ;  /* 0x000000010400788c */ /* 0x000fc6000bf05270 */
[----:B------:R-:W-:Y:S02]  /*0630*/  ULDC.64 UR4, c[0x0][0x330] ;  /* 0x0000cc0000047ab9 */ /* 0x000fe40000000a00 */
[----:B------:R-:W-:-:S06]  /*0640*/  UIMAD.WIDE.U32 UR14, UR13, UR4, URZ ;  /* 0x000000040d0e72a5 */ /* 0x000fcc000f8e003f */
[----:B------:R-:W-:Y:S02]  /*0650*/  @UP0 USHF.R.U32.HI UR13, URZ, UR5, UR15 ;  /* 0x000000053f0d0299 */ /* 0x000fe4000801160f */
.L_x_972:
[----:B------:R-:W-:Y:S02]  /*0660*/  ULDC UR4, c[0x0][0x32c] ;  /* 0x0000cb0000047ab9 */ /* 0x000fe40000000800 */
[----:B------:R-:W-:-:S04]  /*0670*/  UIMAD UR4, UR13, UR4, URZ ;  /* 0x000000040d0472a4 */ /* 0x000fc8000f8e023f */
[----:B------:R-:W-:-:S04]  /*0680*/  UISETP.LT.AND UP0, UPT, UR7, UR4, UPT ;  /* 0x000000040700728c */ /* 0x000fc8000bf01270 */
[----:B------:R-:W-:-:S04]  /*0690*/  USEL UR7, UR7, UR4, !UP0 ;  /* 0x0000000407077287 */ /* 0x000fc8000c000000 */
.L_x_970:
[----:B------:R-:W-:Y:S01]  /*06a0*/  USHF.R.S32.HI UR4, URZ, 0x1f, UR7 ;  /* 0x0000001f3f047899 */ /* 0x000fe20008011407 */
[----:B------:R-:W-:Y:S01]  /*06b0*/  PLOP3.LUT P2, PT, PT, PT, PT, 0x80, 0x0 ;  /* 0x000000000000781c */ /* 0x000fe20003f4f070 */
[----:B------:R-:W-:Y:S01]  /*06c0*/  CS2R R130, SRZ ;  /* 0x0000000000827805 */ /* 0x000fe2000001ff00 */
[----:B------:R-:W-:Y:S01]  /*06d0*/  IMAD.MOV.U32 R23, RZ, RZ, RZ ;  /* 0x000000ffff177224 */ /* 0x000fe200078e00ff */
[----:B------:R-:W-:Y:S01]  /*06e0*/  ULEA.HI UR7, UR4, UR7, URZ, 0x6 ;  /* 0x0000000704077291 */ /* 0x000fe2000f8f303f */
[----:B------:R-:W-:Y:S01]  /*06f0*/  IMAD.MOV.U32 R128, RZ, RZ, RZ ;  /* 0x000000ffff807224 */ /* 0x000fe200078e00ff */
[----:B------:R-:W-:Y:S01]  /*0700*/  CS2R R126, SRZ ;  /* 0x00000000007e7805 */ /* 0x000fe2000001ff00 */
[----:B------:R-:W-:Y:S01]  /*0710*/  CS2R R24, SRZ ;  /* 0x0000000000187805 */ /* 0x000fe2000001ff00 */
[----:B------:R-:W-:Y:S01]  /*0720*/  USHF.R.S32.HI UR7, URZ, 0x6, UR7 ;  /* 0x000000063f077899 */ /* 0x000fe20008011407 */
[----:B------:R-:W-:Y:S01]  /*0730*/  MOV R124, RZ ;  /* 0x000000ff007c7202 */ /* 0x000fe20000000f00 */
[----:B------:R-:W-:Y:S01]  /*0740*/  CS2R R122, SRZ ;  /* 0x00000000007a7805 */ /* 0x000fe2000001ff00 */
[----:B------:R-:W-:Y:S01]  /*0750*/  IMAD.MOV.U32 R120, RZ, RZ, RZ ;  /* 0x000000ffff787224 */ /* 0x000fe200078e00ff */
[----:B------:R-:W-:Y:S01]  /*0760*/  UISETP.LT.AND UP0, UPT, URZ, UR7, UPT ;  /* 0x000000073f00728c */ /* 0x000fe2000bf01270 */
[----:B------:R-:W-:Y:S01]  /*0770*/  CS2R R118, SRZ ;  /* 0x0000000000767805 */ /* 0x000fe2000001ff00 */
[----:B------:R-:W-:Y:S01]  /*0780*/  CS2R R26, SRZ ;  /* 0x00000000001a7805 */ /* 0x000fe2000001ff00 */
[----:B------:R-:W-:Y:S01]  /*0790*/  MOV R116, RZ ;  /* 0x000000ff00747202 */ /* 0x000fe20000000f00 */
[----:B------:R-:W-:Y:S01]  /*07a0*/  USEL UR7, URZ, UR7, !UP0 ;  /* 0x000000073f077287 */ /* 0x000fe2000c000000 */
[----:B------:R-:W-:Y:S01]  /*07b0*/  CS2R R114, SRZ ;  /* 0x0000000000727805 */ /* 0x000fe2000001ff00 */
[----:B------:R-:W-:Y:S01]  /*07c0*/  IMAD.MOV.U32 R112, RZ, RZ, RZ ;  /* 0x000000ffff707224 */ /* 0x000fe200078e00ff */
[----:B------:R-:W-:Y:S01]  /*07d0*/  CS2R R110, SRZ ;  /* 0x00000000006e7805 */ /* 0x000fe2000001ff00 */
[----:B------:R-:W-:Y:S01]  /*07e0*/  UISETP.GT.AND UP0, UPT, UR21, UR7, UPT ;  /* 0x000000071500728c */ /* 0x000fe2000bf04270 */
[----:B------:R-:W-:Y:S01]  /*07f0*/  CS2R R28, SRZ ;  /* 0x00000000001c7805 */ /* 0x000fe2000001ff00 */
[----:B------:R-:W-:Y:S01]  /*0800*/  MOV R108, RZ ;  /* 0x000000ff006c7202 */ /* 0x000fe20000000f00 */
[----:B------:R-:W-:Y:S01]  /*0810*/  CS2R R106, SRZ ;  /* 0x00000000006a7805 */ /* 0x000fe2000001ff00 */
[----:B------:R-:W-:Y:S01]  /*0820*/  IMAD.MOV.U32 R104, RZ, RZ, RZ ;  /* 0x000000ffff687224 */ /* 0x000fe200078e00ff */
[----:B------:R-:W-:Y:S01]  /*0830*/  CS2R R102, SRZ ;  /* 0x0000000000667805 */ /* 0x000fe2000001ff00 */
[----:B------:R-:W-:Y:S01]  /*0840*/  PLOP3.LUT P0, PT, PT, PT, UP0, 0x80, 0x0 ;  /* 0x000000000000781c */ /* 0x000fe20003f0f008 */
        /* <DEDUP_REMOVED lines=63> */
[----:B-1----:R-:W-:Y:S02]  /*0c40*/  IMAD.U32 R2, RZ, RZ, UR4 ;  /* 0x00000004ff027e24 */ /* 0x002fe4000f8e00ff */
[----:B------:R-:W-:Y:S01]  /*0c50*/  IMAD.U32 R3, RZ, RZ, UR5 ;  /* 0x00000005ff037e24 */ /* 0x000fe2000f8e00ff */
[----:B------:R-:W-:Y:S01]  /*0c60*/  SHF.R.S32.HI R101, RZ, 0x1f, R105 ;  /* 0x0000001fff657819 */ /* 0x000fe20000011469 */
[----:B------:R-:W-:Y:S02]  /*0c70*/  ULDC.64 UR4, c[0x0][0x1b8] ;  /* 0x00006e0000047ab9 */ /* 0x000fe40000000a00 */
[----:B------:R-:W-:Y:S01]  /*0c80*/  UIMAD UR13, UR18, UR4, URZ ;  /* 0x00000004120d72a4 */ /* 0x000fe2000f8e023f */
[----:B------:R1:W3:Y:S01]  /*0c90*/  @P0 LDG.E R9, [R2.64] ;  /* 0x0000001002090981 */ /* 0x0002e2000c1e1900 */
[----:B------:R-:W-:Y:S01]  /*0ca0*/  PLOP3.LUT P2, PT, PT, PT, UP2, 0x80, 0x0 ;  /* 0x000000000000781c */ /* 0x000fe20003f4f028 */
[----:B------:R-:W-:Y:S01]  /*0cb0*/  UIMAD.WIDE.U32 UR22, UR9, UR4, URZ ;  /* 0x00000004091672a5 */ /* 0x000fe2000f8e003f */
[----:B------:R-:W-:Y:S01]  /*0cc0*/  PLOP3.LUT P1, PT, PT, PT, UP2, 0x80, 0x0 ;  /* 0x000000000000781c */ /* 0x000fe20003f2f028 */
[----:B------:R-:W-:Y:S01]  /*0cd0*/  UIMAD UR13, UR9, UR5, UR13 ;  /* 0x00000005090d72a4 */ /* 0x000fe2000f8e020d */
[----:B------:R-:W-:Y:S01]  /*0ce0*/  IMAD.MOV.U32 R240, RZ, RZ, RZ ;  /* 0x000000fffff07224 */ /* 0x000fe200078e00ff */
[----:B------:R-:W-:-:S02]  /*0cf0*/  USHF.R.S32.HI UR14, URZ, 0x1f, UR6 ;  /* 0x0000001f3f0e7899 */ /* 0x000fc40008011406 */
[----:B------:R-:W-:Y:S02]  /*0d00*/  ULDC.64 UR4, c[0x0][0x1c0] ;  /* 0x0000700000047ab9 */ /* 0x000fe40000000a00 */
[----:B------:R-:W-:Y:S02]  /*0d10*/  UIADD3 UR23, UR23, UR13, URZ ;  /* 0x0000000d17177290 */ /* 0x000fe4000fffe03f */
[----:B------:R-:W-:Y:S02]  /*0d20*/  UIMAD UR14, UR14, UR4, URZ ;  /* 0x000000040e0e72a4 */ /* 0x000fe4000f8e023f */
[----:B------:R-:W-:Y:S02]  /*0d30*/  UIMAD.WIDE.U32 UR22, UR6, UR4, UR22 ;  /* 0x00000004061672a5 */ /* 0x000fe4000f8e0016 */
[----:B------:R-:W-:Y:S02]  /*0d40*/  UIMAD UR5, UR6, UR5, UR14 ;  /* 0x00000005060572a4 */ /* 0x000fe4000f8e020e */
[----:B------:R-:W-:-:S02]  /*0d50*/  ULDC UR4, c[0x0][0x168] ;  /* 0x00005a0000047ab9 */ /* 0x000fc40000000800 */
[----:B------:R-:W-:Y:S02]  /*0d60*/  UIADD3 UR5, UR23, UR5, URZ ;  /* 0x0000000517057290 */ /* 0x000fe4000fffe03f */
[----:B------:R-:W-:Y:S02]  /*0d70*/  UIMAD UR12, UR12, UR4, URZ ;  /* 0x000000040c0c72a4 */ /* 0x000fe4000f8e023f */
[----:B------:R-:W-:Y:S01]  /*0d80*/  UIADD3 UR26, UR21, -0x1, URZ ;  /* 0xffffffff151a7890 */ /* 0x000fe2000fffe03f */
[----:B-1----:R-:W-:Y:S01]  /*0d90*/  LEA.HI R2, R101, R105, RZ, 0x3 ;  /* 0x0000006965027211 */ /* 0x002fe200078f18ff */
[----:B------:R-:W-:Y:S02]  /*0da0*/  IMAD.U32 R3, RZ, RZ, UR23 ;  /* 0x00000017ff037e24 */ /* 0x000fe4000f8e00ff */
[----:B------:R-:W-:Y:S01]  /*0db0*/  IMAD.U32 R3, RZ, RZ, UR5 ;  /* 0x00000005ff037e24 */ /* 0x000fe2000f8e00ff */
[----:B------:R-:W-:Y:S01]  /*0dc0*/  LOP3.LUT R0, R2, 0xfffffff8, RZ, 0xc0, !PT ;  /* 0xfffffff802007812 */ /* 0x000fe200078ec0ff */
[----:B------:R-:W-:Y:S01]  /*0dd0*/  USHF.L.U32 UR20, UR26, 0x6, URZ ;  /* 0x000000061a147899 */ /* 0x000fe2000800063f */
[----:B------:R-:W-:Y:S01]  /*0de0*/  SHF.R.S32.HI R18, RZ, 0x3, R2 ;  /* 0x00000003ff127819 */ /* 0x000fe20000011402 */
[----:B------:R-:W-:Y:S01]  /*0df0*/  IMAD.U32 R2, RZ, RZ, UR22 ;  /* 0x00000016ff027e24 */ /* 0x000fe2000f8e00ff */
[----:B------:R-:W-:Y:S01]  /*0e00*/  ULDC.64 UR4, c[0x0][0x2b0] ;  /* 0x0000ac0000047ab9 */ /* 0x000fe20000000a00 */
[----:B------:R-:W-:Y:S01]  /*0e10*/  IMAD.IADD R26, R105, 0x1, -R0 ;  /* 0x00000001691a7824 */ /* 0x000fe200078e0a00 */
[----:B------:R-:W-:-:S03]  /*0e20*/  IADD3 R16, R18, UR25, RZ ;  /* 0x0000001912107c10 */ /* 0x000fc6000fffe0ff */
[----:B------:R-:W-:Y:S01]  /*0e30*/  IMAD R251, R26, 0x20, R18 ;  /* 0x000000201afb7824 */ /* 0x000fe200078e0212 */
[----:B------:R-:W-:Y:S01]  /*0e40*/  ISETP.GE.AND P3, PT, R16, UR12, PT ;  /* 0x0000000c10007c0c */ /* 0x000fe2000bf66270 */
[----:B------:R-:W-:Y:S01]  /*0e50*/  IMAD.SHL.U32 R252, R26, 0x8, RZ ;  /* 0x000000081afc7824 */ /* 0x000fe200078e00ff */
[----:B------:R-:W-:Y:S02]  /*0e60*/  IADD3 R17, R16, 0x40, RZ ;  /* 0x0000004010117810 */ /* 0x000fe40007ffe0ff */
[----:B------:R-:W-:Y:S02]  /*0e70*/  IADD3 R5, R251, UR25, RZ ;  /* 0x00000019fb057c10 */ /* 0x000fe4000fffe0ff */
[C---:B------:R-:W-:Y:S02]  /*0e80*/  IADD3 R42, R252.reuse, 0x40, RZ ;  /* 0x00000040fc2a7810 */ /* 0x040fe40007ffe0ff */
[C---:B------:R-:W-:Y:S01]  /*0e90*/  IADD3 R27, R252.reuse, 0x80, RZ ;  /* 0x00000080fc1b7810 */ /* 0x040fe20007ffe0ff */
[----:B------:R-:W-:Y:S01]  /*0ea0*/  @P2 IMAD.HI.U32 R0, R5, c[0x0][0x2c8], RZ ;  /* 0x0000b20005002a27 */ /* 0x000fe200078e00ff */
[----:B------:R-:W-:-:S02]  /*0eb0*/  IADD3 R43, R252, 0xc0, RZ ;  /* 0x000000c0fc2b7810 */ /* 0x000fc40007ffe0ff */
[----:B------:R-:W-:Y:S01]  /*0ec0*/  ISETP.GE.AND P5, PT, R42, c[0x0][0x198], PT ;  /* 0x000066002a007a0c */ /* 0x000fe20003fa6270 */
[----:B------:R-:W-:Y:S01]  /*0ed0*/  IMAD.MOV.U32 R4, RZ, RZ, R5 ;  /* 0x000000ffff047224 */ /* 0x000fe200078e0005 */
[----:B------:R-:W-:Y:S02]  /*0ee0*/  @P1 SHF.R.U32.HI R4, RZ, c[0x0][0x2cc], R0 ;  /* 0x0000b300ff041a19 */ /* 0x000fe40000011600 */
[----:B------:R-:W-:Y:S02]  /*0ef0*/  ISETP.GE.AND P4, PT, R27, c[0x0][0x198], PT ;  /* 0x000066001b007a0c */ /* 0x000fe40003f86270 */
[--C-:B------:R-:W-:Y:S01]  /*0f00*/  SHF.R.S32.HI R6, RZ, 0x1f, R4.reuse ;  /* 0x0000001fff067819 */ /* 0x100fe20000011404 */
[----:B------:R-:W-:Y:S01]  /*0f10*/  IMAD.MOV R0, RZ, RZ, -R4 ;  /* 0x000000ffff007224 */ /* 0x000fe200078e0a04 */
[----:B------:R-:W-:Y:S01]  /*0f20*/  ISETP.GE.AND P2, PT, R43, c[0x0][0x198], PT ;  /* 0x000066002b007a0c */ /* 0x000fe20003f46270 */
[----:B------:R-:W-:Y:S01]  /*0f30*/  IMAD.WIDE.U32 R2, R4, c[0x0][0x1b0], R2 ;  /* 0x00006c0004027a25 */ /* 0x000fe200078e0002 */
[----:B------:R-:W-:-:S03]  /*0f40*/  ISETP.GE.AND P6, PT, R17, UR12, PT ;  /* 0x0000000c11007c0c */ /* 0x000fc6000bfc6270 */
[----:B------:R-:W-:Y:S02]  /*0f50*/  IMAD R6, R6, c[0x0][0x1b0], RZ ;  /* 0x00006c0006067a24 */ /* 0x000fe400078e02ff */
[----:B------:R-:W-:Y:S02]  /*0f60*/  IMAD R5, R0, c[0x0][0x2c4], R5 ;  /* 0x0000b10000057a24 */ /* 0x000fe400078e0205 */
[----:B------:R-:W-:Y:S02]  /*0f70*/  IMAD.SHL.U32 R0, R18, 0x40, RZ ;  /* 0x0000004012007824 */ /* 0x000fe400078e00ff */
[----:B------:R-:W-:Y:S01]  /*0f80*/  IMAD R4, R4, c[0x0][0x1b4], R6 ;  /* 0x00006d0004047a24 */ /* 0x000fe200078e0206 */
[----:B------:R-:W-:Y:S02]  /*0f90*/  SHF.R.S32.HI R6, RZ, 0x1f, R5 ;  /* 0x0000001fff067819 */ /* 0x000fe40000011405 */
[----:B------:R-:W-:Y:S01]  /*0fa0*/  LOP3.LUT R0, R0, 0x1c0, RZ, 0xc0, !PT ;  /* 0x000001c000007812 */ /* 0x000fe200078ec0ff */
[----:B------:R-:W-:-:S02]  /*0fb0*/  IMAD.IADD R3, R3, 0x1, R4 ;  /* 0x0000000103037824 */ /* 0x000fc400078e0204 */
[----:B------:R-:W-:Y:S01]  /*0fc0*/  IMAD R4, R6, c[0x0][0x1a8], RZ ;  /* 0x00006a0006047a24 */ /* 0x000fe200078e02ff */
[----:B------:R-:W-:Y:S01]  /*0fd0*/  SHF.R.U32.HI R7, RZ, 0x3, R0 ;  /* 0x00000003ff077819 */ /* 0x000fe20000011600 */
[----:B------:R-:W-:Y:S01]  /*0fe0*/  IMAD.WIDE.U32 R2, R5, c[0x0][0x1a8], R2 ;  /* 0x00006a0005027a25 */ /* 0x000fe200078e0002 */
[----:B------:R-:W-:-:S03]  /*0ff0*/  LOP3.LUT R6, R0, 0x38, R252, 0xf8, !PT ;  /* 0x0000003800067812 */ /* 0x000fc600078ef8fc */
[----:B------:R-:W-:Y:S01]  /*1000*/  IMAD R0, R5, c[0x0][0x1ac], R4 ;  /* 0x00006b0005007a24 */ /* 0x000fe200078e0204 */
[----:B------:R-:W-:Y:S02]  /*1010*/  LOP3.LUT R5, R6, R7, RZ, 0x3c, !PT ;  /* 0x0000000706057212 */ /* 0x000fe400078e3cff */
[----:B------:R-:W-:Y:S01]  /*1020*/  LEA.HI R6, R101, R105, RZ, 0x6 ;  /* 0x0000006965067211 */ /* 0x000fe200078f30ff */
[----:B------:R-:W-:Y:S01]  /*1030*/  IMAD.IADD R0, R3, 0x1, R0 ;  /* 0x0000000103007824 */ /* 0x000fe200078e0200 */
[----:B------:R-:W-:Y:S02]  /*1040*/  LEA R15, P1, R2, c[0x0][0x160], 0x1 ;  /* 0x00005800020f7a11 */ /* 0x000fe400078208ff */
[----:B------:R-:W-:Y:S01]  /*1050*/  IADD3 R4, R16, 0x20, RZ ;  /* 0x0000002010047810 */ /* 0x000fe20007ffe0ff */
[----:B------:R-:W-:Y:S01]  /*1060*/  IMAD.SHL.U32 R3, R6, 0x8, RZ ;  /* 0x0000000806037824 */ /* 0x000fe200078e00ff */
[----:B------:R-:W-:Y:S02]  /*1070*/  LEA.HI.X R14, R2, c[0x0][0x164], R0, 0x1, P1 ;  /* 0x00005900020e7a11 */ /* 0x000fe400008f0c00 */
[----:B------:R-:W-:Y:S01]  /*1080*/  ISETP.GE.AND P1, PT, R4, UR12, PT ;  /* 0x0000000c04007c0c */ /* 0x000fe2000bf26270 */
[----:B------:R-:W-:Y:S01]  /*1090*/  SHFL.IDX PT, R2, R15, 0x1, 0x181f ;  /* 0x00381f000f027f89 */ /* 0x000fe200000e0000 */
[----:B------:R-:W-:-:S02]  /*10a0*/  LOP3.LUT R8, R5, 0xfffffe00, R3, 0xf8, !PT ;  /* 0xfffffe0005087812 */ /* 0x000fc400078ef803 */
[----:B------:R-:W-:Y:S01]  /*10b0*/  SHF.R.S32.HI R7, RZ, 0x1f, R42 ;  /* 0x0000001fff077819 */ /* 0x000fe2000001142a */
[----:B------:R-:W-:Y:S01]  /*10c0*/  SHFL.IDX PT, R4, R15, RZ, 0x181f ;  /* 0x00181fff0f047589 */ /* 0x000fe200000e0000 */
[----:B------:R-:W-:Y:S01]  /*10d0*/  SHF.R.S32.HI R6, RZ, 0x1f, R27 ;  /* 0x0000001fff067819 */ /* 0x000fe2000001141b */
[----:B------:R-:W-:Y:S01]  /*10e0*/  IMAD.SHL.U32 R239, R8, 0x2, RZ ;  /* 0x0000000208ef7824 */ /* 0x000fe200078e00ff */
[----:B------:R-:W-:Y:S01]  /*10f0*/  SHF.R.S32.HI R0, RZ, 0x1f, R43 ;  /* 0x0000001fff007819 */ /* 0x000fe2000001142b */
[----:B------:R-:W1:Y:S01]  /*1100*/  SHFL.IDX PT, R5, R14, RZ, 0x181f ;  /* 0x00181fff0e057589 */ /* 0x000e6200000e0000 */
[----:B------:R-:W-:Y:S02]  /*1110*/  LEA.HI R7, R7, R42, RZ, 0x3 ;  /* 0x0000002a07077211 */ /* 0x000fe400078f18ff */
[----:B------:R-:W-:Y:S01]  /*1120*/  LEA.HI R6, R6, R27, RZ, 0x3 ;  /* 0x0000001b06067211 */ /* 0x000fe200078f18ff */
[----:B------:R-:W4:Y:S01]  /*1130*/  SHFL.IDX PT, R3, R14, 0x1, 0x181f ;  /* 0x00381f000e037f89 */ /* 0x000f2200000e0000 */
[----:B------:R-:W-:-:S02]  /*1140*/  LEA.HI R0, R0, R43, RZ, 0x3 ;  /* 0x0000002b00007211 */ /* 0x000fc400078f18ff */
[----:B------:R-:W-:Y:S02]  /*1150*/  LOP3.LUT R107, R7, 0xfffffff8, RZ, 0xc0, !PT ;  /* 0xfffffff8076b7812 */ /* 0x000fe400078ec0ff */
[----:B------:R-:W-:Y:S01]  /*1160*/  LOP3.LUT R104, R6, 0xfffffff8, RZ, 0xc0, !PT ;  /* 0xfffffff806687812 */ /* 0x000fe200078ec0ff */
[----:B------:R-:W-:Y:S01]  /*1170*/  SHFL.IDX PT, R7, R14, 0x2, 0x181f ;  /* 0x00581f000e077f89 */ /* 0x000fe200000e0000 */
[----:B------:R-:W-:Y:S01]  /*1180*/  LOP3.LUT R250, R0, 0xfffffff8, RZ, 0xc0, !PT ;  /* 0xfffffff800fa7812 */ /* 0x000fe200078ec0ff */
[----:B------:R-:W-:Y:S02]  /*1190*/  IMAD.MOV.U32 R0, RZ, RZ, c[0x0][0x2b8] ;  /* 0x0000ae00ff007624 */ /* 0x000fe400078e00ff */
[----:B------:R-:W5:Y:S01]  /*11a0*/  SHFL.IDX PT, R6, R15, 0x2, 0x181f ;  /* 0x00581f000f067f89 */ /* 0x000f6200000e0000 */
[----:B-1----:R-:W-:-:S04]  /*11b0*/  @!P3 IMAD.WIDE R12, R252, 0x2, R4 ;  /* 0x00000002fc0cb825 */ /* 0x002fc800078e0204 */
[----:B------:R-:W-:Y:S01]  /*11c0*/  @!P3 IMAD.WIDE R10, R107, 0x2, R4 ;  /* 0x000000026b0ab825 */ /* 0x000fe200078e0204 */
[----:B---3--:R1:W3:Y:S01]  /*11d0*/  @P0 R2UR UR14, R9 ;  /* 0x00000000090e03c2 */ /* 0x0082e200000e0000 */
[----:B------:R-:W-:Y:S01]  /*11e0*/  ISETP.GE.AND P0, PT, R252, c[0x0][0x198], PT ;  /* 0x00006600fc007a0c */ /* 0x000fe20003f06270 */
[----:B---3--:R-:W-:Y:S02]  /*11f0*/  @!UP0 UMOV UR14, UR6 ;  /* 0x00000006000e8c82 */ /* 0x008fe40008000000 */
[----:B------:R-:W-:-:S04]  /*1200*/  USHF.R.S32.HI UR6, URZ, 0x1f, UR14 ;  /* 0x0000001f3f067899 */ /* 0x000fc8000801140e */
[----:B------:R-:W-:-:S04]  /*1210*/  UIMAD UR6, UR6, UR4, URZ ;  /* 0x00000004060672a4 */ /* 0x000fc8000f8e023f */
[----:B------:R-:W-:Y:S02]  /*1220*/  UIMAD UR6, UR14, UR5, UR6 ;  /* 0x000000050e0672a4 */ /* 0x000fe4000f8e0206 */
[----:B------:R3:W-:Y:S04]  /*1230*/  @!P3 LDGSTS.E.BYPASS.LTC128B.128 [R239+0x10100], [R12.64], !P0 ;  /* 0x101000000cefbfae */ /* 0x0007e8000c101d50 */
[----:B------:R4:W-:Y:S01]  /*1240*/  @!P3 LDGSTS.E.BYPASS.LTC128B.128 [R239+0x14100], [R10.64], !P5 ;  /* 0x141000000aefbfae */ /* 0x0009e2000e901d50 */
[----:B-1----:R-:W-:-:S04]  /*1250*/  @!P3 IMAD.WIDE R8, R104, 0x2, R4 ;  /* 0x000000026808b825 */ /* 0x002fc800078e0204 */
[----:B------:R-:W-:Y:S01]  /*1260*/  @!P3 IMAD.WIDE R4, R250, 0x2, R4 ;  /* 0x00000002fa04b825 */ /* 0x000fe200078e0204 */
[----:B------:R1:W-:Y:S04]  /*1270*/  @!P3 LDGSTS.E.BYPASS.LTC128B.128 [R239+0x18100], [R8.64], !P4 ;  /* 0x1810000008efbfae */ /* 0x0003e8000e101d50 */
[----:B------:R2:W-:Y:S01]  /*1280*/  @!P3 LDGSTS.E.BYPASS.LTC128B.128 [R239+0x1c100], [R4.64], !P2 ;  /* 0x1c10000004efbfae */ /* 0x0005e2000d101d50 */
[----:B------:R-:W-:Y:S02]  /*1290*/  ISETP.NE.AND P3, PT, R0, 0x1, PT ;  /* 0x000000010000780c */ /* 0x000fe40003f65270 */
[----:B------:R-:W-:Y:S01]  /*12a0*/  IADD3 R0, R16, 0x60, RZ ;  /* 0x0000006010007810 */ /* 0x000fe20007ffe0ff */
[----:B----4-:R-:W-:-:S05]  /*12b0*/  @!P1 IMAD.WIDE R10, R252, 0x2, R2 ;  /* 0x00000002fc0a9825 */ /* 0x010fca00078e0202 */
[----:B------:R5:W-:Y:S01]  /*12c0*/  @!P1 LDGSTS.E.BYPASS.LTC128B.128 [R239+0x11100], [R10.64], !P0 ;  /* 0x111000000aef9fae */ /* 0x000be2000c101d50 */
[----:B-1----:R-:W-:-:S04]  /*12d0*/  @!P1 IMAD.WIDE R8, R107, 0x2, R2 ;  /* 0x000000026b089825 */ /* 0x002fc800078e0202 */
[--C-:B--2---:R-:W-:Y:S01]  /*12e0*/  @!P1 IMAD.WIDE R4, R104, 0x2, R2.reuse ;  /* 0x0000000268049825 */ /* 0x104fe200078e0202 */
[----:B------:R1:W-:Y:S03]  /*12f0*/  @!P1 LDGSTS.E.BYPASS.LTC128B.128 [R239+0x15100], [R8.64], !P5 ;  /* 0x1510000008ef9fae */ /* 0x0003e6000e901d50 */
[----:B------:R-:W-:Y:S01]  /*1300*/  @!P1 IMAD.WIDE R2, R250, 0x2, R2 ;  /* 0x00000002fa029825 */ /* 0x000fe200078e0202 */
[----:B------:R2:W-:Y:S04]  /*1310*/  @!P1 LDGSTS.E.BYPASS.LTC128B.128 [R239+0x19100], [R4.64], !P4 ;  /* 0x1910000004ef9fae */ /* 0x0005e8000e101d50 */
[----:B------:R4:W-:Y:S01]  /*1320*/  @!P1 LDGSTS.E.BYPASS.LTC128B.128 [R239+0x1d100], [R2.64], !P2 ;  /* 0x1d10000002ef9fae */ /* 0x0009e2000d101d50 */
[----:B------:R-:W-:Y:S01]  /*1330*/  ISETP.GE.AND P1, PT, R0, UR12, PT ;  /* 0x0000000c00007c0c */ /* 0x000fe2000bf26270 */
[----:B------:R-:W-:Y:S01]  /*1340*/  UIMAD.WIDE.U32 UR12, UR14, UR4, URZ ;  /* 0x000000040e0c72a5 */ /* 0x000fe2000f8e003f */
[----:B------:R-:W-:-:S02]  /*1350*/  IADD3 R0, R251, UR20, RZ ;  /* 0x00000014fb007c10 */ /* 0x000fc4000fffe0ff */
[----:B------:R-:W-:Y:S02]  /*1360*/  ULDC.64 UR4, c[0x0][0x210] ;  /* 0x0000840000047ab9 */ /* 0x000fe40000000a00 */
[----:B------:R-:W-:Y:S01]  /*1370*/  UIADD3 UR6, UR13, UR6, URZ ;  /* 0x000000060d067290 */ /* 0x000fe2000fffe03f */
[----:B-----5:R-:W-:-:S04]  /*1380*/  @!P6 IMAD.WIDE R10, R107, 0x2, R6 ;  /* 0x000000026b0ae825 */ /* 0x020fc800078e0206 */
[----:B-1----:R-:W-:-:S04]  /*1390*/  @!P6 IMAD.WIDE R8, R104, 0x2, R6 ;  /* 0x000000026808e825 */ /* 0x002fc800078e0206 */
[--C-:B--2---:R-:W-:Y:S01]  /*13a0*/  @!P6 IMAD.WIDE R4, R252, 0x2, R6.reuse ;  /* 0x00000002fc04e825 */ /* 0x104fe200078e0206 */
[----:B----4-:R-:W-:Y:S03]  /*13b0*/  SHFL.IDX PT, R2, R15, 0x3, 0x181f ;  /* 0x00781f000f027f89 */ /* 0x010fe600000e0000 */
[----:B------:R-:W-:Y:S01]  /*13c0*/  @!P6 IMAD.WIDE R6, R250, 0x2, R6 ;  /* 0x00000002fa06e825 */ /* 0x000fe200078e0206 */
[----:B------:R-:W1:Y:S04]  /*13d0*/  SHFL.IDX PT, R3, R14, 0x3, 0x181f ;  /* 0x00781f000e037f89 */ /* 0x000e6800000e0000 */
[----:B------:R1:W-:Y:S04]  /*13e0*/  @!P6 LDGSTS.E.BYPASS.LTC128B.128 [R239+0x12100], [R4.64], !P0 ;  /* 0x1210000004efefae */ /* 0x0003e8000c101d50 */
[----:B------:R2:W-:Y:S04]  /*13f0*/  @!P6 LDGSTS.E.BYPASS.LTC128B.128 [R239+0x16100], [R10.64], !P5 ;  /* 0x161000000aefefae */ /* 0x0005e8000e901d50 */
[----:B------:R4:W-:Y:S04]  /*1400*/  @!P6 LDGSTS.E.BYPASS.LTC128B.128 [R239+0x1a100], [R8.64], !P4 ;  /* 0x1a10000008efefae */ /* 0x0009e8000e101d50 */
[----:B------:R5:W-:Y:S01]  /*1410*/  @!P6 LDGSTS.E.BYPASS.LTC128B.128 [R239+0x1e100], [R6.64], !P2 ;  /* 0x1e10000006efefae */ /* 0x000be2000d101d50 */
[----:B------:R-:W-:-:S04]  /*1420*/  ISETP.GE.AND P6, PT, R0, UR8, PT ;  /* 0x0000000800007c0c */ /* 0x000fc8000bfc6270 */
[----:B------:R-:W-:Y:S01]  /*1430*/  ISETP.GT.OR P6, PT, R251, 0x3f, P6 ;  /* 0x0000003ffb00780c */ /* 0x000fe200037c4670 */
[----:B-1----:R-:W-:-:S04]  /*1440*/  @!P1 IMAD.WIDE R4, R252, 0x2, R2 ;  /* 0x00000002fc049825 */ /* 0x002fc800078e0202 */
[--C-:B--2---:R-:W-:Y:S01]  /*1450*/  @!P1 IMAD.WIDE R10, R107, 0x2, R2.reuse ;  /* 0x000000026b0a9825 */ /* 0x104fe200078e0202 */
[----:B------:R1:W-:Y:S03]  /*1460*/  @!P1 LDGSTS.E.BYPASS.LTC128B.128 [R239+0x13100], [R4.64], !P0 ;  /* 0x1310000004ef9fae */ /* 0x0003e6000c101d50 */
[--C-:B----4-:R-:W-:Y:S01]  /*1470*/  @!P1 IMAD.WIDE R8, R104, 0x2, R2.reuse ;  /* 0x0000000268089825 */ /* 0x110fe200078e0202 */
[----:B------:R2:W-:Y:S03]  /*1480*/  @!P1 LDGSTS.E.BYPASS.LTC128B.128 [R239+0x17100], [R10.64], !P5 ;  /* 0x171000000aef9fae */ /* 0x0005e6000e901d50 */
[----:B------:R-:W-:Y:S01]  /*1490*/  @!P1 IMAD.WIDE R2, R250, 0x2, R2 ;  /* 0x00000002fa029825 */ /* 0x000fe200078e0202 */
[----:B-----5:R-:W-:Y:S01]  /*14a0*/  IADD3 R7, R0, UR10, RZ ;  /* 0x0000000a00077c10 */ /* 0x020fe2000fffe0ff */
[----:B------:R4:W-:Y:S04]  /*14b0*/  @!P1 LDGSTS.E.BYPASS.LTC128B.128 [R239+0x1b100], [R8.64], !P4 ;  /* 0x1b10000008ef9fae */ /* 0x0009e8000e101d50 */
[----:B------:R5:W-:Y:S01]  /*14c0*/  @!P1 LDGSTS.E.BYPASS.LTC128B.128 [R239+0x1f100], [R2.64], !P2 ;  /* 0x1f10000002ef9fae */ /* 0x000be2000d101d50 */
[----:B------:R-:W-:-:S03]  /*14d0*/  @P3 IMAD.HI.U32 R0, R7, c[0x0][0x2bc], RZ ;  /* 0x0000af0007003a27 */ /* 0x000fc600078e00ff */
[----:B------:R-:W0:Y:S01]  /*14e0*/  LDGDEPBAR ;  /* 0x00000000000079af */ /* 0x000e220000000000 */
[----:B------:R-:W-:Y:S01]  /*14f0*/  IMAD.MOV.U32 R6, RZ, RZ, R7 ;  /* 0x000000ffff067224 */ /* 0x000fe200078e0007 */
[----:B------:R-:W-:-:S04]  /*1500*/  @P3 SHF.R.U32.HI R6, RZ, c[0x0][0x2c0], R0 ;  /* 0x0000b000ff063a19 */ /* 0x000fc80000011600 */
[----:B------:R-:W-:-:S04]  /*1510*/  @!P6 IADD3 R0, P0, R6, UR12, RZ ;  /* 0x0000000c0600ec10 */ /* 0x000fc8000ff1e0ff */
[----:B-1----:R-:W-:Y:S02]  /*1520*/  @!P6 LEA.HI.X.SX32 R5, R6, UR6, 0x1, P0 ;  /* 0x000000060605ec11 */ /* 0x002fe400080f0eff */
[----:B------:R-:W-:-:S04]  /*1530*/  @!P6 LEA R4, P0, R0, c[0x0][0x2a0], 0x2 ;  /* 0x0000a8000004ea11 */ /* 0x000fc800078010ff */
[----:B------:R-:W-:Y:S01]  /*1540*/  @!P6 LEA.HI.X R5, R0, c[0x0][0x2a4], R5, 0x2, P0 ;  /* 0x0000a9000005ea11 */ /* 0x000fe200000f1405 */
[----:B------:R-:W-:Y:S06]  /*1550*/  BAR.SYNC.DEFER_BLOCKING 0x0 ;  /* 0x0000000000007b1d */ /* 0x000fec0000010000 */
[----:B------:R1:W2:Y:S01]  /*1560*/  @!P6 LDG.E R240, [R4.64] ;  /* 0x0000001004f0e981 */ /* 0x0002a2000c1e1900 */
[----:B------:R-:W-:Y:S01]  /*1570*/  IMAD.MOV R0, RZ, RZ, -R6 ;  /* 0x000000ffff007224 */ /* 0x000fe200078e0a06 */
[----:B------:R-:W-:Y:S01]  /*1580*/  UIMAD UR19, UR18, UR4, URZ ;  /* 0x00000004121372a4 */ /* 0x000fe2000f8e023f */
[----:B------:R-:W-:Y:S01]  /*1590*/  IMAD.U32 R96, RZ, RZ, UR20 ;  /* 0x00000014ff607e24 */ /* 0x000fe2000f8e00ff */
[----:B------:R-:W-:Y:S01]  /*15a0*/  UIMAD.WIDE.U32 UR14, UR9, UR4, URZ ;  /* 0x00000004090e72a5 */ /* 0x000fe2000f8e003f */
[----:B------:R-:W-:Y:S01]  /*15b0*/  IMAD R242, R0, c[0x0][0x2b8], R7 ;  /* 0x0000ae0000f27a24 */ /* 0x000fe200078e0207 */
[----:B------:R-:W-:Y:S01]  /*15c0*/  UIMAD UR19, UR9, UR5, UR19 ;  /* 0x00000005091372a4 */ /* 0x000fe2000f8e0213 */
[----:B------:R-:W-:Y:S01]  /*15d0*/  ISETP.GE.AND P6, PT, R42, c[0x0][0x1d4], PT ;  /* 0x000075002a007a0c */ /* 0x000fe20003fc6270 */
[----:B------:R-:W-:Y:S01]  /*15e0*/  UISETP.GT.AND UP0, UPT, UR26, UR7, UPT ;  /* 0x000000071a00728c */ /* 0x000fe2000bf04270 */
[----:B------:R-:W-:Y:S01]  /*15f0*/  IADD3 R14, -R18, UR8, -R96 ;  /* 0x00000008120e7c10 */ /* 0x000fe2000fffe960 */
[----:B------:R-:W-:Y:S01]  /*1600*/  UIADD3 UR19, UR15, UR19, URZ ;  /* 0x000000130f137290 */ /* 0x000fe2000fffe03f */
[----:B------:R-:W-:Y:S01]  /*1610*/  SHF.R.S32.HI R0, RZ, 0x1f, R242 ;  /* 0x0000001fff007819 */ /* 0x000fe200000114f2 */
[----:B------:R-:W-:Y:S01]  /*1620*/  ULDC.64 UR4, c[0x0][0x1e8] ;  /* 0x00007a0000047ab9 */ /* 0x000fe20000000a00 */
[----:B------:R-:W-:Y:S01]  /*1630*/  ISETP.GE.AND P5, PT, R27, c[0x0][0x1d4], PT ;  /* 0x000075001b007a0c */ /* 0x000fe20003fa6270 */
[----:B------:R-:W-:Y:S01]  /*1640*/  UIMAD UR18, UR18, UR4, URZ ;  /* 0x00000004121272a4 */ /* 0x000fe2000f8e023f */
[----:B------:R-:W-:Y:S01]  /*1650*/  ISETP.GE.AND P4, PT, R252, c[0x0][0x1d4], PT ;  /* 0x00007500fc007a0c */ /* 0x000fe20003f86270 */
[C---:B-----5:R-:W-:Y:S01]  /*1660*/  IMAD R2, R0.reuse, c[0x0][0x1e0], RZ ;  /* 0x0000780000027a24 */ /* 0x060fe200078e02ff */
[----:B------:R-:W-:Y:S01]  /*1670*/  UIMAD.WIDE.U32 UR22, UR9, UR4, URZ ;  /* 0x00000004091672a5 */ /* 0x000fe2000f8e003f */
[----:B------:R-:W-:Y:S01]  /*1680*/  IMAD R6, R0, c[0x0][0x208], RZ ;  /* 0x0000820000067a24 */ /* 0x000fe200078e02ff */
[----:B------:R-:W-:Y:S01]  /*1690*/  UIMAD UR18, UR9, UR5, UR18 ;  /* 0x00000005091272a4 */ /* 0x000fe2000f8e0212 */
[C---:B------:R-:W-:Y:S01]  /*16a0*/  IMAD R0, R242.reuse, c[0x0][0x1e4], R2 ;  /* 0x00007900f2007a24 */ /* 0x040fe200078e0202 */
[----:B------:R-:W-:Y:S01]  /*16b0*/  ISETP.GE.AND P4, PT, R43, c[0x0][0x1d4], PT ;  /* 0x000075002b007a0c */ /* 0x000fe20003f86270 */
[----:B------:R-:W-:Y:S01]  /*16c0*/  IMAD.WIDE.U32 R2, R242, c[0x0][0x208], RZ ;  /* 0x00008200f2027a25 */ /* 0x000fe200078e00ff */
[----:B------:R-:W-:Y:S01]  /*16d0*/  UIADD3 UR18, UR23, UR18, URZ ;  /* 0x0000001217127290 */ /* 0x000fe2000fffe03f */
[----:B---3--:R-:W-:-:S02]  /*16e0*/  LEA.HI R12, R101, R105, RZ, 0x4 ;  /* 0x00000069650c7211 */ /* 0x008fc400078f20ff */
[C---:B-1----:R-:W-:Y:S01]  /*16f0*/  IMAD.WIDE.U32 R4, R242.reuse, c[0x0][0x1e0], RZ ;  /* 0x00007800f2047a25 */ /* 0x042fe200078e00ff */
[----:B------:R-:W-:Y:S02]  /*1700*/  LEA.HI R100, R101, R105, RZ, 0x5 ;  /* 0x0000006965647211 */ /* 0x000fe400078f28ff */
[----:B------:R-:W-:Y:S01]  /*1710*/  SHF.R.S32.HI R108, RZ, 0x1f, R107 ;  /* 0x0000001fff6c7819 */ /* 0x000fe2000001146b */
[----:B------:R-:W-:Y:S01]  /*1720*/  IMAD R6, R242, c[0x0][0x20c], R6 ;  /* 0x00008300f2067a24 */ /* 0x000fe200078e0206 */
[----:B------:R-:W-:Y:S01]  /*1730*/  SHF.R.S32.HI R99, RZ, 0x5, R100 ;  /* 0x00000005ff637819 */ /* 0x000fe20000011464 */
[----:B------:R-:W-:Y:S01]  /*1740*/  IMAD.IADD R5, R5, 0x1, R0 ;  /* 0x0000000105057824 */ /* 0x000fe200078e0200 */
[----:B------:R-:W-:Y:S01]  /*1750*/  SHF.R.S32.HI R106, RZ, 0x1f, R104 ;  /* 0x0000001fff6a7819 */ /* 0x000fe20000011468 */
[----:B------:R-:W-:Y:S01]  /*1760*/  IMAD.IADD R3, R3, 0x1, R6 ;  /* 0x0000000103037824 */ /* 0x000fe200078e0206 */
[----:B------:R-:W-:Y:S01]  /*1770*/  STL [R1+0x14], R108 ;  /* 0x0000146c01007387 */ /* 0x000fe20000100800 */
[----:B------:R-:W-:-:S02]  /*1780*/  SHF.R.S32.HI R109, RZ, 0x1f, R252 ;  /* 0x0000001fff6d7819 */ /* 0x000fc400000114fc */
[----:B------:R-:W-:Y:S01]  /*1790*/  SEL R102, RZ, 0x10, P4 ;  /* 0x00000010ff667807 */ /* 0x000fe20002000000 */
[----:B------:R-:W-:Y:S01]  /*17a0*/  STL [R1+0x18], R106 ;  /* 0x0000186a01007387 */ /* 0x000fe20000100800 */
[----:B------:R-:W-:Y:S02]  /*17b0*/  SHF.R.S32.HI R103, RZ, 0x1f, R250 ;  /* 0x0000001fff677819 */ /* 0x000fe400000114fa */
[----:B------:R-:W-:Y:S02]  /*17c0*/  IADD3 R241, R239, 0x100, RZ ;  /* 0x00000100eff17810 */ /* 0x000fe40007ffe0ff */
[----:B--2---:R-:W-:Y:S01]  /*17d0*/  SHF.R.S32.HI R0, RZ, 0x1f, R240 ;  /* 0x0000001fff007819 */ /* 0x004fe200000114f0 */
[----:B------:R-:W-:-:S04]  /*17e0*/  IMAD.WIDE.U32 R2, R240, c[0x0][0x218], R2 ;  /* 0x00008600f0027a25 */ /* 0x000fc800078e0002 */
[----:B----4-:R-:W-:Y:S01]  /*17f0*/  IMAD R8, R0, c[0x0][0x218], RZ ;  /* 0x0000860000087a24 */ /* 0x010fe200078e02ff */
[----:B------:R-:W-:Y:S01]  /*1800*/  IADD3 R7, P0, R2, UR14, RZ ;  /* 0x0000000e02077c10 */ /* 0x000fe2000ff1e0ff */
[----:B------:R-:W-:Y:S02]  /*1810*/  IMAD R0, R0, c[0x0][0x1f0], RZ ;  /* 0x00007c0000007a24 */ /* 0x000fe400078e02ff */
[C---:B------:R-:W-:Y:S02]  /*1820*/  IMAD R8, R240.reuse, c[0x0][0x21c], R8 ;  /* 0x00008700f0087a24 */ /* 0x040fe400078e0208 */
[C---:B------:R-:W-:Y:S02]  /*1830*/  IMAD R9, R240.reuse, c[0x0][0x1f4], R0 ;  /* 0x00007d00f0097a24 */ /* 0x040fe400078e0200 */
[----:B------:R-:W-:Y:S01]  /*1840*/  IMAD.WIDE.U32 R4, R240, c[0x0][0x1f0], R4 ;  /* 0x00007c00f0047a25 */ /* 0x000fe200078e0004 */
[----:B------:R-:W-:Y:S02]  /*1850*/  IADD3.X R0, R3, UR19, R8, P0, !PT ;  /* 0x0000001303007c10 */ /* 0x000fe400087fe408 */
[----:B------:R-:W-:-:S02]  /*1860*/  LEA R2, P0, R7, c[0x0][0x1f8], 0x1 ;  /* 0x00007e0007027a11 */ /* 0x000fc400078008ff */
[----:B------:R-:W-:Y:S02]  /*1870*/  IADD3 R6, P1, R4, UR22, RZ ;  /* 0x0000001604067c10 */ /* 0x000fe4000ff3e0ff */
[----:B------:R-:W-:Y:S01]  /*1880*/  LEA.HI.X R0, R7, c[0x0][0x1fc], R0, 0x1, P0 ;  /* 0x00007f0007007a11 */ /* 0x000fe200000f0c00 */
[----:B------:R-:W1:Y:S01]  /*1890*/  SHFL.IDX PT, R16, R2, RZ, 0x181f ;  /* 0x00181fff02107589 */ /* 0x000e6200000e0000 */
[----:B------:R-:W-:Y:S02]  /*18a0*/  IADD3.X R4, R5, UR18, R9, P1, !PT ;  /* 0x0000001205047c10 */ /* 0x000fe40008ffe409 */
[C---:B------:R-:W-:Y:S01]  /*18b0*/  LEA R11, P1, R6.reuse, c[0x0][0x1c8], 0x1 ;  /* 0x00007200060b7a11 */ /* 0x040fe200078208ff */
[----:B------:R-:W2:Y:S03]  /*18c0*/  SHFL.IDX PT, R17, R0, RZ, 0x181f ;  /* 0x00181fff00117589 */ /* 0x000ea600000e0000 */
[----:B------:R-:W-:Y:S01]  /*18d0*/  LEA.HI.X R10, R6, c[0x0][0x1cc], R4, 0x1, P1 ;  /* 0x00007300060a7a11 */ /* 0x000fe200008f0c04 */
[----:B------:R-:W3:Y:S01]  /*18e0*/  SHFL.IDX PT, R19, R2, 0x1, 0x181f ;  /* 0x00381f0002137f89 */ /* 0x000ee200000e0000 */
[----:B------:R-:W-:Y:S01]  /*18f0*/  IMAD.WIDE R6, R252, 0x2, RZ ;  /* 0x00000002fc067825 */ /* 0x000fe200078e02ff */
[----:B------:R-:W-:-:S02]  /*1900*/  ISETP.GE.AND P1, PT, R14, 0x1, PT ;  /* 0x000000010e00780c */ /* 0x000fc40003f26270 */
[----:B------:R-:W4:Y:S01]  /*1910*/  SHFL.IDX PT, R20, R0, 0x1, 0x181f ;  /* 0x00381f0000147f89 */ /* 0x000f2200000e0000 */
[----:B------:R-:W-:-:S03]  /*1920*/  IMAD.WIDE R4, R107, 0x2, RZ ;  /* 0x000000026b047825 */ /* 0x000fc600078e02ff */
[----:B------:R-:W-:Y:S04]  /*1930*/  SHFL.IDX PT, R2, R11, RZ, 0x181f ;  /* 0x00181fff0b027589 */ /* 0x000fe800000e0000 */
[----:B------:R-:W5:Y:S01]  /*1940*/  SHFL.IDX PT, R3, R10, RZ, 0x181f ;  /* 0x00181fff0a037589 */ /* 0x000f6200000e0000 */
[----:B-1----:R-:W-:-:S05]  /*1950*/  IADD3 R40, P2, R16, R6, RZ ;  /* 0x0000000610287210 */ /* 0x002fca0007f5e0ff */
[----:B--2---:R-:W-:Y:S01]  /*1960*/  IMAD.X R41, R17, 0x1, R7, P2 ;  /* 0x0000000111297824 */ /* 0x004fe200010e0607 */
[----:B------:R-:W-:Y:S02]  /*1970*/  IADD3 R38, P2, R16, R4, RZ ;  /* 0x0000000410267210 */ /* 0x000fe40007f5e0ff */
[----:B---3--:R-:W-:-:S03]  /*1980*/  IADD3 R36, P0, R6, R19, RZ ;  /* 0x0000001306247210 */ /* 0x008fc60007f1e0ff */
[----:B------:R-:W-:Y:S01]  /*1990*/  IMAD.X R39, R17, 0x1, R5, P2 ;  /* 0x0000000111277824 */ /* 0x000fe200010e0605 */
[----:B------:R-:W-:Y:S01]  /*19a0*/  ISETP.GE.AND P2, PT, R252, c[0x0][0x1d4], PT ;  /* 0x00007500fc007a0c */ /* 0x000fe20003f46270 */
[----:B----4-:R-:W-:Y:S01]  /*19b0*/  IMAD.X R37, R7, 0x1, R20, P0 ;  /* 0x0000000107257824 */ /* 0x010fe200000e0614 */
[----:B------:R-:W-:Y:S02]  /*19c0*/  IADD3 R30, P0, R4, R19, RZ ;  /* 0x00000013041e7210 */ /* 0x000fe40007f1e0ff */
[----:B------:R-:W-:-:S03]  /*19d0*/  LOP3.LUT R0, R12, 0xfffffff0, RZ, 0xc0, !PT ;  /* 0xfffffff00c007812 */ /* 0x000fc600078ec0ff */
[----:B------:R-:W-:Y:S02]  /*19e0*/  IMAD.X R31, R5, 0x1, R20, P0 ;  /* 0x00000001051f7824 */ /* 0x000fe400000e0614 */
[----:B-----5:R-:W-:-:S04]  /*19f0*/  @P1 IMAD.WIDE R6, R252, 0x2, R2 ;  /* 0x00000002fc061825 */ /* 0x020fc800078e0202 */
[--C-:B------:R-:W-:Y:S01]  /*1a00*/  @P1 IMAD.WIDE R8, R107, 0x2, R2.reuse ;  /* 0x000000026b081825 */ /* 0x100fe200078e0202 */
[----:B------:R1:W-:Y:S03]  /*1a10*/  @P1 LDGSTS.E.BYPASS.LTC128B.128 [R239+0x8100], [R6.64], !P2 ;  /* 0x0810000006ef1fae */ /* 0x0003e6000d101d50 */
[----:B------:R-:W-:Y:S01]  /*1a20*/  @P1 IMAD.WIDE R4, R250, 0x2, R2 ;  /* 0x00000002fa041825 */ /* 0x000fe200078e0202 */
[----:B------:R2:W-:Y:S03]  /*1a30*/  @P1 LDGSTS.E.BYPASS.LTC128B.128 [R239+0xa100], [R8.64], !P6 ;  /* 0x0a10000008ef1fae */ /* 0x0005e6000f101d50 */
[----:B------:R-:W-:-:S05]  /*1a40*/  IMAD.IADD R0, R105, 0x1, -R0 ;  /* 0x0000000169007824 */ /* 0x000fca00078e0a00 */
[----:B------:R-:W-:-:S04]  /*1a50*/  SHF.R.S32.HI R15, RZ, 0x1f, R0 ;  /* 0x0000001fff0f7819 */ /* 0x000fc80000011400 */
[----:B------:R-:W-:Y:S01]  /*1a60*/  LEA.HI R15, R15, R0, RZ, 0x3 ;  /* 0x000000000f0f7211 */ /* 0x000fe200078f18ff */
[----:B-1----:R-:W-:Y:S02]  /*1a70*/  @P1 IMAD.WIDE R6, R104, 0x2, R2 ;  /* 0x0000000268061825 */ /* 0x002fe400078e0202 */
[----:B------:R-:W-:Y:S02]  /*1a80*/  SHFL.IDX PT, R2, R11, 0x1, 0x181f ;  /* 0x00381f000b027f89 */ /* 0x000fe400000e0000 */
[----:B--2---:R-:W-:Y:S02]  /*1a90*/  IMAD.SHL.U32 R8, R18, 0x8, RZ ;  /* 0x0000000812087824 */ /* 0x004fe400078e00ff */
[----:B------:R1:W2:Y:S04]  /*1aa0*/  SHFL.IDX PT, R3, R10, 0x1, 0x181f ;  /* 0x00381f000a037f89 */ /* 0x0002a800000e0000 */
[----:B------:R3:W-:Y:S04]  /*1ab0*/  @P1 LDGSTS.E.BYPASS.LTC128B.128 [R239+0xc100], [R6.64], !P5 ;  /* 0x0c10000006ef1fae */ /* 0x0007e8000e901d50 */
[----:B------:R4:W-:Y:S01]  /*1ac0*/  @P1 LDGSTS.E.BYPASS.LTC128B.128 [R239+0xe100], [R4.64], !P4 ;  /* 0x0e10000004ef1fae */ /* 0x0009e2000e101d50 */
[----:B------:R-:W-:-:S02]  /*1ad0*/  ISETP.GT.AND P1, PT, R14, 0x20, PT ;  /* 0x000000200e00780c */ /* 0x000fc40003f24270 */
[----:B---3--:R-:W-:Y:S01]  /*1ae0*/  SHF.R.S32.HI R7, RZ, 0x4, R12 ;  /* 0x00000004ff077819 */ /* 0x008fe2000001140c */
[----:B------:R-:W-:-:S03]  /*1af0*/  IMAD.SHL.U32 R6, R26, 0x40, RZ ;  /* 0x000000401a067824 */ /* 0x000fc600078e00ff */
[----:B------:R-:W-:Y:S01]  /*1b00*/  LEA.HI R9, R12, R7, RZ, 0x1 ;  /* 0x000000070c097211 */ /* 0x000fe200078f08ff */
[----:B----4-:R-:W-:Y:S01]  /*1b10*/  IMAD.WIDE R4, R104, 0x2, RZ ;  /* 0x0000000268047825 */ /* 0x010fe200078e02ff */
[----:B------:R-:W-:Y:S02]  /*1b20*/  LOP3.LUT R6, R6, 0x1c0, RZ, 0xc0, !PT ;  /* 0x000001c006067812 */ /* 0x000fe400078ec0ff */
[----:B-1----:R-:W-:Y:S02]  /*1b30*/  LOP3.LUT R10, R9, 0xfffffffe, RZ, 0xc0, !PT ;  /* 0xfffffffe090a7812 */ /* 0x002fe400078ec0ff */
[----:B------:R-:W-:Y:S02]  /*1b40*/  LOP3.LUT R9, R6, 0x8, R8, 0xf8, !PT ;  /* 0x0000000806097812 */ /* 0x000fe400078ef808 */
[----:B------:R-:W-:Y:S01]  /*1b50*/  LOP3.LUT R8, R15, 0xfffffff8, RZ, 0xc0, !PT ;  /* 0xfffffff80f087812 */ /* 0x000fe200078ec0ff */
[----:B------:R-:W-:Y:S01]  /*1b60*/  IMAD.IADD R12, R7, 0x1, -R10 ;  /* 0x00000001070c7824 */ /* 0x000fe200078e0a0a */
[----:B------:R-:W-:Y:S01]  /*1b70*/  SHF.R.U32.HI R6, RZ, 0x3, R6 ;  /* 0x00000003ff067819 */ /* 0x000fe20000011606 */
[----:B--2---:R-:W-:Y:S01]  /*1b80*/  @P1 IMAD.WIDE R10, R252, 0x2, R2 ;  /* 0x00000002fc0a1825 */ /* 0x004fe200078e0202 */
[----:B------:R-:W-:-:S02]  /*1b90*/  IADD3 R28, P0, R16, R4, RZ ;  /* 0x00000004101c7210 */ /* 0x000fc40007f1e0ff */
[----:B------:R-:W-:Y:S01]  /*1ba0*/  LOP3.LUT R13, R9, R6, RZ, 0x3c, !PT ;  /* 0x00000006090d7212 */ /* 0x000fe200078e3cff */
[----:B------:R-:W-:Y:S01]  /*1bb0*/  IMAD.IADD R18, R0, 0x1, -R8 ;  /* 0x0000000100127824 */ /* 0x000fe200078e0a08 */
[----:B------:R1:W-:Y:S01]  /*1bc0*/  @P1 LDGSTS.E.BYPASS.LTC128B.128 [R239+0x9100], [R10.64], !P2 ;  /* 0x091000000aef1fae */ /* 0x0003e2000d101d50 */
[----:B------:R-:W-:-:S04]  /*1bd0*/  @P1 IMAD.WIDE R8, R107, 0x2, R2 ;  /* 0x000000026b081825 */ /* 0x000fc800078e0202 */
[--C-:B------:R-:W-:Y:S01]  /*1be0*/  @P1 IMAD.WIDE R6, R104, 0x2, R2.reuse ;  /* 0x0000000268061825 */ /* 0x100fe200078e0202 */
[----:B------:R1:W-:Y:S03]  /*1bf0*/  @P1 LDGSTS.E.BYPASS.LTC128B.128 [R239+0xb100], [R8.64], !P6 ;  /* 0x0b10000008ef1fae */ /* 0x0003e6000f101d50 */
[----:B------:R-:W-:Y:S01]  /*1c00*/  @P1 IMAD.WIDE R2, R250, 0x2, R2 ;  /* 0x00000002fa021825 */ /* 0x000fe200078e0202 */
[----:B------:R2:W-:Y:S03]  /*1c10*/  @P1 LDGSTS.E.BYPASS.LTC128B.128 [R239+0xd100], [R6.64], !P5 ;  /* 0x0d10000006ef1fae */ /* 0x0005e6000e901d50 */
[----:B------:R-:W-:Y:S01]  /*1c20*/  IMAD R0, R12, 0x200, R13 ;  /* 0x000002000c007824 */ /* 0x000fe200078e020d */
[----:B------:R3:W-:Y:S01]  /*1c30*/  @P1 LDGSTS.E.BYPASS.LTC128B.128 [R239+0xf100], [R2.64], !P4 ;  /* 0x0f10000002ef1fae */ /* 0x0007e2000e101d50 */
[----:B------:R-:W-:Y:S01]  /*1c40*/  IMAD.X R29, R17, 0x1, R5, P0 ;  /* 0x00000001111d7824 */ /* 0x000fe200000e0605 */
[----:B------:R-:W-:Y:S01]  /*1c50*/  IADD3 R24, P0, R4, R19, RZ ;  /* 0x0000001304187210 */ /* 0x000fe20007f1e0ff */
[----:B------:R-:W-:Y:S01]  /*1c60*/  IMAD.SHL.U32 R212, R0, 0x2, RZ ;  /* 0x0000000200d47824 */ /* 0x000fe200078e00ff */
[----:B------:R-:W0:Y:S01]  /*1c70*/  LDGDEPBAR ;  /* 0x00000000000079af */ /* 0x000e220000000000 */
[----:B------:R-:W-:Y:S01]  /*1c80*/  LOP3.LUT P1, RZ, R26, 0x2, RZ, 0xc0, !PT ;  /* 0x000000021aff7812 */ /* 0x000fe2000782c0ff */
[----:B------:R-:W-:-:S02]  /*1c90*/  IMAD.SHL.U32 R4, R12, 0x8, RZ ;  /* 0x000000080c047824 */ /* 0x000fc400078e00ff */
[----:B------:R-:W-:Y:S01]  /*1ca0*/  IMAD.X R25, R5, 0x1, R20, P0 ;  /* 0x0000000105197824 */ /* 0x000fe200000e0614 */
[----:B------:R-:W-:Y:S01]  /*1cb0*/  IADD3 R223, R212, 0x8120, RZ ;  /* 0x00008120d4df7810 */ /* 0x000fe20007ffe0ff */
[----:B------:R-:W-:-:S05]  /*1cc0*/  IMAD.SHL.U32 R5, R15, 0x40, RZ ;  /* 0x000000400f057824 */ /* 0x000fca00078e00ff */
[----:B------:R-:W-:Y:S01]  /*1cd0*/  LOP3.LUT R98, R5, 0xfffffe00, RZ, 0xc0, !PT ;  /* 0xfffffe0005627812 */ /* 0x000fe200078ec0ff */
[----:B---3--:R-:W-:Y:S01]  /*1ce0*/  IMAD.SHL.U32 R2, R18, 0x40, RZ ;  /* 0x0000004012027824 */ /* 0x008fe200078e00ff */
[----:B------:R-:W-:-:S04]  /*1cf0*/  DEPBAR.LE SB0, 0x1 ;  /* 0x000080400000791a */ /* 0x000fc80000000000 */
[----:B------:R-:W-:Y:S01]  /*1d00*/  LOP3.LUT R0, R2, 0x1c0, RZ, 0xc0, !PT ;  /* 0x000001c002007812 */ /* 0x000fe200078ec0ff */
[----:B------:R-:W-:Y:S01]  /*1d10*/  IMAD.WIDE R2, R250, 0x2, RZ ;  /* 0x00000002fa027825 */ /* 0x000fe200078e02ff */
[----:B------:R-:W-:-:S04]  /*1d20*/  DEPBAR.LE SB0, 0x0 ;  /* 0x000080000000791a */ /* 0x000fc80000000000 */
[----:B------:R-:W-:Y:S01]  /*1d30*/  BAR.SYNC.DEFER_BLOCKING 0x0 ;  /* 0x0000000000007b1d */ /* 0x000fe20000010000 */
[----:B--2---:R-:W-:Y:S02]  /*1d40*/  IADD3 R6, P0, R16, R2, RZ ;  /* 0x0000000210067210 */ /* 0x004fe40007f1e0ff */
[----:B------:R-:W-:Y:S02]  /*1d50*/  LOP3.LUT R5, R0, 0x8, R4, 0xf8, !PT ;  /* 0x0000000800057812 */ /* 0x000fe400078ef804 */
[----:B------:R-:W-:Y:S01]  /*1d60*/  IADD3 R4, R212, 0x8100, RZ ;  /* 0x00008100d4047810 */ /* 0x000fe20007ffe0ff */
[----:B------:R-:W-:Y:S01]  /*1d70*/  IMAD.X R7, R17, 0x1, R3, P0 ;  /* 0x0000000111077824 */ /* 0x000fe200000e0603 */
[----:B------:R-:W-:Y:S02]  /*1d80*/  SHF.R.U32.HI R0, RZ, 0x3, R0 ;  /* 0x00000003ff007819 */ /* 0x000fe40000011600 */
[----:B------:R-:W-:Y:S01]  /*1d90*/  IADD3 R12, P0, R2, R19, RZ ;  /* 0x00000013020c7210 */ /* 0x000fe20007f1e0ff */
[----:B------:R-:W-:Y:S01]  /*1da0*/  IMAD.MOV.U32 R2, RZ, RZ, 0x40 ;  /* 0x00000040ff027424 */ /* 0x000fe200078e00ff */
[----:B------:R-:W-:Y:S01]  /*1db0*/  @P1 IADD3 R223, R4, -0x20, RZ ;  /* 0xffffffe004df1810 */ /* 0x000fe20007ffe0ff */
[----:B------:R-:W-:Y:S01]  /*1dc0*/  IMAD.MOV.U32 R4, RZ, RZ, 0x10 ;  /* 0x00000010ff047424 */ /* 0x000fe200078e00ff */
[----:B------:R-:W-:Y:S01]  /*1dd0*/  LOP3.LUT R97, R5, R0, RZ, 0x3c, !PT ;  /* 0x0000000005617212 */ /* 0x000fe200078e3cff */
[----:B------:R-:W-:Y:S01]  /*1de0*/  IMAD R0, R99, 0x400, R98 ;  /* 0x0000040063007824 */ /* 0x000fe200078e0262 */
[----:B------:R-:W-:Y:S01]  /*1df0*/  R2P PR, R18, 0x6 ;  /* 0x0000000612007804 */ /* 0x000fe20000000000 */
[----:B------:R-:W-:Y:S01]  /*1e00*/  IMAD.X R13, R3, 0x1, R20, P0 ;  /* 0x00000001030d7824 */ /* 0x000fe200000e0614 */
[----:B------:R-:W-:Y:S01]  /*1e10*/  ISETP.GE.AND P0, PT, R252, c[0x0][0x1d4], PT ;  /* 0x00007500fc007a0c */ /* 0x000fe20003f06270 */
[----:B------:R-:W-:Y:S01]  /*1e20*/  IMAD.IADD R0, R97, 0x1, R0 ;  /* 0x0000000161007824 */ /* 0x000fe200078e0200 */
[----:B------:R-:W-:-:S02]  /*1e30*/  IADD3 R238, R223, 0x800, RZ ;  /* 0x00000800dfee7810 */ /* 0x000fc40007ffe0ff */
[----:B------:R-:W-:Y:S01]  /*1e40*/  ISETP.LT.OR P0, PT, R14, 0x1, P0 ;  /* 0x000000010e00780c */ /* 0x000fe20000701670 */
[----:B------:R-:W-:Y:S01]  /*1e50*/  IMAD.SHL.U32 R219, R0, 0x2, RZ ;  /* 0x0000000200db7824 */ /* 0x000fe200078e00ff */
[----:B------:R-:W-:Y:S01]  /*1e60*/  SEL R4, R4, 0xfffffff0, !P1 ;  /* 0xfffffff004047807 */ /* 0x000fe20004800000 */
[----:B------:R-:W-:Y:S01]  /*1e70*/  LDSM.16.M88.4 R20, [R212+0x8100] ;  /* 0x00810000d414783b */ /* 0x000fe20000000200 */
[----:B------:R-:W-:Y:S01]  /*1e80*/  ISETP.GE.AND P1, PT, R42, c[0x0][0x1d4], PT ;  /* 0x000075002a007a0c */ /* 0x000fe20003f26270 */
[----:B------:R-:W-:Y:S01]  /*1e90*/  IMAD.MOV.U32 R0, RZ, RZ, 0x20 ;  /* 0x00000020ff007424 */ /* 0x000fe200078e00ff */
[C---:B------:R-:W-:Y:S01]  /*1ea0*/  IADD3 R237, R223.reuse, 0x1000, RZ ;  /* 0x00001000dfed7810 */ /* 0x040fe20007ffe0ff */
[----:B------:R-:W-:Y:S01]  /*1eb0*/  IMAD R220, R4, 0x2, R219 ;  /* 0x0000000204dc7824 */ /* 0x000fe200078e02db */
[----:B-1----:R-:W-:Y:S01]  /*1ec0*/  LDSM.16.M88.4 R8, [R219+0x10100] ;  /* 0x01010000db08783b */ /* 0x002fe20000000200 */
[C---:B------:R-:W-:Y:S02]  /*1ed0*/  IADD3 R236, R223.reuse, 0x1800, RZ ;  /* 0x00001800dfec7810 */ /* 0x040fe40007ffe0ff */
[----:B------:R-:W-:Y:S01]  /*1ee0*/  SEL R0, R0, 0xffffffe0, !P2 ;  /* 0xffffffe000007807 */ /* 0x000fe20005000000 */
[----:B------:R-:W-:Y:S01]  /*1ef0*/  LDSM.16.M88.4 R16, [R220+0x10100] ;  /* 0x01010000dc10783b */ /* 0x000fe20000000200 */
[----:B------:R-:W-:-:S02]  /*1f00*/  IADD3 R235, R223, 0x2000, RZ ;  /* 0x00002000dfeb7810 */ /* 0x000fc40007ffe0ff */
[C---:B------:R-:W-:Y:S01]  /*1f10*/  IADD3 R234, R223.reuse, 0x2800, RZ ;  /* 0x00002800dfea7810 */ /* 0x040fe20007ffe0ff */
[----:B------:R-:W-:Y:S01]  /*1f20*/  LDSM.16.M88.4 R32, [R212+0x8900] ;  /* 0x00890000d420783b */ /* 0x000fe20000000200 */
[C---:B------:R-:W-:Y:S01]  /*1f30*/  IMAD R222, R0.reuse, 0x2, R219 ;  /* 0x0000000200de7824 */ /* 0x040fe200078e02db */
[C---:B------:R-:W-:Y:S01]  /*1f40*/  IADD3 R233, R223.reuse, 0x3000, RZ ;  /* 0x00003000dfe97810 */ /* 0x040fe20007ffe0ff */
[----:B------:R-:W-:Y:S01]  /*1f50*/  IMAD R221, R0, 0x2, R220 ;  /* 0x0000000200dd7824 */ /* 0x000fe200078e02dc */
[----:B------:R-:W1:Y:S01]  /*1f60*/  LDSM.16.M88.4 R44, [R212+0x9100] ;  /* 0x00910000d42c783b */ /* 0x000e620000000200 */
[C---:B------:R-:W-:Y:S02]  /*1f70*/  IADD3 R232, R223.reuse, 0x3800, RZ ;  /* 0x00003800dfe87810 */ /* 0x040fe40007ffe0ff */
[C---:B------:R-:W-:Y:S01]  /*1f80*/  IADD3 R231, R223.reuse, 0x4000, RZ ;  /* 0x00004000dfe77810 */ /* 0x040fe20007ffe0ff */
[----:B------:R-:W2:Y:S01]  /*1f90*/  LDSM.16.M88.4 R48, [R212+0x9900] ;  /* 0x00990000d430783b */ /* 0x000ea20000000200 */
[----:B------:R-:W-:-:S02]  /*1fa0*/  IADD3 R230, R223, 0x4800, RZ ;  /* 0x00004800dfe67810 */ /* 0x000fc40007ffe0ff */
[C---:B------:R-:W-:Y:S01]  /*1fb0*/  IADD3 R229, R223.reuse, 0x5000, RZ ;  /* 0x00005000dfe57810 */ /* 0x040fe20007ffe0ff */
[----:B------:R-:W-:Y:S01]  /*1fc0*/  LDSM.16.M88.4 R60, [R223] ;  /* 0x00000000df3c783b */ /* 0x000fe20000000200 */
[C---:B------:R-:W-:Y:S02]  /*1fd0*/  IADD3 R228, R223.reuse, 0x5800, RZ ;  /* 0x00005800dfe47810 */ /* 0x040fe40007ffe0ff */
[C---:B------:R-:W-:Y:S01]  /*1fe0*/  IADD3 R227, R223.reuse, 0x6000, RZ ;  /* 0x00006000dfe37810 */ /* 0x040fe20007ffe0ff */
[----:B------:R-:W-:Y:S01]  /*1ff0*/  LDSM.16.M88.4 R72, [R223+0x800] ;  /* 0x00080000df48783b */ /* 0x000fe20000000200 */
[C---:B------:R-:W-:Y:S02]  /*2000*/  IADD3 R226, R223.reuse, 0x6800, RZ ;  /* 0x00006800dfe27810 */ /* 0x040fe40007ffe0ff */
[C---:B------:R-:W-:Y:S01]  /*2010*/  IADD3 R225, R223.reuse, 0x7000, RZ ;  /* 0x00007000dfe17810 */ /* 0x040fe20007ffe0ff */
[----:B------:R-:W-:Y:S01]  /*2020*/  LDSM.16.M88.4 R76, [R223+0x1000] ;  /* 0x00100000df4c783b */ /* 0x000fe20000000200 */
[----:B------:R-:W-:-:S03]  /*2030*/  IADD3 R224, R223, 0x7800, RZ ;  /* 0x00007800dfe07810 */ /* 0x000fc60007ffe0ff */
[----:B------:R-:W3:Y:S04]  /*2040*/  LDSM.16.M88.4 R80, [R223+0x1800] ;  /* 0x00180000df50783b */ /* 0x000ee80000000200 */
[----:B------:R-:W-:Y:S01]  /*2050*/  @!PT LDS RZ, [RZ] ;  /* 0x00000000fffff984 */ /* 0x000fe20000000800 */
[----:B------:R-:W-:Y:S01]  /*2060*/  @!PT LDS RZ, [RZ] ;  /* 0x00000000fffff984 */ /* 0x000fe20000000800 */
[----:B------:R-:W-:Y:S01]  /*2070*/  @!PT LDS RZ, [RZ] ;  /* 0x00000000fffff984 */ /* 0x000fe20000000800 */
[----:B------:R4:W-:Y:S01]  /*2080*/  LDGSTS.E.BYPASS.LTC128B.128 [R239+0x100], [R40.64], !P0 ;  /* 0x0010000028ef7fae */ /* 0x0009e2000c101d50 */
[----:B------:R-:W-:Y:S02]  /*2090*/  ISETP.LT.OR P0, PT, R14, 0x1, P1 ;  /* 0x000000010e00780c */ /* 0x000fe40000f01670 */
[----:B------:R-:W-:-:S11]  /*20a0*/  ISETP.GE.AND P1, PT, R27, c[0x0][0x1d4], PT ;  /* 0x000075001b007a0c */ /* 0x000fd60003f26270 */
[----:B------:R5:W-:Y:S01]  /*20b0*/  LDGSTS.E.BYPASS.LTC128B.128 [R239+0x2100], [R38.64], !P0 ;  /* 0x0210000026ef7fae */ /* 0x000be2000c101d50 */
[----:B------:R-:W-:Y:S01]  /*20c0*/  ISETP.LT.OR P0, PT, R14, 0x1, P1 ;  /* 0x000000010e00780c */ /* 0x000fe20000f01670 */
[----:B-1----:R-:W-:Y:S01]  /*20d0*/  HMMA.16816.F32.BF16 R56, R8, R44, RZ ;  /* 0x0000002c0838723c */ /* 0x002fe200000418ff */
[----:B------:R-:W-:-:S07]  /*20e0*/  ISETP.GE.AND P1, PT, R43, c[0x0][0x1d4], PT ;  /* 0x000075002b007a0c */ /* 0x000fce0003f26270 */
[----:B--2---:R-:W-:Y:S04]  /*20f0*/  HMMA.16816.F32.BF16 R52, R8, R48, RZ ;  /* 0x000000300834723c */ /* 0x004fe800000418ff */
[----:B------:R1:W-:Y:S01]  /*2100*/  LDGSTS.E.BYPASS.LTC128B.128 [R239+0x4100], [R28.64], !P0 ;  /* 0x041000001cef7fae */ /* 0x0003e2000c101d50 */
[C---:B------:R-:W-:Y:S02]  /*2110*/  ISETP.LT.OR P0, PT, R14.reuse, 0x1, P1 ;  /* 0x000000010e00780c */ /* 0x040fe40000f01670 */
[----:B------:R-:W-:-:S11]  /*2120*/  ISETP.LT.OR P1, PT, R14, 0x21, P1 ;  /* 0x000000210e00780c */ /* 0x000fd60000f21670 */
[----:B------:R2:W-:Y:S01]  /*2130*/  LDGSTS.E.BYPASS.LTC128B.128 [R239+0x6100], [R6.64], !P0 ;  /* 0x0610000006ef7fae */ /* 0x0005e2000c101d50 */
[----:B------:R-:W-:-:S04]  /*2140*/  ISETP.GE.AND P0, PT, R252, c[0x0][0x1d4], PT ;  /* 0x00007500fc007a0c */ /* 0x000fc80003f06270 */
[----:B------:R-:W-:Y:S01]  /*2150*/  ISETP.LT.OR P0, PT, R14, 0x21, P0 ;  /* 0x000000210e00780c */ /* 0x000fe20000701670 */
[----:B---3--:R-:W-:Y:S11]  /*2160*/  HMMA.16816.F32.BF16 R52, R16, R80, R52 ;  /* 0x000000501034723c */ /* 0x008ff60000041834 */
[----:B------:R-:W-:Y:S01]  /*2170*/  @!UPT UIADD3 URZ, URZ, URZ, URZ ;  /* 0x0000003f3f3ff290 */ /* 0x000fe2000fffe03f */
[----:B------:R5:W-:Y:S01]  /*2180*/  LDGSTS.E.BYPASS.LTC128B.128 [R239+0x1100], [R36.64], !P0 ;  /* 0x0110000024ef7fae */ /* 0x000be2000c101d50 */
[----:B------:R-:W-:-:S04]  /*2190*/  ISETP.GE.AND P0, PT, R42, c[0x0][0x1d4], PT ;  /* 0x000075002a007a0c */ /* 0x000fc80003f06270 */
[----:B------:R-:W-:Y:S11]  /*21a0*/  ISETP.LT.OR P0, PT, R14, 0x21, P0 ;  /* 0x000000210e00780c */ /* 0x000ff60000701670 */
[----:B------:R-:W-:Y:S02]  /*21b0*/  @!UPT UIADD3 URZ, URZ, URZ, URZ ;  /* 0x0000003f3f3ff290 */ /* 0x000fe4000fffe03f */
[----:B------:R1:W-:Y:S01]  /*21c0*/  LDGSTS.E.BYPASS.LTC128B.128 [R239+0x3100], [R30.64], !P0 ;  /* 0x031000001eef7fae */ /* 0x0003e2000c101d50 */
[----:B------:R-:W-:-:S04]  /*21d0*/  ISETP.GE.AND P0, PT, R27, c[0x0][0x1d4], PT ;  /* 0x000075001b007a0c */ /* 0x000fc80003f06270 */
[----:B------:R-:W-:Y:S01]  /*21e0*/  ISETP.LT.OR P0, PT, R14, 0x21, P0 ;  /* 0x000000210e00780c */ /* 0x000fe20000701670 */
[C---:B-----5:R-:W-:Y:S08]  /*21f0*/  HMMA.16816.F32.BF16 R36, R8.reuse, R32, RZ ;  /* 0x000000200824723c */ /* 0x060ff000000418ff */
[----:B------:R-:W-:Y:S04]  /*2200*/  HMMA.16816.F32.BF16 R32, R8, R34, RZ ;  /* 0x000000220820723c */ /* 0x000fe800000418ff */
[----:B------:R3:W-:Y:S01]  /*2210*/  LDGSTS.E.BYPASS.LTC128B.128 [R239+0x5100], [R24.64], !P0 ;  /* 0x0510000018ef7fae */ /* 0x0007e2000c101d50 */
[----:B------:R-:W-:-:S03]  /*2220*/  LOP3.LUT P0, RZ, R26, 0x4, RZ, 0xc0, !PT ;  /* 0x000000041aff7812 */ /* 0x000fc6000780c0ff */
[----:B------:R5:W-:Y:S01]  /*2230*/  LDGSTS.E.BYPASS.LTC128B.128 [R239+0x7100], [R12.64], !P1 ;  /* 0x071000000cef7fae */ /* 0x000be2000c901d50 */
[----:B------:R-:W-:Y:S02]  /*2240*/  SEL R2, R2, 0xffffffc0, !P0 ;  /* 0xffffffc002027807 */ /* 0x000fe40004000000 */
[----:B------:R-:W-:Y:S01]  /*2250*/  PLOP3.LUT P0, PT, PT, PT, UP0, 0x40, 0x0 ;  /* 0x000000000000781c */ /* 0x000fe20003f0e808 */
[----:B------:R-:W0:Y:S01]  /*2260*/  LDGDEPBAR ;  /* 0x00000000000079af */ /* 0x000e220000000000 */
[----:B-1----:R-:W-:Y:S01]  /*2270*/  HMMA.16816.F32.BF16 R28, R8, R20, RZ ;  /* 0x00000014081c723c */ /* 0x002fe200000418ff */
[----:B------:R-:W-:Y:S01]  /*2280*/  IMAD.IADD R218, R212, 0x1, R2 ;  /* 0x00000001d4da7824 */ /* 0x000fe200078e0202 */
[----:B------:R-:W-:Y:S01]  /*2290*/  ISETP.GT.AND P1, PT, R251, 0x3f, PT ;  /* 0x0000003ffb00780c */ /* 0x000fe20003f24270 */
[----:B------:R-:W-:-:S03]  /*22a0*/  IMAD.IADD R217, R2, 0x1, R223 ;  /* 0x0000000102d97824 */ /* 0x000fc600078e02df */
[----:B------:R-:W-:Y:S02]  /*22b0*/  LDSM.16.M88.4 R68, [R218+0x8100] ;  /* 0x00810000da44783b */ /* 0x000fe40000000200 */
[----:B------:R-:W-:Y:S02]  /*22c0*/  HMMA.16816.F32.BF16 R20, R8, R22, RZ ;  /* 0x000000160814723c */ /* 0x000fe400000418ff */
[----:B------:R-:W-:Y:S04]  /*22d0*/  LDSM.16.M88.4 R64, [R218+0x9100] ;  /* 0x00910000da40783b */ /* 0x000fe80000000200 */
[----:B------:R-:W-:Y:S02]  /*22e0*/  LDSM.16.M88.4 R84, [R218+0x9900] ;  /* 0x00990000da54783b */ /* 0x000fe40000000200 */
[----:B------:R-:W-:Y:S02]  /*22f0*/  HMMA.16816.F32.BF16 R36, R16, R72, R36 ;  /* 0x000000481024723c */ /* 0x000fe40000041824 */
[----:B------:R-:W-:Y:S04]  /*2300*/  LDSM.16.M88.4 R88, [R217] ;  /* 0x00000000d958783b */ /* 0x000fe80000000200 */
[----:B-----5:R-:W1:Y:S02]  /*2310*/  LDSM.16.M88.4 R12, [R222+0x10100] ;  /* 0x01010000de0c783b */ /* 0x020e640000000200 */
[C---:B---3--:R-:W-:Y:S02]  /*2320*/  HMMA.16816.F32.BF16 R24, R8.reuse, R46, RZ ;  /* 0x0000002e0818723c */ /* 0x048fe400000418ff */
[----:B------:R-:W-:Y:S06]  /*2330*/  LDSM.16.M88.4 R92, [R217+0x2800] ;  /* 0x00280000d95c783b */ /* 0x000fec0000000200 */
[----:B------:R-:W-:Y:S01]  /*2340*/  HMMA.16816.F32.BF16 R44, R8, R50, RZ ;  /* 0x00000032082c723c */ /* 0x000fe200000418ff */
[----:B------:R-:W3:Y:S07]  /*2350*/  LDSM.16.M88.4 R48, [R218+0x8900] ;  /* 0x00890000da30783b */ /* 0x000eee0000000200 */
[C---:B------:R-:W-:Y:S08]  /*2360*/  HMMA.16816.F32.BF16 R8, R16.reuse, R60, R28 ;  /* 0x0000003c1008723c */ /* 0x040ff0000004181c */
[C---:B------:R-:W-:Y:S01]  /*2370*/  HMMA.16816.F32.BF16 R32, R16.reuse, R74, R32 ;  /* 0x0000004a1020723c */ /* 0x040fe20000041820 */
[----:B------:R-:W-:Y:S07]  /*2380*/  LDSM.16.M88.4 R72, [R212+0xb100] ;  /* 0x00b10000d448783b */ /* 0x000fee0000000200 */
[C---:B----4-:R-:W-:Y:S01]  /*2390*/  HMMA.16816.F32.BF16 R40, R16.reuse, R62, R20 ;  /* 0x0000003e1028723c */ /* 0x050fe20000041814 */
[----:B------:R-:W4:Y:S07]  /*23a0*/  LDSM.16.M88.4 R20, [R221+0x10100] ;  /* 0x01010000dd14783b */ /* 0x000f2e0000000200 */
[C---:B------:R-:W-:Y:S08]  /*23b0*/  HMMA.16816.F32.BF16 R28, R16.reuse, R76, R56 ;  /* 0x0000004c101c723c */ /* 0x040ff00000041838 */
[C---:B------:R-:W-:Y:S01]  /*23c0*/  HMMA.16816.F32.BF16 R24, R16.reuse, R78, R24 ;  /* 0x0000004e1018723c */ /* 0x040fe20000041818 */
[----:B------:R-:W5:Y:S07]  /*23d0*/  LDSM.16.M88.4 R76, [R217+0x800] ;  /* 0x00080000d94c783b */ /* 0x000f6e0000000200 */
[----:B------:R-:W-:Y:S01]  /*23e0*/  HMMA.16816.F32.BF16 R16, R16, R82, R44 ;  /* 0x000000521010723c */ /* 0x000fe2000004182c */
[----:B------:R-:W2:Y:S07]  /*23f0*/  LDSM.16.M88.4 R80, [R217+0x1000] ;  /* 0x00100000d950783b */ /* 0x000eae0000000200 */
[C---:B-1----:R-:W-:Y:S08]  /*2400*/  HMMA.16816.F32.BF16 R8, R12.reuse, R68, R8 ;  /* 0x000000440c08723c */ /* 0x042ff00000041808 */
[C---:B---3--:R-:W-:Y:S08]  /*2410*/  HMMA.16816.F32.BF16 R60, R12.reuse, R48, R36 ;  /* 0x000000300c3c723c */ /* 0x048ff00000041824 */
[C---:B------:R-:W-:Y:S01]  /*2420*/  HMMA.16816.F32.BF16 R56, R12.reuse, R50, R32 ;  /* 0x000000320c38723c */ /* 0x040fe20000041820 */
[----:B------:R-:W-:Y:S07]  /*2430*/  LDSM.16.M88.4 R32, [R212+0xa100] ;  /* 0x00a10000d420783b */ /* 0x000fee0000000200 */
[C---:B------:R-:W-:Y:S08]  /*2440*/  HMMA.16816.F32.BF16 R48, R12.reuse, R64, R28 ;  /* 0x000000400c30723c */ /* 0x040ff0000004181c */
[C---:B------:R-:W-:Y:S01]  /*2450*/  HMMA.16816.F32.BF16 R44, R12.reuse, R70, R40 ;  /* 0x000000460c2c723c */ /* 0x040fe20000041828 */
[----:B------:R-:W-:Y:S07]  /*2460*/  LDSM.16.M88.4 R68, [R212+0xa900] ;  /* 0x00a90000d444783b */ /* 0x000fee0000000200 */
[C---:B------:R-:W-:Y:S01]  /*2470*/  HMMA.16816.F32.BF16 R28, R12.reuse, R86, R16 ;  /* 0x000000560c1c723c */ /* 0x040fe20000041810 */
[----:B------:R-:W1:Y:S07]  /*2480*/  LDSM.16.M88.4 R16, [R217+0x1800] ;  /* 0x00180000d910783b */ /* 0x000e6e0000000200 */
[C---:B------:R-:W-:Y:S08]  /*2490*/  HMMA.16816.F32.BF16 R40, R12.reuse, R66, R24 ;  /* 0x000000420c28723c */ /* 0x040ff00000041818 */
[----:B------:R-:W-:Y:S01]  /*24a0*/  HMMA.16816.F32.BF16 R64, R12, R84, R52 ;  /* 0x000000540c40723c */ /* 0x000fe20000041834 */
[----:B------:R-:W-:Y:S04]  /*24b0*/  LDSM.16.M88.4 R12, [R220+0x14100] ;  /* 0x01410000dc0c783b */ /* 0x000fe80000000200 */
[----:B------:R-:W-:Y:S03]  /*24c0*/  LDSM.16.M88.4 R84, [R223+0x2000] ;  /* 0x00200000df54783b */ /* 0x000fe60000000200 */
[C---:B----4-:R-:W-:Y:S01]  /*24d0*/  HMMA.16816.F32.BF16 R24, R20.reuse, R88, R8 ;  /* 0x000000581418723c */ /* 0x050fe20000041808 */
[----:B------:R-:W3:Y:S07]  /*24e0*/  LDSM.16.M88.4 R8, [R219+0x14100] ;  /* 0x01410000db08783b */ /* 0x000eee0000000200 */
[C---:B------:R-:W-:Y:S01]  /*24f0*/  HMMA.16816.F32.BF16 R36, R20.reuse, R90, R44 ;  /* 0x0000005a1424723c */ /* 0x040fe2000004182c */
[----:B------:R-:W-:Y:S07]  /*2500*/  LDSM.16.M88.4 R88, [R217+0x2000] ;  /* 0x00200000d958783b */ /* 0x000fee0000000200 */
[C---:B-----5:R-:W-:Y:S08]  /*2510*/  HMMA.16816.F32.BF16 R44, R20.reuse, R76, R60 ;  /* 0x0000004c142c723c */ /* 0x060ff0000004183c */
[C---:B------:R-:W-:Y:S01]  /*2520*/  HMMA.16816.F32.BF16 R56, R20.reuse, R78, R56 ;  /* 0x0000004e1438723c */ /* 0x040fe20000041838 */
[----:B------:R-:W4:Y:S07]  /*2530*/  LDSM.16.M88.4 R76, [R212+0xb900] ;  /* 0x00b90000d44c783b */ /* 0x000f2e0000000200 */
[C---:B--2---:R-:W-:Y:S08]  /*2540*/  HMMA.16816.F32.BF16 R52, R20.reuse, R80, R48 ;  /* 0x000000501434723c */ /* 0x044ff00000041830 */
[C---:B------:R-:W-:Y:S01]  /*2550*/  HMMA.16816.F32.BF16 R48, R20.reuse, R82, R40 ;  /* 0x000000521430723c */ /* 0x040fe20000041828 */
[----:B------:R-:W2:Y:S07]  /*2560*/  LDSM.16.M88.4 R80, [R223+0x2800] ;  /* 0x00280000df50783b */ /* 0x000eae0000000200 */
[C---:B-1----:R-:W-:Y:S08]  /*2570*/  HMMA.16816.F32.BF16 R60, R20.reuse, R16, R64 ;  /* 0x00000010143c723c */ /* 0x042ff00000041840 */
[----:B------:R-:W-:Y:S08]  /*2580*/  HMMA.16816.F32.BF16 R20, R20, R18, R28 ;  /* 0x000000121414723c */ /* 0x000ff0000004181c */
[C---:B---3--:R-:W-:Y:S08]  /*2590*/  HMMA.16816.F32.BF16 R16, R8.reuse, R32, R24 ;  /* 0x000000200810723c */ /* 0x048ff00000041818 */
[C---:B------:R-:W-:Y:S01]  /*25a0*/  HMMA.16816.F32.BF16 R64, R8.reuse, R72, R52 ;  /* 0x000000480840723c */ /* 0x040fe20000041834 */
[----:B------:R-:W1:Y:S07]  /*25b0*/  LDSM.16.M88.4 R52, [R223+0x3000] ;  /* 0x00300000df34783b */ /* 0x000e6e0000000200 */
[C---:B------:R-:W-:Y:S08]  /*25c0*/  HMMA.16816.F32.BF16 R24, R8.reuse, R34, R36 ;  /* 0x000000220818723c */ /* 0x040ff00000041824 */
[C---:B------:R-:W-:Y:S08]  /*25d0*/  HMMA.16816.F32.BF16 R40, R8.reuse, R70, R56 ;  /* 0x000000460828723c */ /* 0x040ff00000041838 */
[C---:B------:R-:W-:Y:S01]  /*25e0*/  HMMA.16816.F32.BF16 R28, R8.reuse, R68, R44 ;  /* 0x00000044081c723c */ /* 0x040fe2000004182c */
[----:B------:R-:W-:Y:S04]  /*25f0*/  LDSM.16.M88.4 R68, [R218+0xa100] ;  /* 0x00a10000da44783b */ /* 0x000fe80000000200 */
[----:B------:R-:W-:Y:S03]  /*2600*/  LDSM.16.M88.4 R44, [R223+0x3800] ;  /* 0x00380000df2c783b */ /* 0x000fe60000000200 */
[C---:B------:R-:W-:Y:S01]  /*2610*/  HMMA.16816.F32.BF16 R48, R8.reuse, R74, R48 ;  /* 0x0000004a0830723c */ /* 0x040fe20000041830 */
[----:B------:R-:W-:Y:S07]  /*2620*/  LDSM.16.M88.4 R72, [R218+0xa900] ;  /* 0x00a90000da48783b */ /* 0x000fee0000000200 */
[C---:B----4-:R-:W-:Y:S08]  /*2630*/  HMMA.16816.F32.BF16 R56, R8.reuse, R76, R60 ;  /* 0x0000004c0838723c */ /* 0x050ff0000004183c */
[----:B------:R-:W-:Y:S01]  /*2640*/  HMMA.16816.F32.BF16 R36, R8, R78, R20 ;  /* 0x0000004e0824723c */ /* 0x000fe20000041814 */
[----:B------:R-:W3:Y:S04]  /*2650*/  LDSM.16.M88.4 R8, [R222+0x14100] ;  /* 0x01410000de08783b */ /* 0x000ee80000000200 */
[----:B------:R-:W4:Y:S03]  /*2660*/  LDSM.16.M88.4 R76, [R218+0xb100] ;  /* 0x00b10000da4c783b */ /* 0x000f260000000200 */
[C---:B------:R-:W-:Y:S01]  /*2670*/  HMMA.16816.F32.BF16 R32, R12.reuse, R84, R16 ;  /* 0x000000540c20723c */ /* 0x040fe20000041810 */
[----:B------:R-:W-:Y:S07]  /*2680*/  LDSM.16.M88.4 R16, [R221+0x14100] ;  /* 0x01410000dd10783b */ /* 0x000fee0000000200 */
[C---:B--2---:R-:W-:Y:S08]  /*2690*/  HMMA.16816.F32.BF16 R20, R12.reuse, R80, R28 ;  /* 0x000000500c14723c */ /* 0x044ff0000004181c */
[C---:B------:R-:W-:Y:S01]  /*26a0*/  HMMA.16816.F32.BF16 R24, R12.reuse, R86, R24 ;  /* 0x000000560c18723c */ /* 0x040fe20000041818 */
[----:B------:R-:W2:Y:S07]  /*26b0*/  LDSM.16.M88.4 R84, [R218+0xb900] ;  /* 0x00b90000da54783b */ /* 0x000eae0000000200 */
[C---:B------:R-:W-:Y:S01]  /*26c0*/  HMMA.16816.F32.BF16 R28, R12.reuse, R82, R40 ;  /* 0x000000520c1c723c */ /* 0x040fe20000041828 */
[----:B------:R-:W-:Y:S07]  /*26d0*/  LDSM.16.M88.4 R80, [R217+0x3800] ;  /* 0x00380000d950783b */ /* 0x000fee0000000200 */
[C---:B-1----:R-:W-:Y:S08]  /*26e0*/  HMMA.16816.F32.BF16 R60, R12.reuse, R52, R64 ;  /* 0x000000340c3c723c */ /* 0x042ff00000041840 */
[----:B------:R-:W-:Y:S01]  /*26f0*/  HMMA.16816.F32.BF16 R48, R12, R54, R48 ;  /* 0x000000360c30723c */ /* 0x000fe20000041830 */
[----:B------:R-:W-:Y:S07]  /*2700*/  LDSM.16.M88.4 R52, [R212+0xc900] ;  /* 0x00c90000d434783b */ /* 0x000fee0000000200 */
[----:B---3--:R-:W-:Y:S01]  /*2710*/  HMMA.16816.F32.BF16 R40, R8, R68, R32 ;  /* 0x000000440828723c */ /* 0x008fe20000041820 */
[----:B------:R-:W1:Y:S07]  /*2720*/  LDSM.16.M88.4 R32, [R217+0x3000] ;  /* 0x00300000d920783b */ /* 0x000e6e0000000200 */
[C---:B------:R-:W-:Y:S08]  /*2730*/  HMMA.16816.F32.BF16 R56, R12.reuse, R44, R56 ;  /* 0x0000002c0c38723c */ /* 0x040ff00000041838 */
[----:B------:R-:W-:Y:S08]  /*2740*/  HMMA.16816.F32.BF16 R44, R12, R46, R36 ;  /* 0x0000002e0c2c723c */ /* 0x000ff00000041824 */
[C---:B------:R-:W-:Y:S08]  /*2750*/  HMMA.16816.F32.BF16 R36, R8.reuse, R70, R24 ;  /* 0x000000460824723c */ /* 0x040ff00000041818 */
[C---:B------:R-:W-:Y:S08]  /*2760*/  HMMA.16816.F32.BF16 R12, R8.reuse, R72, R20 ;  /* 0x00000048080c723c */ /* 0x040ff00000041814 */
[C---:B------:R-:W-:Y:S08]  /*2770*/  HMMA.16816.F32.BF16 R28, R8.reuse, R74, R28 ;  /* 0x0000004a081c723c */ /* 0x040ff0000004181c */
[C---:B----4-:R-:W-:Y:S08]  /*2780*/  HMMA.16816.F32.BF16 R24, R8.reuse, R76, R60 ;  /* 0x0000004c0818723c */ /* 0x050ff0000004183c */
[C---:B------:R-:W-:Y:S01]  /*2790*/  HMMA.16816.F32.BF16 R20, R8.reuse, R78, R48 ;  /* 0x0000004e0814723c */ /* 0x040fe20000041830 */
[----:B------:R-:W-:Y:S07]  /*27a0*/  LDSM.16.M88.4 R76, [R223+0x4000] ;  /* 0x00400000df4c783b */ /* 0x000fee0000000200 */
[C---:B--2---:R-:W-:Y:S08]  /*27b0*/  HMMA.16816.F32.BF16 R56, R8.reuse, R84, R56 ;  /* 0x000000540838723c */ /* 0x044ff00000041838 */
[----:B------:R-:W-:Y:S01]  /*27c0*/  HMMA.16816.F32.BF16 R72, R8, R86, R44 ;  /* 0x000000560848723c */ /* 0x000fe2000004182c */
[----:B------:R-:W-:Y:S04]  /*27d0*/  LDSM.16.M88.4 R8, [R219+0x18100] ;  /* 0x01810000db08783b */ /* 0x000fe80000000200 */
[----:B------:R-:W-:Y:S03]  /*27e0*/  LDSM.16.M88.4 R84, [R217+0x5800] ;  /* 0x00580000d954783b */ /* 0x000fe60000000200 */
[C---:B------:R-:W-:Y:S01]  /*27f0*/  HMMA.16816.F32.BF16 R68, R16.reuse, R88, R40 ;  /* 0x000000581044723c */ /* 0x040fe20000041828 */
[----:B------:R-:W2:Y:S07]  /*2800*/  LDSM.16.M88.4 R40, [R212+0xc100] ;  /* 0x00c10000d428783b */ /* 0x000eae0000000200 */
[C---:B------:R-:W-:Y:S01]  /*2810*/  HMMA.16816.F32.BF16 R64, R16.reuse, R90, R36 ;  /* 0x0000005a1040723c */ /* 0x040fe20000041824 */
[----:B------:R-:W3:Y:S04]  /*2820*/  LDSM.16.M88.4 R36, [R212+0xd100] ;  /* 0x00d10000d424783b */ /* 0x000ee80000000200 */
[----:B------:R-:W-:Y:S03]  /*2830*/  LDSM.16.M88.4 R88, [R218+0xf900] ;  /* 0x00f90000da58783b */ /* 0x000fe60000000200 */
[C---:B------:R-:W-:Y:S08]  /*2840*/  HMMA.16816.F32.BF16 R48, R16.reuse, R94, R28 ;  /* 0x0000005e1030723c */ /* 0x040ff0000004181c */
[C---:B-1----:R-:W-:Y:S08]  /*2850*/  HMMA.16816.F32.BF16 R44, R16.reuse, R32, R24 ;  /* 0x00000020102c723c */ /* 0x042ff00000041818 */
[C---:B------:R-:W-:Y:S01]  /*2860*/  HMMA.16816.F32.BF16 R28, R16.reuse, R34, R20 ;  /* 0x00000022101c723c */ /* 0x040fe20000041814 */
[----:B------:R-:W1:Y:S07]  /*2870*/  LDSM.16.M88.4 R32, [R212+0xd900] ;  /* 0x00d90000d420783b */ /* 0x000e6e0000000200 */
[C---:B------:R-:W-:Y:S01]  /*2880*/  HMMA.16816.F32.BF16 R60, R16.reuse, R92, R12 ;  /* 0x0000005c103c723c */ /* 0x040fe2000004180c */
[----:B------:R-:W4:Y:S07]  /*2890*/  LDSM.16.M88.4 R12, [R220+0x18100] ;  /* 0x01810000dc0c783b */ /* 0x000f2e0000000200 */
[C---:B------:R-:W-:Y:S08]  /*28a0*/  HMMA.16816.F32.BF16 R24, R16.reuse, R80, R56 ;  /* 0x000000501018723c */ /* 0x040ff00000041838 */
[----:B------:R-:W-:Y:S01]  /*28b0*/  HMMA.16816.F32.BF16 R20, R16, R82, R72 ;  /* 0x000000521014723c */ /* 0x000fe20000041848 */
[----:B------:R-:W5:Y:S04]  /*28c0*/  LDSM.16.M88.4 R80, [R223+0x4800] ;  /* 0x00480000df50783b */ /* 0x000f680000000200 */
[----:B------:R-:W-:Y:S03]  /*28d0*/  LDSM.16.M88.4 R72, [R223+0x5800] ;  /* 0x00580000df48783b */ /* 0x000fe60000000200 */
[C---:B--2---:R-:W-:Y:S01]  /*28e0*/  HMMA.16816.F32.BF16 R16, R8.reuse, R40, R68 ;  /* 0x000000280810723c */ /* 0x044fe20000041844 */
[----:B------:R-:W2:Y:S07]  /*28f0*/  LDSM.16.M88.4 R68, [R223+0x5000] ;  /* 0x00500000df44783b */ /* 0x000eae0000000200 */
[C---:B------:R-:W-:Y:S01]  /*2900*/  HMMA.16816.F32.BF16 R40, R8.reuse, R42, R64 ;  /* 0x0000002a0828723c */ /* 0x040fe20000041840 */
[----:B------:R-:W-:Y:S07]  /*2910*/  LDSM.16.M88.4 R64, [R218+0xd100] ;  /* 0x00d10000da40783b */ /* 0x000fee0000000200 */
[C---:B------:R-:W-:Y:S08]  /*2920*/  HMMA.16816.F32.BF16 R60, R8.reuse, R52, R60 ;  /* 0x00000034083c723c */ /* 0x040ff0000004183c */
[C---:B------:R-:W-:Y:S08]  /*2930*/  HMMA.16816.F32.BF16 R56, R8.reuse, R54, R48 ;  /* 0x000000360838723c */ /* 0x040ff00000041830 */
[C---:B---3--:R-:W-:Y:S08]  /*2940*/  HMMA.16816.F32.BF16 R52, R8.reuse, R36, R44 ;  /* 0x000000240834723c */ /* 0x048ff0000004182c */
[C---:B------:R-:W-:Y:S01]  /*2950*/  HMMA.16816.F32.BF16 R48, R8.reuse, R38, R28 ;  /* 0x000000260830723c */ /* 0x040fe2000004181c */
[----:B------:R-:W-:Y:S07]  /*2960*/  LDSM.16.M88.4 R36, [R218+0xc900] ;  /* 0x00c90000da24783b */ /* 0x000fee0000000200 */
[C---:B-1----:R-:W-:Y:S01]  /*2970*/  HMMA.16816.F32.BF16 R44, R8.reuse, R32, R24 ;  /* 0x00000020082c723c */ /* 0x042fe20000041818 */
[----:B------:R-:W-:Y:S07]  /*2980*/  LDSM.16.M88.4 R24, [R218+0xc100] ;  /* 0x00c10000da18783b */ /* 0x000fee0000000200 */
[----:B------:R-:W-:Y:S01]  /*2990*/  HMMA.16816.F32.BF16 R28, R8, R34, R20 ;  /* 0x00000022081c723c */ /* 0x000fe20000041814 */
[----:B------:R-:W1:Y:S07]  /*29a0*/  LDSM.16.M88.4 R8, [R222+0x18100] ;  /* 0x01810000de08783b */ /* 0x000e6e0000000200 */
[C---:B----4-:R-:W-:Y:S08]  /*29b0*/  HMMA.16816.F32.BF16 R20, R12.reuse, R76, R16 ;  /* 0x0000004c0c14723c */ /* 0x050ff00000041810 */
[C---:B------:R-:W-:Y:S01]  /*29c0*/  HMMA.16816.F32.BF16 R16, R12.reuse, R78, R40 ;  /* 0x0000004e0c10723c */ /* 0x040fe20000041828 */
[----:B------:R-:W3:Y:S07]  /*29d0*/  LDSM.16.M88.4 R76, [R218+0xd900] ;  /* 0x00d90000da4c783b */ /* 0x000eee0000000200 */
[C---:B-----5:R-:W-:Y:S08]  /*29e0*/  HMMA.16816.F32.BF16 R32, R12.reuse, R80, R60 ;  /* 0x000000500c20723c */ /* 0x060ff0000004183c */
[C---:B------:R-:W-:Y:S01]  /*29f0*/  HMMA.16816.F32.BF16 R56, R12.reuse, R82, R56 ;  /* 0x000000520c38723c */ /* 0x040fe20000041838 */
[----:B------:R-:W-:Y:S07]  /*2a00*/  LDSM.16.M88.4 R80, [R223+0x6000] ;  /* 0x00600000df50783b */ /* 0x000fee0000000200 */
[C---:B--2---:R-:W-:Y:S08]  /*2a10*/  HMMA.16816.F32.BF16 R52, R12.reuse, R68, R52 ;  /* 0x000000440c34723c */ /* 0x044ff00000041834 */
[C---:B------:R-:W-:Y:S08]  /*2a20*/  HMMA.16816.F32.BF16 R60, R12.reuse, R70, R48 ;  /* 0x000000460c3c723c */ /* 0x040ff00000041830 */
[C---:B------:R-:W-:Y:S01]  /*2a30*/  HMMA.16816.F32.BF16 R68, R12.reuse, R72, R44 ;  /* 0x000000480c44723c */ /* 0x040fe2000004182c */
[----:B------:R-:W-:Y:S07]  /*2a40*/  LDSM.16.M88.4 R44, [R217+0x4000] ;  /* 0x00400000d92c783b */ /* 0x000fee0000000200 */
[----:B------:R-:W-:Y:S01]  /*2a50*/  HMMA.16816.F32.BF16 R48, R12, R74, R28 ;  /* 0x0000004a0c30723c */ /* 0x000fe2000004181c */
[----:B------:R-:W2:Y:S07]  /*2a60*/  LDSM.16.M88.4 R12, [R221+0x18100] ;  /* 0x01810000dd0c783b */ /* 0x000eae0000000200 */
[C---:B-1----:R-:W-:Y:S08]  /*2a70*/  HMMA.16816.F32.BF16 R40, R8.reuse, R24, R20 ;  /* 0x000000180828723c */ /* 0x042ff00000041814 */
[C---:B------:R-:W-:Y:S08]  /*2a80*/  HMMA.16816.F32.BF16 R16, R8.reuse, R26, R16 ;  /* 0x0000001a0810723c */ /* 0x040ff00000041810 */
[C---:B------:R-:W-:Y:S01]  /*2a90*/  HMMA.16816.F32.BF16 R28, R8.reuse, R36, R32 ;  /* 0x00000024081c723c */ /* 0x040fe20000041820 */
[----:B------:R-:W1:Y:S07]  /*2aa0*/  LDSM.16.M88.4 R32, [R217+0x4800] ;  /* 0x00480000d920783b */ /* 0x000e6e0000000200 */
[C---:B------:R-:W-:Y:S01]  /*2ab0*/  HMMA.16816.F32.BF16 R24, R8.reuse, R38, R56 ;  /* 0x000000260818723c */ /* 0x040fe20000041838 */
[----:B------:R-:W4:Y:S07]  /*2ac0*/  LDSM.16.M88.4 R36, [R217+0x5000] ;  /* 0x00500000d924783b */ /* 0x000f2e0000000200 */
[C---:B------:R-:W-:Y:S01]  /*2ad0*/  HMMA.16816.F32.BF16 R20, R8.reuse, R64, R52 ;  /* 0x000000400814723c */ /* 0x040fe20000041834 */
[----:B------:R-:W-:Y:S07]  /*2ae0*/  LDSM.16.M88.4 R52, [R212+0xe900] ;  /* 0x00e90000d434783b */ /* 0x000fee0000000200 */
[C---:B------:R-:W-:Y:S01]  /*2af0*/  HMMA.16816.F32.BF16 R56, R8.reuse, R66, R60 ;  /* 0x000000420838723c */ /* 0x040fe2000004183c */
[----:B------:R-:W-:Y:S07]  /*2b00*/  LDSM.16.M88.4 R60, [R212+0xe100] ;  /* 0x00e10000d43c783b */ /* 0x000fee0000000200 */
[C---:B---3--:R-:W-:Y:S08]  /*2b10*/  HMMA.16816.F32.BF16 R68, R8.reuse, R76, R68 ;  /* 0x0000004c0844723c */ /* 0x048ff00000041844 */
[----:B------:R-:W-:Y:S01]  /*2b20*/  HMMA.16816.F32.BF16 R76, R8, R78, R48 ;  /* 0x0000004e084c723c */ /* 0x000fe20000041830 */
[----:B------:R-:W3:Y:S07]  /*2b30*/  LDSM.16.M88.4 R8, [R219+0x1c100] ;  /* 0x01c10000db08783b */ /* 0x000eee0000000200 */
[C---:B--2---:R-:W-:Y:S01]  /*2b40*/  HMMA.16816.F32.BF16 R72, R12.reuse, R44, R40 ;  /* 0x0000002c0c48723c */ /* 0x044fe20000041828 */
[----:B------:R-:W2:Y:S07]  /*2b50*/  LDSM.16.M88.4 R40, [R212+0xf100] ;  /* 0x00f10000d428783b */ /* 0x000eae0000000200 */
[C---:B------:R-:W-:Y:S01]  /*2b60*/  HMMA.16816.F32.BF16 R64, R12.reuse, R46, R16 ;  /* 0x0000002e0c40723c */ /* 0x040fe20000041810 */
[----:B------:R-:W-:Y:S07]  /*2b70*/  LDSM.16.M88.4 R16, [R220+0x1c100] ;  /* 0x01c10000dc10783b */ /* 0x000fee0000000200 */
[C---:B-1----:R-:W-:Y:S08]  /*2b80*/  HMMA.16816.F32.BF16 R48, R12.reuse, R32, R28 ;  /* 0x000000200c30723c */ /* 0x042ff0000004181c */
[C---:B------:R-:W-:Y:S08]  /*2b90*/  HMMA.16816.F32.BF16 R44, R12.reuse, R34, R24 ;  /* 0x000000220c2c723c */ /* 0x040ff00000041818 */
[C---:B----4-:R-:W-:Y:S08]  /*2ba0*/  HMMA.16816.F32.BF16 R32, R12.reuse, R36, R20 ;  /* 0x000000240c20723c */ /* 0x050ff00000041814 */
[C---:B------:R-:W-:Y:S01]  /*2bb0*/  HMMA.16816.F32.BF16 R28, R12.reuse, R38, R56 ;  /* 0x000000260c1c723c */ /* 0x040fe20000041838 */
[----:B------:R-:W1:Y:S07]  /*2bc0*/  LDSM.16.M88.4 R36, [R212+0xf900] ;  /* 0x00f90000d424783b */ /* 0x000e6e0000000200 */
[C---:B------:R-:W-:Y:S08]  /*2bd0*/  HMMA.16816.F32.BF16 R24, R12.reuse, R84, R68 ;  /* 0x000000540c18723c */ /* 0x040ff00000041844 */
[----:B------:R-:W-:Y:S01]  /*2be0*/  HMMA.16816.F32.BF16 R20, R12, R86, R76 ;  /* 0x000000560c14723c */ /* 0x000fe2000004184c */
[----:B------:R-:W-:Y:S04]  /*2bf0*/  LDSM.16.M88.4 R76, [R223+0x7800] ;  /* 0x00780000df4c783b */ /* 0x000fe80000000200 */
[----:B------:R-:W-:Y:S03]  /*2c00*/  LDSM.16.M88.4 R84, [R217+0x6000] ;  /* 0x00600000d954783b */ /* 0x000fe60000000200 */
[C---:B---3--:R-:W-:Y:S01]  /*2c10*/  HMMA.16816.F32.BF16 R12, R8.reuse, R60, R72 ;  /* 0x0000003c080c723c */ /* 0x048fe20000041848 */
[----:B------:R-:W-:Y:S07]  /*2c20*/  LDSM.16.M88.4 R72, [R223+0x7000] ;  /* 0x00700000df48783b */ /* 0x000fee0000000200 */
[C---:B------:R-:W-:Y:S08]  /*2c30*/  HMMA.16816.F32.BF16 R68, R8.reuse, R52, R48 ;  /* 0x000000340844723c */ /* 0x040ff00000041830 */
[C---:B------:R-:W-:Y:S01]  /*2c40*/  HMMA.16816.F32.BF16 R56, R8.reuse, R62, R64 ;  /* 0x0000003e0838723c */ /* 0x040fe20000041840 */
[----:B------:R-:W3:Y:S07]  /*2c50*/  LDSM.16.M88.4 R64, [R223+0x6800] ;  /* 0x00680000df40783b */ /* 0x000eee0000000200 */
[C---:B------:R-:W-:Y:S08]  /*2c60*/  HMMA.16816.F32.BF16 R52, R8.reuse, R54, R44 ;  /* 0x000000360834723c */ /* 0x040ff0000004182c */
[C---:B--2---:R-:W-:Y:S01]  /*2c70*/  HMMA.16816.F32.BF16 R48, R8.reuse, R40, R32 ;  /* 0x000000280830723c */ /* 0x044fe20000041820 */
[----:B------:R-:W-:Y:S07]  /*2c80*/  LDSM.16.M88.4 R32, [R218+0xe100] ;  /* 0x00e10000da20783b */ /* 0x000fee0000000200 */
[C---:B------:R-:W-:Y:S01]  /*2c90*/  HMMA.16816.F32.BF16 R44, R8.reuse, R42, R28 ;  /* 0x0000002a082c723c */ /* 0x040fe2000004181c */
[----:B------:R-:W-:Y:S07]  /*2ca0*/  LDSM.16.M88.4 R28, [R218+0xe900] ;  /* 0x00e90000da1c783b */ /* 0x000fee0000000200 */
[----:B-1----:R-:W-:Y:S08]  /*2cb0*/  HMMA.16816.F32.BF16 R40, R8, R36, R24 ;  /* 0x000000240828723c */ /* 0x002ff00000041818 */
[----:B------:R-:W-:Y:S01]  /*2cc0*/  HMMA.16816.F32.BF16 R24, R16, R80, R12 ;  /* 0x000000501018723c */ /* 0x000fe2000004180c */
[----:B------:R-:W1:Y:S07]  /*2cd0*/  LDSM.16.M88.4 R12, [R222+0x1c100] ;  /* 0x01c10000de0c783b */ /* 0x000e6e0000000200 */
[----:B------:R-:W-:Y:S01]  /*2ce0*/  HMMA.16816.F32.BF16 R36, R8, R38, R20 ;  /* 0x000000260824723c */ /* 0x000fe20000041814 */
[----:B------:R-:W2:Y:S07]  /*2cf0*/  LDSM.16.M88.4 R8, [R221+0x1c100] ;  /* 0x01c10000dd08783b */ /* 0x000eae0000000200 */
[C---:B------:R-:W-:Y:S01]  /*2d00*/  HMMA.16816.F32.BF16 R20, R16.reuse, R82, R56 ;  /* 0x000000521014723c */ /* 0x040fe20000041838 */
[----:B------:R-:W4:Y:S07]  /*2d10*/  LDSM.16.M88.4 R80, [R218+0xf100] ;  /* 0x00f10000da50783b */ /* 0x000f2e0000000200 */
[C---:B---3--:R-:W-:Y:S08]  /*2d20*/  HMMA.16816.F32.BF16 R68, R16.reuse, R64, R68 ;  /* 0x000000401044723c */ /* 0x048ff00000041844 */
[C---:B------:R-:W-:Y:S08]  /*2d30*/  HMMA.16816.F32.BF16 R64, R16.reuse, R66, R52 ;  /* 0x000000421040723c */ /* 0x040ff00000041834 */
[----:B------:R-:W-:Y:S08]  /*2d40*/  HMMA.16816.F32.BF16 R52, R16, R76, R40 ;  /* 0x0000004c1034723c */ /* 0x000ff00000041828 */
[----:B-1----:R-:W-:Y:S08]  /*2d50*/  HMMA.16816.F32.BF16 R40, R12, R32, R24 ;  /* 0x000000200c28723c */ /* 0x002ff00000041818 */
[C---:B------:R-:W-:Y:S08]  /*2d60*/  HMMA.16816.F32.BF16 R60, R16.reuse, R72, R48 ;  /* 0x00000048103c723c */ /* 0x040ff00000041830 */
[C---:B------:R-:W-:Y:S01]  /*2d70*/  HMMA.16816.F32.BF16 R48, R16.reuse, R78, R36 ;  /* 0x0000004e1030723c */ /* 0x040fe20000041824 */
[----:B------:R-:W1:Y:S07]  /*2d80*/  LDSM.16.M88.4 R76, [R217+0x6800] ;  /* 0x00680000d94c783b */ /* 0x000e6e0000000200 */
[----:B------:R-:W-:Y:S01]  /*2d90*/  HMMA.16816.F32.BF16 R56, R16, R74, R44 ;  /* 0x0000004a1038723c */ /* 0x000fe2000004182c */
[----:B------:R-:W3:Y:S04]  /*2da0*/  LDSM.16.M88.4 R72, [R217+0x7000] ;  /* 0x00700000d948783b */ /* 0x000ee80000000200 */
[----:B------:R-:W5:Y:S01]  /*2db0*/  LDSM.16.M88.4 R44, [R217+0x7800] ;  /* 0x00780000d92c783b */ /* 0x000f620000000200 */
[----:B------:R-:W-:-:S04]  /*2dc0*/  DEPBAR.LE SB0, 0x0 ;  /* 0x000080000000791a */ /* 0x000fc80000000000 */
[----:B--2---:R-:W-:Y:S08]  /*2dd0*/  HMMA.16816.F32.BF16 R40, R8, R84, R40 ;  /* 0x000000540828723c */ /* 0x004ff00000041828 */
[C---:B------:R-:W-:Y:S08]  /*2de0*/  HMMA.16816.F32.BF16 R36, R12.reuse, R34, R20 ;  /* 0x000000220c24723c */ /* 0x040ff00000041814 */
[C---:B------:R-:W-:Y:S08]  /*2df0*/  HMMA.16816.F32.BF16 R32, R12.reuse, R28, R68 ;  /* 0x0000001c0c20723c */ /* 0x040ff00000041844 */
[----:B------:R-:W-:Y:S01]  /*2e00*/  HMMA.16816.F32.BF16 R28, R12, R30, R64 ;  /* 0x0000001e0c1c723c */ /* 0x000fe20000041840 */
[----:B------:R-:W-:-:S07]  /*2e10*/  FMUL.FTZ R2, R40, c[0x0][0x320] ;  /* 0x0000c80028027a20 */ /* 0x000fce0000410000 */
[C---:B----4-:R-:W-:Y:S08]  /*2e20*/  HMMA.16816.F32.BF16 R24, R12.reuse, R80, R60 ;  /* 0x000000500c18723c */ /* 0x050ff0000004183c */
[C---:B------:R-:W-:Y:S08]  /*2e30*/  HMMA.16816.F32.BF16 R20, R12.reuse, R82, R56 ;  /* 0x000000520c14723c */ /* 0x040ff00000041838 */
[C---:B------:R-:W-:Y:S08]  /*2e40*/  HMMA.16816.F32.BF16 R16, R12.reuse, R88, R52 ;  /* 0x000000580c10723c */ /* 0x040ff00000041834 */
[----:B------:R-:W-:Y:S08]  /*2e50*/  HMMA.16816.F32.BF16 R12, R12, R90, R48 ;  /* 0x0000005a0c0c723c */ /* 0x000ff00000041830 */
[C---:B-1----:R-:W-:Y:S08]  /*2e60*/  HMMA.16816.F32.BF16 R52, R8.reuse, R76, R32 ;  /* 0x0000004c0834723c */ /* 0x042ff00000041820 */
[C---:B------:R-:W-:Y:S01]  /*2e70*/  HMMA.16816.F32.BF16 R76, R8.reuse, R78, R28 ;  /* 0x0000004e084c723c */ /* 0x040fe2000004181c */
[----:B------:R1:W2:Y:S07]  /*2e80*/  MUFU.TANH R28, R2 ;  /* 0x00000002001c7308 */ /* 0x0002ae0000002400 */
[C---:B---3--:R-:W-:Y:S08]  /*2e90*/  HMMA.16816.F32.BF16 R48, R8.reuse, R72, R24 ;  /* 0x000000480830723c */ /* 0x048ff00000041818 */
[----:B------:R-:W-:Y:S01]  /*2ea0*/  HMMA.16816.F32.BF16 R84, R8, R86, R36 ;  /* 0x000000560854723c */ /* 0x000fe20000041824 */
[----:B-1----:R-:W-:-:S04]  /*2eb0*/  FMUL.FTZ R2, R41, c[0x0][0x320] ;  /* 0x0000c80029027a20 */ /* 0x002fc80000410000 */
[----:B------:R1:W3:Y:S03]  /*2ec0*/  MUFU.TANH R27, R2 ;  /* 0x00000002001b7308 */ /* 0x0002e60000002400 */
[C---:B-----5:R-:W-:Y:S08]  /*2ed0*/  HMMA.16816.F32.BF16 R36, R8.reuse, R44, R16 ;  /* 0x0000002c0824723c */ /* 0x060ff00000041810 */
[----:B------:R-:W-:Y:S01]  /*2ee0*/  HMMA.16816.F32.BF16 R32, R8, R74, R20 ;  /* 0x0000004a0820723c */ /* 0x000fe20000041814 */
[----:B-1----:R-:W-:-:S07]  /*2ef0*/  FMUL.FTZ R2, R42, c[0x0][0x320] ;  /* 0x0000c8002a027a20 */ /* 0x002fce0000410000 */
[----:B------:R-:W-:Y:S01]  /*2f00*/  HMMA.16816.F32.BF16 R44, R8, R46, R12 ;  /* 0x0000002e082c723c */ /* 0x000fe2000004180c */
[----:B------:R1:W4:Y:S01]  /*2f10*/  MUFU.TANH R31, R2 ;  /* 0x00000002001f7308 */ /* 0x0003220000002400 */
[----:B------:R-:W-:Y:S06]  /*2f20*/  BAR.SYNC.DEFER_BLOCKING 0x0 ;  /* 0x0000000000007b1d */ /* 0x000fec0000010000 */
[----:B------:R-:W-:Y:S05]  /*2f30*/  @P0 BRA `(.L_x_974) ;  /* 0x000004f000000947 */ /* 0x000fea0003800000 */
[----:B--23--:R-:W-:Y:S01]  /*2f40*/  IADD3 R3, R251, UR10, R96 ;  /* 0x0000000afb037c10 */ /* 0x00cfe2000fffe060 */
[----:B------:R-:W-:-:S03]  /*2f50*/  IMAD.MOV.U32 R240, RZ, RZ, RZ ;  /* 0x000000fffff07224 */ /* 0x000fc600078e00ff */
[----:B------:R-:W-:-:S05]  /*2f60*/  IADD3 R3, R3, -0x40, RZ ;  /* 0xffffffc003037810 */ /* 0x000fca0007ffe0ff */
[----:B------:R-:W-:-:S04]  /*2f70*/  @P3 IMAD.HI.U32 R5, R3, c[0x0][0x2bc], RZ ;  /* 0x0000af0003053a27 */ /* 0x000fc800078e00ff */
[----:B-1----:R-:W-:Y:S01]  /*2f80*/  IMAD.MOV.U32 R2, RZ, RZ, R3 ;  /* 0x000000ffff027224 */ /* 0x002fe200078e0003 */
[----:B------:R-:W-:-:S04]  /*2f90*/  @P3 SHF.R.U32.HI R2, RZ, c[0x0][0x2c0], R5 ;  /* 0x0000b000ff023a19 */ /* 0x000fc80000011605 */
[----:B------:R-:W-:-:S04]  /*2fa0*/  @!P1 IADD3 R5, P0, R2, UR12, RZ ;  /* 0x0000000c02059c10 */ /* 0x000fc8000ff1e0ff */
[----:B------:R-:W-:Y:S02]  /*2fb0*/  @!P1 LEA.HI.X.SX32 R7, R2, UR6, 0x1, P0 ;  /* 0x0000000602079c11 */ /* 0x000fe400080f0eff */
[----:B------:R-:W-:-:S04]  /*2fc0*/  @!P1 LEA R6, P0, R5, c[0x0][0x2a0], 0x2 ;  /* 0x0000a80005069a11 */ /* 0x000fc800078010ff */
[----:B------:R-:W-:-:S05]  /*2fd0*/  @!P1 LEA.HI.X R7, R5, c[0x0][0x2a4], R7, 0x2, P0 ;  /* 0x0000a90005079a11 */ /* 0x000fca00000f1407 */
[----:B------:R1:W2:Y:S01]  /*2fe0*/  @!P1 LDG.E R240, [R6.64] ;  /* 0x0000001006f09981 */ /* 0x0002a2000c1e1900 */
[----:B------:R-:W-:Y:S01]  /*2ff0*/  IMAD.MOV R2, RZ, RZ, -R2 ;  /* 0x000000ffff027224 */ /* 0x000fe200078e0a02 */
[C---:B------:R-:W-:Y:S01]  /*3000*/  ISETP.GE.AND P2, PT, R252.reuse, c[0x0][0x1d4], PT ;  /* 0x00007500fc007a0c */ /* 0x040fe20003f46270 */
[----:B------:R-:W-:Y:S01]  /*3010*/  IMAD.SHL.U32 R11, R252, 0x2, RZ ;  /* 0x00000002fc0b7824 */ /* 0x000fe200078e00ff */
[----:B------:R-:W-:Y:S01]  /*3020*/  SEL R26, RZ, 0x10, P6 ;  /* 0x00000010ff1a7807 */ /* 0x000fe20003000000 */
[----:B------:R-:W-:Y:S01]  /*3030*/  IMAD R242, R2, c[0x0][0x2b8], R3 ;  /* 0x0000ae0002f27a24 */ /* 0x000fe200078e0203 */
[----:B------:R-:W-:Y:S01]  /*3040*/  SEL R24, RZ, 0x10, P2 ;  /* 0x00000010ff187807 */ /* 0x000fe20001000000 */
[----:B------:R-:W-:Y:S01]  /*3050*/  IMAD.SHL.U32 R20, R104, 0x2, RZ ;  /* 0x0000000268147824 */ /* 0x000fe200078e00ff */
[----:B------:R-:W-:Y:S01]  /*3060*/  IADD3 R10, -R26, 0x10, RZ ;  /* 0x000000101a0a7810 */ /* 0x000fe20007ffe1ff */
[----:B------:R-:W-:Y:S01]  /*3070*/  IMAD.SHL.U32 R22, R250, 0x2, RZ ;  /* 0x00000002fa167824 */ /* 0x000fe200078e00ff */
[----:B------:R-:W-:-:S02]  /*3080*/  SHF.R.S32.HI R2, RZ, 0x1f, R242 ;  /* 0x0000001fff027819 */ /* 0x000fc400000114f2 */
[----:B------:R-:W-:Y:S02]  /*3090*/  LOP3.LUT R10, R10, 0xf, RZ, 0xc0, !PT ;  /* 0x0000000f0a0a7812 */ /* 0x000fe400078ec0ff */
[----:B------:R-:W-:Y:S01]  /*30a0*/  SEL R25, RZ, 0x10, P5 ;  /* 0x00000010ff197807 */ /* 0x000fe20002800000 */
[----:B------:R-:W-:Y:S01]  /*30b0*/  IMAD R5, R2, c[0x0][0x1e0], RZ ;  /* 0x0000780002057a24 */ /* 0x000fe200078e02ff */
[----:B------:R-:W-:Y:S01]  /*30c0*/  SHF.L.U64.HI R9, R107, 0x1, R108 ;  /* 0x000000016b097819 */ /* 0x000fe2000001026c */
[----:B------:R-:W-:Y:S01]  /*30d0*/  IMAD.WIDE.U32 R2, R242, c[0x0][0x1e0], RZ ;  /* 0x00007800f2027a25 */ /* 0x000fe200078e00ff */
[----:B------:R-:W-:Y:S02]  /*30e0*/  SHF.L.U64.HI R21, R104, 0x1, R106 ;  /* 0x0000000168157819 */ /* 0x000fe4000001026a */
[----:B------:R-:W-:Y:S01]  /*30f0*/  SHF.L.U64.HI R23, R250, 0x1, R103 ;  /* 0x00000001fa177819 */ /* 0x000fe20000010267 */
[----:B------:R-:W-:-:S04]  /*3100*/  IMAD R5, R242, c[0x0][0x1e4], R5 ;  /* 0x00007900f2057a24 */ /* 0x000fc800078e0205 */
[----:B------:R-:W-:Y:S01]  /*3110*/  IMAD.IADD R3, R3, 0x1, R5 ;  /* 0x0000000103037824 */ /* 0x000fe200078e0205 */
[----:B-1----:R-:W-:-:S04]  /*3120*/  IADD3 R7, -R24, 0x10, RZ ;  /* 0x0000001018077810 */ /* 0x002fc80007ffe1ff */
[----:B------:R-:W-:Y:S02]  /*3130*/  LOP3.LUT R8, R7, 0xf, RZ, 0xc0, !PT ;  /* 0x0000000f07087812 */ /* 0x000fe400078ec0ff */
[----:B------:R-:W-:Y:S02]  /*3140*/  SHF.L.U64.HI R7, R252, 0x1, R109 ;  /* 0x00000001fc077819 */ /* 0x000fe4000001026d */
[----:B--2---:R-:W-:Y:S01]  /*3150*/  SHF.R.S32.HI R5, RZ, 0x1f, R240 ;  /* 0x0000001fff057819 */ /* 0x004fe200000114f0 */
[----:B------:R-:W-:-:S04]  /*3160*/  IMAD.WIDE.U32 R2, R240, c[0x0][0x1f0], R2 ;  /* 0x00007c00f0027a25 */ /* 0x000fc800078e0002 */
[----:B------:R-:W-:Y:S01]  /*3170*/  IMAD R5, R5, c[0x0][0x1f0], RZ ;  /* 0x00007c0005057a24 */ /* 0x000fe200078e02ff */
[----:B------:R-:W-:-:S03]  /*3180*/  IADD3 R2, P0, R2, UR22, RZ ;  /* 0x0000001602027c10 */ /* 0x000fc6000ff1e0ff */
[----:B------:R-:W-:-:S05]  /*3190*/  IMAD R5, R240, c[0x0][0x1f4], R5 ;  /* 0x00007d00f0057a24 */ /* 0x000fca00078e0205 */
[----:B------:R-:W-:Y:S02]  /*31a0*/  IADD3.X R3, R3, UR18, R5, P0, !PT ;  /* 0x0000001203037c10 */ /* 0x000fe400087fe405 */
[----:B------:R-:W-:-:S04]  /*31b0*/  LEA R6, P0, R2, c[0x0][0x1c8], 0x1 ;  /* 0x0000720002067a11 */ /* 0x000fc800078008ff */
[----:B------:R-:W-:Y:S02]  /*31c0*/  LEA.HI.X R5, R2, c[0x0][0x1cc], R3, 0x1, P0 ;  /* 0x0000730002057a11 */ /* 0x000fe400000f0c03 */
[----:B------:R-:W1:Y:S04]  /*31d0*/  SHFL.IDX PT, R2, R6, 0x1, 0x181f ;  /* 0x00381f0006027f89 */ /* 0x000e6800000e0000 */
[----:B------:R-:W2:Y:S01]  /*31e0*/  SHFL.IDX PT, R3, R5, 0x1, 0x181f ;  /* 0x00381f0005037f89 */ /* 0x000ea200000e0000 */
[----:B-1----:R-:W-:Y:S01]  /*31f0*/  IADD3 R18, P2, P0, R8, R2, R11 ;  /* 0x0000000208127210 */ /* 0x002fe2000785e00b */
[----:B------:R-:W-:-:S03]  /*3200*/  IMAD.SHL.U32 R8, R107, 0x2, RZ ;  /* 0x000000026b087824 */ /* 0x000fc600078e00ff */
[-C--:B--2---:R-:W-:Y:S02]  /*3210*/  IADD3.X R19, RZ, R3.reuse, R7, P2, P0 ;  /* 0x00000003ff137210 */ /* 0x084fe400017e0407 */
        /* <DEDUP_REMOVED lines=12> */
[----:B------:R-:W-:Y:S02]  /*32e0*/  ISETP.GE.AND P2, PT, R252, c[0x0][0x1d4], PT ;  /* 0x00007500fc007a0c */ /* 0x000fe40003f46270 */
[----:B-1----:R-:W-:-:S05]  /*32f0*/  IADD3 R10, P0, R2, R11, RZ ;  /* 0x0000000b020a7210 */ /* 0x002fca0007f1e0ff */
[----:B--2---:R-:W-:Y:S01]  /*3300*/  IMAD.X R11, R3, 0x1, R7, P0 ;  /* 0x00000001030b7824 */ /* 0x004fe200000e0607 */
[----:B------:R-:W-:-:S05]  /*3310*/  IADD3 R8, P0, R2, R8, RZ ;  /* 0x0000000802087210 */ /* 0x000fca0007f1e0ff */
        /* <DEDUP_REMOVED lines=17> */
.L_x_974:
[----:B-123--:R-:W-:Y:S01]  /*3430*/  FMUL.FTZ R2, R84, c[0x0][0x320] ;  /* 0x0000c80054027a20 */ /* 0x00efe20000410000 */
[----:B------:R-:W-:Y:S01]  /*3440*/  LOP3.LUT R3, R100, 0xffffffe0, RZ, 0xc0, !PT ;  /* 0xffffffe064037812 */ /* 0x000fe200078ec0ff */
[----:B------:R-:W-:Y:S01]  /*3450*/  UIADD3 UR4, UR8, 0x1, -UR20 ;  /* 0x0000000108047890 */ /* 0x000fe2000fffe814 */
[----:B------:R-:W-:Y:S01]  /*3460*/  LEA.HI R5, R101, R105, RZ, 0x2 ;  /* 0x0000006965057211 */ /* 0x000fe200078f10ff */
[----:B------:R1:W2:Y:S01]  /*3470*/  MUFU.TANH R25, R2 ;  /* 0x0000000200197308 */ /* 0x0002a20000002400 */
[----:B------:R-:W-:Y:S01]  /*3480*/  SHF.R.S32.HI R6, RZ, 0x1f, R99 ;  /* 0x0000001fff067819 */ /* 0x000fe20000011463 */
[----:B------:R-:W-:Y:S01]  /*3490*/  ULDC UR5, c[0x0][0x324] ;  /* 0x0000c90000057ab9 */ /* 0x000fe20000000800 */
[----:B------:R-:W-:Y:S01]  /*34a0*/  LOP3.LUT R5, R5, 0xfffffffc, RZ, 0xc0, !PT ;  /* 0xfffffffc05057812 */ /* 0x000fe200078ec0ff */
[----:B------:R-:W0:Y:S01]  /*34b0*/  LDGDEPBAR ;  /* 0x00000000000079af */ /* 0x000e220000000000 */
[----:B------:R-:W-:Y:S02]  /*34c0*/  LEA.HI R6, R6, R99, RZ, 0x3 ;  /* 0x0000006306067211 */ /* 0x000fe400078f18ff */
[----:B------:R-:W-:-:S02]  /*34d0*/  PLOP3.LUT P0, PT, PT, PT, UP2, 0x80, 0x0 ;  /* 0x000000000000781c */ /* 0x000fc40003f0f028 */
[----:B------:R-:W-:-:S04]  /*34e0*/  LOP3.LUT R6, R6, 0xffffff8, RZ, 0xc0, !PT ;  /* 0x0ffffff806067812 */ /* 0x000fc800078ec0ff */
[----:B------:R-:W-:Y:S01]  /*34f0*/  IADD3 R9, -R6, R99, RZ ;  /* 0x0000006306097210 */ /* 0x000fe20007ffe1ff */
[----:B-1----:R-:W-:-:S04]  /*3500*/  FMUL.FTZ R2, R85, c[0x0][0x320] ;  /* 0x0000c80055027a20 */ /* 0x002fc80000410000 */
[----:B------:R1:W3:Y:S02]  /*3510*/  MUFU.TANH R24, R2 ;  /* 0x0000000200187308 */ /* 0x0002e40000002400 */
[----:B-1----:R-:W-:-:S06]  /*3520*/  FMUL.FTZ R2, R52, c[0x0][0x320] ;  /* 0x0000c80034027a20 */ /* 0x002fcc0000410000 */
[----:B------:R1:W4:Y:S02]  /*3530*/  MUFU.TANH R23, R2 ;  /* 0x0000000200177308 */ /* 0x0003240000002400 */
[----:B-1----:R-:W-:-:S06]  /*3540*/  FMUL.FTZ R2, R53, c[0x0][0x320] ;  /* 0x0000c80035027a20 */ /* 0x002fcc0000410000 */
[----:B------:R1:W1:Y:S02]  /*3550*/  MUFU.TANH R22, R2 ;  /* 0x0000000200167308 */ /* 0x0002640000002400 */
[----:B-1----:R-:W-:-:S06]  /*3560*/  FMUL.FTZ R2, R76, c[0x0][0x320] ;  /* 0x0000c8004c027a20 */ /* 0x002fcc0000410000 */
[----:B------:R1:W1:Y:S02]  /*3570*/  MUFU.TANH R21, R2 ;  /* 0x0000000200157308 */ /* 0x0002640000002400 */
[----:B-1----:R-:W-:Y:S02]  /*3580*/  IMAD.IADD R2, R105, 0x1, -R3 ;  /* 0x0000000169027824 */ /* 0x002fe400078e0a03 */
[----:B------:R-:W-:-:S03]  /*3590*/  FMUL.FTZ R3, R77, c[0x0][0x320] ;  /* 0x0000c8004d037a20 */ /* 0x000fc60000410000 */
[----:B------:R-:W-:Y:S01]  /*35a0*/  SHF.R.S32.HI R7, RZ, 0x1f, R2 ;  /* 0x0000001fff077819 */ /* 0x000fe20000011402 */
[----:B------:R1:W1:Y:S02]  /*35b0*/  MUFU.TANH R20, R3 ;  /* 0x0000000300147308 */ /* 0x0002640000002400 */
[----:B-1----:R-:W-:Y:S01]  /*35c0*/  IMAD.IADD R3, R105, 0x1, -R5 ;  /* 0x0000000169037824 */ /* 0x002fe200078e0a05 */
[----:B------:R-:W-:Y:S01]  /*35d0*/  LEA.HI R5, R7, R2, RZ, 0x2 ;  /* 0x0000000207057211 */ /* 0x000fe200078f10ff */
[----:B------:R-:W-:-:S03]  /*35e0*/  FMUL.FTZ R7, R48, c[0x0][0x320] ;  /* 0x0000c80030077a20 */ /* 0x000fc60000410000 */
[----:B------:R-:W-:Y:S01]  /*35f0*/  LEA.HI R8, R3, R3, RZ, 0x1 ;  /* 0x0000000303087211 */ /* 0x000fe200078f08ff */
[----:B------:R1:W1:Y:S01]  /*3600*/  MUFU.TANH R19, R7 ;  /* 0x0000000700137308 */ /* 0x0002620000002400 */
[----:B------:R-:W-:Y:S02]  /*3610*/  LEA.HI.SX32 R6, R5, UR25, 0x1e ;  /* 0x0000001905067c11 */ /* 0x000fe4000f8ff2ff */
[----:B------:R-:W-:-:S05]  /*3620*/  LOP3.LUT R8, R8, 0x1ffffffe, RZ, 0xc0, !PT ;  /* 0x1ffffffe08087812 */ /* 0x000fca00078ec0ff */
[----:B------:R-:W-:Y:S02]  /*3630*/  IMAD.IADD R3, R3, 0x1, -R8 ;  /* 0x0000000103037824 */ /* 0x000fe400078e0a08 */
[----:B-1----:R-:W-:Y:S02]  /*3640*/  IMAD R7, R9, 0x10, R6 ;  /* 0x0000001009077824 */ /* 0x002fe400078e0206 */
[----:B------:R-:W-:-:S03]  /*3650*/  FMUL.FTZ R6, R49, c[0x0][0x320] ;  /* 0x0000c80031067a20 */ /* 0x000fc60000410000 */
[----:B------:R-:W-:Y:S01]  /*3660*/  LEA R10, R3, R7, 0x3 ;  /* 0x00000007030a7211 */ /* 0x000fe200078e18ff */
[----:B------:R-:W-:Y:S01]  /*3670*/  FMUL.FTZ R3, R32, c[0x0][0x320] ;  /* 0x0000c80020037a20 */ /* 0x000fe20000410000 */
[----:B------:R1:W1:Y:S03]  /*3680*/  MUFU.TANH R18, R6 ;  /* 0x0000000600127308 */ /* 0x0002660000002400 */
[----:B------:R-:W-:Y:S01]  /*3690*/  IMAD.MOV.U32 R7, RZ, RZ, R10 ;  /* 0x000000ffff077224 */ /* 0x000fe200078e000a */
[----:B------:R5:W-:Y:S04]  /*36a0*/  STL [R1+0xc], R10 ;  /* 0x00000c0a01007387 */ /* 0x000be80000100800 */
[----:B------:R2:W2:Y:S01]  /*36b0*/  MUFU.TANH R17, R3 ;  /* 0x0000000300117308 */ /* 0x0004a20000002400 */
[----:B-1----:R-:W-:Y:S01]  /*36c0*/  @P0 IMAD.HI.U32 R6, R10, c[0x0][0x2c8], RZ ;  /* 0x0000b2000a060a27 */ /* 0x002fe200078e00ff */
[----:B------:R-:W-:-:S03]  /*36d0*/  PLOP3.LUT P0, PT, PT, PT, UP2, 0x80, 0x0 ;  /* 0x000000000000781c */ /* 0x000fc60003f0f028 */
[----:B--2---:R-:W-:-:S04]  /*36e0*/  FMUL.FTZ R3, R33, c[0x0][0x320] ;  /* 0x0000c80021037a20 */ /* 0x004fc80000410000 */
[----:B------:R1:W2:Y:S06]  /*36f0*/  MUFU.TANH R16, R3 ;  /* 0x0000000300107308 */ /* 0x0002ac0000002400 */
[----:B------:R-:W-:Y:S02]  /*3700*/  @P0 SHF.R.U32.HI R7, RZ, c[0x0][0x2cc], R6 ;  /* 0x0000b300ff070a19 */ /* 0x000fe40000011606 */
[----:B------:R-:W-:-:S03]  /*3710*/  PLOP3.LUT P0, PT, PT, PT, UP1, 0x40, 0x0 ;  /* 0x000000000000781c */ /* 0x000fc60003f0e818 */
[----:B------:R-:W2:Y:S01]  /*3720*/  SHFL.IDX PT, R6, R7, RZ, 0x1c1f ;  /* 0x001c1fff07067589 */ /* 0x000ea200000e0000 */
[----:B-1----:R-:W-:-:S04]  /*3730*/  FMUL.FTZ R3, R36, c[0x0][0x320] ;  /* 0x0000c80024037a20 */ /* 0x002fc80000410000 */
[----:B------:R1:W1:Y:S02]  /*3740*/  MUFU.TANH R15, R3 ;  /* 0x00000003000f7308 */ /* 0x0002640000002400 */
[----:B-1----:R-:W-:-:S06]  /*3750*/  FMUL.FTZ R3, R37, c[0x0][0x320] ;  /* 0x0000c80025037a20 */ /* 0x002fcc0000410000 */
[----:B------:R1:W1:Y:S02]  /*3760*/  MUFU.TANH R14, R3 ;  /* 0x00000003000e7308 */ /* 0x0002640000002400 */
[----:B-1----:R-:W-:Y:S01]  /*3770*/  LOP3.LUT R3, R5, 0x7ffffffc, RZ, 0xc0, !PT ;  /* 0x7ffffffc05037812 */ /* 0x002fe200078ec0ff */
[----:B------:R-:W-:-:S04]  /*3780*/  FMUL.FTZ R5, R44, c[0x0][0x320] ;  /* 0x0000c8002c057a20 */ /* 0x000fc80000410000 */
[----:B------:R-:W-:Y:S01]  /*3790*/  IMAD.IADD R3, R2, 0x1, -R3 ;  /* 0x0000000102037824 */ /* 0x000fe200078e0a03 */
[----:B------:R-:W-:Y:S01]  /*37a0*/  MOV R2, UR4 ;  /* 0x0000000400027c02 */ /* 0x000fe20008000f00 */
[----:B------:R-:W-:Y:S01]  /*37b0*/  ULDC UR4, c[0x0][0x1d0] ;  /* 0x0000740000047ab9 */ /* 0x000fe20000000800 */
[----:B------:R2:W1:Y:S01]  /*37c0*/  MUFU.TANH R13, R5 ;  /* 0x00000005000d7308 */ /* 0x0004620000002400 */
[----:B------:R-:W-:Y:S01]  /*37d0*/  IMAD.SHL.U32 R32, R3, 0x2, RZ ;  /* 0x0000000203207824 */ /* 0x000fe200078e00ff */
[----:B------:R-:W-:Y:S01]  /*37e0*/  UIMAD UR4, UR11, UR4, -UR20 ;  /* 0x000000040b0472a4 */ /* 0x000fe2000f8e0a14 */
[----:B------:R-:W-:Y:S01]  /*37f0*/  FMUL.FTZ R3, R45, c[0x0][0x320] ;  /* 0x0000c8002d037a20 */ /* 0x000fe20000410000 */
[----:B------:R-:W-:Y:S02]  /*3800*/  ULOP3.LUT UR20, URZ, UR5, URZ, 0x33, !UPT ;  /* 0x000000053f147292 */ /* 0x000fe4000f8e333f */
[----:B------:R1:W-:Y:S01]  /*3810*/  STL [R1+0x8], R32 ;  /* 0x0000082001007387 */ /* 0x0003e20000100800 */
[----:B------:R-:W-:Y:S01]  /*3820*/  IADD3 R2, R2, -c[0x0][0x168], -R32 ;  /* 0x80005a0002027a10 */ /* 0x000fe20007ffe820 */
[----:B------:R3:W1:Y:S01]  /*3830*/  MUFU.TANH R12, R3 ;  /* 0x00000003000c7308 */ /* 0x0006620000002400 */
[----:B-----5:R-:W-:-:S02]  /*3840*/  IADD3 R10, -R32, UR4, RZ ;  /* 0x00000004200a7c10 */ /* 0x020fc4000fffe1ff */
[C---:B------:R-:W-:Y:S02]  /*3850*/  IADD3 R9, R2.reuse, c[0x0][0x328], RZ ;  /* 0x0000ca0002097a10 */ /* 0x040fe40007ffe0ff */
[----:B------:R-:W-:Y:S01]  /*3860*/  IADD3 R11, R2, UR20, RZ ;  /* 0x00000014020b7c10 */ /* 0x000fe2000fffe0ff */
[----:B------:R-:W-:Y:S01]  /*3870*/  IMAD.IADD R2, R98, 0x1, R97 ;  /* 0x0000000162027824 */ /* 0x000fe200078e0261 */
[----:B--2---:R-:W-:-:S04]  /*3880*/  IADD3 R5, R9, R6, RZ ;  /* 0x0000000609057210 */ /* 0x004fc80007ffe0ff */
[----:B------:R-:W-:Y:S02]  /*3890*/  IMNMX R5, R5, R10, PT ;  /* 0x0000000a05057217 */ /* 0x000fe40003800200 */
[----:B---3--:R-:W-:Y:S01]  /*38a0*/  IADD3 R3, R11, R6, RZ ;  /* 0x000000060b037210 */ /* 0x008fe20007ffe0ff */
[----:B------:R-:W-:Y:S05]  /*38b0*/  @P0 BRA `(.L_x_975) ;  /* 0x0000016000000947 */ /* 0x000fea0003800000 */
[----:B----4-:R-:W-:Y:S01]  /*38c0*/  IMAD.U32 R8, RZ, RZ, UR8 ;  /* 0x00000008ff087e24 */ /* 0x010fe2000f8e00ff */
        /* <DEDUP_REMOVED lines=11> */
.L_x_977:
[----:B------:R-:W-:-:S04]  /*3980*/  MOV R8, c[0x0][0x32c] ;  /* 0x0000cb0000087a02 */ /* 0x000fc80000000f00 */
[----:B------:R-:W-:-:S13]  /*3990*/  ISETP.NE.AND P0, PT, R8, 0x1, PT ;  /* 0x000000010800780c */ /* 0x000fda0003f05270 */
[----:B------:R-:W-:-:S05]  /*39a0*/  @P0 IMAD.HI.U32 R8, R6, c[0x0][0x330], RZ ;  /* 0x0000cc0006080a27 */ /* 0x000fca00078e00ff */
[----:B------:R-:W-:Y:S02]  /*39b0*/  @P0 SHF.R.U32.HI R6, RZ, c[0x0][0x334], R8 ;  /* 0x0000cd00ff060a19 */ /* 0x000fe40000011608 */
.L_x_978:
[----:B------:R-:W-:Y:S05]  /*39c0*/  BSYNC B0 ;  /* 0x0000000000007941 */ /* 0x000fea0003800000 */
.L_x_976:
[----:B------:R-:W-:-:S04]  /*39d0*/  IMAD R6, R6, c[0x0][0x32c], -R96 ;  /* 0x0000cb0006067a24 */ /* 0x000fc800078e0a60 */
[----:B------:R-:W-:-:S05]  /*39e0*/  IMAD.IADD R6, R6, 0x1, -R32 ;  /* 0x0000000106067824 */ /* 0x000fca00078e0a20 */
[----:B------:R-:W-:Y:S02]  /*39f0*/  IADD3 R8, R6, c[0x0][0x32c], RZ ;  /* 0x0000cb0006087a10 */ /* 0x000fe40007ffe0ff */
[----:B------:R-:W-:Y:S02]  /*3a00*/  IMNMX R3, R3, R6, !PT ;  /* 0x0000000603037217 */ /* 0x000fe40007800200 */
[----:B------:R-:W-:Y:S02]  /*3a10*/  IMNMX R5, R5, R8, PT ;  /* 0x0000000805057217 */ /* 0x000fe40003800200 */
.L_x_975:
[----:B----4-:R-:W-:Y:S01]  /*3a20*/  ISETP.LT.AND P2, PT, RZ, UR21, PT ;  /* 0x00000015ff007c0c */ /* 0x010fe2000bf41270 */
[----:B------:R-:W2:Y:S03]  /*3a30*/  SHFL.IDX PT, R6, R7, 0x1, 0x1c1f ;  /* 0x003c1f0007067f89 */ /* 0x000ea600000e0000 */
[----:B------:R-:W-:-:S04]  /*3a40*/  ISETP.GT.AND P0, PT, R3, RZ, P2 ;  /* 0x000000ff0300720c */ /* 0x000fc80001704270 */
        /* <DEDUP_REMOVED lines=43> */
[----:B-1----:R-:W-:Y:S02]  /*3d00*/  FSEL R189, R13, -INF , !P0 ;  /* 0xff8000000dbd7808 */ /* 0x002fe40004000000 */
[----:B------:R-:W-:Y:S01]  /*3d10*/  ISETP.GT.AND P0, PT, R3, 0x39, P2 ;  /* 0x000000390300780c */ /* 0x000fe20001704270 */
[----:B------:R-:W-:-:S03]  /*3d20*/  FMUL.FTZ R3, R51, c[0x0][0x320] ;  /* 0x0000c80033037a20 */ /* 0x000fc60000410000 */
[----:B------:R-:W-:Y:S01]  /*3d30*/  ISETP.LT.OR P0, PT, R5, 0x3a, P0 ;  /* 0x0000003a0500780c */ /* 0x000fe20000701670 */
[----:B------:R1:W3:Y:S03]  /*3d40*/  MUFU.TANH R25, R3 ;  /* 0x0000000300197308 */ /* 0x0002e60000002400 */
[----:B------:R-:W-:Y:S02]  /*3d50*/  FSEL R5, R12, -INF , !P0 ;  /* 0xff8000000c057808 */ /* 0x000fe40004000000 */
[----:B------:R-:W-:-:S03]  /*3d60*/  PLOP3.LUT P0, PT, PT, PT, UP1, 0x40, 0x0 ;  /* 0x000000000000781c */ /* 0x000fc60003f0e818 */
[----:B------:R2:W-:Y:S01]  /*3d70*/  STL [R1+0x10], R5 ;  /* 0x0000100501007387 */ /* 0x0005e20000100800 */
[----:B-1----:R-:W-:-:S04]  /*3d80*/  FMUL.FTZ R3, R86, c[0x0][0x320] ;  /* 0x0000c80056037a20 */ /* 0x002fc80000410000 */
[----:B------:R1:W4:Y:S01]  /*3d90*/  MUFU.TANH R23, R3 ;  /* 0x0000000300177308 */ /* 0x0003220000002400 */
[----:B--2---:R-:W-:Y:S02]  /*3da0*/  IMAD.IADD R5, R9, 0x1, R6 ;  /* 0x0000000109057824 */ /* 0x004fe400078e0206 */
[----:B-1----:R-:W-:-:S03]  /*3db0*/  FMUL.FTZ R3, R87, c[0x0][0x320] ;  /* 0x0000c80057037a20 */ /* 0x002fc60000410000 */
[----:B------:R-:W-:Y:S02]  /*3dc0*/  IMNMX R5, R5, R10, PT ;  /* 0x0000000a05057217 */ /* 0x000fe40003800200 */
[----:B------:R1:W2:Y:S02]  /*3dd0*/  MUFU.TANH R22, R3 ;  /* 0x0000000300167308 */ /* 0x0002a40000002400 */
[----:B-1----:R-:W-:-:S06]  /*3de0*/  FMUL.FTZ R3, R34, c[0x0][0x320] ;  /* 0x0000c80022037a20 */ /* 0x002fcc0000410000 */
[----:B------:R1:W1:Y:S02]  /*3df0*/  MUFU.TANH R21, R3 ;  /* 0x0000000300157308 */ /* 0x0002640000002400 */
        /* <DEDUP_REMOVED lines=22> */
[----:B-1----:R-:W-:Y:S01]  /*3f60*/  IMAD.IADD R3, R11, 0x1, R6 ;  /* 0x000000010b037824 */ /* 0x002fe200078e0206 */
[----:B------:R-:W-:Y:S05]  /*3f70*/  @P0 BRA `(.L_x_979) ;  /* 0x0000016000000947 */ /* 0x000fea0003800000 */
[----:B--234-:R-:W-:Y:S01]  /*3f80*/  IMAD.U32 R7, RZ, RZ, UR8 ;  /* 0x00000008ff077e24 */ /* 0x01cfe2000f8e00ff */
        /* <DEDUP_REMOVED lines=11> */
.L_x_981:
[----:B------:R-:W-:-:S04]  /*4040*/  MOV R7, c[0x0][0x32c] ;  /* 0x0000cb0000077a02 */ /* 0x000fc80000000f00 */
[----:B------:R-:W-:-:S13]  /*4050*/  ISETP.NE.AND P0, PT, R7, 0x1, PT ;  /* 0x000000010700780c */ /* 0x000fda0003f05270 */
[----:B------:R-:W-:-:S05]  /*4060*/  @P0 IMAD.HI.U32 R7, R6, c[0x0][0x330], RZ ;  /* 0x0000cc0006070a27 */ /* 0x000fca00078e00ff */
[----:B------:R-:W-:Y:S02]  /*4070*/  @P0 SHF.R.U32.HI R6, RZ, c[0x0][0x334], R7 ;  /* 0x0000cd00ff060a19 */ /* 0x000fe40000011607 */
.L_x_982:
[----:B------:R-:W-:Y:S05]  /*4080*/  BSYNC B0 ;  /* 0x0000000000007941 */ /* 0x000fea0003800000 */
.L_x_980:
[----:B------:R-:W-:-:S04]  /*4090*/  IMAD R6, R6, c[0x0][0x32c], -R96 ;  /* 0x0000cb0006067a24 */ /* 0x000fc800078e0a60 */
[----:B------:R-:W-:-:S05]  /*40a0*/  IMAD.IADD R6, R6, 0x1, -R32 ;  /* 0x0000000106067824 */ /* 0x000fca00078e0a20 */
[----:B------:R-:W-:Y:S02]  /*40b0*/  IADD3 R7, R6, c[0x0][0x32c], RZ ;  /* 0x0000cb0006077a10 */ /* 0x000fe40007ffe0ff */
[----:B------:R-:W-:Y:S02]  /*40c0*/  IMNMX R3, R3, R6, !PT ;  /* 0x0000000603037217 */ /* 0x000fe40007800200 */
[----:B------:R-:W-:Y:S02]  /*40d0*/  IMNMX R5, R5, R7, PT ;  /* 0x0000000705057217 */ /* 0x000fe40003800200 */
.L_x_979:
[----:B--234-:R-:W-:Y:S01]  /*40e0*/  STL [R1+0x28], R219 ;  /* 0x000028db01007387 */ /* 0x01cfe20000100800 */
[----:B------:R-:W-:Y:S02]  /*40f0*/  ISETP.GT.AND P0, PT, R3, 0x1, P2 ;  /* 0x000000010300780c */ /* 0x000fe40001704270 */
[----:B------:R-:W-:Y:S01]  /*4100*/  FMNMX.FTZ R132, R26, R27, !PT ;  /* 0x0000001b1a847209 */ /* 0x000fe20007810000 */
[----:B------:R1:W-:Y:S01]  /*4110*/  STL [R1+0x24], R218 ;  /* 0x000024da01007387 */ /* 0x0003e20000100800 */
[----:B------:R-:W-:Y:S01]  /*4120*/  IMAD.SHL.U32 R213, R2, 0x2, RZ ;  /* 0x0000000202d57824 */ /* 0x000fe200078e00ff */
[----:B------:R-:W-:-:S02]  /*4130*/  ULDC.64 UR4, c[0x0][0x2c8] ;  /* 0x0000b20000047ab9 */ /* 0x000fc40000000a00 */
[----:B-1----:R-:W2:Y:S01]  /*4140*/  LDL.LU R218, [R1+0x10] ;  /* 0x0000100001da7983 */ /* 0x002ea20000300800 */
[----:B------:R-:W-:Y:S01]  /*4150*/  ISETP.LT.OR P0, PT, R5, 0x2, P0 ;  /* 0x000000020500780c */ /* 0x000fe20000701670 */
[----:B------:R-:W-:Y:S01]  /*4160*/  IMAD R214, R4, 0x2, R213 ;  /* 0x0000000204d67824 */ /* 0x000fe200078e02d5 */
[----:B------:R-:W-:Y:S01]  /*4170*/  FMNMX.FTZ R132, R28, R132, !PT ;  /* 0x000000841c847209 */ /* 0x000fe20007810000 */
[----:B------:R-:W-:Y:S01]  /*4180*/  STL [R1+0x20], R217 ;  /* 0x000020d901007387 */ /* 0x000fe20000100800 */
[----:B------:R-:W-:Y:S01]  /*4190*/  FSEL R12, R12, -INF , !P0 ;  /* 0xff8000000c0c7808 */ /* 0x000fe20004000000 */
[----:B------:R-:W-:Y:S01]  /*41a0*/  IMAD R215, R0, 0x2, R214 ;  /* 0x0000000200d77824 */ /* 0x000fe200078e02d6 */
[----:B------:R-:W-:Y:S01]  /*41b0*/  ISETP.GT.AND P0, PT, R3, 0x8, P2 ;  /* 0x000000080300780c */ /* 0x000fe20001704270 */
[----:B------:R-:W-:Y:S01]  /*41c0*/  STL [R1+0x1c], R212 ;  /* 0x00001cd401007387 */ /* 0x000fe20000100800 */
[----:B------:R-:W-:Y:S02]  /*41d0*/  FMNMX.FTZ R132, R29, R132, !PT ;  /* 0x000000841d847209 */ /* 0x000fe40007810000 */
[----:B------:R-:W-:Y:S01]  /*41e0*/  ISETP.LT.OR P0, PT, R5, 0x9, P0 ;  /* 0x000000090500780c */ /* 0x000fe20000701670 */
[----:B------:R-:W-:Y:S01]  /*41f0*/  LDSM.16.MT88.4 R40, [R213+0x100] ;  /* 0x00010000d528783b */ /* 0x000fe20000004200 */
[----:B------:R-:W-:-:S02]  /*4200*/  FMNMX.FTZ R132, R72, R132, !PT ;  /* 0x0000008448847209 */ /* 0x000fc40007810000 */
[----:B------:R-:W-:Y:S01]  /*4210*/  FSEL R11, R23, -INF , !P0 ;  /* 0xff800000170b7808 */ /* 0x000fe20004000000 */
[----:B------:R-:W-:Y:S01]  /*4220*/  LDSM.16.MT88.4 R36, [R215+0x2100] ;  /* 0x00210000d724783b */ /* 0x000fe20000004200 */
[----:B------:R-:W-:Y:S02]  /*4230*/  ISETP.GT.AND P0, PT, R3, 0x9, P2 ;  /* 0x000000090300780c */ /* 0x000fe40001704270 */
[----:B------:R-:W-:Y:S01]  /*4240*/  FMNMX.FTZ R132, R74, R132, !PT ;  /* 0x000000844a847209 */ /* 0x000fe20007810000 */
[----:B------:R-:W-:Y:S01]  /*4250*/  LDSM.16.MT88.4 R52, [R213+0x4100] ;  /* 0x00410000d534783b */ /* 0x000fe20000004200 */
[----:B------:R-:W-:Y:S02]  /*4260*/  ISETP.LT.OR P0, PT, R5, 0xa, P0 ;  /* 0x0000000a0500780c */ /* 0x000fe40000701670 */
[----:B------:R-:W-:Y:S01]  /*4270*/  FMNMX.FTZ R132, R73, R132, !PT ;  /* 0x0000008449847209 */ /* 0x000fe20007810000 */
[----:B------:R-:W-:Y:S01]  /*4280*/  LDSM.16.MT88.4 R48, [R214+0x4100] ;  /* 0x00410000d630783b */ /* 0x000fe20000004200 */
[----:B------:R-:W-:-:S02]  /*4290*/  FSEL R24, R22, -INF , !P0 ;  /* 0xff80000016187808 */ /* 0x000fc40004000000 */
[----:B------:R-:W-:Y:S02]  /*42a0*/  ISETP.GT.AND P0, PT, R3, 0x10, P2 ;  /* 0x000000100300780c */ /* 0x000fe40001704270 */
[----:B------:R-:W-:Y:S02]  /*42b0*/  FMNMX.FTZ R132, R75, R132, !PT ;  /* 0x000000844b847209 */ /* 0x000fe40007810000 */
[----:B------:R-:W-:Y:S02]  /*42c0*/  ISETP.LT.OR P0, PT, R5, 0x11, P0 ;  /* 0x000000110500780c */ /* 0x000fe40000701670 */
[----:B------:R-:W-:Y:S02]  /*42d0*/  FMNMX.FTZ R132, R165, R132, !PT ;  /* 0x00000084a5847209 */ /* 0x000fe40007810000 */
[----:B------:R-:W-:Y:S02]  /*42e0*/  FSEL R57, R15, -INF , !P0 ;  /* 0xff8000000f397808 */ /* 0x000fe40004000000 */
[----:B------:R-:W-:-:S02]  /*42f0*/  ISETP.GT.AND P0, PT, R3, 0x11, P2 ;  /* 0x000000110300780c */ /* 0x000fc40001704270 */
[----:B------:R-:W-:Y:S02]  /*4300*/  FMNMX.FTZ R132, R166, R132, !PT ;  /* 0x00000084a6847209 */ /* 0x000fe40007810000 */
[----:B------:R-:W-:Y:S02]  /*4310*/  ISETP.LT.OR P0, PT, R5, 0x12, P0 ;  /* 0x000000120500780c */ /* 0x000fe40000701670 */
[----:B------:R-:W-:Y:S02]  /*4320*/  FMNMX.FTZ R132, R167, R132, !PT ;  /* 0x00000084a7847209 */ /* 0x000fe40007810000 */
[----:B------:R-:W-:Y:S02]  /*4330*/  FSEL R56, R14, -INF , !P0 ;  /* 0xff8000000e387808 */ /* 0x000fe40004000000 */
[----:B------:R-:W-:Y:S02]  /*4340*/  ISETP.GT.AND P0, PT, R3, 0x18, P2 ;  /* 0x000000180300780c */ /* 0x000fe40001704270 */
[----:B------:R-:W-:-:S02]  /*4350*/  FMNMX.FTZ R132, R188, R132, !PT ;  /* 0x00000084bc847209 */ /* 0x000fc40007810000 */
[----:B------:R-:W-:Y:S02]  /*4360*/  ISETP.LT.OR P0, PT, R5, 0x19, P0 ;  /* 0x000000190500780c */ /* 0x000fe40000701670 */
[----:B------:R-:W-:Y:S02]  /*4370*/  FMNMX.FTZ R132, R243, R132, !PT ;  /* 0x00000084f3847209 */ /* 0x000fe40007810000 */
[----:B------:R-:W-:Y:S02]  /*4380*/  FSEL R58, R19, -INF , !P0 ;  /* 0xff800000133a7808 */ /* 0x000fe40004000000 */
[----:B------:R-:W-:Y:S02]  /*4390*/  ISETP.GT.AND P0, PT, R3, 0x19, P2 ;  /* 0x000000190300780c */ /* 0x000fe40001704270 */
[----:B------:R-:W-:Y:S02]  /*43a0*/  FMNMX.FTZ R132, R190, R132, !PT ;  /* 0x00000084be847209 */ /* 0x000fe40007810000 */
[----:B------:R-:W-:-:S02]  /*43b0*/  ISETP.LT.OR P0, PT, R5, 0x1a, P0 ;  /* 0x0000001a0500780c */ /* 0x000fc40000701670 */
[----:B------:R-:W-:Y:S02]  /*43c0*/  FMNMX.FTZ R132, R189, R132, !PT ;  /* 0x00000084bd847209 */ /* 0x000fe40007810000 */
[----:B------:R-:W-:Y:S02]  /*43d0*/  FSEL R59, R18, -INF , !P0 ;  /* 0xff800000123b7808 */ /* 0x000fe40004000000 */
[----:B------:R-:W-:Y:S02]  /*43e0*/  ISETP.GT.AND P0, PT, R3, 0x20, P2 ;  /* 0x000000200300780c */ /* 0x000fe40001704270 */
[----:B------:R-:W-:Y:S02]  /*43f0*/  LEA R216, R0, R213, 0x1 ;  /* 0x000000d500d87211 */ /* 0x000fe400078e08ff */
[----:B------:R-:W-:-:S03]  /*4400*/  ISETP.LT.OR P0, PT, R5, 0x21, P0 ;  /* 0x000000210500780c */ /* 0x000fc60000701670 */
[----:B------:R-:W-:Y:S01]  /*4410*/  LDSM.16.MT88.4 R44, [R216+0x4100] ;  /* 0x00410000d82c783b */ /* 0x000fe20000004200 */
        /* <DEDUP_REMOVED lines=10> */
[----:B------:R-:W-:Y:S01]  /*44c0*/  ISETP.GT.AND P0, PT, R3, 0x30, P2 ;  /* 0x000000300300780c */ /* 0x000fe20001704270 */
[----:B------:R-:W-:Y:S03]  /*44d0*/  LDSM.16.MT88.4 R20, [R214+0x100] ;  /* 0x00010000d614783b */ /* 0x000fe60000004200 */
        /* <DEDUP_REMOVED lines=9> */
[----:B------:R-:W-:-:S04]  /*4570*/  ISETP.GT.AND P0, PT, R3, RZ, P2 ;  /* 0x000000ff0300720c */ /* 0x000fc80001704270 */
[----:B------:R-:W-:-:S04]  /*4580*/  ISETP.LT.OR P0, PT, R5, 0x1, P0 ;  /* 0x000000010500780c */ /* 0x000fc80000701670 */
[----:B------:R-:W-:Y:S02]  /*4590*/  FSEL R10, R31, -INF , !P0 ;  /* 0xff8000001f0a7808 */ /* 0x000fe40004000000 */
[----:B------:R-:W-:Y:S02]  /*45a0*/  ISETP.GT.AND P0, PT, R3, 0x39, P2 ;  /* 0x000000390300780c */ /* 0x000fe40001704270 */
[----:B------:R-:W-:Y:S02]  /*45b0*/  FMNMX.FTZ R6, R10, R12, !PT ;  /* 0x0000000c0a067209 */ /* 0x000fe40007810000 */
[----:B------:R-:W-:Y:S02]  /*45c0*/  ISETP.LT.OR P0, PT, R5, 0x3a, P0 ;  /* 0x0000003a0500780c */ /* 0x000fe40000701670 */
[----:B------:R-:W-:Y:S02]  /*45d0*/  FMNMX.FTZ R6, R11, R6, !PT ;  /* 0x000000060b067209 */ /* 0x000fe40007810000 */
[----:B------:R-:W-:-:S02]  /*45e0*/  FSEL R249, R30, -INF , !P0 ;  /* 0xff8000001ef97808 */ /* 0x000fc40004000000 */
[----:B------:R-:W-:-:S04]  /*45f0*/  FMNMX.FTZ R6, R24, R6, !PT ;  /* 0x0000000618067209 */ /* 0x000fc80007810000 */
        /* <DEDUP_REMOVED lines=11> */
[----:B------:R-:W-:-:S05]  /*46b0*/  FMNMX.FTZ R3, R249, R3, !PT ;  /* 0x00000003f9037209 */ /* 0x000fca0007810000 */
[----:B------:R-:W1:Y:S02]  /*46c0*/  SHFL.BFLY PT, R5, R3, 0x2, 0x1f ;  /* 0x0c401f0003057f89 */ /* 0x000e6400000e0000 */
[----:B-1----:R-:W-:Y:S02]  /*46d0*/  FMNMX.FTZ R3, R3, R5, !PT ;  /* 0x0000000503037209 */ /* 0x002fe40007810000 */
[----:B--2---:R-:W-:-:S05]  /*46e0*/  FMNMX.FTZ R132, R218, R132, !PT ;  /* 0x00000084da847209 */ /* 0x004fca0007810000 */
[----:B------:R-:W1:Y:S02]  /*46f0*/  SHFL.BFLY PT, R7, R132, 0x2, 0x1f ;  /* 0x0c401f0084077f89 */ /* 0x000e6400000e0000 */
[----:B-1----:R-:W-:-:S05]  /*4700*/  FMNMX.FTZ R132, R132, R7, !PT ;  /* 0x0000000784847209 */ /* 0x002fca0007810000 */
[----:B------:R-:W1:Y:S02]  /*4710*/  SHFL.BFLY PT, R6, R132, 0x1, 0x1f ;  /* 0x0c201f0084067f89 */ /* 0x000e6400000e0000 */
[----:B-1----:R-:W-:Y:S02]  /*4720*/  FMNMX.FTZ R132, R132, R6, !PT ;  /* 0x0000000684847209 */ /* 0x002fe40007810000 */
[----:B------:R-:W1:Y:S02]  /*4730*/  SHFL.BFLY PT, R6, R3, 0x1, 0x1f ;  /* 0x0c201f0003067f89 */ /* 0x000e6400000e0000 */
[C---:B------:R-:W-:Y:S01]  /*4740*/  FSETP.NEU.FTZ.AND P0, PT, R132.reuse, -INF , PT ;  /* 0xff8000008400780b */ /* 0x040fe20003f1d000 */
[----:B------:R-:W-:-:S05]  /*4750*/  FMUL.FTZ R9, R132, c[0x0][0x2d0] ;  /* 0x0000b40084097a20 */ /* 0x000fca0000410000 */
[----:B------:R-:W-:-:S05]  /*4760*/  FSEL R9, R9, RZ, P0 ;  /* 0x000000ff09097208 */ /* 0x000fca0000000000 */
[----:B------:R-:W-:-:S04]  /*4770*/  FFMA.FTZ R5, R26, c[0x0][0x2d0], -R9 ;  /* 0x0000b4001a057a23 */ /* 0x000fc80000010809 */
[----:B------:R2:W-:Y:S01]  /*4780*/  MUFU.EX2 R32, R5 ;  /* 0x0000000500207308 */ /* 0x0005e20000000800 */
[----:B-1----:R-:W-:-:S04]  /*4790*/  FMNMX.FTZ R3, R3, R6, !PT ;  /* 0x0000000603037209 */ /* 0x002fc80007810000 */
[C---:B------:R-:W-:Y:S01]  /*47a0*/  FSETP.NEU.FTZ.AND P0, PT, R3.reuse, -INF , PT ;  /* 0xff8000000300780b */ /* 0x040fe20003f1d000 */
[----:B------:R-:W-:Y:S02]  /*47b0*/  FMUL.FTZ R8, R3, c[0x0][0x2d0] ;  /* 0x0000b40003087a20 */ /* 0x000fe40000410000 */
[----:B--2---:R-:W-:-:S03]  /*47c0*/  FFMA.FTZ R5, R27, c[0x0][0x2d0], -R9 ;  /* 0x0000b4001b057a23 */ /* 0x004fc60000010809 */
[----:B------:R-:W-:Y:S01]  /*47d0*/  FSEL R8, R8, RZ, P0 ;  /* 0x000000ff08087208 */ /* 0x000fe20000000000 */
[----:B------:R1:W-:Y:S04]  /*47e0*/  MUFU.EX2 R171, R5 ;  /* 0x0000000500ab7308 */ /* 0x0003e80000000800 */
[--C-:B------:R-:W-:Y:S02]  /*47f0*/  FFMA.FTZ R2, R12, c[0x0][0x2d0], -R8.reuse ;  /* 0x0000b4000c027a23 */ /* 0x100fe40000010808 */
[----:B------:R-:W2:Y:S01]  /*4800*/  LDSM.16.MT88.4 R12, [R215+0x100] ;  /* 0x00010000d70c783b */ /* 0x000ea20000004200 */
[----:B------:R-:W-:-:S03]  /*4810*/  FFMA.FTZ R0, R24, c[0x0][0x2d0], -R8 ;  /* 0x0000b40018007a23 */ /* 0x000fc60000010808 */
[----:B------:R-:W3:Y:S01]  /*4820*/  LDSM.16.MT88.4 R24, [R216+0x2100] ;  /* 0x00210000d818783b */ /* 0x000ee20000004200 */
[----:B------:R4:W-:Y:S01]  /*4830*/  MUFU.EX2 R179, R0 ;  /* 0x0000000000b37308 */ /* 0x0009e20000000800 */
[----:B-1----:R-:W-:-:S07]  /*4840*/  FFMA.FTZ R5, R28, c[0x0][0x2d0], -R9 ;  /* 0x0000b4001c057a23 */ /* 0x002fce0000010809 */
[----:B------:R1:W-:Y:S01]  /*4850*/  MUFU.EX2 R212, R5 ;  /* 0x0000000500d47308 */ /* 0x0003e20000000800 */
[----:B----4-:R-:W-:-:S07]  /*4860*/  FFMA.FTZ R0, R72, c[0x0][0x2d0], -R9 ;  /* 0x0000b40048007a23 */ /* 0x010fce0000010809 */
[----:B------:R4:W-:Y:S01]  /*4870*/  MUFU.EX2 R217, R0 ;  /* 0x0000000000d97308 */ /* 0x0009e20000000800 */
[--C-:B-1----:R-:W-:Y:S02]  /*4880*/  FFMA.FTZ R5, R29, c[0x0][0x2d0], -R9.reuse ;  /* 0x0000b4001d057a23 */ /* 0x102fe40000010809 */
[----:B------:R-:W-:Y:S05]  /*4890*/  LDSM.16.MT88.4 R28, [R214+0x2100] ;  /* 0x00210000d61c783b */ /* 0x000fea0000004200 */
[----:B------:R1:W1:Y:S01]  /*48a0*/  MUFU.EX2 R219, R5 ;  /* 0x0000000500db7308 */ /* 0x0002620000000800 */
[----:B----4-:R-:W-:-:S07]  /*48b0*/  FFMA.FTZ R0, R74, c[0x0][0x2d0], -R9 ;  /* 0x0000b4004a007a23 */ /* 0x010fce0000010809 */
[----:B------:R4:W-:Y:S01]  /*48c0*/  MUFU.EX2 R168, R0 ;  /* 0x0000000000a87308 */ /* 0x0009e20000000800 */
[----:B-1----:R-:W-:Y:S01]  /*48d0*/  FFMA.FTZ R5, R10, c[0x0][0x2d0], -R8 ;  /* 0x0000b4000a057a23 */ /* 0x002fe20000010808 */
[----:B------:R-:W-:-:S06]  /*48e0*/  F2FP.BF16.PACK_AB R6, R219, R212 ;  /* 0x000000d4db06723e */ /* 0x000fcc00000010ff */
[----:B------:R1:W-:Y:S01]  /*48f0*/  MUFU.EX2 R10, R2 ;  /* 0x00000002000a7308 */ /* 0x0003e20000000800 */
[----:B----4-:R-:W-:-:S07]  /*4900*/  FFMA.FTZ R0, R73, c[0x0][0x2d0], -R9 ;  /* 0x0000b40049007a23 */ /* 0x010fce0000010809 */
[----:B------:R-:W4:Y:S01]  /*4910*/  MUFU.EX2 R191, R5 ;  /* 0x0000000500bf7308 */ /* 0x000f220000000800 */
[----:B-1----:R-:W-:-:S07]  /*4920*/  FFMA.FTZ R2, R11, c[0x0][0x2d0], -R8 ;  /* 0x0000b4000b027a23 */ /* 0x002fce0000010808 */
[----:B------:R1:W-:Y:S01]  /*4930*/  MUFU.EX2 R170, R0 ;  /* 0x0000000000aa7308 */ /* 0x0003e20000000800 */
[----:B----4-:R-:W-:-:S07]  /*4940*/  F2FP.BF16.PACK_AB R5, R10, R191 ;  /* 0x000000bf0a05723e */ /* 0x010fce00000010ff */
[----:B------:R4:W2:Y:S01]  /*4950*/  MUFU.EX2 R183, R2 ;  /* 0x0000000200b77308 */ /* 0x0008a20000000800 */
[----:B-1----:R-:W-:-:S07]  /*4960*/  FFMA.FTZ R0, R75, c[0x0][0x2d0], -R9 ;  /* 0x0000b4004b007a23 */ /* 0x002fce0000010809 */
[----:B------:R1:W1:Y:S01]  /*4970*/  MUFU.EX2 R181, R0 ;  /* 0x0000000000b57308 */ /* 0x0002620000000800 */
[----:B----4-:R-:W-:Y:S01]  /*4980*/  IMAD.MOV.U32 R2, RZ, RZ, R32 ;  /* 0x000000ffff027224 */ /* 0x010fe200078e0020 */
[----:B--2---:R-:W-:Y:S01]  /*4990*/  F2FP.BF16.PACK_AB R7, R179, R183 ;  /* 0x000000b7b307723e */ /* 0x004fe200000010ff */
[----:B------:R-:W-:Y:S03]  /*49a0*/  LDSM.16.MT88.4 R32, [R213+0x2100] ;  /* 0x00210000d520783b */ /* 0x000fe60000004200 */
[----:B------:R-:W-:-:S07]  /*49b0*/  F2FP.BF16.PACK_AB R4, R171, R2 ;  /* 0x00000002ab04723e */ /* 0x000fce00000010ff */
[----:B------:R-:W-:Y:S01]  /*49c0*/  HMMA.16816.F32.BF16 R100, R4, R12, RZ ;  /* 0x0000000c0464723c */ /* 0x000fe200000418ff */
[----:B-1----:R-:W-:-:S04]  /*49d0*/  FFMA.FTZ R0, R57, c[0x0][0x2d0], -R8 ;  /* 0x0000b40039007a23 */ /* 0x002fc80000010808 */
[----:B------:R1:W-:Y:S03]  /*49e0*/  MUFU.EX2 R11, R0 ;  /* 0x00000000000b7308 */ /* 0x0003e60000000800 */
[C---:B------:R-:W-:Y:S01]  /*49f0*/  HMMA.16816.F32.BF16 R80, R4.reuse, R14, RZ ;  /* 0x0000000e0450723c */ /* 0x040fe200000418ff */
[----:B------:R-:W2:Y:S07]  /*4a00*/  LDSM.16.MT88.4 R12, [R215+0x4100] ;  /* 0x00410000d70c783b */ /* 0x000eae0000004200 */
[----:B------:R-:W-:Y:S01]  /*4a10*/  HMMA.16816.F32.BF16 R108, R4, R20, RZ ;  /* 0x00000014046c723c */ /* 0x000fe200000418ff */
[----:B-1----:R-:W-:-:S07]  /*4a20*/  FFMA.FTZ R0, R56, c[0x0][0x2d0], -R8 ;  /* 0x0000b40038007a23 */ /* 0x002fce0000010808 */
[C---:B------:R-:W-:Y:S01]  /*4a30*/  HMMA.16816.F32.BF16 R84, R4.reuse, R22, RZ ;  /* 0x000000160454723c */ /* 0x040fe200000418ff */
[----:B------:R-:W-:Y:S01]  /*4a40*/  LDSM.16.MT88.4 R20, [R216+0x6100] ;  /* 0x00610000d814783b */ /* 0x000fe20000004200 */
[----:B------:R1:W4:Y:S06]  /*4a50*/  MUFU.EX2 R180, R0 ;  /* 0x0000000000b47308 */ /* 0x00032c0000000800 */
[C---:B------:R-:W-:Y:S08]  /*4a60*/  HMMA.16816.F32.BF16 R104, R4.reuse, R16, RZ ;  /* 0x000000100468723c */ /* 0x040ff000000418ff */
[----:B------:R-:W-:Y:S01]  /*4a70*/  HMMA.16816.F32.BF16 R120, R4, R18, RZ ;  /* 0x000000120478723c */ /* 0x000fe200000418ff */
[----:B------:R-:W4:Y:S01]  /*4a80*/  LDSM.16.MT88.4 R16, [R213+0x6100] ;  /* 0x00610000d510783b */ /* 0x000f220000004200 */
[----:B-1----:R-:W-:-:S04]  /*4a90*/  FFMA.FTZ R0, R58, c[0x0][0x2d0], -R8 ;  /* 0x0000b4003a007a23 */ /* 0x002fc80000010808 */
[----:B------:R1:W-:Y:S02]  /*4aa0*/  MUFU.EX2 R182, R0 ;  /* 0x0000000000b67308 */ /* 0x0003e40000000800 */
[C---:B---3--:R-:W-:Y:S08]  /*4ab0*/  HMMA.16816.F32.BF16 R96, R4.reuse, R24, RZ ;  /* 0x000000180460723c */ /* 0x048ff000000418ff */
[----:B------:R-:W-:Y:S01]  /*4ac0*/  HMMA.16816.F32.BF16 R64, R4, R26, RZ ;  /* 0x0000001a0440723c */ /* 0x000fe200000418ff */
[----:B------:R-:W3:Y:S01]  /*4ad0*/  LDSM.16.MT88.4 R24, [R214+0x6100] ;  /* 0x00610000d618783b */ /* 0x000ee20000004200 */
[----:B-1----:R-:W-:-:S06]  /*4ae0*/  FFMA.FTZ R0, R59, c[0x0][0x2d0], -R8 ;  /* 0x0000b4003b007a23 */ /* 0x002fcc0000010808 */
[C---:B--2---:R-:W-:Y:S01]  /*4af0*/  HMMA.16816.F32.BF16 R140, R4.reuse, R12, RZ ;  /* 0x0000000c048c723c */ /* 0x044fe200000418ff */
[----:B------:R-:W1:Y:S07]  /*4b00*/  MUFU.EX2 R176, R0 ;  /* 0x0000000000b07308 */ /* 0x000e6e0000000800 */
[C---:B------:R-:W-:Y:S01]  /*4b10*/  HMMA.16816.F32.BF16 R136, R4.reuse, R14, RZ ;  /* 0x0000000e0488723c */ /* 0x040fe200000418ff */
[----:B------:R-:W2:Y:S07]  /*4b20*/  LDSM.16.MT88.4 R12, [R215+0x6100] ;  /* 0x00610000d70c783b */ /* 0x000eae0000004200 */
[C---:B------:R-:W-:Y:S08]  /*4b30*/  HMMA.16816.F32.BF16 R60, R4.reuse, R32, RZ ;  /* 0x00000020043c723c */ /* 0x040ff000000418ff */
[C---:B------:R-:W-:Y:S01]  /*4b40*/  HMMA.16816.F32.BF16 R76, R4.reuse, R34, RZ ;  /* 0x00000022044c723c */ /* 0x040fe200000418ff */
        /* <DEDUP_REMOVED lines=9> */
[C---:B------:R-:W-:Y:S01]  /*4be0*/  HMMA.16816.F32.BF16 R68, R4.reuse, R30, RZ ;  /* 0x0000001e0444723c */ /* 0x040fe200000418ff */
[----:B------:R-:W1:Y:S07]  /*4bf0*/  LDSM.16.MT88.4 R28, [R214+0x900] ;  /* 0x00090000d61c783b */ /* 0x000e6e0000004200 */
[C---:B------:R-:W-:Y:S08]  /*4c00*/  HMMA.16816.F32.BF16 R52, R4.reuse, R54, RZ ;  /* 0x000000360434723c */ /* 0x040ff000000418ff */
[C---:B------:R-:W-:Y:S08]  /*4c10*/  HMMA.16816.F32.BF16 R48, R4.reuse, R50, RZ ;  /* 0x000000320430723c */ /* 0x040ff000000418ff */
[C---:B------:R-:W-:Y:S08]  /*4c20*/  HMMA.16816.F32.BF16 R44, R4.reuse, R46, RZ ;  /* 0x0000002e042c723c */ /* 0x040ff000000418ff */
[C---:B----4-:R-:W-:Y:S08]  /*4c30*/  HMMA.16816.F32.BF16 R144, R4.reuse, R16, RZ ;  /* 0x000000100490723c */ /* 0x050ff000000418ff */
[C---:B------:R-:W-:Y:S01]  /*4c40*/  HMMA.16816.F32.BF16 R148, R4.reuse, R18, RZ ;  /* 0x000000120494723c */ /* 0x040fe200000418ff */
[----:B------:R-:W4:Y:S07]  /*4c50*/  LDSM.16.MT88.4 R16, [R215+0x900] ;  /* 0x00090000d710783b */ /* 0x000f2e0000004200 */
[C---:B---3--:R-:W-:Y:S08]  /*4c60*/  HMMA.16816.F32.BF16 R152, R4.reuse, R24, RZ ;  /* 0x000000180498723c */ /* 0x048ff000000418ff */
[C---:B------:R-:W-:Y:S08]  /*4c70*/  HMMA.16816.F32.BF16 R156, R4.reuse, R26, RZ ;  /* 0x0000001a049c723c */ /* 0x040ff000000418ff */
[C---:B------:R-:W-:Y:S08]  /*4c80*/  HMMA.16816.F32.BF16 R160, R4.reuse, R20, RZ ;  /* 0x0000001404a0723c */ /* 0x040ff000000418ff */
[C---:B------:R-:W-:Y:S01]  /*4c90*/  HMMA.16816.F32.BF16 R56, R4.reuse, R22, RZ ;  /* 0x000000160438723c */ /* 0x040fe200000418ff */
[----:B------:R-:W3:Y:S07]  /*4ca0*/  LDSM.16.MT88.4 R20, [R216+0x900] ;  /* 0x00090000d814783b */ /* 0x000eee0000004200 */
[C---:B--2---:R-:W-:Y:S08]  /*4cb0*/  HMMA.16816.F32.BF16 R184, R4.reuse, R12, RZ ;  /* 0x0000000c04b8723c */ /* 0x044ff000000418ff */
[----:B------:R-:W-:Y:S01]  /*4cc0*/  HMMA.16816.F32.BF16 R192, R4, R14, RZ ;  /* 0x0000000e04c0723c */ /* 0x000fe200000418ff */
[----:B------:R-:W2:Y:S06]  /*4cd0*/  LDSM.16.MT88.4 R12, [R213+0x2900] ;  /* 0x00290000d50c783b */ /* 0x000eac0000004200 */
[----:B------:R-:W-:-:S02]  /*4ce0*/  F2FP.BF16.PACK_AB R4, R168, R217 ;  /* 0x000000d9a804723e */ /* 0x000fc400000010ff */
[----:B------:R-:W-:Y:S02]  /*4cf0*/  F2FP.BF16.PACK_AB R6, R181, R170 ;  /* 0x000000aab506723e */ /* 0x000fe400000010ff */
[----:B------:R-:W-:Y:S02]  /*4d00*/  F2FP.BF16.PACK_AB R5, R180, R11 ;  /* 0x0000000bb405723e */ /* 0x000fe400000010ff */
[----:B-1----:R-:W-:-:S07]  /*4d10*/  F2FP.BF16.PACK_AB R7, R176, R182 ;  /* 0x000000b6b007723e */ /* 0x002fce00000010ff */
[C---:B------:R-:W-:Y:S04]  /*4d20*/  HMMA.16816.F32.BF16 R24, R4.reuse, R32, R112 ;  /* 0x000000200418723c */ /* 0x040fe80000041870 */
[----:B------:R-:W-:Y:S01]  /*4d30*/  MOV R177, R192 ;  /* 0x000000c000b17202 */ /* 0x000fe20000000f00 */
[----:B------:R-:W-:Y:S01]  /*4d40*/  IMAD.MOV.U32 R174, RZ, RZ, R193 ;  /* 0x000000ffffae7224 */ /* 0x000fe200078e00c1 */
[----:B------:R-:W-:Y:S01]  /*4d50*/  MOV R172, R195 ;  /* 0x000000c300ac7202 */ /* 0x000fe20000000f00 */
[----:B------:R-:W-:Y:S01]  /*4d60*/  IMAD.MOV.U32 R173, RZ, RZ, R194 ;  /* 0x000000ffffad7224 */ /* 0x000fe200078e00c2 */
[C---:B------:R-:W-:Y:S08]  /*4d70*/  HMMA.16816.F32.BF16 R32, R4.reuse, R34, R124 ;  /* 0x000000220420723c */ /* 0x040ff0000004187c */
[C---:B------:R-:W-:Y:S08]  /*4d80*/  HMMA.16816.F32.BF16 R200, R4.reuse, R28, R108 ;  /* 0x0000001c04c8723c */ /* 0x040ff0000004186c */
[----:B------:R-:W-:Y:S01]  /*4d90*/  IMAD.MOV.U32 R113, RZ, RZ, R27 ;  /* 0x000000ffff717224 */ /* 0x000fe200078e001b */
[----:B------:R-:W-:Y:S01]  /*4da0*/  MOV R248, R24 ;  /* 0x0000001800f87202 */ /* 0x000fe20000000f00 */
[----:B------:R-:W-:Y:S01]  /*4db0*/  IMAD.MOV.U32 R112, RZ, RZ, R26 ;  /* 0x000000ffff707224 */ /* 0x000fe200078e001a */
[C---:B------:R-:W-:Y:S01]  /*4dc0*/  HMMA.16816.F32.BF16 R192, R4.reuse, R30, R84 ;  /* 0x0000001e04c0723c */ /* 0x040fe20000041854 */
[----:B------:R-:W-:Y:S01]  /*4dd0*/  IMAD.MOV.U32 R75, RZ, RZ, R25 ;  /* 0x000000ffff4b7224 */ /* 0x000fe200078e0019 */
[----:B------:R-:W-:Y:S03]  /*4de0*/  LDSM.16.MT88.4 R28, [R216+0x2900] ;  /* 0x00290000d81c783b */ /* 0x000fe60000004200 */
[----:B------:R-:W-:Y:S01]  /*4df0*/  IMAD.MOV.U32 R74, RZ, RZ, R33 ;  /* 0x000000ffff4a7224 */ /* 0x000fe200078e0021 */
[----:B------:R-:W1:Y:S01]  /*4e00*/  LDSM.16.MT88.4 R24, [R214+0x2900] ;  /* 0x00290000d618783b */ /* 0x000e620000004200 */
[----:B------:R-:W-:Y:S01]  /*4e10*/  MOV R73, R34 ;  /* 0x0000002200497202 */ /* 0x000fe20000000f00 */
[C---:B----4-:R-:W-:Y:S01]  /*4e20*/  HMMA.16816.F32.BF16 R108, R4.reuse, R18, R80 ;  /* 0x00000012046c723c */ /* 0x050fe20000041850 */
[----:B------:R-:W-:Y:S01]  /*4e30*/  IMAD.MOV.U32 R72, RZ, RZ, R35 ;  /* 0x000000ffff487224 */ /* 0x000fe200078e0023 */
[----:B------:R-:W-:Y:S01]  /*4e40*/  MOV R87, R183 ;  /* 0x000000b700577202 */ /* 0x000fe20000000f00 */
[----:B------:R-:W-:Y:S01]  /*4e50*/  IMAD.MOV.U32 R0, RZ, RZ, R32 ;  /* 0x000000ffff007224 */ /* 0x000fe200078e0020 */
[----:B------:R-:W-:Y:S01]  /*4e60*/  MOV R84, R180 ;  /* 0x000000b400547202 */ /* 0x000fe20000000f00 */
[----:B------:R-:W4:Y:S01]  /*4e70*/  LDSM.16.MT88.4 R32, [R215+0x2900] ;  /* 0x00290000d720783b */ /* 0x000f220000004200 */
[----:B------:R-:W-:Y:S01]  /*4e80*/  IMAD.MOV.U32 R86, RZ, RZ, R182 ;  /* 0x000000ffff567224 */ /* 0x000fe200078e00b6 */
[----:B------:R-:W-:Y:S01]  /*4e90*/  MOV R81, R176 ;  /* 0x000000b000517202 */ /* 0x000fe20000000f00 */
[----:B---3--:R-:W-:Y:S01]  /*4ea0*/  HMMA.16816.F32.BF16 R104, R4, R20, R104 ;  /* 0x000000140468723c */ /* 0x008fe20000041868 */
[----:B------:R-:W-:-:S02]  /*4eb0*/  IMAD.MOV.U32 R83, RZ, RZ, R113 ;  /* 0x000000ffff537224 */ /* 0x000fc400078e0071 */
[----:B------:R-:W-:Y:S02]  /*4ec0*/  IMAD.MOV.U32 R82, RZ, RZ, R112 ;  /* 0x000000ffff527224 */ /* 0x000fe400078e0070 */
[----:B------:R-:W-:Y:S02]  /*4ed0*/  IMAD.MOV.U32 R85, RZ, RZ, R181 ;  /* 0x000000ffff557224 */ /* 0x000fe400078e00b5 */
[----:B------:R-:W-:Y:S01]  /*4ee0*/  IMAD.MOV.U32 R80, RZ, RZ, R177 ;  /* 0x000000ffff507224 */ /* 0x000fe200078e00b1 */
[C---:B------:R-:W-:Y:S01]  /*4ef0*/  HMMA.16816.F32.BF16 R244, R4.reuse, R22, R120 ;  /* 0x0000001604f4723c */ /* 0x040fe20000041878 */
[----:B------:R-:W3:Y:S07]  /*4f00*/  LDSM.16.MT88.4 R20, [R213+0x4900] ;  /* 0x00490000d514783b */ /* 0x000eee0000004200 */
[C---:B------:R-:W-:Y:S01]  /*4f10*/  HMMA.16816.F32.BF16 R196, R4.reuse, R16, R100 ;  /* 0x0000001004c4723c */ /* 0x040fe20000041864 */
[----:B------:R-:W3:Y:S06]  /*4f20*/  LDSM.16.MT88.4 R16, [R214+0x4900] ;  /* 0x00490000d610783b */ /* 0x000eec0000004200 */
[----:B------:R-:W-:Y:S01]  /*4f30*/  IMAD.MOV.U32 R100, RZ, RZ, R175 ;  /* 0x000000ffff647224 */ /* 0x000fe200078e00af */
[----:B--2---:R-:W-:Y:S01]  /*4f40*/  HMMA.16816.F32.BF16 R112, R4, R12, R60 ;  /* 0x0000000c0470723c */ /* 0x004fe2000004183c */
[----:B------:R-:W-:Y:S01]  /*4f50*/  MOV R102, R179 ;  /* 0x000000b300667202 */ /* 0x000fe20000000f00 */
[----:B------:R-:W-:Y:S01]  /*4f60*/  IMAD.MOV.U32 R101, RZ, RZ, R178 ;  /* 0x000000ffff657224 */ /* 0x000fe200078e00b2 */
[----:B------:R-:W-:-:S04]  /*4f70*/  MOV R103, R168 ;  /* 0x000000a800677202 */ /* 0x000fc80000000f00 */
[----:B------:R-:W-:Y:S01]  /*4f80*/  IMAD.MOV.U32 R61, RZ, RZ, R174 ;  /* 0x000000ffff3d7224 */ /* 0x000fe200078e00ae */
[----:B------:R-:W-:Y:S01]  /*4f90*/  HMMA.16816.F32.BF16 R124, R4, R14, R76 ;  /* 0x0000000e047c723c */ /* 0x000fe2000004184c */
[----:B------:R-:W2:Y:S01]  /*4fa0*/  LDSM.16.MT88.4 R12, [R216+0x4900] ;  /* 0x00490000d80c783b */ /* 0x000ea20000004200 */
[----:B------:R-:W-:Y:S01]  /*4fb0*/  MOV R62, R173 ;  /* 0x000000ad003e7202 */ /* 0x000fe20000000f00 */
[----:B------:R-:W-:-:S05]  /*4fc0*/  IMAD.MOV.U32 R63, RZ, RZ, R172 ;  /* 0x000000ffff3f7224 */ /* 0x000fca00078e00ac */
[C---:B-1----:R-:W-:Y:S08]  /*4fd0*/  HMMA.16816.F32.BF16 R120, R4.reuse, R24, R40 ;  /* 0x000000180478723c */ /* 0x042ff00000041828 */
[C---:B------:R-:W-:Y:S01]  /*4fe0*/  HMMA.16816.F32.BF16 R208, R4.reuse, R26, R68 ;  /* 0x0000001a04d0723c */ /* 0x040fe20000041844 */
[----:B------:R-:W1:Y:S07]  /*4ff0*/  LDSM.16.MT88.4 R24, [R215+0x4900] ;  /* 0x00490000d718783b */ /* 0x000e6e0000004200 */
[C---:B------:R-:W-:Y:S08]  /*5000*/  HMMA.16816.F32.BF16 R96, R4.reuse, R28, R96 ;  /* 0x0000001c0460723c */ /* 0x040ff00000041860 */
[C---:B----4-:R-:W-:Y:S08]  /*5010*/  HMMA.16816.F32.BF16 R180, R4.reuse, R32, R92 ;  /* 0x0000002004b4723c */ /* 0x050ff0000004185c */
[C---:B---3--:R-:W-:Y:S08]  /*5020*/  HMMA.16816.F32.BF16 R172, R4.reuse, R20, R88 ;  /* 0x0000001404ac723c */ /* 0x048ff00000041858 */
[----:B------:R-:W-:Y:S01]  /*5030*/  HMMA.16816.F32.BF16 R92, R4, R18, R48 ;  /* 0x00000012045c723c */ /* 0x000fe20000041830 */
[----:B------:R-:W-:Y:S01]  /*5040*/  IMAD.MOV.U32 R43, RZ, RZ, R96 ;  /* 0x000000ffff2b7224 */ /* 0x000fe200078e0060 */
[----:B------:R-:W-:Y:S01]  /*5050*/  MOV R42, R97 ;  /* 0x00000061002a7202 */ /* 0x000fe20000000f00 */
[----:B------:R-:W-:-:S02]  /*5060*/  IMAD.MOV.U32 R41, RZ, RZ, R98 ;  /* 0x000000ffff297224 */ /* 0x000fc400078e0062 */
[----:B------:R-:W-:Y:S02]  /*5070*/  IMAD.MOV.U32 R40, RZ, RZ, R99 ;  /* 0x000000ffff287224 */ /* 0x000fe400078e0063 */
[----:B------:R-:W-:Y:S01]  /*5080*/  MOV R19, R75 ;  /* 0x0000004b00137202 */ /* 0x000fe20000000f00 */
[----:B--2---:R-:W-:Y:S01]  /*5090*/  HMMA.16816.F32.BF16 R88, R4, R12, R128 ;  /* 0x0000000c0458723c */ /* 0x004fe20000041880 */
[----:B------:R-:W-:-:S06]  /*50a0*/  IMAD.MOV.U32 R18, RZ, RZ, R248 ;  /* 0x000000ffff127224 */ /* 0x000fcc00078e00f8 */
[----:B------:R-:W-:Y:S01]  /*50b0*/  IMAD.MOV.U32 R128, RZ, RZ, R74 ;  /* 0x000000ffff807224 */ /* 0x000fe200078e004a */
[----:B------:R-:W-:Y:S01]  /*50c0*/  MOV R130, R72 ;  /* 0x0000004800827202 */ /* 0x000fe20000000f00 */
[----:B------:R-:W-:Y:S01]  /*50d0*/  IMAD.MOV.U32 R129, RZ, RZ, R73 ;  /* 0x000000ffff817224 */ /* 0x000fe200078e0049 */
[C---:B------:R-:W-:Y:S01]  /*50e0*/  HMMA.16816.F32.BF16 R204, R4.reuse, R30, R64 ;  /* 0x0000001e04cc723c */ /* 0x040fe20000041840 */
[----:B------:R-:W2:Y:S07]  /*50f0*/  LDSM.16.MT88.4 R28, [R213+0x6900] ;  /* 0x00690000d51c783b */ /* 0x000eae0000004200 */
[C---:B------:R-:W-:Y:S01]  /*5100*/  HMMA.16816.F32.BF16 R72, R4.reuse, R14, R44 ;  /* 0x0000000e0448723c */ /* 0x040fe2000004182c */
[----:B------:R-:W3:Y:S06]  /*5110*/  LDSM.16.MT88.4 R12, [R216+0x6900] ;  /* 0x00690000d80c783b */ /* 0x000eec0000004200 */
[----:B------:R-:W-:Y:S01]  /*5120*/  IMAD.MOV.U32 R47, RZ, RZ, R0 ;  /* 0x000000ffff2f7224 */ /* 0x000fe200078e0000 */
[C---:B------:R-:W-:Y:S01]  /*5130*/  HMMA.16816.F32.BF16 R176, R4.reuse, R34, R116 ;  /* 0x0000002204b0723c */ /* 0x040fe20000041874 */
[----:B------:R-:W-:Y:S01]  /*5140*/  FFMA.FTZ R0, R165, c[0x0][0x2d0], -R9 ;  /* 0x0000b400a5007a23 */ /* 0x000fe20000010809 */
[----:B------:R-:W-:Y:S03]  /*5150*/  LDSM.16.MT88.4 R32, [R215+0x6900] ;  /* 0x00690000d720783b */ /* 0x000fe60000004200 */
[----:B------:R4:W-:Y:S02]  /*5160*/  MUFU.EX2 R45, R0 ;  /* 0x00000000002d7308 */ /* 0x0009e40000000800 */
[----:B------:R-:W-:Y:S01]  /*5170*/  MOV R118, R171 ;  /* 0x000000ab00767202 */ /* 0x000fe20000000f00 */
[----:B------:R-:W-:Y:S01]  /*5180*/  IMAD.MOV.U32 R117, RZ, RZ, R170 ;  /* 0x000000ffff757224 */ /* 0x000fe200078e00aa */
[----:B------:R-:W-:Y:S01]  /*5190*/  HMMA.16816.F32.BF16 R96, R4, R16, R36 ;  /* 0x000000100460723c */ /* 0x000fe20000041824 */
[----:B------:R-:W-:-:S02]  /*51a0*/  IMAD.MOV.U32 R116, RZ, RZ, R169 ;  /* 0x000000ffff747224 */ /* 0x000fc400078e00a9 */
[----:B------:R-:W-:Y:S01]  /*51b0*/  IMAD.MOV.U32 R119, RZ, RZ, R81 ;  /* 0x000000ffff777224 */ /* 0x000fe200078e0051 */
[----:B------:R-:W-:-:S03]  /*51c0*/  MOV R165, R117 ;  /* 0x0000007500a57202 */ /* 0x000fc60000000f00 */
[----:B------:R-:W-:Y:S01]  /*51d0*/  IMAD.MOV.U32 R36, RZ, RZ, R80 ;  /* 0x000000ffff247224 */ /* 0x000fe200078e0050 */
[C---:B------:R-:W-:Y:S01]  /*51e0*/  HMMA.16816.F32.BF16 R168, R4.reuse, R22, R52 ;  /* 0x0000001604a8723c */ /* 0x040fe20000041834 */
[----:B------:R-:W3:Y:S01]  /*51f0*/  LDSM.16.MT88.4 R20, [R214+0x6900] ;  /* 0x00690000d614783b */ /* 0x000ee20000004200 */
[----:B------:R-:W-:Y:S01]  /*5200*/  MOV R16, R82 ;  /* 0x0000005200107202 */ /* 0x000fe20000000f00 */
[----:B------:R-:W-:Y:S01]  /*5210*/  IMAD.MOV.U32 R17, RZ, RZ, R83 ;  /* 0x000000ffff117224 */ /* 0x000fe200078e0053 */
[----:B------:R-:W-:Y:S01]  /*5220*/  MOV R39, R63 ;  /* 0x0000003f00277202 */ /* 0x000fe20000000f00 */
[----:B----4-:R-:W-:Y:S02]  /*5230*/  FFMA.FTZ R0, R166, c[0x0][0x2d0], -R9 ;  /* 0x0000b400a6007a23 */ /* 0x010fe40000010809 */
[----:B------:R-:W-:Y:S01]  /*5240*/  IMAD.MOV.U32 R38, RZ, RZ, R62 ;  /* 0x000000ffff267224 */ /* 0x000fe200078e003e */
[----:B-1----:R-:W-:Y:S01]  /*5250*/  HMMA.16816.F32.BF16 R52, R4, R24, R140 ;  /* 0x000000180434723c */ /* 0x002fe2000004188c */
[----:B------:R1:W4:Y:S01]  /*5260*/  MUFU.EX2 R46, R0 ;  /* 0x00000000002e7308 */ /* 0x0003220000000800 */
[----:B------:R-:W-:-:S05]  /*5270*/  IMAD.MOV.U32 R37, RZ, RZ, R61 ;  /* 0x000000ffff257224 */ /* 0x000fca00078e003d */
[----:B------:R-:W-:Y:S01]  /*5280*/  MOV R140, R18 ;  /* 0x00000012008c7202 */ /* 0x000fe20000000f00 */
[C---:B------:R-:W-:Y:S01]  /*5290*/  HMMA.16816.F32.BF16 R80, R4.reuse, R26, R136 ;  /* 0x0000001a0450723c */ /* 0x040fe20000041888 */
[----:B------:R-:W3:Y:S01]  /*52a0*/  LDSM.16.MT88.4 R24, [R213+0x1100] ;  /* 0x00110000d518783b */ /* 0x000ee20000004200 */
[----:B------:R-:W-:Y:S01]  /*52b0*/  IMAD.MOV.U32 R141, RZ, RZ, R19 ;  /* 0x000000ffff8d7224 */ /* 0x000fe200078e0013 */
[----:B------:R-:W-:Y:S01]  /*52c0*/  MOV R143, R17 ;  /* 0x00000011008f7202 */ /* 0x000fe20000000f00 */
[----:B------:R-:W-:Y:S02]  /*52d0*/  IMAD.MOV.U32 R142, RZ, RZ, R16 ;  /* 0x000000ffff8e7224 */ /* 0x000fe400078e0010 */
[----:B------:R-:W-:Y:S01]  /*52e0*/  LDSM.16.MT88.4 R16, [R215+0x1100] ;  /* 0x00110000d710783b */ /* 0x000fe20000004200 */
[----:B------:R-:W-:Y:S01]  /*52f0*/  IMAD.MOV.U32 R136, RZ, RZ, R118 ;  /* 0x000000ffff887224 */ /* 0x000fe200078e0076 */
[----:B--2---:R-:W-:Y:S01]  /*5300*/  HMMA.16816.F32.BF16 R76, R4, R30, R148 ;  /* 0x0000001e044c723c */ /* 0x004fe20000041894 */
[----:B-1----:R-:W-:Y:S01]  /*5310*/  FFMA.FTZ R0, R167, c[0x0][0x2d0], -R9 ;  /* 0x0000b400a7007a23 */ /* 0x002fe20000010809 */
[----:B------:R-:W-:Y:S01]  /*5320*/  MOV R138, R42 ;  /* 0x0000002a008a7202 */ /* 0x000fe20000000f00 */
[----:B------:R-:W-:-:S02]  /*5330*/  IMAD.MOV.U32 R137, RZ, RZ, R43 ;  /* 0x000000ffff897224 */ /* 0x000fc400078e002b */
[----:B------:R1:W2:Y:S01]  /*5340*/  MUFU.EX2 R44, R0 ;  /* 0x00000000002c7308 */ /* 0x0002a20000000800 */
[----:B------:R-:W-:Y:S01]  /*5350*/  IMAD.MOV.U32 R118, RZ, RZ, R243 ;  /* 0x000000ffff767224 */ /* 0x000fe200078e00f3 */
[----:B------:R-:W-:Y:S01]  /*5360*/  MOV R149, R128 ;  /* 0x0000008000957202 */ /* 0x000fe20000000f00 */
[C---:B---3--:R-:W-:Y:S01]  /*5370*/  HMMA.16816.F32.BF16 R60, R4.reuse, R12, R160 ;  /* 0x0000000c043c723c */ /* 0x048fe200000418a0 */
[----:B------:R-:W-:Y:S02]  /*5380*/  IMAD.MOV.U32 R148, RZ, RZ, R47 ;  /* 0x000000ffff947224 */ /* 0x000fe400078e002f */
[----:B------:R-:W-:Y:S02]  /*5390*/  IMAD.MOV.U32 R47, RZ, RZ, R39 ;  /* 0x000000ffff2f7224 */ /* 0x000fe400078e0027 */
[----:B------:R-:W-:Y:S01]  /*53a0*/  IMAD.MOV.U32 R150, RZ, RZ, R129 ;  /* 0x000000ffff967224 */ /* 0x000fe200078e0081 */
[----:B------:R-:W-:Y:S01]  /*53b0*/  MOV R129, R84 ;  /* 0x0000005400817202 */ /* 0x000fe20000000f00 */
[----:B----4-:R-:W-:Y:S01]  /*53c0*/  IMAD.MOV.U32 R162, RZ, RZ, R46 ;  /* 0x000000ffffa27224 */ /* 0x010fe200078e002e */
[----:B------:R-:W-:Y:S01]  /*53d0*/  MOV R163, R45 ;  /* 0x0000002d00a37202 */ /* 0x000fe20000000f00 */
[----:B------:R-:W-:Y:S01]  /*53e0*/  HMMA.16816.F32.BF16 R64, R4, R20, R152 ;  /* 0x000000140440723c */ /* 0x000fe20000041898 */
[----:B------:R-:W-:Y:S01]  /*53f0*/  IMAD.MOV.U32 R45, RZ, RZ, R37 ;  /* 0x000000ffff2d7224 */ /* 0x000fe200078e0025 */
[----:B------:R-:W-:Y:S01]  /*5400*/  MOV R46, R38 ;  /* 0x00000026002e7202 */ /* 0x000fe20000000f00 */
[----:B------:R-:W-:Y:S01]  /*5410*/  IMAD.MOV.U32 R151, RZ, RZ, R130 ;  /* 0x000000ffff977224 */ /* 0x000fe200078e0082 */
[----:B------:R-:W-:Y:S01]  /*5420*/  MOV R37, R87 ;  /* 0x0000005700257202 */ /* 0x000fe20000000f00 */
[----:B-1----:R-:W-:-:S02]  /*5430*/  FFMA.FTZ R0, R188, c[0x0][0x2d0], -R9 ;  /* 0x0000b400bc007a23 */ /* 0x002fc40000010809 */
[----:B--2---:R-:W-:Y:S01]  /*5440*/  IMAD.MOV.U32 R161, RZ, RZ, R44 ;  /* 0x000000ffffa17224 */ /* 0x004fe200078e002c */
[C---:B------:R-:W-:Y:S01]  /*5450*/  HMMA.16816.F32.BF16 R48, R4.reuse, R22, R156 ;  /* 0x000000160430723c */ /* 0x040fe2000004189c */
[----:B------:R1:W2:Y:S01]  /*5460*/  MUFU.EX2 R131, R0 ;  /* 0x0000000000837308 */ /* 0x0002a20000000800 */
[----:B------:R-:W-:Y:S01]  /*5470*/  IMAD.MOV.U32 R44, RZ, RZ, R36 ;  /* 0x000000ffff2c7224 */ /* 0x000fe200078e0024 */
[----:B------:R-:W3:Y:S01]  /*5480*/  LDSM.16.MT88.4 R20, [R214+0x1100] ;  /* 0x00110000d614783b */ /* 0x000ee20000004200 */
[----:B------:R-:W-:Y:S02]  /*5490*/  IMAD.MOV.U32 R130, RZ, RZ, R85 ;  /* 0x000000ffff827224 */ /* 0x000fe400078e0055 */
[----:B------:R-:W-:Y:S02]  /*54a0*/  IMAD.MOV.U32 R36, RZ, RZ, R86 ;  /* 0x000000ffff247224 */ /* 0x000fe400078e0056 */
[----:B------:R-:W-:Y:S01]  /*54b0*/  HMMA.16816.F32.BF16 R68, R4, R28, R144 ;  /* 0x0000001c0444723c */ /* 0x000fe20000041890 */
[----:B------:R-:W-:-:S02]  /*54c0*/  IMAD.MOV.U32 R139, RZ, RZ, R41 ;  /* 0x000000ffff8b7224 */ /* 0x000fc400078e0029 */
[----:B------:R-:W-:Y:S02]  /*54d0*/  IMAD.MOV.U32 R128, RZ, RZ, R40 ;  /* 0x000000ffff807224 */ /* 0x000fe400078e0028 */
[----:B------:R-:W-:Y:S01]  /*54e0*/  IMAD.MOV.U32 R38, RZ, RZ, R219 ;  /* 0x000000ffff267224 */ /* 0x000fe200078e00db */
[----:B------:R-:W-:Y:S01]  /*54f0*/  LDSM.16.MT88.4 R40, [R216+0x1100] ;  /* 0x00110000d828783b */ /* 0x000fe20000004200 */
[----:B-1----:R-:W-:Y:S01]  /*5500*/  FFMA.FTZ R0, R133, c[0x0][0x2d0], -R8 ;  /* 0x0000b40085007a23 */ /* 0x002fe20000010808 */
[C---:B------:R-:W-:Y:S02]  /*5510*/  HMMA.16816.F32.BF16 R84, R4.reuse, R14, R56 ;  /* 0x0000000e0454723c */ /* 0x040fe40000041838 */
[----:B------:R-:W1:Y:S01]  /*5520*/  LDSM.16.MT88.4 R12, [R213+0x3100] ;  /* 0x00310000d50c783b */ /* 0x000e620000004200 */
[----:B------:R-:W-:Y:S01]  /*5530*/  IMAD.MOV.U32 R39, RZ, RZ, R218 ;  /* 0x000000ffff277224 */ /* 0x000fe200078e00da */
[----:B------:R4:W-:Y:S04]  /*5540*/  MUFU.EX2 R248, R0 ;  /* 0x0000000000f87308 */ /* 0x0009e80000000800 */
[----:B------:R-:W-:Y:S01]  /*5550*/  HMMA.16816.F32.BF16 R44, R4, R34, R44 ;  /* 0x00000022042c723c */ /* 0x000fe2000004182c */
[----:B------:R-:W-:Y:S01]  /*5560*/  MOV R146, R136 ;  /* 0x0000008800927202 */ /* 0x000fe20000000f00 */
[----:B------:R-:W-:-:S02]  /*5570*/  IMAD.MOV.U32 R145, RZ, RZ, R129 ;  /* 0x000000ffff917224 */ /* 0x000fc400078e0081 */
[----:B------:R-:W-:Y:S02]  /*5580*/  IMAD.MOV.U32 R154, RZ, RZ, R36 ;  /* 0x000000ffff9a7224 */ /* 0x000fe400078e0024 */
[----:B------:R-:W-:Y:S02]  /*5590*/  IMAD.MOV.U32 R117, RZ, RZ, R212 ;  /* 0x000000ffff757224 */ /* 0x000fe400078e00d4 */
[----:B------:R-:W-:Y:S01]  /*55a0*/  IMAD.MOV.U32 R188, RZ, RZ, R101 ;  /* 0x000000ffffbc7224 */ /* 0x000fe200078e0065 */
[----:B------:R-:W-:Y:S01]  /*55b0*/  MOV R144, R130 ;  /* 0x0000008200907202 */ /* 0x000fe20000000f00 */
[----:B------:R-:W-:Y:S01]  /*55c0*/  IMAD.MOV.U32 R147, RZ, RZ, R116 ;  /* 0x000000ffff937224 */ /* 0x000fe200078e0074 */
[----:B------:R1:W5:Y:S01]  /*55d0*/  LDL.LU R219, [R1+0x28] ;  /* 0x0000280001db7983 */ /* 0x0003620000300800 */
[----:B----4-:R-:W-:Y:S01]  /*55e0*/  FFMA.FTZ R0, R134, c[0x0][0x2d0], -R8 ;  /* 0x0000b40086007a23 */ /* 0x010fe20000010808 */
[----:B------:R-:W-:Y:S01]  /*55f0*/  HMMA.16816.F32.BF16 R56, R4, R32, R184 ;  /* 0x000000200438723c */ /* 0x000fe200000418b8 */
[----:B------:R-:W-:Y:S01]  /*5600*/  IMAD.MOV.U32 R136, RZ, RZ, R137 ;  /* 0x000000ffff887224 */ /* 0x000fe200078e0089 */
[----:B------:R-:W4:Y:S01]  /*5610*/  LDSM.16.MT88.4 R32, [R214+0x3100] ;  /* 0x00310000d620783b */ /* 0x000f220000004200 */
[----:B------:R2:W1:Y:S01]  /*5620*/  MUFU.EX2 R243, R0 ;  /* 0x0000000000f37308 */ /* 0x0004620000000800 */
[----:B------:R-:W-:-:S02]  /*5630*/  IMAD.MOV.U32 R129, RZ, RZ, R37 ;  /* 0x000000ffff817224 */ /* 0x000fc400078e0025 */
[----:B------:R-:W-:Y:S01]  /*5640*/  IMAD.MOV.U32 R152, RZ, RZ, R39 ;  /* 0x000000ffff987224 */ /* 0x000fe200078e0027 */
[----:B------:R-:W-:Y:S01]  /*5650*/  MOV R116, R217 ;  /* 0x000000d900747202 */ /* 0x000fe20000000f00 */
[----:B------:R-:W-:Y:S01]  /*5660*/  IMAD.MOV.U32 R155, RZ, RZ, R147 ;  /* 0x000000ffff9b7224 */ /* 0x000fe200078e0093 */
[----:B------:R-:W-:Y:S01]  /*5670*/  MOV R153, R117 ;  /* 0x0000007500997202 */ /* 0x000fe20000000f00 */
[----:B------:R-:W-:Y:S01]  /*5680*/  IMAD.MOV.U32 R160, RZ, RZ, R119 ;  /* 0x000000ffffa07224 */ /* 0x000fe200078e0077 */
[----:B------:R3:W5:Y:S01]  /*5690*/  LDL.LU R218, [R1+0x24] ;  /* 0x0000240001da7983 */ /* 0x0007620000300800 */
[----:B--2---:R-:W-:Y:S01]  /*56a0*/  FFMA.FTZ R0, R164, c[0x0][0x2d0], -R8 ;  /* 0x0000b400a4007a23 */ /* 0x004fe20000010808 */
[----:B------:R-:W-:Y:S02]  /*56b0*/  F2FP.BF16.PACK_AB R4, R162, R163 ;  /* 0x000000a3a204723e */ /* 0x000fe400000010ff */
[----:B------:R-:W-:Y:S01]  /*56c0*/  F2FP.BF16.PACK_AB R6, R131, R161 ;  /* 0x000000a18306723e */ /* 0x000fe200000010ff */
[----:B------:R2:W-:Y:S01]  /*56d0*/  MUFU.EX2 R134, R0 ;  /* 0x0000000000867308 */ /* 0x0005e20000000800 */
[----:B-1----:R-:W-:Y:S01]  /*56e0*/  F2FP.BF16.PACK_AB R5, R243, R248 ;  /* 0x000000f8f305723e */ /* 0x002fe200000010ff */
[----:B------:R-:W-:Y:S01]  /*56f0*/  IMAD.MOV.U32 R137, RZ, RZ, R138 ;  /* 0x000000ffff897224 */ /* 0x000fe200078e008a */
[----:B------:R1:W5:Y:S01]  /*5700*/  LDL.LU R217, [R1+0x20] ;  /* 0x0000200001d97983 */ /* 0x0003620000300800 */
[----:B--2---:R-:W-:Y:S01]  /*5710*/  FFMA.FTZ R0, R135, c[0x0][0x2d0], -R8 ;  /* 0x0000b40087007a23 */ /* 0x004fe20000010808 */
[----:B------:R-:W-:Y:S01]  /*5720*/  MOV R138, R139 ;  /* 0x0000008b008a7202 */ /* 0x000fe20000000f00 */
[----:B------:R-:W-:Y:S01]  /*5730*/  IMAD.MOV.U32 R147, RZ, RZ, R165 ;  /* 0x000000ffff937224 */ /* 0x000fe200078e00a5 */
[----:B------:R1:W5:Y:S01]  /*5740*/  LDL.LU R212, [R1+0x1c] ;  /* 0x00001c0001d47983 */ /* 0x0003620000300800 */
[----:B------:R-:W2:Y:S01]  /*5750*/  MUFU.EX2 R133, R0 ;  /* 0x0000000000857308 */ /* 0x000ea20000000800 */
[----:B------:R-:W-:Y:S01]  /*5760*/  IMAD.MOV.U32 R139, RZ, RZ, R128 ;  /* 0x000000ffff8b7224 */ /* 0x000fe200078e0080 */
[----:B------:R-:W-:Y:S01]  /*5770*/  MOV R128, R38 ;  /* 0x0000002600807202 */ /* 0x000fe20000000f00 */
[----:B------:R-:W-:Y:S01]  /*5780*/  IMAD.MOV.U32 R130, RZ, RZ, R116 ;  /* 0x000000ffff827224 */ /* 0x000fe200078e0074 */
[----:B------:R-:W1:Y:S01]  /*5790*/  LDSM.16.MT88.4 R36, [R215+0x3100] ;  /* 0x00310000d724783b */ /* 0x000e620000004200 */
[----:B------:R-:W-:Y:S01]  /*57a0*/  MOV R135, R100 ;  /* 0x0000006400877202 */ /* 0x000fe20000000f00 */
[----:B------:R-:W-:Y:S01]  /*57b0*/  UIMAD.WIDE.U32 UR26, UR25, UR4, URZ ;  /* 0x00000004191a72a5 */ /* 0x000fe2000f8e003f */
[----:B------:R-:W-:Y:S01]  /*57c0*/  PLOP3.LUT P0, PT, PT, PT, UP1, 0x40, 0x0 ;  /* 0x000000000000781c */ /* 0x000fe20003f0e818 */
[----:B------:R-:W-:-:S02]  /*57d0*/  UIADD3 UR21, UR21, -0x2, URZ ;  /* 0xfffffffe15157890 */ /* 0x000fc4000fffe03f */
[----:B------:R-:W-:-:S04]  /*57e0*/  @UP2 USHF.R.U32.HI UR25, URZ, UR5, UR27 ;  /* 0x000000053f192299 */ /* 0x000fc8000801161b */
[----:B------:R-:W-:Y:S01]  /*57f0*/  UIADD3 UR4, UR24, UR25, URZ ;  /* 0x0000001918047290 */ /* 0x000fe2000fffe03f */
[----:B--2---:R-:W-:Y:S01]  /*5800*/  F2FP.BF16.PACK_AB R7, R133, R134 ;  /* 0x000000868507723e */ /* 0x004fe200000010ff */
[----:B------:R-:W-:Y:S01]  /*5810*/  IMAD.MOV.U32 R0, RZ, RZ, R118 ;  /* 0x000000ffff007224 */ /* 0x000fe200078e0076 */
[----:B------:R-:W-:Y:S02]  /*5820*/  ULDC UR25, c[0x0][0x328] ;  /* 0x0000ca0000197ab9 */ /* 0x000fe40000000800 */
[----:B------:R-:W-:Y:S01]  /*5830*/  UIADD3 UR25, UR4, UR25, URZ ;  /* 0x0000001904197290 */ /* 0x000fe2000fffe03f */
[----:B------:R-:W-:Y:S02]  /*5840*/  FFMA.FTZ R0, R0, c[0x0][0x2d0], -R9 ;  /* 0x0000b40000007a23 */ /* 0x000fe40000010809 */
[C---:B------:R-:W-:Y:S08]  /*5850*/  HMMA.16816.F32.BF16 R28, R4.reuse, R26, R148 ;  /* 0x0000001a041c723c */ /* 0x040ff00000041894 */
[C---:B------:R-:W-:Y:S01]  /*5860*/  HMMA.16816.F32.BF16 R140, R4.reuse, R24, R140 ;  /* 0x00000018048c723c */ /* 0x040fe2000004188c */
[----:B------:R-:W-:Y:S07]  /*5870*/  LDSM.16.MT88.4 R24, [R213+0x5100] ;  /* 0x00510000d518783b */ /* 0x000fee0000004200 */
[C---:B---3--:R-:W-:Y:S07]  /*5880*/  HMMA.16816.F32.BF16 R148, R4.reuse, R20, R200 ;  /* 0x000000140494723c */ /* 0x048fee00000418c8 */
[----:B------:R-:W-:Y:S01]  /*5890*/  IMAD.MOV.U32 R202, RZ, RZ, R102 ;  /* 0x000000ffffca7224 */ /* 0x000fe200078e0066 */
[----:B------:R-:W-:Y:S01]  /*58a0*/  MOV R187, R28 ;  /* 0x0000001c00bb7202 */ /* 0x000fe20000000f00 */
[----:B------:R-:W-:Y:S01]  /*58b0*/  IMAD.MOV.U32 R186, RZ, RZ, R29 ;  /* 0x000000ffffba7224 */ /* 0x000fe200078e001d */
[----:B------:R-:W-:Y:S01]  /*58c0*/  MOV R184, R31 ;  /* 0x0000001f00b87202 */ /* 0x000fe20000000f00 */
[----:B------:R-:W-:Y:S01]  /*58d0*/  IMAD.MOV.U32 R185, RZ, RZ, R30 ;  /* 0x000000ffffb97224 */ /* 0x000fe200078e001e */
[----:B------:R-:W-:Y:S01]  /*58e0*/  MOV R203, R103 ;  /* 0x0000006700cb7202 */ /* 0x000fe20000000f00 */
[----:B------:R-:W2:Y:S01]  /*58f0*/  LDSM.16.MT88.4 R28, [R216+0x3100] ;  /* 0x00310000d81c783b */ /* 0x000ea20000004200 */
[C---:B------:R-:W-:Y:S08]  /*5900*/  HMMA.16816.F32.BF16 R164, R4.reuse, R16, R196 ;  /* 0x0000001004a4723c */ /* 0x040ff000000418c4 */
[C---:B------:R-:W-:Y:S01]  /*5910*/  HMMA.16816.F32.BF16 R108, R4.reuse, R18, R108 ;  /* 0x00000012046c723c */ /* 0x040fe2000004186c */
[----:B------:R-:W3:Y:S07]  /*5920*/  LDSM.16.MT88.4 R16, [R214+0x5100] ;  /* 0x00510000d610783b */ /* 0x000eee0000004200 */
[C---:B------:R-:W-:Y:S01]  /*5930*/  HMMA.16816.F32.BF16 R100, R4.reuse, R22, R192 ;  /* 0x000000160464723c */ /* 0x040fe200000418c0 */
[----:B------:R-:W2:Y:S07]  /*5940*/  LDSM.16.MT88.4 R20, [R215+0x5100] ;  /* 0x00510000d714783b */ /* 0x000eae0000004200 */
[C---:B------:R-:W-:Y:S08]  /*5950*/  HMMA.16816.F32.BF16 R112, R4.reuse, R12, R112 ;  /* 0x0000000c0470723c */ /* 0x040ff00000041870 */
[C---:B------:R-:W-:Y:S01]  /*5960*/  HMMA.16816.F32.BF16 R116, R4.reuse, R14, R124 ;  /* 0x0000000e0474723c */ /* 0x040fe2000004187c */
[----:B------:R-:W2:Y:S07]  /*5970*/  LDSM.16.MT88.4 R12, [R216+0x5100] ;  /* 0x00510000d80c783b */ /* 0x000eae0000004200 */
[C---:B----4-:R-:W-:Y:S08]  /*5980*/  HMMA.16816.F32.BF16 R120, R4.reuse, R32, R120 ;  /* 0x000000200478723c */ /* 0x050ff00000041878 */
[C---:B------:R-:W-:Y:S08]  /*5990*/  HMMA.16816.F32.BF16 R124, R4.reuse, R34, R208 ;  /* 0x00000022047c723c */ /* 0x040ff000000418d0 */
[C---:B-1----:R-:W-:Y:S07]  /*59a0*/  HMMA.16816.F32.BF16 R32, R4.reuse, R36, R180 ;  /* 0x000000240420723c */ /* 0x042fee00000418b4 */
[----:B------:R-:W-:Y:S01]  /*59b0*/  MOV R181, R135 ;  /* 0x0000008700b57202 */ /* 0x000fe20000000f00 */
[----:B------:R-:W-:Y:S01]  /*59c0*/  HMMA.16816.F32.BF16 R156, R4, R40, R104 ;  /* 0x00000028049c723c */ /* 0x000fe20000041868 */
[----:B------:R-:W-:Y:S01]  /*59d0*/  IMAD.MOV.U32 R135, RZ, RZ, R188 ;  /* 0x000000ffff877224 */ /* 0x000fe200078e00bc */
[----:B------:R-:W-:Y:S01]  /*59e0*/  MOV R183, R202 ;  /* 0x000000ca00b77202 */ /* 0x000fe20000000f00 */
[----:B------:R-:W-:-:S02]  /*59f0*/  IMAD.MOV.U32 R182, RZ, RZ, R203 ;  /* 0x000000ffffb67224 */ /* 0x000fc400078e00cb */
[----:B------:R-:W-:-:S03]  /*5a00*/  IMAD.MOV.U32 R180, RZ, RZ, R187 ;  /* 0x000000ffffb47224 */ /* 0x000fc600078e00bb */
[C---:B------:R-:W-:Y:S08]  /*5a10*/  HMMA.16816.F32.BF16 R104, R4.reuse, R42, R244 ;  /* 0x0000002a0468723c */ /* 0x040ff000000418f4 */
[----:B--2---:R-:W-:Y:S01]  /*5a20*/  HMMA.16816.F32.BF16 R136, R4, R28, R136 ;  /* 0x0000001c0488723c */ /* 0x004fe20000041888 */
[----:B------:R-:W-:Y:S01]  /*5a30*/  IMAD.MOV.U32 R41, RZ, RZ, R32 ;  /* 0x000000ffff297224 */ /* 0x000fe200078e0020 */
[----:B------:R-:W-:Y:S01]  /*5a40*/  MOV R43, R34 ;  /* 0x00000022002b7202 */ /* 0x000fe20000000f00 */
[----:B------:R-:W-:-:S02]  /*5a50*/  IMAD.MOV.U32 R40, RZ, RZ, R33 ;  /* 0x000000ffff287224 */ /* 0x000fc400078e0021 */
[----:B------:R-:W-:-:S03]  /*5a60*/  IMAD.MOV.U32 R42, RZ, RZ, R35 ;  /* 0x000000ffff2a7224 */ /* 0x000fc600078e0023 */
[C---:B------:R-:W-:Y:S01]  /*5a70*/  HMMA.16816.F32.BF16 R204, R4.reuse, R30, R204 ;  /* 0x0000001e04cc723c */ /* 0x040fe200000418cc */
[----:B------:R-:W1:Y:S07]  /*5a80*/  LDSM.16.MT88.4 R28, [R213+0x7100] ;  /* 0x00710000d51c783b */ /* 0x000e6e0000004200 */
[C---:B------:R-:W-:Y:S07]  /*5a90*/  HMMA.16816.F32.BF16 R244, R4.reuse, R24, R172 ;  /* 0x0000001804f4723c */ /* 0x040fee00000418ac */
[----:B------:R-:W-:Y:S01]  /*5aa0*/  MOV R174, R190 ;  /* 0x000000be00ae7202 */ /* 0x000fe20000000f00 */
[----:B------:R-:W-:Y:S01]  /*5ab0*/  HMMA.16816.F32.BF16 R32, R4, R38, R176 ;  /* 0x000000260420723c */ /* 0x000fe200000418b0 */
[----:B------:R-:W-:-:S06]  /*5ac0*/  IMAD.MOV.U32 R175, RZ, RZ, R189 ;  /* 0x000000ffffaf7224 */ /* 0x000fcc00078e00bd */
[----:B------:R-:W-:Y:S01]  /*5ad0*/  MOV R176, R152 ;  /* 0x0000009800b07202 */ /* 0x000fe20000000f00 */
[C---:B---3--:R-:W-:Y:S01]  /*5ae0*/  HMMA.16816.F32.BF16 R196, R4.reuse, R18, R92 ;  /* 0x0000001204c4723c */ /* 0x048fe2000004185c */
[----:B------:R-:W-:Y:S01]  /*5af0*/  IMAD.MOV.U32 R152, RZ, RZ, R154 ;  /* 0x000000ffff987224 */ /* 0x000fe200078e009a */
[----:B------:R-:W-:Y:S01]  /*5b00*/  MOV R154, R155 ;  /* 0x0000009b009a7202 */ /* 0x000fe20000000f00 */
[----:B------:R-:W-:Y:S01]  /*5b10*/  IMAD.MOV.U32 R155, RZ, RZ, R191 ;  /* 0x000000ffff9b7224 */ /* 0x000fe200078e00bf */
[----:B------:R-:W-:Y:S01]  /*5b20*/  MOV R177, R181 ;  /* 0x000000b500b17202 */ /* 0x000fe20000000f00 */
[----:B------:R-:W-:Y:S01]  /*5b30*/  IMAD.MOV.U32 R178, RZ, RZ, R182 ;  /* 0x000000ffffb27224 */ /* 0x000fe200078e00b6 */
[----:B------:R-:W-:Y:S01]  /*5b40*/  MOV R181, R186 ;  /* 0x000000ba00b57202 */ /* 0x000fe20000000f00 */
[----:B------:R-:W-:Y:S01]  /*5b50*/  IMAD.MOV.U32 R182, RZ, RZ, R185 ;  /* 0x000000ffffb67224 */ /* 0x000fe200078e00b9 */
[----:B------:R-:W-:Y:S01]  /*5b60*/  HMMA.16816.F32.BF16 R92, R4, R20, R52 ;  /* 0x00000014045c723c */ /* 0x000fe20000041834 */
[----:B------:R2:W3:Y:S01]  /*5b70*/  MUFU.EX2 R53, R0 ;  /* 0x0000000000357308 */ /* 0x0004e20000000800 */
[----:B------:R-:W-:Y:S01]  /*5b80*/  MOV R179, R183 ;  /* 0x000000b700b37202 */ /* 0x000fe20000000f00 */
[----:B------:R-:W-:Y:S01]  /*5b90*/  IMAD.MOV.U32 R172, RZ, RZ, R181 ;  /* 0x000000ffffac7224 */ /* 0x000fe200078e00b5 */
[----:B------:R-:W-:-:S02]  /*5ba0*/  MOV R181, R163 ;  /* 0x000000a300b57202 */ /* 0x000fc40000000f00 */
[----:B------:R-:W-:Y:S02]  /*5bb0*/  MOV R163, R11 ;  /* 0x0000000b00a37202 */ /* 0x000fe40000000f00 */
[C---:B------:R-:W-:Y:S01]  /*5bc0*/  HMMA.16816.F32.BF16 R192, R4.reuse, R12, R88 ;  /* 0x0000000c04c0723c */ /* 0x040fe20000041858 */
[----:B------:R-:W-:Y:S01]  /*5bd0*/  MOV R183, R184 ;  /* 0x000000b800b77202 */ /* 0x000fe20000000f00 */
[----:B------:R-:W-:Y:S01]  /*5be0*/  IMAD.MOV.U32 R39, RZ, RZ, R32 ;  /* 0x000000ffff277224 */ /* 0x000fe200078e0020 */
[----:B------:R-:W-:Y:S01]  /*5bf0*/  MOV R38, R33 ;  /* 0x0000002100267202 */ /* 0x000fe20000000f00 */
[----:B------:R-:W-:Y:S01]  /*5c00*/  IMAD.MOV.U32 R37, RZ, RZ, R34 ;  /* 0x000000ffff257224 */ /* 0x000fe200078e0022 */
[----:B------:R-:W-:Y:S02]  /*5c10*/  MOV R36, R35 ;  /* 0x0000002300247202 */ /* 0x000fe40000000f00 */
[----:B------:R-:W-:Y:S01]  /*5c20*/  LDSM.16.MT88.4 R32, [R214+0x7100] ;  /* 0x00710000d620783b */ /* 0x000fe20000004200 */
[C---:B------:R-:W-:Y:S01]  /*5c30*/  HMMA.16816.F32.BF16 R188, R4.reuse, R14, R72 ;  /* 0x0000000e04bc723c */ /* 0x040fe20000041848 */
[----:B--2---:R-:W-:Y:S01]  /*5c40*/  FFMA.FTZ R0, R174, c[0x0][0x2d0], -R9 ;  /* 0x0000b400ae007a23 */ /* 0x004fe20000010809 */
[----:B------:R-:W-:Y:S01]  /*5c50*/  MOV R173, R182 ;  /* 0x000000b600ad7202 */ /* 0x000fe20000000f00 */
[----:B------:R-:W2:Y:S01]  /*5c60*/  LDSM.16.MT88.4 R12, [R215+0x7100] ;  /* 0x00710000d70c783b */ /* 0x000ea20000004200 */
[----:B------:R-:W-:Y:S01]  /*5c70*/  IMAD.MOV.U32 R174, RZ, RZ, R183 ;  /* 0x000000ffffae7224 */ /* 0x000fe200078e00b7 */
[----:B------:R4:W-:Y:S01]  /*5c80*/  MUFU.EX2 R52, R0 ;  /* 0x0000000000347308 */ /* 0x0009e20000000800 */
[----:B------:R-:W-:Y:S01]  /*5c90*/  IMAD.MOV.U32 R182, RZ, RZ, R152 ;  /* 0x000000ffffb67224 */ /* 0x000fe200078e0098 */
[----:B------:R-:W-:Y:S01]  /*5ca0*/  MOV R152, R146 ;  /* 0x0000009200987202 */ /* 0x000fe20000000f00 */
[C---:B------:R-:W-:Y:S01]  /*5cb0*/  HMMA.16816.F32.BF16 R200, R4.reuse, R26, R168 ;  /* 0x0000001a04c8723c */ /* 0x040fe200000418a8 */
[----:B------:R-:W-:Y:S01]  /*5cc0*/  IMAD.MOV.U32 R55, RZ, RZ, R173 ;  /* 0x000000ffff377224 */ /* 0x000fe200078e00ad */
[----:B------:R-:W-:Y:S01]  /*5cd0*/  MOV R72, R174 ;  /* 0x000000ae00487202 */ /* 0x000fe20000000f00 */
[----:B------:R-:W-:Y:S01]  /*5ce0*/  IMAD.MOV.U32 R75, RZ, RZ, R181 ;  /* 0x000000ffff4b7224 */ /* 0x000fe200078e00b5 */
[----:B------:R-:W-:Y:S01]  /*5cf0*/  MOV R183, R144 ;  /* 0x0000009000b77202 */ /* 0x000fe20000000f00 */
[----:B------:R-:W-:Y:S01]  /*5d00*/  IMAD.MOV.U32 R91, RZ, RZ, R161 ;  /* 0x000000ffff5b7224 */ /* 0x000fe200078e00a1 */
[----:B------:R-:W-:Y:S01]  /*5d10*/  MOV R88, R182 ;  /* 0x000000b600587202 */ /* 0x000fe20000000f00 */
[----:B------:R-:W-:Y:S01]  /*5d20*/  IMAD.MOV.U32 R168, RZ, RZ, R135 ;  /* 0x000000ffffa87224 */ /* 0x000fe200078e0087 */
[C---:B------:R-:W-:Y:S01]  /*5d30*/  HMMA.16816.F32.BF16 R208, R4.reuse, R16, R96 ;  /* 0x0000001004d0723c */ /* 0x040fe20000041860 */
[----:B------:R-:W2:Y:S01]  /*5d40*/  LDSM.16.MT88.4 R16, [R216+0x7100] ;  /* 0x00710000d810783b */ /* 0x000ea20000004200 */
[----:B------:R-:W-:Y:S01]  /*5d50*/  MOV R169, R178 ;  /* 0x000000b200a97202 */ /* 0x000fe20000000f00 */
[----:B------:R-:W-:Y:S01]  /*5d60*/  IMAD.MOV.U32 R170, RZ, RZ, R179 ;  /* 0x000000ffffaa7224 */ /* 0x000fe200078e00b3 */
[----:B------:R-:W-:Y:S01]  /*5d70*/  MOV R171, R180 ;  /* 0x000000b400ab7202 */ /* 0x000fe20000000f00 */
[----:B----4-:R-:W-:Y:S01]  /*5d80*/  FFMA.FTZ R0, R175, c[0x0][0x2d0], -R9 ;  /* 0x0000b400af007a23 */ /* 0x010fe20000010809 */
[----:B------:R-:W-:Y:S01]  /*5d90*/  MOV R175, R160 ;  /* 0x000000a000af7202 */ /* 0x000fe20000000f00 */
[----:B------:R-:W-:Y:S01]  /*5da0*/  IMAD.MOV.U32 R99, RZ, RZ, R169 ;  /* 0x000000ffff637224 */ /* 0x000fe200078e00a9 */
[----:B------:R-:W-:Y:S01]  /*5db0*/  HMMA.16816.F32.BF16 R184, R4, R22, R80 ;  /* 0x0000001604b8723c */ /* 0x000fe20000041850 */
[----:B------:R4:W2:Y:S01]  /*5dc0*/  MUFU.EX2 R54, R0 ;  /* 0x0000000000367308 */ /* 0x0008a20000000800 */
[----:B------:R-:W-:Y:S01]  /*5dd0*/  MOV R98, R170 ;  /* 0x000000aa00627202 */ /* 0x000fe20000000f00 */
[----:B------:R-:W-:Y:S01]  /*5de0*/  IMAD.MOV.U32 R73, RZ, RZ, R175 ;  /* 0x000000ffff497224 */ /* 0x000fe200078e00af */
[----:B------:R-:W-:Y:S01]  /*5df0*/  MOV R170, R41 ;  /* 0x0000002900aa7202 */ /* 0x000fe20000000f00 */
[----:B------:R-:W-:-:S02]  /*5e00*/  IMAD.MOV.U32 R169, RZ, RZ, R153 ;  /* 0x000000ffffa97224 */ /* 0x000fc400078e0099 */
[----:B---3--:R-:W-:Y:S01]  /*5e10*/  MOV R83, R53 ;  /* 0x0000003500537202 */ /* 0x008fe20000000f00 */
[----:B------:R-:W-:Y:S01]  /*5e20*/  IMAD.MOV.U32 R53, RZ, RZ, R171 ;  /* 0x000000ffff357224 */ /* 0x000fe200078e00ab */
[C---:B-1----:R-:W-:Y:S01]  /*5e30*/  HMMA.16816.F32.BF16 R24, R4.reuse, R28, R68 ;  /* 0x0000001c0418723c */ /* 0x042fe20000041844 */
[----:B------:R-:W-:Y:S02]  /*5e40*/  IMAD.MOV.U32 R171, RZ, RZ, R40 ;  /* 0x000000ffffab7224 */ /* 0x000fe400078e0028 */
[----:B------:R-:W-:Y:S02]  /*5e50*/  IMAD.MOV.U32 R180, RZ, RZ, R162 ;  /* 0x000000ffffb47224 */ /* 0x000fe400078e00a2 */
[----:B------:R-:W-:Y:S02]  /*5e60*/  IMAD.MOV.U32 R160, RZ, RZ, R145 ;  /* 0x000000ffffa07224 */ /* 0x000fe400078e0091 */
[----:B------:R-:W-:Y:S01]  /*5e70*/  MOV R71, R73 ;  /* 0x0000004900477202 */ /* 0x000fe20000000f00 */
[----:B----4-:R-:W-:Y:S01]  /*5e80*/  FFMA.FTZ R0, R176, c[0x0][0x2d0], -R9 ;  /* 0x0000b400b0007a23 */ /* 0x010fe20000010809 */
[C---:B------:R-:W-:Y:S01]  /*5e90*/  HMMA.16816.F32.BF16 R28, R4.reuse, R30, R76 ;  /* 0x0000001e041c723c */ /* 0x040fe2000004184c */
[----:B------:R-:W-:Y:S01]  /*5ea0*/  MOV R73, R171 ;  /* 0x000000ab00497202 */ /* 0x000fe20000000f00 */
[----:B------:R-:W-:Y:S01]  /*5eb0*/  IMAD.MOV.U32 R162, RZ, RZ, R147 ;  /* 0x000000ffffa27224 */ /* 0x000fe200078e0093 */
[----:B------:R1:W3:Y:S01]  /*5ec0*/  MUFU.EX2 R135, R0 ;  /* 0x0000000000877308 */ /* 0x0002e20000000800 */
[----:B------:R-:W4:Y:S01]  /*5ed0*/  LDSM.16.MT88.4 R144, [R213+0x1900] ;  /* 0x00190000d590783b */ /* 0x000f220000004200 */
[----:B------:R-:W-:Y:S01]  /*5ee0*/  MOV R74, R180 ;  /* 0x000000b4004a7202 */ /* 0x000fe20000000f00 */
[----:B------:R-:W-:Y:S01]  /*5ef0*/  IMAD.MOV.U32 R89, RZ, RZ, R183 ;  /* 0x000000ffff597224 */ /* 0x000fe200078e00b7 */
[----:B------:R-:W-:Y:S01]  /*5f00*/  MOV R78, R55 ;  /* 0x00000037004e7202 */ /* 0x000fe20000000f00 */
[----:B------:R-:W-:Y:S01]  /*5f10*/  IMAD.MOV.U32 R79, RZ, RZ, R72 ;  /* 0x000000ffff4f7224 */ /* 0x000fe200078e0048 */
[----:B------:R-:W-:Y:S01]  /*5f20*/  MOV R55, R169 ;  /* 0x000000a900377202 */ /* 0x000fe20000000f00 */
[----:B------:R-:W-:Y:S01]  /*5f30*/  IMAD.MOV.U32 R72, RZ, RZ, R170 ;  /* 0x000000ffff487224 */ /* 0x000fe200078e00aa */
[C---:B--2---:R-:W-:Y:S01]  /*5f40*/  HMMA.16816.F32.BF16 R180, R4.reuse, R12, R56 ;  /* 0x0000000c04b4723c */ /* 0x044fe20000041838 */
[----:B------:R-:W-:Y:S01]  /*5f50*/  LDSM.16.MT88.4 R56, [R216+0x3900] ;  /* 0x00390000d838783b */ /* 0x000fe20000004200 */
[----:B------:R-:W-:Y:S01]  /*5f60*/  IMAD.MOV.U32 R70, RZ, RZ, R74 ;  /* 0x000000ffff467224 */ /* 0x000fe200078e004a */
[----:B------:R-:W-:Y:S01]  /*5f70*/  MOV R69, R75 ;  /* 0x0000004b00457202 */ /* 0x000fe20000000f00 */
[----:B------:R-:W-:Y:S01]  /*5f80*/  IMAD.MOV.U32 R80, RZ, RZ, R88 ;  /* 0x000000ffff507224 */ /* 0x000fe200078e0058 */
[----:B------:R-:W-:Y:S01]  /*5f90*/  MOV R81, R89 ;  /* 0x0000005900517202 */ /* 0x000fe20000000f00 */
[----:B------:R-:W-:Y:S01]  /*5fa0*/  IMAD.MOV.U32 R74, RZ, RZ, R43 ;  /* 0x000000ffff4a7224 */ /* 0x000fe200078e002b */
[----:B------:R-:W-:Y:S01]  /*5fb0*/  MOV R75, R42 ;  /* 0x0000002a004b7202 */ /* 0x000fe20000000f00 */
[----:B-1----:R-:W-:Y:S01]  /*5fc0*/  FFMA.FTZ R0, R177, c[0x0][0x2d0], -R8 ;  /* 0x0000b400b1007a23 */ /* 0x002fe20000010808 */
[C---:B------:R-:W-:Y:S01]  /*5fd0*/  HMMA.16816.F32.BF16 R20, R4.reuse, R32, R64 ;  /* 0x000000200414723c */ /* 0x040fe20000041840 */
[----:B------:R-:W-:Y:S01]  /*5fe0*/  MOV R90, R160 ;  /* 0x000000a0005a7202 */ /* 0x000fe20000000f00 */
[----:B------:R-:W-:Y:S01]  /*5ff0*/  IMAD.MOV.U32 R97, RZ, RZ, R163 ;  /* 0x000000ffff617224 */ /* 0x000fe200078e00a3 */
[----:B------:R1:W-:Y:S01]  /*6000*/  MUFU.EX2 R11, R0 ;  /* 0x00000000000b7308 */ /* 0x0003e20000000800 */
[----:B------:R-:W-:Y:S01]  /*6010*/  MOV R96, R162 ;  /* 0x000000a200607202 */ /* 0x000fe20000000f00 */
[----:B------:R-:W-:Y:S01]  /*6020*/  IMAD.MOV.U32 R68, RZ, RZ, R80 ;  /* 0x000000ffff447224 */ /* 0x000fe200078e0050 */
[----:B------:R-:W-:Y:S01]  /*6030*/  MOV R76, R53 ;  /* 0x00000035004c7202 */ /* 0x000fe20000000f00 */
[----:B------:R-:W-:Y:S01]  /*6040*/  IMAD.MOV.U32 R82, RZ, RZ, R90 ;  /* 0x000000ffff527224 */ /* 0x000fe200078e005a */
[C---:B------:R-:W-:Y:S01]  /*6050*/  HMMA.16816.F32.BF16 R32, R4.reuse, R34, R48 ;  /* 0x000000220420723c */ /* 0x040fe20000041830 */
[----:B------:R-:W-:Y:S01]  /*6060*/  LDSM.16.MT88.4 R48, [R214+0x3900] ;  /* 0x00390000d630783b */ /* 0x000fe20000004200 */
[----:B------:R-:W-:Y:S01]  /*6070*/  MOV R53, R97 ;  /* 0x0000006100357202 */ /* 0x000fe20000000f00 */
[----:B------:R-:W-:Y:S01]  /*6080*/  IMAD.MOV.U32 R90, RZ, RZ, R128 ;  /* 0x000000ffff5a7224 */ /* 0x000fe200078e0080 */
[----:B------:R-:W-:Y:S01]  /*6090*/  MOV R97, R131 ;  /* 0x0000008300617202 */ /* 0x000fe20000000f00 */
[----:B------:R-:W-:Y:S03]  /*60a0*/  LDSM.16.MT88.4 R160, [R216+0x1900] ;  /* 0x00190000d8a0783b */ /* 0x000fe60000004200 */
[----:B------:R-:W-:Y:S01]  /*60b0*/  HMMA.16816.F32.BF16 R176, R4, R16, R60 ;  /* 0x0000001004b0723c */ /* 0x000fe2000004183c */
[----:B------:R-:W-:Y:S01]  /*60c0*/  LDSM.16.MT88.4 R64, [R215+0x3900] ;  /* 0x00390000d740783b */ /* 0x000fe20000004200 */
[----:B-1----:R-:W-:-:S02]  /*60d0*/  FFMA.FTZ R0, R154, c[0x0][0x2d0], -R8 ;  /* 0x0000b4009a007a23 */ /* 0x002fc40000010808 */
[----:B------:R-:W-:Y:S01]  /*60e0*/  IMAD.MOV.U32 R154, RZ, RZ, R155 ;  /* 0x000000ffff9a7224 */ /* 0x000fe200078e009b */
[----:B------:R-:W-:Y:S02]  /*60f0*/  MOV R155, R10 ;  /* 0x0000000a009b7202 */ /* 0x000fe40000000f00 */
[----:B------:R-:W-:Y:S01]  /*6100*/  IMAD.MOV.U32 R60, RZ, RZ, R72 ;  /* 0x000000ffff3c7224 */ /* 0x000fe200078e0048 */
[----:B------:R1:W2:Y:S01]  /*6110*/  MUFU.EX2 R10, R0 ;  /* 0x00000000000a7308 */ /* 0x0002a20000000800 */
[----:B------:R-:W-:Y:S01]  /*6120*/  MOV R61, R73 ;  /* 0x00000049003d7202 */ /* 0x000fe20000000f00 */
[----:B------:R-:W-:Y:S01]  /*6130*/  IMAD.MOV.U32 R62, RZ, RZ, R74 ;  /* 0x000000ffff3e7224 */ /* 0x000fe200078e004a */
[----:B------:R-:W-:Y:S01]  /*6140*/  MOV R40, R154 ;  /* 0x0000009a00287202 */ /* 0x000fe20000000f00 */
[----:B------:R-:W-:Y:S01]  /*6150*/  IMAD.MOV.U32 R41, RZ, RZ, R155 ;  /* 0x000000ffff297224 */ /* 0x000fe200078e009b */
[----:B------:R-:W-:Y:S02]  /*6160*/  MOV R63, R75 ;  /* 0x0000004b003f7202 */ /* 0x000fe40000000f00 */
[----:B------:R-:W-:Y:S01]  /*6170*/  LDSM.16.MT88.4 R72, [R213+0x5900] ;  /* 0x00590000d548783b */ /* 0x000fe20000004200 */
[----:B------:R-:W-:Y:S01]  /*6180*/  IMAD.MOV.U32 R88, RZ, RZ, R40 ;  /* 0x000000ffff587224 */ /* 0x000fe200078e0028 */
[----:B------:R-:W-:-:S02]  /*6190*/  MOV R89, R41 ;  /* 0x0000002900597202 */ /* 0x000fc40000000f00 */
[----:B------:R-:W-:Y:S01]  /*61a0*/  LDSM.16.MT88.4 R40, [R213+0x3900] ;  /* 0x00390000d528783b */ /* 0x000fe20000004200 */
[--C-:B-1----:R-:W-:Y:S01]  /*61b0*/  FFMA.FTZ R0, R168, c[0x0][0x2d0], -R8.reuse ;  /* 0x0000b400a8007a23 */ /* 0x102fe20000010808 */
[----:B------:R-:W-:Y:S02]  /*61c0*/  MOV R168, R152 ;  /* 0x0000009800a87202 */ /* 0x000fe40000000f00 */
[----:B------:R-:W-:Y:S01]  /*61d0*/  LDSM.16.MT88.4 R152, [R214+0x1900] ;  /* 0x00190000d698783b */ /* 0x000fe20000004200 */
[----:B------:R1:W-:Y:S02]  /*61e0*/  MUFU.EX2 R9, R0 ;  /* 0x0000000000097308 */ /* 0x0003e40000000800 */
[----:B-1----:R-:W-:Y:S02]  /*61f0*/  FFMA.FTZ R0, R249, c[0x0][0x2d0], -R8 ;  /* 0x0000b400f9007a23 */ /* 0x002fe40000010808 */
[----:B------:R-:W-:Y:S01]  /*6200*/  IMAD.MOV.U32 R249, RZ, RZ, R54 ;  /* 0x000000fffff97224 */ /* 0x000fe200078e0036 */
[----:B------:R-:W-:-:S03]  /*6210*/  MOV R54, R172 ;  /* 0x000000ac00367202 */ /* 0x000fc60000000f00 */
[----:B------:R1:W1:Y:S01]  /*6220*/  MUFU.EX2 R8, R0 ;  /* 0x0000000000087308 */ /* 0x0002620000000800 */
[C---:B------:R-:W-:Y:S01]  /*6230*/  HMMA.16816.F32.BF16 R172, R4.reuse, R18, R84 ;  /* 0x0000001204ac723c */ /* 0x040fe20000041854 */
[----:B------:R-:W-:Y:S02]  /*6240*/  IMAD.MOV.U32 R77, RZ, RZ, R54 ;  /* 0x000000ffff4d7224 */ /* 0x000fe400078e0036 */
[----:B------:R-:W-:Y:S02]  /*6250*/  IMAD.MOV.U32 R54, RZ, RZ, R168 ;  /* 0x000000ffff367224 */ /* 0x000fe400078e00a8 */
[----:B------:R-:W4:Y:S03]  /*6260*/  LDSM.16.MT88.4 R168, [R215+0x1900] ;  /* 0x00190000d7a8783b */ /* 0x000f260000004200 */
[----:B------:R-:W-:Y:S01]  /*6270*/  HMMA.16816.F32.BF16 R16, R4, R14, R44 ;  /* 0x0000000e0410723c */ /* 0x000fe2000004182c */
[----:B------:R-:W-:Y:S01]  /*6280*/  MOV R87, R53 ;  /* 0x0000003500577202 */ /* 0x000fe20000000f00 */
[----:B------:R-:W-:Y:S01]  /*6290*/  IMAD.MOV.U32 R85, RZ, RZ, R98 ;  /* 0x000000ffff557224 */ /* 0x000fe200078e0062 */
[----:B------:R-:W-:-:S02]  /*62a0*/  MOV R86, R99 ;  /* 0x0000006300567202 */ /* 0x000fc40000000f00 */
[----:B------:R-:W-:Y:S02]  /*62b0*/  MOV R84, R97 ;  /* 0x0000006100547202 */ /* 0x000fe40000000f00 */
[----:B------:R-:W-:Y:S01]  /*62c0*/  IMAD.MOV.U32 R7, RZ, RZ, R52 ;  /* 0x000000ffff077224 */ /* 0x000fe200078e0034 */
[----:B------:R-:W-:Y:S01]  /*62d0*/  MOV R6, R83 ;  /* 0x0000005300067202 */ /* 0x000fe20000000f00 */
[----:B------:R-:W-:Y:S01]  /*62e0*/  IMAD.MOV.U32 R52, RZ, RZ, R96 ;  /* 0x000000ffff347224 */ /* 0x000fe200078e0060 */
[----:B------:R-:W-:Y:S01]  /*62f0*/  MOV R83, R91 ;  /* 0x0000005b00537202 */ /* 0x000fe20000000f00 */
[----:B------:R-:W-:Y:S01]  /*6300*/  IMAD.MOV.U32 R96, RZ, RZ, R130 ;  /* 0x000000ffff607224 */ /* 0x000fe200078e0082 */
[----:B------:R-:W-:Y:S01]  /*6310*/  MOV R91, R129 ;  /* 0x00000081005b7202 */ /* 0x000fe20000000f00 */
[----:B------:R-:W-:Y:S01]  /*6320*/  IMAD.MOV.U32 R4, RZ, RZ, R54 ;  /* 0x000000ffff047224 */ /* 0x000fe200078e0036 */
[----:B------:R-:W-:Y:S01]  /*6330*/  F2FP.BF16.PACK_AB R128, R7, R6 ;  /* 0x000000060780723e */ /* 0x000fe200000010ff */
[----:B------:R-:W-:Y:S01]  /*6340*/  IMAD.MOV.U32 R15, RZ, RZ, R90 ;  /* 0x000000ffff0f7224 */ /* 0x000fe200078e005a */
[----:B---3--:R-:W-:Y:S01]  /*6350*/  F2FP.BF16.PACK_AB R130, R135, R249 ;  /* 0x000000f98782723e */ /* 0x008fe200000010ff */
[----:B-1----:R-:W-:Y:S01]  /*6360*/  IMAD.MOV.U32 R0, RZ, RZ, R88 ;  /* 0x000000ffff007224 */ /* 0x002fe200078e0058 */
[----:B--2---:R-:W-:Y:S01]  /*6370*/  F2FP.BF16.PACK_AB R129, R10, R11 ;  /* 0x0000000b0a81723e */ /* 0x004fe200000010ff */
[----:B------:R-:W-:Y:S01]  /*6380*/  IMAD.MOV.U32 R13, RZ, RZ, R96 ;  /* 0x000000ffff0d7224 */ /* 0x000fe200078e0060 */
[----:B------:R-:W-:Y:S01]  /*6390*/  F2FP.BF16.PACK_AB R131, R8, R9 ;  /* 0x000000090883723e */ /* 0x000fe200000010ff */
[----:B------:R-:W-:Y:S01]  /*63a0*/  LDSM.16.MT88.4 R96, [R215+0x5900] ;  /* 0x00590000d760783b */ /* 0x000fe20000004200 */
[----:B------:R-:W-:-:S02]  /*63b0*/  MOV R5, R55 ;  /* 0x0000003700057202 */ /* 0x000fc40000000f00 */
[----:B------:R-:W-:Y:S02]  /*63c0*/  MOV R14, R89 ;  /* 0x00000059000e7202 */ /* 0x000fe40000000f00 */
[----:B------:R-:W-:Y:S01]  /*63d0*/  MOV R12, R91 ;  /* 0x0000005b000c7202 */ /* 0x000fe20000000f00 */
[C---:B----4-:R-:W-:Y:S01]  /*63e0*/  HMMA.16816.F32.BF16 R140, R128.reuse, R144, R140 ;  /* 0x00000090808c723c */ /* 0x050fe2000004188c */
[----:B------:R-:W-:Y:S07]  /*63f0*/  LDSM.16.MT88.4 R88, [R216+0x5900] ;  /* 0x00590000d858783b */ /* 0x000fee0000004200 */
[C---:B------:R-:W-:Y:S07]  /*6400*/  HMMA.16816.F32.BF16 R144, R128.reuse, R146, R76 ;  /* 0x000000928090723c */ /* 0x040fee000004184c */
[----:B------:R-:W-:Y:S01]  /*6410*/  IMAD.MOV.U32 R76, RZ, RZ, R52 ;  /* 0x000000ffff4c7224 */ /* 0x000fe200078e0034 */
[----:B------:R-:W-:Y:S01]  /*6420*/  HMMA.16816.F32.BF16 R164, R128, R168, R164 ;  /* 0x000000a880a4723c */ /* 0x000fe200000418a4 */
[----:B------:R-:W-:Y:S01]  /*6430*/  IMAD.MOV.U32 R78, RZ, RZ, R82 ;  /* 0x000000ffff4e7224 */ /* 0x000fe200078e0052 */
[----:B------:R-:W-:-:S02]  /*6440*/  MOV R79, R81 ;  /* 0x00000051004f7202 */ /* 0x000fc40000000f00 */
[----:B------:R-:W-:Y:S02]  /*6450*/  MOV R77, R83 ;  /* 0x00000053004d7202 */ /* 0x000fe40000000f00 */
[----:B------:R-:W1:Y:S02]  /*6460*/  LDSM.16.MT88.4 R80, [R214+0x5900] ;  /* 0x00590000d650783b */ /* 0x000e640000004200 */
[C---:B------:R-:W-:Y:S07]  /*6470*/  HMMA.16816.F32.BF16 R168, R128.reuse, R170, R108 ;  /* 0x000000aa80a8723c */ /* 0x040fee000004186c */
[----:B------:R-:W-:Y:S01]  /*6480*/  IMAD.MOV.U32 R110, RZ, RZ, R4 ;  /* 0x000000ffff6e7224 */ /* 0x000fe200078e0004 */
[----:B------:R-:W-:Y:S01]  /*6490*/  HMMA.16816.F32.BF16 R52, R128, R56, R136 ;  /* 0x000000388034723c */ /* 0x000fe20000041888 */
[----:B------:R-:W-:Y:S01]  /*64a0*/  MOV R111, R5 ;  /* 0x00000005006f7202 */ /* 0x000fe20000000f00 */
[----:B------:R-:W-:Y:S01]  /*64b0*/  IMAD.MOV.U32 R5, RZ, RZ, R84 ;  /* 0x000000ffff057224 */ /* 0x000fe200078e0054 */
[----:B------:R-:W-:Y:S01]  /*64c0*/  MOV R4, R13 ;  /* 0x0000000d00047202 */ /* 0x000fe20000000f00 */
[----:B------:R-:W-:-:S03]  /*64d0*/  FADD.FTZ R2, R2, R110 ;  /* 0x0000006e02027221 */ /* 0x000fc60000010000 */
[----:B------:R-:W-:Y:S01]  /*64e0*/  IMAD.MOV.U32 R136, RZ, RZ, R12 ;  /* 0x000000ffff887224 */ /* 0x000fe200078e000c */
[C---:B------:R-:W-:Y:S01]  /*64f0*/  HMMA.16816.F32.BF16 R56, R128.reuse, R58, R204 ;  /* 0x0000003a8038723c */ /* 0x040fe200000418cc */
[----:B------:R-:W-:Y:S01]  /*6500*/  FADD.FTZ R2, R111, R2 ;  /* 0x000000026f027221 */ /* 0x000fe20000010000 */
[----:B------:R-:W-:Y:S01]  /*6510*/  MOV R138, R79 ;  /* 0x0000004f008a7202 */ /* 0x000fe20000000f00 */
[----:B------:R-:W-:Y:S02]  /*6520*/  IMAD.MOV.U32 R137, RZ, RZ, R78 ;  /* 0x000000ffff897224 */ /* 0x000fe400078e004e */
[----:B------:R-:W-:Y:S02]  /*6530*/  IMAD.MOV.U32 R139, RZ, RZ, R68 ;  /* 0x000000ffff8b7224 */ /* 0x000fe400078e0044 */
[----:B------:R-:W-:Y:S01]  /*6540*/  IMAD.MOV.U32 R206, RZ, RZ, R14 ;  /* 0x000000ffffce7224 */ /* 0x000fe200078e000e */
[----:B------:R-:W-:Y:S01]  /*6550*/  HMMA.16816.F32.BF16 R148, R128, R152, R148 ;  /* 0x000000988094723c */ /* 0x000fe20000041894 */
[----:B------:R-:W-:-:S02]  /*6560*/  MOV R207, R15 ;  /* 0x0000000f00cf7202 */ /* 0x000fc40000000f00 */
[----:B------:R-:W-:Y:S01]  /*6570*/  FADD.FTZ R0, R0, R206 ;  /* 0x000000ce00007221 */ /* 0x000fe20000010000 */
[----:B------:R-:W-:Y:S02]  /*6580*/  LDSM.16.MT88.4 R12, [R215+0x7900] ;  /* 0x00790000d70c783b */ /* 0x000fe40000004200 */
[----:B------:R-:W-:Y:S02]  /*6590*/  FADD.FTZ R2, R207, R2 ;  /* 0x00000002cf027221 */ /* 0x000fe40000010000 */
[----:B------:R-:W-:Y:S01]  /*65a0*/  HMMA.16816.F32.BF16 R152, R128, R154, R100 ;  /* 0x0000009a8098723c */ /* 0x000fe20000041864 */
[----:B------:R-:W-:Y:S02]  /*65b0*/  FADD.FTZ R0, R136, R0 ;  /* 0x0000000088007221 */ /* 0x000fe40000010000 */
[----:B------:R-:W-:-:S04]  /*65c0*/  FADD.FTZ R4, R4, R2 ;  /* 0x0000000204047221 */ /* 0x000fc80000010000 */
[----:B------:R-:W-:Y:S01]  /*65d0*/  IMAD.MOV.U32 R100, RZ, RZ, R39 ;  /* 0x000000ffff647224 */ /* 0x000fe200078e0027 */
[----:B------:R-:W-:Y:S01]  /*65e0*/  MOV R101, R38 ;  /* 0x0000002600657202 */ /* 0x000fe20000000f00 */
[----:B------:R-:W-:Y:S01]  /*65f0*/  IMAD.MOV.U32 R102, RZ, RZ, R37 ;  /* 0x000000ffff667224 */ /* 0x000fe200078e0025 */
[----:B------:R-:W-:Y:S01]  /*6600*/  MOV R103, R36 ;  /* 0x0000002400677202 */ /* 0x000fe20000000f00 */
[C---:B------:R-:W-:Y:S01]  /*6610*/  HMMA.16816.F32.BF16 R44, R128.reuse, R48, R120 ;  /* 0x00000030802c723c */ /* 0x040fe20000041878 */
[----:B------:R-:W-:Y:S07]  /*6620*/  LDSM.16.MT88.4 R120, [R216+0x7900] ;  /* 0x00790000d878783b */ /* 0x000fee0000004200 */
[C---:B------:R-:W-:Y:S01]  /*6630*/  HMMA.16816.F32.BF16 R36, R128.reuse, R40, R112 ;  /* 0x000000288024723c */ /* 0x040fe20000041870 */
[----:B------:R-:W-:Y:S07]  /*6640*/  LDSM.16.MT88.4 R112, [R214+0x7900] ;  /* 0x00790000d670783b */ /* 0x000fee0000004200 */
[C---:B------:R-:W-:Y:S07]  /*6650*/  HMMA.16816.F32.BF16 R40, R128.reuse, R42, R116 ;  /* 0x0000002a8028723c */ /* 0x040fee0000041874 */
[----:B------:R-:W-:Y:S01]  /*6660*/  MOV R116, R85 ;  /* 0x0000005500747202 */ /* 0x000fe20000000f00 */
[----:B------:R-:W-:Y:S01]  /*6670*/  IMAD.MOV.U32 R117, RZ, RZ, R86 ;  /* 0x000000ffff757224 */ /* 0x000fe200078e0056 */
[----:B------:R-:W-:Y:S01]  /*6680*/  MOV R118, R87 ;  /* 0x0000005700767202 */ /* 0x000fe20000000f00 */
[----:B------:R-:W-:Y:S01]  /*6690*/  IMAD.MOV.U32 R119, RZ, RZ, R76 ;  /* 0x000000ffff777224 */ /* 0x000fe200078e004c */
[----:B------:R-:W-:Y:S01]  /*66a0*/  HMMA.16816.F32.BF16 R48, R128, R50, R124 ;  /* 0x000000328030723c */ /* 0x000fe2000004187c */
[----:B------:R-:W-:-:S02]  /*66b0*/  FADD.FTZ R2, R116, R0 ;  /* 0x0000000074027221 */ /* 0x000fc40000010000 */
[----:B------:R-:W-:Y:S02]  /*66c0*/  FADD.FTZ R0, R117, R4 ;  /* 0x0000000475007221 */ /* 0x000fe40000010000 */
[----:B------:R-:W-:Y:S02]  /*66d0*/  FADD.FTZ R2, R118, R2 ;  /* 0x0000000276027221 */ /* 0x000fe40000010000 */
[----:B------:R-:W-:Y:S01]  /*66e0*/  FADD.FTZ R0, R119, R0 ;  /* 0x0000000077007221 */ /* 0x000fe20000010000 */
[----:B------:R-:W-:Y:S01]  /*66f0*/  MOV R124, R69 ;  /* 0x00000045007c7202 */ /* 0x000fe20000000f00 */
[----:B------:R-:W-:Y:S01]  /*6700*/  FADD.FTZ R2, R137, R2 ;  /* 0x0000000289027221 */ /* 0x000fe20000010000 */
[----:B------:R-:W-:Y:S01]  /*6710*/  MOV R125, R71 ;  /* 0x00000047007d7202 */ /* 0x000fe20000000f00 */
[----:B------:R-:W-:Y:S01]  /*6720*/  FADD.FTZ R0, R138, R0 ;  /* 0x000000008a007221 */ /* 0x000fe20000010000 */
[----:B------:R-:W-:Y:S01]  /*6730*/  MOV R127, R77 ;  /* 0x0000004d007f7202 */ /* 0x000fe20000000f00 */
[----:B------:R-:W-:Y:S01]  /*6740*/  FADD.FTZ R2, R139, R2 ;  /* 0x000000028b027221 */ /* 0x000fe20000010000 */
[----:B------:R-:W-:Y:S01]  /*6750*/  HMMA.16816.F32.BF16 R156, R128, R160, R156 ;  /* 0x000000a0809c723c */ /* 0x000fe2000004189c */
[----:B------:R-:W-:-:S02]  /*6760*/  IMAD.MOV.U32 R126, RZ, RZ, R70 ;  /* 0x000000ffff7e7224 */ /* 0x000fc400078e0046 */
[----:B------:R-:W-:Y:S02]  /*6770*/  FADD.FTZ R0, R124, R0 ;  /* 0x000000007c007221 */ /* 0x000fe40000010000 */
[----:B------:R-:W-:Y:S02]  /*6780*/  FADD.FTZ R2, R125, R2 ;  /* 0x000000027d027221 */ /* 0x000fe40000010000 */
[----:B------:R-:W-:Y:S01]  /*6790*/  FADD.FTZ R0, R126, R0 ;  /* 0x000000007e007221 */ /* 0x000fe20000010000 */
[----:B------:R-:W-:Y:S01]  /*67a0*/  HMMA.16816.F32.BF16 R160, R128, R162, R104 ;  /* 0x000000a280a0723c */ /* 0x000fe20000041868 */
[----:B------:R-:W-:Y:S01]  /*67b0*/  FADD.FTZ R2, R248, R2 ;  /* 0x00000002f8027221 */ /* 0x000fe20000010000 */
[----:B------:R-:W2:Y:S01]  /*67c0*/  LDSM.16.MT88.4 R104, [R213+0x7900] ;  /* 0x00790000d568783b */ /* 0x000ea20000004200 */
[----:B------:R-:W-:Y:S02]  /*67d0*/  FADD.FTZ R0, R127, R0 ;  /* 0x000000007f007221 */ /* 0x000fe40000010000 */
[----:B------:R-:W-:-:S02]  /*67e0*/  FADD.FTZ R2, R243, R2 ;  /* 0x00000002f3027221 */ /* 0x000fc40000010000 */
[----:B------:R-:W-:Y:S01]  /*67f0*/  FADD.FTZ R0, R5, R0 ;  /* 0x0000000005007221 */ /* 0x000fe20000010000 */
[C---:B------:R-:W-:Y:S01]  /*6800*/  HMMA.16816.F32.BF16 R60, R128.reuse, R64, R60 ;  /* 0x00000040803c723c */ /* 0x040fe2000004183c */
[----:B------:R-:W-:Y:S02]  /*6810*/  FADD.FTZ R4, R134, R2 ;  /* 0x0000000286047221 */ /* 0x000fe40000010000 */
[----:B------:R-:W-:Y:S02]  /*6820*/  FADD.FTZ R2, R6, R0 ;  /* 0x0000000006027221 */ /* 0x000fe40000010000 */
[----:B------:R-:W-:Y:S02]  /*6830*/  FADD.FTZ R0, R133, R4 ;  /* 0x0000000485007221 */ /* 0x000fe40000010000 */
[----:B------:R-:W-:Y:S01]  /*6840*/  FADD.FTZ R2, R7, R2 ;  /* 0x0000000207027221 */ /* 0x000fe20000010000 */
[----:B------:R-:W-:Y:S01]  /*6850*/  HMMA.16816.F32.BF16 R64, R128, R66, R100 ;  /* 0x000000428040723c */ /* 0x000fe20000041864 */
[----:B------:R-:W-:-:S02]  /*6860*/  FADD.FTZ R0, R11, R0 ;  /* 0x000000000b007221 */ /* 0x000fc40000010000 */
[----:B------:R-:W-:Y:S02]  /*6870*/  FADD.FTZ R2, R249, R2 ;  /* 0x00000002f9027221 */ /* 0x000fe40000010000 */
[----:B------:R-:W-:Y:S02]  /*6880*/  FADD.FTZ R0, R10, R0 ;  /* 0x000000000a007221 */ /* 0x000fe40000010000 */
[----:B------:R-:W-:Y:S01]  /*6890*/  FADD.FTZ R2, R135, R2 ;  /* 0x0000000287027221 */ /* 0x000fe20000010000 */
[----:B------:R-:W-:Y:S01]  /*68a0*/  HMMA.16816.F32.BF16 R68, R128, R72, R244 ;  /* 0x000000488044723c */ /* 0x000fe200000418f4 */
[----:B------:R-:W-:-:S04]  /*68b0*/  FADD.FTZ R0, R9, R0 ;  /* 0x0000000009007221 */ /* 0x000fc80000010000 */
[----:B------:R-:W-:-:S03]  /*68c0*/  FADD.FTZ R0, R8, R0 ;  /* 0x0000000008007221 */ /* 0x000fc60000010000 */
[C---:B-1----:R-:W-:Y:S02]  /*68d0*/  HMMA.16816.F32.BF16 R76, R128.reuse, R80, R208 ;  /* 0x00000050804c723c */ /* 0x042fe400000418d0 */
[----:B------:R1:W-:Y:S04]  /*68e0*/  STL [R1+0x4], R0 ;  /* 0x0000040001007387 */ /* 0x0003e80000100800 */
[----:B------:R1:W-:Y:S02]  /*68f0*/  STL [R1], R2 ;  /* 0x0000000201007387 */ /* 0x0003e40000100800 */
        /* <DEDUP_REMOVED lines=15> */
[----:B-1----:R-:W-:Y:S01]  /*69f0*/  ISETP.LT.AND P0, PT, RZ, UR4, PT ;  /* 0x00000004ff007c0c */ /* 0x002fe2000bf01270 */
[----:B------:R-:W-:-:S02]  /*6a00*/  UIADD3 UR26, UR4, -0x1, URZ ;  /* 0xffffffff041a7890 */ /* 0x000fc4000fffe03f */
[----:B------:R-:W-:-:S10]  /*6a10*/  ULDC UR24, c[0x0][0x32c] ;  /* 0x0000cb0000187ab9 */ /* 0x000fd40000000800 */
[----:B------:R-:W-:Y:S05]  /*6a20*/  @P0 BRA `(.L_x_984) ;  /* 0x0000008000000947 */ /* 0x000fea0003800000 */
[----:B------:R-:W-:Y:S02]  /*6a30*/  UISETP.NE.AND UP0, UPT, UR24, 0x1, UPT ;  /* 0x000000011800788c */ /* 0x000fe4000bf05270 */
[----:B------:R-:W-:-:S03]  /*6a40*/  UIADD3 UR26, -UR4, URZ, URZ ;  /* 0x0000003f041a7290 */ /* 0x000fc6000fffe13f */
[----:B------:R-:W-:Y:S02]  /*6a50*/  ULDC.64 UR4, c[0x0][0x330] ;  /* 0x0000cc0000047ab9 */ /* 0x000fe40000000a00 */
[----:B------:R-:W-:-:S07]  /*6a60*/  UIMAD.WIDE.U32 UR28, UR26, UR4, URZ ;  /* 0x000000041a1c72a5 */ /* 0x000fce000f8e003f */
[----:B------:R-:W-:Y:S02]  /*6a70*/  @UP0 UMOV UR27, UR29 ;  /* 0x0000001d001b0c82 */ /* 0x000fe40008000000 */
[----:B------:R-:W-:-:S04]  /*6a80*/  @UP0 USHF.R.U32.HI UR26, URZ, UR5, UR27 ;  /* 0x000000053f1a0299 */ /* 0x000fc8000801161b */
[----:B------:R-:W-:Y:S01]  /*6a90*/  ULOP3.LUT UR26, URZ, UR26, URZ, 0x33, !UPT ;  /* 0x0000001a3f1a7292 */ /* 0x000fe2000f8e333f */
[----:B------:R-:W-:Y:S05]  /*6aa0*/  BRA `(.L_x_985) ;  /* 0x0000005000007947 */ /* 0x000fea0003800000 */
.L_x_984:
[----:B------:R-:W-:Y:S02]  /*6ab0*/  UISETP.NE.AND UP0, UPT, UR24, 0x1, UPT ;  /* 0x000000011800788c */ /* 0x000fe4000bf05270 */
[----:B------:R-:W-:Y:S02]  /*6ac0*/  ULDC.64 UR4, c[0x0][0x330] ;  /* 0x0000cc0000047ab9 */ /* 0x000fe40000000a00 */
[----:B------:R-:W-:-:S07]  /*6ad0*/  UIMAD.WIDE.U32 UR28, UR26, UR4, URZ ;  /* 0x000000041a1c72a5 */ /* 0x000fce000f8e003f */
[----:B------:R-:W-:Y:S02]  /*6ae0*/  @UP0 UMOV UR27, UR29 ;  /* 0x0000001d001b0c82 */ /* 0x000fe40008000000 */
[----:B------:R-:W-:Y:S02]  /*6af0*/  @UP0 USHF.R.U32.HI UR26, URZ, UR5, UR27 ;  /* 0x000000053f1a0299 */ /* 0x000fe4000801161b */
.L_x_985:
[----:B------:R-:W-:Y:S02]  /*6b00*/  ULDC UR4, c[0x0][0x32c] ;  /* 0x0000cb0000047ab9 */ /* 0x000fe40000000800 */
[----:B------:R-:W-:-:S04]  /*6b10*/  UIMAD UR4, UR26, UR24, UR4 ;  /* 0x000000181a0472a4 */ /* 0x000fc8000f8e0204 */
[----:B------:R-:W-:-:S04]  /*6b20*/  UISETP.LT.AND UP0, UPT, UR25, UR4, UPT ;  /* 0x000000041900728c */ /* 0x000fc8000bf01270 */
[----:B------:R-:W-:-:S04]  /*6b30*/  USEL UR25, UR25, UR4, UP0 ;  /* 0x0000000419197287 */ /* 0x000fc80008000000 */
.L_x_983:
[----:B-1----:R-:W-:-:S04]  /*6b40*/  USHF.R.S32.HI UR4, URZ, 0x1f, UR25 ;  /* 0x0000001f3f047899 */ /* 0x002fc80008011419 */
[----:B------:R-:W-:-:S04]  /*6b50*/  ULEA.HI UR4, UR4, UR25, URZ, 0x6 ;  /* 0x0000001904047291 */ /* 0x000fc8000f8f303f */
[----:B------:R-:W-:-:S04]  /*6b60*/  USHF.R.S32.HI UR4, URZ, 0x6, UR4 ;  /* 0x000000063f047899 */ /* 0x000fc80008011404 */
[----:B------:R-:W-:-:S04]  /*6b70*/  UISETP.LT.AND UP0, UPT, UR7, UR4, UPT ;  /* 0x000000040700728c */ /* 0x000fc8000bf01270 */
[----:B------:R-:W-:-:S04]  /*6b80*/  USEL UR4, UR7, UR4, !UP0 ;  /* 0x0000000407047287 */ /* 0x000fc8000c000000 */
[----:B------:R-:W-:-:S06]  /*6b90*/  UISETP.GE.AND UP0, UPT, UR21, UR4, UPT ;  /* 0x000000041500728c */ /* 0x000fcc000bf06270 */
[----:B------:R-:W-:-:S13]  /*6ba0*/  PLOP3.LUT P0, PT, PT, PT, UP0, 0x40, 0x0 ;  /* 0x000000000000781c */ /* 0x000fda0003f0e808 */
[----:B------:R-:W-:Y:S05]  /*6bb0*/  @P0 BRA `(.L_x_986) ;  /* 0x000047c000000947 */ /* 0x000fea0003800000 */
[----:B------:R-:W2:Y:S04]  /*6bc0*/  LDL R4, [R1+0x14] ;  /* 0x0000140001047983 */ /* 0x000ea80000100800 */
[----:B------:R-:W3:Y:S01]  /*6bd0*/  LDL R2, [R1+0x18] ;  /* 0x0000180001027983 */ /* 0x000ee20000100800 */
[----:B------:R-:W-:Y:S01]  /*6be0*/  SHF.R.S32.HI R0, RZ, 0x1f, R252 ;  /* 0x0000001fff007819 */ /* 0x000fe200000114fc */
[----:B------:R-:W-:Y:S01]  /*6bf0*/  IMAD.MOV.U32 R134, RZ, RZ, R3 ;  /* 0x000000ffff867224 */ /* 0x000fe200078e0003 */
[C---:B------:R-:W-:Y:S01]  /*6c00*/  IADD3 R5, R252.reuse, 0x40, RZ ;  /* 0x00000040fc057810 */ /* 0x040fe20007ffe0ff */
[----:B------:R-:W-:Y:S01]  /*6c10*/  IMAD.MOV.U32 R133, RZ, RZ, R132 ;  /* 0x000000ffff857224 */ /* 0x000fe200078e0084 */
[C---:B------:R-:W-:Y:S01]  /*6c20*/  SHF.L.U64.HI R210, R252.reuse, 0x1, R0 ;  /* 0x00000001fcd27819 */ /* 0x040fe20000010200 */
[C---:B------:R-:W-:Y:S01]  /*6c30*/  IMAD.SHL.U32 R3, R252.reuse, 0x2, RZ ;  /* 0x00000002fc037824 */ /* 0x040fe200078e00ff */
[----:B------:R-:W-:-:S02]  /*6c40*/  IADD3 R0, R252, 0x80, RZ ;  /* 0x00000080fc007810 */ /* 0x000fc40007ffe0ff */
[----:B------:R-:W-:Y:S02]  /*6c50*/  IADD3 R6, R252, 0x40, RZ ;  /* 0x00000040fc067810 */ /* 0x000fe40007ffe0ff */
[----:B------:R-:W-:Y:S02]  /*6c60*/  SHF.R.S32.HI R0, RZ, 0x1f, R0 ;  /* 0x0000001fff007819 */ /* 0x000fe40000011400 */
[----:B------:R-:W-:-:S04]  /*6c70*/  SHF.R.S32.HI R5, RZ, 0x1f, R5 ;  /* 0x0000001fff057819 */ /* 0x000fc80000011405 */
[----:B------:R-:W-:-:S04]  /*6c80*/  LEA.HI R5, R5, R6, RZ, 0x3 ;  /* 0x0000000605057211 */ /* 0x000fc800078f18ff */
[----:B------:R-:W-:-:S05]  /*6c90*/  LOP3.LUT R5, R5, 0xfffffff8, RZ, 0xc0, !PT ;  /* 0xfffffff805057812 */ /* 0x000fca00078ec0ff */
[C---:B------:R-:W-:Y:S02]  /*6ca0*/  IMAD.SHL.U32 R208, R5.reuse, 0x2, RZ ;  /* 0x0000000205d07824 */ /* 0x040fe400078e00ff */
[----:B--2---:R-:W-:Y:S02]  /*6cb0*/  IMAD.MOV.U32 R7, RZ, RZ, R4 ;  /* 0x000000ffff077224 */ /* 0x004fe400078e0004 */
[----:B---3--:R-:W-:Y:S01]  /*6cc0*/  IMAD.MOV.U32 R4, RZ, RZ, R2 ;  /* 0x000000ffff047224 */ /* 0x008fe200078e0002 */
[----:B------:R-:W-:Y:S02]  /*6cd0*/  IADD3 R2, R252, 0x80, RZ ;  /* 0x00000080fc027810 */ /* 0x000fe40007ffe0ff */
[----:B------:R-:W-:Y:S02]  /*6ce0*/  SHF.L.U64.HI R209, R5, 0x1, R7 ;  /* 0x0000000105d17819 */ /* 0x000fe40000010207 */
[----:B------:R-:W-:Y:S02]  /*6cf0*/  LEA.HI R0, R0, R2, RZ, 0x3 ;  /* 0x0000000200007211 */ /* 0x000fe400078f18ff */
[----:B------:R-:W-:-:S02]  /*6d00*/  SEL R2, RZ, 0x10, P6 ;  /* 0x00000010ff027807 */ /* 0x000fc40003000000 */
[----:B------:R-:W-:-:S04]  /*6d10*/  LOP3.LUT R0, R0, 0xfffffff8, RZ, 0xc0, !PT ;  /* 0xfffffff800007812 */ /* 0x000fc800078ec0ff */
[C---:B------:R-:W-:Y:S01]  /*6d20*/  SHF.L.U64.HI R207, R0.reuse, 0x1, R4 ;  /* 0x0000000100cf7819 */ /* 0x040fe20000010204 */
[----:B------:R-:W-:Y:S01]  /*6d30*/  IMAD.SHL.U32 R206, R0, 0x2, RZ ;  /* 0x0000000200ce7824 */ /* 0x000fe200078e00ff */
[----:B------:R-:W-:Y:S02]  /*6d40*/  SEL R0, RZ, 0x10, P5 ;  /* 0x00000010ff007807 */ /* 0x000fe40002800000 */
.L_x_997:
[----:B------:R-:W-:Y:S04]  /*6d50*/  DEPBAR.LE SB0, 0x0 ;  /* 0x000080000000791a */ /* 0x000fe80000000000 */
[----:B------:R-:W-:Y:S01]  /*6d60*/  BAR.SYNC.DEFER_BLOCKING 0x0 ;  /* 0x0000000000007b1d */ /* 0x000fe20000010000 */
[----:B------:R-:W-:Y:S01]  /*6d70*/  UISETP.GT.AND UP0, UPT, UR7, UR21, UPT ;  /* 0x000000150700728c */ /* 0x000fe2000bf04270 */
[----:B------:R-:W-:Y:S01]  /*6d80*/  SEL R204, RZ, 0x10, P4 ;  /* 0x00000010ffcc7807 */ /* 0x000fe20002000000 */
[----:B------:R-:W-:Y:S01]  /*6d90*/  IMAD.SHL.U32 R243, R252, 0x2, RZ ;  /* 0x00000002fcf37824 */ /* 0x000fe200078e00ff */
[----:B------:R-:W-:Y:S02]  /*6da0*/  SEL R205, RZ, 0x10, P5 ;  /* 0x00000010ffcd7807 */ /* 0x000fe40002800000 */
[----:B------:R-:W-:Y:S02]  /*6db0*/  SEL R211, RZ, 0x10, P6 ;  /* 0x00000010ffd37807 */ /* 0x000fe40003000000 */
[----:B------:R-:W-:Y:S02]  /*6dc0*/  PLOP3.LUT P0, PT, PT, PT, UP0, 0x80, 0x0 ;  /* 0x000000000000781c */ /* 0x000fe40003f0f008 */
[----:B------:R-:W-:Y:S01]  /*6dd0*/  SHF.R.S32.HI R244, RZ, 0x1f, R250 ;  /* 0x0000001ffff47819 */ /* 0x000fe200000114fa */
[----:B-1---5:R1:W2:Y:S04]  /*6de0*/  LDSM.16.M88.4 R32, [R219+0x10100] ;  /* 0x01010000db20783b */ /* 0x0222a80000000200 */
[----:B------:R1:W3:Y:S04]  /*6df0*/  LDSM.16.M88.4 R8, [R212+0x8100] ;  /* 0x00810000d408783b */ /* 0x0002e80000000200 */
[----:B------:R1:W4:Y:S04]  /*6e00*/  LDSM.16.M88.4 R16, [R212+0x8900] ;  /* 0x00890000d410783b */ /* 0x0003280000000200 */
[----:B------:R1:W1:Y:S04]  /*6e10*/  LDSM.16.M88.4 R24, [R212+0x9100] ;  /* 0x00910000d418783b */ /* 0x0002680000000200 */
[----:B------:R1:W1:Y:S04]  /*6e20*/  LDSM.16.M88.4 R136, [R212+0x9900] ;  /* 0x00990000d488783b */ /* 0x0002680000000200 */
[----:B------:R1:W1:Y:S04]  /*6e30*/  LDSM.16.M88.4 R172, [R220+0x10100] ;  /* 0x01010000dcac783b */ /* 0x0002680000000200 */
[----:B------:R1:W1:Y:S04]  /*6e40*/  LDSM.16.M88.4 R176, [R223] ;  /* 0x00000000dfb0783b */ /* 0x0002680000000200 */
[----:B------:R1:W1:Y:S04]  /*6e50*/  LDSM.16.M88.4 R180, [R238] ;  /* 0x00000000eeb4783b */ /* 0x0002680000000200 */
[----:B------:R1:W1:Y:S04]  /*6e60*/  LDSM.16.M88.4 R184, [R237] ;  /* 0x00000000edb8783b */ /* 0x0002680000000200 */
[----:B------:R1:W1:Y:S01]  /*6e70*/  LDSM.16.M88.4 R188, [R236] ;  /* 0x00000000ecbc783b */ /* 0x0002620000000200 */
[----:B------:R-:W-:-:S05]  /*6e80*/  @P0 BRA `(.L_x_987) ;  /* 0x0000037000000947 */ /* 0x000fca0003800000 */
[----:B------:R-:W-:Y:S01]  /*6e90*/  SHF.R.S32.HI R0, RZ, 0x1f, R242 ;  /* 0x0000001fff007819 */ /* 0x000fe200000114f2 */
[----:B------:R-:W-:Y:S01]  /*6ea0*/  IMAD.WIDE.U32 R2, R242, c[0x0][0x208], RZ ;  /* 0x00008200f2027a25 */ /* 0x000fe200078e00ff */
[----:B------:R-:W-:Y:S02]  /*6eb0*/  SHF.R.S32.HI R4, RZ, 0x1f, R240 ;  /* 0x0000001fff047819 */ /* 0x000fe400000114f0 */
[----:B------:R-:W-:Y:S01]  /*6ec0*/  IADD3 R30, -R211, 0x10, RZ ;  /* 0x00000010d31e7810 */ /* 0x000fe20007ffe1ff */
[----:B------:R-:W-:Y:S01]  /*6ed0*/  IMAD R0, R0, c[0x0][0x208], RZ ;  /* 0x0000820000007a24 */ /* 0x000fe200078e02ff */
[----:B------:R-:W-:Y:S01]  /*6ee0*/  IADD3 R28, -R205, 0x10, RZ ;  /* 0x00000010cd1c7810 */ /* 0x000fe20007ffe1ff */
[----:B------:R-:W-:Y:S01]  /*6ef0*/  IMAD R4, R4, c[0x0][0x218], RZ ;  /* 0x0000860004047a24 */ /* 0x000fe200078e02ff */
[----:B------:R-:W-:Y:S01]  /*6f00*/  LOP3.LUT R30, R30, 0xf, RZ, 0xc0, !PT ;  /* 0x0000000f1e1e7812 */ /* 0x000fe200078ec0ff */
[----:B------:R-:W-:Y:S01]  /*6f10*/  IMAD R0, R242, c[0x0][0x20c], R0 ;  /* 0x00008300f2007a24 */ /* 0x000fe200078e0200 */
[----:B------:R-:W-:Y:S01]  /*6f20*/  LOP3.LUT R28, R28, 0xf, RZ, 0xc0, !PT ;  /* 0x0000000f1c1c7812 */ /* 0x000fe200078ec0ff */
[----:B------:R-:W-:Y:S01]  /*6f30*/  IMAD R4, R240, c[0x0][0x21c], R4 ;  /* 0x00008700f0047a24 */ /* 0x000fe200078e0204 */
[----:B------:R-:W-:Y:S01]  /*6f40*/  IADD3 R22, -R204, 0x10, RZ ;  /* 0x00000010cc167810 */ /* 0x000fe20007ffe1ff */
[----:B------:R-:W-:Y:S01]  /*6f50*/  IMAD.IADD R3, R3, 0x1, R0 ;  /* 0x0000000103037824 */ /* 0x000fe200078e0200 */
[C---:B------:R-:W-:Y:S01]  /*6f60*/  SHF.L.U64.HI R6, R250.reuse, 0x1, R244 ;  /* 0x00000001fa067819 */ /* 0x040fe200000102f4 */
[----:B------:R-:W-:Y:S01]  /*6f70*/  IMAD.SHL.U32 R5, R250, 0x2, RZ ;  /* 0x00000002fa057824 */ /* 0x000fe200078e00ff */
[----:B------:R-:W-:Y:S01]  /*6f80*/  LOP3.LUT R22, R22, 0xf, RZ, 0xc0, !PT ;  /* 0x0000000f16167812 */ /* 0x000fe200078ec0ff */
[----:B------:R-:W-:Y:S05]  /*6f90*/  IMAD.WIDE.U32 R2, R240, c[0x0][0x218], R2 ;  /* 0x00008600f0027a25 */ /* 0x000fea00078e0002 */
[----:B------:R-:W-:Y:S04]  /*6fa0*/  IADD3 R0, P0, R2, UR14, RZ ;  /* 0x0000000e02007c10 */ /* 0x000fe8000ff1e0ff */
[----:B------:R-:W-:Y:S02]  /*6fb0*/  IADD3.X R4, R3, UR19, R4, P0, !PT ;  /* 0x0000001303047c10 */ /* 0x000fe400087fe404 */
[C---:B------:R-:W-:Y:S04]  /*6fc0*/  LEA R3, P0, R0.reuse, c[0x0][0x1f8], 0x1 ;  /* 0x00007e0000037a11 */ /* 0x040fe800078008ff */
[----:B------:R-:W-:Y:S02]  /*6fd0*/  LEA.HI.X R4, R0, c[0x0][0x1fc], R4, 0x1, P0 ;  /* 0x00007f0000047a11 */ /* 0x000fe400000f0c04 */
[----:B------:R-:W5:Y:S04]  /*6fe0*/  SHFL.IDX PT, R0, R3, 0x1, 0x181f ;  /* 0x00381f0003007f89 */ /* 0x000f6800000e0000 */
[----:B------:R-:W4:Y:S04]  /*6ff0*/  SHFL.IDX PT, R2, R4, 0x1, 0x181f ;  /* 0x00381f0004027f89 */ /* 0x000f2800000e0000 */
[----:B------:R-:W3:Y:S04]  /*7000*/  SHFL.IDX PT, R3, R3, RZ, 0x181f ;  /* 0x00181fff03037589 */ /* 0x000ee800000e0000 */
[----:B------:R-:W2:Y:S01]  /*7010*/  SHFL.IDX PT, R4, R4, RZ, 0x181f ;  /* 0x00181fff04047589 */ /* 0x000ea200000e0000 */
[----:B-----5:R-:W-:Y:S04]  /*7020*/  IADD3 R30, P2, P0, R30, R0, R208 ;  /* 0x000000001e1e7210 */ /* 0x020fe8000785e0d0 */
[----:B----4-:R-:W-:Y:S02]  /*7030*/  IADD3.X R31, RZ, R2, R209, P2, P0 ;  /* 0x00000002ff1f7210 */ /* 0x010fe400017e04d1 */
[----:B------:R-:W-:Y:S04]  /*7040*/  IADD3 R28, P2, P0, R28, R0, R206 ;  /* 0x000000001c1c7210 */ /* 0x000fe8000785e0ce */
[----:B------:R-:W-:Y:S02]  /*7050*/  IADD3.X R29, RZ, R2, R207, P2, P0 ;  /* 0x00000002ff1d7210 */ /* 0x000fe400017e04cf */
[----:B------:R-:W-:Y:S04]  /*7060*/  IADD3 R22, P2, P0, R22, R0, R5 ;  /* 0x0000000016167210 */ /* 0x000fe8000785e005 */
[--C-:B------:R-:W-:Y:S02]  /*7070*/  IADD3.X R23, RZ, R2, R6.reuse, P2, P0 ;  /* 0x00000002ff177210 */ /* 0x100fe400017e0406 */
[C---:B---3--:R-:W-:Y:S02]  /*7080*/  IADD3 R20, P0, R3.reuse, R5, RZ ;  /* 0x0000000503147210 */ /* 0x048fe40007f1e0ff */
[----:B------:R-:W-:Y:S03]  /*7090*/  ISETP.GE.AND P2, PT, R252, c[0x0][0x1d4], PT ;  /* 0x00007500fc007a0c */ /* 0x000fe60003f46270 */
[C---:B--2---:R-:W-:Y:S01]  /*70a0*/  IMAD.X R21, R4.reuse, 0x1, R6, P0 ;  /* 0x0000000104157824 */ /* 0x044fe200000e0606 */
[CC--:B------:R-:W-:Y:S05]  /*70b0*/  IADD3 R14, P0, R3.reuse, R243.reuse, RZ ;  /* 0x000000f3030e7210 */ /* 0x0c0fea0007f1e0ff */
[C-C-:B------:R-:W-:Y:S01]  /*70c0*/  IMAD.X R15, R4.reuse, 0x1, R210.reuse, P0 ;  /* 0x00000001040f7824 */ /* 0x140fe200000e06d2 */
[C---:B------:R-:W-:Y:S04]  /*70d0*/  IADD3 R12, P0, R3.reuse, R208, RZ ;  /* 0x000000d0030c7210 */ /* 0x040fe80007f1e0ff */
[----:B------:R2:W-:Y:S01]  /*70e0*/  LDGSTS.E.BYPASS.LTC128B.128 [R241], [R14.64], !P2 ;  /* 0x000000000ef17fae */ /* 0x0005e2000d101d50 */
[C---:B------:R-:W-:Y:S01]  /*70f0*/  IMAD.X R13, R4.reuse, 0x1, R209, P0 ;  /* 0x00000001040d7824 */ /* 0x040fe200000e06d1 */
[----:B------:R-:W-:Y:S04]  /*7100*/  IADD3 R6, P0, R3, R206, RZ ;  /* 0x000000ce03067210 */ /* 0x000fe80007f1e0ff */
[----:B------:R2:W-:Y:S01]  /*7110*/  LDGSTS.E.BYPASS.LTC128B.128 [R241+0x2000], [R12.64], !P6 ;  /* 0x020000000cf17fae */ /* 0x0005e2000f101d50 */
[----:B------:R-:W-:Y:S01]  /*7120*/  IMAD.X R7, R4, 0x1, R207, P0 ;  /* 0x0000000104077824 */ /* 0x000fe200000e06cf */
[----:B------:R-:W-:Y:S04]  /*7130*/  IADD3 R4, P0, R0, R243, RZ ;  /* 0x000000f300047210 */ /* 0x000fe80007f1e0ff */
[----:B------:R2:W-:Y:S01]  /*7140*/  LDGSTS.E.BYPASS.LTC128B.128 [R241+0x4000], [R6.64], !P5 ;  /* 0x0400000006f17fae */ /* 0x0005e2000e901d50 */
[----:B------:R-:W-:Y:S01]  /*7150*/  IMAD.X R5, R2, 0x1, R210, P0 ;  /* 0x0000000102057824 */ /* 0x000fe200000e06d2 */
[----:B------:R-:W-:Y:S02]  /*7160*/  ISETP.NE.U32.AND P0, PT, R211, RZ, PT ;  /* 0x000000ffd300720c */ /* 0x000fe40003f05070 */
[----:B------:R2:W-:Y:S04]  /*7170*/  LDGSTS.E.BYPASS.LTC128B.128 [R241+0x6000], [R20.64], !P4 ;  /* 0x0600000014f17fae */ /* 0x0005e8000e101d50 */
[----:B------:R2:W-:Y:S07]  /*7180*/  LDGSTS.E.BYPASS.LTC128B.128 [R241+0x1000], [R4.64], !P2 ;  /* 0x0100000004f17fae */ /* 0x0005ee000d101d50 */
[----:B------:R2:W-:Y:S01]  /*7190*/  LDGSTS.E.BYPASS.LTC128B.128.ZFILL [R241+0x3000], [R30.64], P0 ;  /* 0x030000001ef17fae */ /* 0x0005e20008141d50 */
[----:B------:R-:W-:Y:S11]  /*71a0*/  ISETP.NE.U32.AND P0, PT, R205, RZ, PT ;  /* 0x000000ffcd00720c */ /* 0x000ff60003f05070 */
[----:B------:R-:W-:Y:S02]  /*71b0*/  @!UPT UIADD3 URZ, URZ, URZ, URZ ;  /* 0x0000003f3f3ff290 */ /* 0x000fe4000fffe03f */
[----:B------:R2:W-:Y:S01]  /*71c0*/  LDGSTS.E.BYPASS.LTC128B.128.ZFILL [R241+0x5000], [R28.64], P0 ;  /* 0x050000001cf17fae */ /* 0x0005e20008141d50 */
[----:B------:R-:W-:Y:S11]  /*71d0*/  ISETP.NE.U32.AND P0, PT, R204, RZ, PT ;  /* 0x000000ffcc00720c */ /* 0x000ff60003f05070 */
[----:B------:R-:W-:Y:S02]  /*71e0*/  @!UPT UIADD3 URZ, URZ, URZ, URZ ;  /* 0x0000003f3f3ff290 */ /* 0x000fe4000fffe03f */
[----:B------:R2:W-:Y:S02]  /*71f0*/  LDGSTS.E.BYPASS.LTC128B.128.ZFILL [R241+0x7000], [R22.64], P0 ;  /* 0x0700000016f17fae */ /* 0x0005e40008141d50 */
.L_x_987:
[C---:B--23--:R-:W-:Y:S01]  /*7200*/  HMMA.16816.F32.BF16 R4, R32.reuse, R8, RZ ;  /* 0x000000082004723c */ /* 0x04cfe200000418ff */
[----:B------:R-:W-:Y:S01]  /*7210*/  LDSM.16.M88.4 R192, [R218+0x8100] ;  /* 0x00810000dac0783b */ /* 0x000fe20000000200 */
[----:B------:R-:W-:Y:S06]  /*7220*/  UISETP.GT.AND UP0, UPT, UR21, UR7, UPT ;  /* 0x000000071500728c */ /* 0x000fec000bf04270 */
[C---:B------:R-:W-:Y:S01]  /*7230*/  HMMA.16816.F32.BF16 R8, R32.reuse, R10, RZ ;  /* 0x0000000a2008723c */ /* 0x040fe200000418ff */
[----:B------:R-:W0:Y:S01]  /*7240*/  LDGDEPBAR ;  /* 0x00000000000079af */ /* 0x000e220000000000 */
[----:B------:R-:W-:Y:S06]  /*7250*/  PLOP3.LUT P0, PT, PT, PT, UP0, 0x40, 0x0 ;  /* 0x000000000000781c */ /* 0x000fec0003f0e808 */
[C---:B----4-:R-:W-:Y:S01]  /*7260*/  HMMA.16816.F32.BF16 R12, R32.reuse, R16, RZ ;  /* 0x00000010200c723c */ /* 0x050fe200000418ff */
[----:B------:R-:W-:Y:S07]  /*7270*/  LDSM.16.M88.4 R196, [R218+0x8900] ;  /* 0x00890000dac4783b */ /* 0x000fee0000000200 */
[C---:B------:R-:W-:Y:S01]  /*7280*/  HMMA.16816.F32.BF16 R16, R32.reuse, R18, RZ ;  /* 0x000000122010723c */ /* 0x040fe200000418ff */
[----:B------:R-:W-:Y:S07]  /*7290*/  LDSM.16.M88.4 R200, [R217] ;  /* 0x00000000d9c8783b */ /* 0x000fee0000000200 */
[C---:B-1----:R-:W-:Y:S08]  /*72a0*/  HMMA.16816.F32.BF16 R20, R32.reuse, R24, RZ ;  /* 0x000000182014723c */ /* 0x042ff000000418ff */
[C---:B------:R-:W-:Y:S08]  /*72b0*/  HMMA.16816.F32.BF16 R24, R32.reuse, R26, RZ ;  /* 0x0000001a2018723c */ /* 0x040ff000000418ff */
[C---:B------:R-:W-:Y:S08]  /*72c0*/  HMMA.16816.F32.BF16 R28, R32.reuse, R136, RZ ;  /* 0x00000088201c723c */ /* 0x040ff000000418ff */
[----:B------:R-:W-:Y:S01]  /*72d0*/  HMMA.16816.F32.BF16 R32, R32, R138, RZ ;  /* 0x0000008a2020723c */ /* 0x000fe200000418ff */
        /* <DEDUP_REMOVED lines=11> */
[----:B------:R-:W-:Y:S01]  /*7390*/  HMMA.16816.F32.BF16 R32, R172, R190, R32 ;  /* 0x000000beac20723c */ /* 0x000fe20000041820 */
[----:B------:R-:W5:Y:S07]  /*73a0*/  LDSM.16.M88.4 R172, [R217+0x800] ;  /* 0x00080000d9ac783b */ /* 0x000f6e0000000200 */
[C---:B-1----:R-:W-:Y:S01]  /*73b0*/  HMMA.16816.F32.BF16 R4, R136.reuse, R192, R4 ;  /* 0x000000c08804723c */ /* 0x042fe20000041804 */
[----:B------:R-:W-:Y:S07]  /*73c0*/  LDSM.16.M88.4 R188, [R217+0x1800] ;  /* 0x00180000d9bc783b */ /* 0x000fee0000000200 */
        /* <DEDUP_REMOVED lines=10> */
[----:B------:R-:W2:Y:S07]  /*7470*/  LDSM.16.M88.4 R136, [R212+0xa900] ;  /* 0x00a90000d488783b */ /* 0x000eae0000000200 */
[C---:B----4-:R-:W-:Y:S01]  /*7480*/  HMMA.16816.F32.BF16 R4, R184.reuse, R200, R4 ;  /* 0x000000c8b804723c */ /* 0x050fe20000041804 */
[----:B------:R-:W3:Y:S07]  /*7490*/  LDSM.16.M88.4 R180, [R212+0xb100] ;  /* 0x00b10000d4b4783b */ /* 0x000eee0000000200 */
[C---:B------:R-:W-:Y:S01]  /*74a0*/  HMMA.16816.F32.BF16 R8, R184.reuse, R202, R8 ;  /* 0x000000cab808723c */ /* 0x040fe20000041808 */
[----:B------:R-:W4:Y:S07]  /*74b0*/  LDSM.16.M88.4 R200, [R212+0xb900] ;  /* 0x00b90000d4c8783b */ /* 0x000f2e0000000200 */
[C---:B-----5:R-:W-:Y:S08]  /*74c0*/  HMMA.16816.F32.BF16 R12, R184.reuse, R172, R12 ;  /* 0x000000acb80c723c */ /* 0x060ff0000004180c */
[C---:B------:R-:W-:Y:S01]  /*74d0*/  HMMA.16816.F32.BF16 R16, R184.reuse, R174, R16 ;  /* 0x000000aeb810723c */ /* 0x040fe20000041810 */
[----:B------:R-:W-:Y:S07]  /*74e0*/  LDSM.16.M88.4 R172, [R220+0x14100] ;  /* 0x01410000dcac783b */ /* 0x000fee0000000200 */
[C---:B-1----:R-:W-:Y:S08]  /*74f0*/  HMMA.16816.F32.BF16 R20, R184.reuse, R176, R20 ;  /* 0x000000b0b814723c */ /* 0x042ff00000041814 */
[C---:B------:R-:W-:Y:S01]  /*7500*/  HMMA.16816.F32.BF16 R24, R184.reuse, R178, R24 ;  /* 0x000000b2b818723c */ /* 0x040fe20000041818 */
[----:B------:R-:W1:Y:S07]  /*7510*/  LDSM.16.M88.4 R176, [R235] ;  /* 0x00000000ebb0783b */ /* 0x000e6e0000000200 */
[C---:B------:R-:W-:Y:S08]  /*7520*/  HMMA.16816.F32.BF16 R28, R184.reuse, R188, R28 ;  /* 0x000000bcb81c723c */ /* 0x040ff0000004181c */
[----:B------:R-:W-:Y:S01]  /*7530*/  HMMA.16816.F32.BF16 R32, R184, R190, R32 ;  /* 0x000000beb820723c */ /* 0x000fe20000041820 */
[----:B------:R-:W5:Y:S07]  /*7540*/  LDSM.16.M88.4 R184, [R234] ;  /* 0x00000000eab8783b */ /* 0x000f6e0000000200 */
[C---:B------:R-:W-:Y:S01]  /*7550*/  HMMA.16816.F32.BF16 R4, R192.reuse, R196, R4 ;  /* 0x000000c4c004723c */ /* 0x040fe20000041804 */
[----:B------:R-:W1:Y:S07]  /*7560*/  LDSM.16.M88.4 R188, [R233] ;  /* 0x00000000e9bc783b */ /* 0x000e6e0000000200 */
[C---:B------:R-:W-:Y:S01]  /*7570*/  HMMA.16816.F32.BF16 R8, R192.reuse, R198, R8 ;  /* 0x000000c6c008723c */ /* 0x040fe20000041808 */
[----:B------:R-:W1:Y:S07]  /*7580*/  LDSM.16.M88.4 R196, [R232] ;  /* 0x00000000e8c4783b */ /* 0x000e6e0000000200 */
[C---:B--2---:R-:W-:Y:S08]  /*7590*/  HMMA.16816.F32.BF16 R12, R192.reuse, R136, R12 ;  /* 0x00000088c00c723c */ /* 0x044ff0000004180c */
[C---:B------:R-:W-:Y:S01]  /*75a0*/  HMMA.16816.F32.BF16 R16, R192.reuse, R138, R16 ;  /* 0x0000008ac010723c */ /* 0x040fe20000041810 */
[----:B------:R-:W-:Y:S07]  /*75b0*/  LDSM.16.M88.4 R136, [R222+0x14100] ;  /* 0x01410000de88783b */ /* 0x000fee0000000200 */
[C---:B---3--:R-:W-:Y:S08]  /*75c0*/  HMMA.16816.F32.BF16 R20, R192.reuse, R180, R20 ;  /* 0x000000b4c014723c */ /* 0x048ff00000041814 */
[C---:B------:R-:W-:Y:S01]  /*75d0*/  HMMA.16816.F32.BF16 R24, R192.reuse, R182, R24 ;  /* 0x000000b6c018723c */ /* 0x040fe20000041818 */
[----:B------:R-:W2:Y:S07]  /*75e0*/  LDSM.16.M88.4 R180, [R218+0xa100] ;  /* 0x00a10000dab4783b */ /* 0x000eae0000000200 */
[C---:B----4-:R-:W-:Y:S08]  /*75f0*/  HMMA.16816.F32.BF16 R28, R192.reuse, R200, R28 ;  /* 0x000000c8c01c723c */ /* 0x050ff0000004181c */
[----:B------:R-:W-:Y:S01]  /*7600*/  HMMA.16816.F32.BF16 R32, R192, R202, R32 ;  /* 0x000000cac020723c */ /* 0x000fe20000041820 */
[----:B------:R-:W3:Y:S07]  /*7610*/  LDSM.16.M88.4 R192, [R218+0xa900] ;  /* 0x00a90000dac0783b */ /* 0x000eee0000000200 */
[C---:B-1----:R-:W-:Y:S01]  /*7620*/  HMMA.16816.F32.BF16 R4, R172.reuse, R176, R4 ;  /* 0x000000b0ac04723c */ /* 0x042fe20000041804 */
[----:B------:R-:W-:Y:S07]  /*7630*/  LDSM.16.M88.4 R200, [R217+0x3800] ;  /* 0x00380000d9c8783b */ /* 0x000fee0000000200 */
[C---:B------:R-:W-:Y:S01]  /*7640*/  HMMA.16816.F32.BF16 R8, R172.reuse, R178, R8 ;  /* 0x000000b2ac08723c */ /* 0x040fe20000041808 */
[----:B------:R-:W1:Y:S07]  /*7650*/  LDSM.16.M88.4 R176, [R218+0xb100] ;  /* 0x00b10000dab0783b */ /* 0x000e6e0000000200 */
[C---:B-----5:R-:W-:Y:S08]  /*7660*/  HMMA.16816.F32.BF16 R12, R172.reuse, R184, R12 ;  /* 0x000000b8ac0c723c */ /* 0x060ff0000004180c */
        /* <DEDUP_REMOVED lines=8> */
[C---:B--2---:R-:W-:Y:S01]  /*76f0*/  HMMA.16816.F32.BF16 R4, R136.reuse, R180, R4 ;  /* 0x000000b48804723c */ /* 0x044fe20000041804 */
[----:B------:R-:W-:Y:S07]  /*7700*/  LDSM.16.M88.4 R196, [R217+0x3000] ;  /* 0x00300000d9c4783b */ /* 0x000fee0000000200 */
[C---:B------:R-:W-:Y:S01]  /*7710*/  HMMA.16816.F32.BF16 R8, R136.reuse, R182, R8 ;  /* 0x000000b68808723c */ /* 0x040fe20000041808 */
[----:B------:R-:W2:Y:S07]  /*7720*/  LDSM.16.M88.4 R180, [R217+0x2800] ;  /* 0x00280000d9b4783b */ /* 0x000eae0000000200 */
[C---:B---3--:R-:W-:Y:S08]  /*7730*/  HMMA.16816.F32.BF16 R12, R136.reuse, R192, R12 ;  /* 0x000000c0880c723c */ /* 0x048ff0000004180c */
[C---:B------:R-:W-:Y:S01]  /*7740*/  HMMA.16816.F32.BF16 R16, R136.reuse, R194, R16 ;  /* 0x000000c28810723c */ /* 0x040fe20000041810 */
[----:B------:R-:W-:Y:S07]  /*7750*/  LDSM.16.M88.4 R192, [R220+0x18100] ;  /* 0x01810000dcc0783b */ /* 0x000fee0000000200 */
[C---:B-1----:R-:W-:Y:S08]  /*7760*/  HMMA.16816.F32.BF16 R20, R136.reuse, R176, R20 ;  /* 0x000000b08814723c */ /* 0x042ff00000041814 */
[C---:B------:R-:W-:Y:S01]  /*7770*/  HMMA.16816.F32.BF16 R24, R136.reuse, R178, R24 ;  /* 0x000000b28818723c */ /* 0x040fe20000041818 */
[----:B------:R-:W-:Y:S07]  /*7780*/  LDSM.16.M88.4 R176, [R212+0xc100] ;  /* 0x00c10000d4b0783b */ /* 0x000fee0000000200 */
[C---:B----4-:R-:W-:Y:S08]  /*7790*/  HMMA.16816.F32.BF16 R28, R136.reuse, R184, R28 ;  /* 0x000000b8881c723c */ /* 0x050ff0000004181c */
[----:B------:R-:W-:Y:S01]  /*77a0*/  HMMA.16816.F32.BF16 R32, R136, R186, R32 ;  /* 0x000000ba8820723c */ /* 0x000fe20000041820 */
[----:B------:R-:W1:Y:S07]  /*77b0*/  LDSM.16.M88.4 R136, [R219+0x18100] ;  /* 0x01810000db88783b */ /* 0x000e6e0000000200 */
[C---:B-----5:R-:W-:Y:S01]  /*77c0*/  HMMA.16816.F32.BF16 R4, R172.reuse, R188, R4 ;  /* 0x000000bcac04723c */ /* 0x060fe20000041804 */
[----:B------:R-:W3:Y:S07]  /*77d0*/  LDSM.16.M88.4 R184, [R212+0xc900] ;  /* 0x00c90000d4b8783b */ /* 0x000eee0000000200 */
[C---:B------:R-:W-:Y:S01]  /*77e0*/  HMMA.16816.F32.BF16 R8, R172.reuse, R190, R8 ;  /* 0x000000beac08723c */ /* 0x040fe20000041808 */
[----:B------:R-:W-:Y:S07]  /*77f0*/  LDSM.16.M88.4 R188, [R212+0xd900] ;  /* 0x00d90000d4bc783b */ /* 0x000fee0000000200 */
[C---:B--2---:R-:W-:Y:S08]  /*7800*/  HMMA.16816.F32.BF16 R12, R172.reuse, R180, R12 ;  /* 0x000000b4ac0c723c */ /* 0x044ff0000004180c */
[C---:B------:R-:W-:Y:S01]  /*7810*/  HMMA.16816.F32.BF16 R16, R172.reuse, R182, R16 ;  /* 0x000000b6ac10723c */ /* 0x040fe20000041810 */
[----:B------:R-:W2:Y:S07]  /*7820*/  LDSM.16.M88.4 R180, [R212+0xd100] ;  /* 0x00d10000d4b4783b */ /* 0x000eae0000000200 */
[C---:B------:R-:W-:Y:S08]  /*7830*/  HMMA.16816.F32.BF16 R20, R172.reuse, R196, R20 ;  /* 0x000000c4ac14723c */ /* 0x040ff00000041814 */
[C---:B------:R-:W-:Y:S01]  /*7840*/  HMMA.16816.F32.BF16 R24, R172.reuse, R198, R24 ;  /* 0x000000c6ac18723c */ /* 0x040fe20000041818 */
[----:B------:R-:W4:Y:S07]  /*7850*/  LDSM.16.M88.4 R196, [R231] ;  /* 0x00000000e7c4783b */ /* 0x000f2e0000000200 */
[C---:B------:R-:W-:Y:S08]  /*7860*/  HMMA.16816.F32.BF16 R28, R172.reuse, R200, R28 ;  /* 0x000000c8ac1c723c */ /* 0x040ff0000004181c */
[----:B------:R-:W-:Y:S01]  /*7870*/  HMMA.16816.F32.BF16 R32, R172, R202, R32 ;  /* 0x000000caac20723c */ /* 0x000fe20000041820 */
[----:B------:R-:W5:Y:S07]  /*7880*/  LDSM.16.M88.4 R172, [R230] ;  /* 0x00000000e6ac783b */ /* 0x000f6e0000000200 */
[C---:B-1----:R-:W-:Y:S01]  /*7890*/  HMMA.16816.F32.BF16 R4, R136.reuse, R176, R4 ;  /* 0x000000b08804723c */ /* 0x042fe20000041804 */
[----:B------:R-:W-:Y:S07]  /*78a0*/  LDSM.16.M88.4 R200, [R228] ;  /* 0x00000000e4c8783b */ /* 0x000fee0000000200 */
[C---:B------:R-:W-:Y:S01]  /*78b0*/  HMMA.16816.F32.BF16 R8, R136.reuse, R178, R8 ;  /* 0x000000b28808723c */ /* 0x040fe20000041808 */
[----:B------:R-:W1:Y:S07]  /*78c0*/  LDSM.16.M88.4 R176, [R229] ;  /* 0x00000000e5b0783b */ /* 0x000e6e0000000200 */
[C---:B---3--:R-:W-:Y:S08]  /*78d0*/  HMMA.16816.F32.BF16 R12, R136.reuse, R184, R12 ;  /* 0x000000b8880c723c */ /* 0x048ff0000004180c */
[C---:B------:R-:W-:Y:S01]  /*78e0*/  HMMA.16816.F32.BF16 R16, R136.reuse, R186, R16 ;  /* 0x000000ba8810723c */ /* 0x040fe20000041810 */
[----:B------:R-:W-:Y:S07]  /*78f0*/  LDSM.16.M88.4 R184, [R218+0xc900] ;  /* 0x00c90000dab8783b */ /* 0x000fee0000000200 */
[C---:B--2---:R-:W-:Y:S08]  /*7900*/  HMMA.16816.F32.BF16 R20, R136.reuse, R180, R20 ;  /* 0x000000b48814723c */ /* 0x044ff00000041814 */
[C---:B------:R-:W-:Y:S01]  /*7910*/  HMMA.16816.F32.BF16 R24, R136.reuse, R182, R24 ;  /* 0x000000b68818723c */ /* 0x040fe20000041818 */
[----:B------:R-:W-:Y:S07]  /*7920*/  LDSM.16.M88.4 R180, [R218+0xc100] ;  /* 0x00c10000dab4783b */ /* 0x000fee0000000200 */
[C---:B------:R-:W-:Y:S08]  /*7930*/  HMMA.16816.F32.BF16 R28, R136.reuse, R188, R28 ;  /* 0x000000bc881c723c */ /* 0x040ff0000004181c */
        /* <DEDUP_REMOVED lines=11> */
[----:B------:R-:W1:Y:S07]  /*79f0*/  LDSM.16.M88.4 R176, [R217+0x4000] ;  /* 0x00400000d9b0783b */ /* 0x000e6e0000000200 */
[C---:B------:R-:W-:Y:S08]  /*7a00*/  HMMA.16816.F32.BF16 R28, R192.reuse, R200, R28 ;  /* 0x000000c8c01c723c */ /* 0x040ff0000004181c */
[----:B------:R-:W-:Y:S01]  /*7a10*/  HMMA.16816.F32.BF16 R32, R192, R202, R32 ;  /* 0x000000cac020723c */ /* 0x000fe20000041820 */
[----:B------:R-:W5:Y:S07]  /*7a20*/  LDSM.16.M88.4 R192, [R217+0x4800] ;  /* 0x00480000d9c0783b */ /* 0x000f6e0000000200 */
[C---:B--2---:R-:W-:Y:S01]  /*7a30*/  HMMA.16816.F32.BF16 R4, R136.reuse, R180, R4 ;  /* 0x000000b48804723c */ /* 0x044fe20000041804 */
[----:B------:R-:W-:Y:S07]  /*7a40*/  LDSM.16.M88.4 R200, [R212+0xe100] ;  /* 0x00e10000d4c8783b */ /* 0x000fee0000000200 */
[C---:B------:R-:W-:Y:S01]  /*7a50*/  HMMA.16816.F32.BF16 R8, R136.reuse, R182, R8 ;  /* 0x000000b68808723c */ /* 0x040fe20000041808 */
[----:B------:R-:W2:Y:S07]  /*7a60*/  LDSM.16.M88.4 R180, [R217+0x5000] ;  /* 0x00500000d9b4783b */ /* 0x000eae0000000200 */
[C---:B------:R-:W-:Y:S08]  /*7a70*/  HMMA.16816.F32.BF16 R12, R136.reuse, R184, R12 ;  /* 0x000000b8880c723c */ /* 0x040ff0000004180c */
[C---:B------:R-:W-:Y:S01]  /*7a80*/  HMMA.16816.F32.BF16 R16, R136.reuse, R186, R16 ;  /* 0x000000ba8810723c */ /* 0x040fe20000041810 */
[----:B------:R-:W2:Y:S07]  /*7a90*/  LDSM.16.M88.4 R184, [R217+0x5800] ;  /* 0x00580000d9b8783b */ /* 0x000eae0000000200 */
[C---:B---3--:R-:W-:Y:S08]  /*7aa0*/  HMMA.16816.F32.BF16 R20, R136.reuse, R188, R20 ;  /* 0x000000bc8814723c */ /* 0x048ff00000041814 */
[C---:B------:R-:W-:Y:S01]  /*7ab0*/  HMMA.16816.F32.BF16 R24, R136.reuse, R190, R24 ;  /* 0x000000be8818723c */ /* 0x040fe20000041818 */
[----:B------:R-:W3:Y:S07]  /*7ac0*/  LDSM.16.M88.4 R188, [R219+0x1c100] ;  /* 0x01c10000dbbc783b */ /* 0x000eee0000000200 */
[C---:B----4-:R-:W-:Y:S08]  /*7ad0*/  HMMA.16816.F32.BF16 R28, R136.reuse, R196, R28 ;  /* 0x000000c4881c723c */ /* 0x050ff0000004181c */
[----:B------:R-:W-:Y:S01]  /*7ae0*/  HMMA.16816.F32.BF16 R32, R136, R198, R32 ;  /* 0x000000c68820723c */ /* 0x000fe20000041820 */
[----:B------:R-:W4:Y:S07]  /*7af0*/  LDSM.16.M88.4 R136, [R212+0xe900] ;  /* 0x00e90000d488783b */ /* 0x000f2e0000000200 */
[C---:B-1----:R-:W-:Y:S01]  /*7b00*/  HMMA.16816.F32.BF16 R4, R172.reuse, R176, R4 ;  /* 0x000000b0ac04723c */ /* 0x042fe20000041804 */
[----:B------:R-:W-:Y:S07]  /*7b10*/  LDSM.16.M88.4 R196, [R225] ;  /* 0x00000000e1c4783b */ /* 0x000fee0000000200 */
[C---:B------:R-:W-:Y:S01]  /*7b20*/  HMMA.16816.F32.BF16 R8, R172.reuse, R178, R8 ;  /* 0x000000b2ac08723c */ /* 0x040fe20000041808 */
[----:B------:R-:W1:Y:S07]  /*7b30*/  LDSM.16.M88.4 R176, [R212+0xf100] ;  /* 0x00f10000d4b0783b */ /* 0x000e6e0000000200 */
[C---:B-----5:R-:W-:Y:S08]  /*7b40*/  HMMA.16816.F32.BF16 R12, R172.reuse, R192, R12 ;  /* 0x000000c0ac0c723c */ /* 0x060ff0000004180c */
[C---:B------:R-:W-:Y:S01]  /*7b50*/  HMMA.16816.F32.BF16 R16, R172.reuse, R194, R16 ;  /* 0x000000c2ac10723c */ /* 0x040fe20000041810 */
[----:B------:R-:W5:Y:S07]  /*7b60*/  LDSM.16.M88.4 R192, [R212+0xf900] ;  /* 0x00f90000d4c0783b */ /* 0x000f6e0000000200 */
[C---:B--2---:R-:W-:Y:S08]  /*7b70*/  HMMA.16816.F32.BF16 R20, R172.reuse, R180, R20 ;  /* 0x000000b4ac14723c */ /* 0x044ff00000041814 */
[C---:B------:R-:W-:Y:S01]  /*7b80*/  HMMA.16816.F32.BF16 R24, R172.reuse, R182, R24 ;  /* 0x000000b6ac18723c */ /* 0x040fe20000041818 */
[----:B------:R-:W-:Y:S07]  /*7b90*/  LDSM.16.M88.4 R180, [R227] ;  /* 0x00000000e3b4783b */ /* 0x000fee0000000200 */
[C---:B------:R-:W-:Y:S08]  /*7ba0*/  HMMA.16816.F32.BF16 R28, R172.reuse, R184, R28 ;  /* 0x000000b8ac1c723c */ /* 0x040ff0000004181c */
[----:B------:R-:W-:Y:S01]  /*7bb0*/  HMMA.16816.F32.BF16 R32, R172, R186, R32 ;  /* 0x000000baac20723c */ /* 0x000fe20000041820 */
[----:B------:R-:W2:Y:S07]  /*7bc0*/  LDSM.16.M88.4 R172, [R220+0x1c100] ;  /* 0x01c10000dcac783b */ /* 0x000eae0000000200 */
[C---:B---3--:R-:W-:Y:S01]  /*7bd0*/  HMMA.16816.F32.BF16 R4, R188.reuse, R200, R4 ;  /* 0x000000c8bc04723c */ /* 0x048fe20000041804 */
[----:B------:R-:W3:Y:S07]  /*7be0*/  LDSM.16.M88.4 R184, [R226] ;  /* 0x00000000e2b8783b */ /* 0x000eee0000000200 */
[C---:B------:R-:W-:Y:S01]  /*7bf0*/  HMMA.16816.F32.BF16 R8, R188.reuse, R202, R8 ;  /* 0x000000cabc08723c */ /* 0x040fe20000041808 */
[----:B------:R-:W2:Y:S07]  /*7c00*/  LDSM.16.M88.4 R200, [R224] ;  /* 0x00000000e0c8783b */ /* 0x000eae0000000200 */
[C---:B----4-:R-:W-:Y:S08]  /*7c10*/  HMMA.16816.F32.BF16 R12, R188.reuse, R136, R12 ;  /* 0x00000088bc0c723c */ /* 0x050ff0000004180c */
[C---:B------:R-:W-:Y:S01]  /*7c20*/  HMMA.16816.F32.BF16 R16, R188.reuse, R138, R16 ;  /* 0x0000008abc10723c */ /* 0x040fe20000041810 */
[----:B------:R-:W-:Y:S07]  /*7c30*/  LDSM.16.M88.4 R136, [R222+0x1c100] ;  /* 0x01c10000de88783b */ /* 0x000fee0000000200 */
[C---:B-1----:R-:W-:Y:S08]  /*7c40*/  HMMA.16816.F32.BF16 R20, R188.reuse, R176, R20 ;  /* 0x000000b0bc14723c */ /* 0x042ff00000041814 */
[C---:B------:R-:W-:Y:S01]  /*7c50*/  HMMA.16816.F32.BF16 R24, R188.reuse, R178, R24 ;  /* 0x000000b2bc18723c */ /* 0x040fe20000041818 */
[----:B------:R-:W1:Y:S07]  /*7c60*/  LDSM.16.M88.4 R176, [R218+0xe100] ;  /* 0x00e10000dab0783b */ /* 0x000e6e0000000200 */
[C---:B-----5:R-:W-:Y:S08]  /*7c70*/  HMMA.16816.F32.BF16 R28, R188.reuse, R192, R28 ;  /* 0x000000c0bc1c723c */ /* 0x060ff0000004181c */
[----:B------:R-:W-:Y:S01]  /*7c80*/  HMMA.16816.F32.BF16 R32, R188, R194, R32 ;  /* 0x000000c2bc20723c */ /* 0x000fe20000041820 */
[----:B------:R-:W-:Y:S07]  /*7c90*/  LDSM.16.M88.4 R188, [R218+0xf900] ;  /* 0x00f90000dabc783b */ /* 0x000fee0000000200 */
[C---:B--2---:R-:W-:Y:S01]  /*7ca0*/  HMMA.16816.F32.BF16 R4, R172.reuse, R180, R4 ;  /* 0x000000b4ac04723c */ /* 0x044fe20000041804 */
[----:B------:R-:W-:Y:S07]  /*7cb0*/  LDSM.16.M88.4 R192, [R221+0x1c100] ;  /* 0x01c10000ddc0783b */ /* 0x000fee0000000200 */
[C---:B------:R-:W-:Y:S01]  /*7cc0*/  HMMA.16816.F32.BF16 R8, R172.reuse, R182, R8 ;  /* 0x000000b6ac08723c */ /* 0x040fe20000041808 */
[----:B------:R-:W2:Y:S07]  /*7cd0*/  LDSM.16.M88.4 R180, [R218+0xe900] ;  /* 0x00e90000dab4783b */ /* 0x000eae0000000200 */
[C---:B---3--:R-:W-:Y:S08]  /*7ce0*/  HMMA.16816.F32.BF16 R12, R172.reuse, R184, R12 ;  /* 0x000000b8ac0c723c */ /* 0x048ff0000004180c */
[C---:B------:R-:W-:Y:S01]  /*7cf0*/  HMMA.16816.F32.BF16 R16, R172.reuse, R186, R16 ;  /* 0x000000baac10723c */ /* 0x040fe20000041810 */
[----:B------:R-:W3:Y:S07]  /*7d00*/  LDSM.16.M88.4 R184, [R218+0xf100] ;  /* 0x00f10000dab8783b */ /* 0x000eee0000000200 */
[C---:B------:R-:W-:Y:S08]  /*7d10*/  HMMA.16816.F32.BF16 R20, R172.reuse, R196, R20 ;  /* 0x000000c4ac14723c */ /* 0x040ff00000041814 */
[C---:B------:R-:W-:Y:S01]  /*7d20*/  HMMA.16816.F32.BF16 R24, R172.reuse, R198, R24 ;  /* 0x000000c6ac18723c */ /* 0x040fe20000041818 */
[----:B------:R-:W4:Y:S07]  /*7d30*/  LDSM.16.M88.4 R196, [R217+0x6000] ;  /* 0x00600000d9c4783b */ /* 0x000f2e0000000200 */
[C---:B------:R-:W-:Y:S08]  /*7d40*/  HMMA.16816.F32.BF16 R28, R172.reuse, R200, R28 ;  /* 0x000000c8ac1c723c */ /* 0x040ff0000004181c */
[----:B------:R-:W-:Y:S08]  /*7d50*/  HMMA.16816.F32.BF16 R32, R172, R202, R32 ;  /* 0x000000caac20723c */ /* 0x000ff00000041820 */
[C---:B-1----:R-:W-:Y:S08]  /*7d60*/  HMMA.16816.F32.BF16 R4, R136.reuse, R176, R4 ;  /* 0x000000b08804723c */ /* 0x042ff00000041804 */
[C---:B------:R-:W-:Y:S08]  /*7d70*/  HMMA.16816.F32.BF16 R8, R136.reuse, R178, R8 ;  /* 0x000000b28808723c */ /* 0x040ff00000041808 */
[C---:B--2---:R-:W-:Y:S08]  /*7d80*/  HMMA.16816.F32.BF16 R12, R136.reuse, R180, R12 ;  /* 0x000000b4880c723c */ /* 0x044ff0000004180c */
[C---:B------:R-:W-:Y:S08]  /*7d90*/  HMMA.16816.F32.BF16 R16, R136.reuse, R182, R16 ;  /* 0x000000b68810723c */ /* 0x040ff00000041810 */
[C---:B---3--:R-:W-:Y:S08]  /*7da0*/  HMMA.16816.F32.BF16 R20, R136.reuse, R184, R20 ;  /* 0x000000b88814723c */ /* 0x048ff00000041814 */
[C---:B------:R-:W-:Y:S08]  /*7db0*/  HMMA.16816.F32.BF16 R24, R136.reuse, R186, R24 ;  /* 0x000000ba8818723c */ /* 0x040ff00000041818 */
[C---:B------:R-:W-:Y:S08]  /*7dc0*/  HMMA.16816.F32.BF16 R28, R136.reuse, R188, R28 ;  /* 0x000000bc881c723c */ /* 0x040ff0000004181c */
[----:B------:R-:W-:Y:S01]  /*7dd0*/  HMMA.16816.F32.BF16 R32, R136, R190, R32 ;  /* 0x000000be8820723c */ /* 0x000fe20000041820 */
[----:B------:R-:W1:Y:S07]  /*7de0*/  LDSM.16.M88.4 R136, [R217+0x6800] ;  /* 0x00680000d988783b */ /* 0x000e6e0000000200 */
[C---:B----4-:R-:W-:Y:S08]  /*7df0*/  HMMA.16816.F32.BF16 R4, R192.reuse, R196, R4 ;  /* 0x000000c4c004723c */ /* 0x050ff00000041804 */
        /* <DEDUP_REMOVED lines=16> */
[----:B------:R-:W-:Y:S02]  /*7f00*/  FMUL.FTZ R12, R12, c[0x0][0x320] ;  /* 0x0000c8000c0c7a20 */ /* 0x000fe40000410000 */
[----:B------:R-:W-:Y:S02]  /*7f10*/  FMUL.FTZ R13, R13, c[0x0][0x320] ;  /* 0x0000c8000d0d7a20 */ /* 0x000fe40000410000 */
[----:B------:R-:W-:Y:S02]  /*7f20*/  FMUL.FTZ R14, R14, c[0x0][0x320] ;  /* 0x0000c8000e0e7a20 */ /* 0x000fe40000410000 */
[----:B------:R-:W-:Y:S02]  /*7f30*/  FMUL.FTZ R15, R15, c[0x0][0x320] ;  /* 0x0000c8000f0f7a20 */ /* 0x000fe40000410000 */
[----:B------:R-:W-:Y:S01]  /*7f40*/  FMUL.FTZ R16, R16, c[0x0][0x320] ;  /* 0x0000c80010107a20 */ /* 0x000fe20000410000 */
[----:B------:R-:W1:Y:S01]  /*7f50*/  MUFU.TANH R181, R8 ;  /* 0x0000000800b57308 */ /* 0x000e620000002400 */
[----:B------:R-:W-:Y:S02]  /*7f60*/  FMUL.FTZ R17, R17, c[0x0][0x320] ;  /* 0x0000c80011117a20 */ /* 0x000fe40000410000 */
[----:B------:R-:W-:Y:S02]  /*7f70*/  FMUL.FTZ R18, R18, c[0x0][0x320] ;  /* 0x0000c80012127a20 */ /* 0x000fe40000410000 */
[----:B------:R-:W-:Y:S05]  /*7f80*/  FMUL.FTZ R19, R19, c[0x0][0x320] ;  /* 0x0000c80013137a20 */ /* 0x000fea0000410000 */
[----:B------:R-:W1:Y:S01]  /*7f90*/  MUFU.TANH R178, R9 ;  /* 0x0000000900b27308 */ /* 0x000e620000002400 */
[----:B----4-:R-:W4:Y:S09]  /*7fa0*/  LDSM.16.M88.4 R4, [R217+0x7000] ;  /* 0x00700000d904783b */ /* 0x010f320000000200 */
[----:B------:R-:W1:Y:S10]  /*7fb0*/  MUFU.TANH R185, R10 ;  /* 0x0000000a00b97308 */ /* 0x000e740000002400 */
[----:B------:R5:W1:Y:S10]  /*7fc0*/  MUFU.TANH R184, R11 ;  /* 0x0000000b00b87308 */ /* 0x000a740000002400 */
[----:B------:R-:W1:Y:S10]  /*7fd0*/  MUFU.TANH R175, R12 ;  /* 0x0000000c00af7308 */ /* 0x000e740000002400 */
[----:B------:R-:W1:Y:S01]  /*7fe0*/  MUFU.TANH R174, R13 ;  /* 0x0000000d00ae7308 */ /* 0x000e620000002400 */
[----:B-----5:R-:W5:Y:S01]  /*7ff0*/  LDSM.16.M88.4 R8, [R217+0x7800] ;  /* 0x00780000d908783b */ /* 0x020f620000000200 */
[----:B------:R-:W-:Y:S04]  /*8000*/  DEPBAR.LE SB0, 0x0 ;  /* 0x000080000000791a */ /* 0x000fe80000000000 */
[C---:B----4-:R-:W-:Y:S04]  /*8010*/  HMMA.16816.F32.BF16 R20, R192.reuse, R4, R20 ;  /* 0x00000004c014723c */ /* 0x050fe80000041814 */
[----:B------:R-:W4:Y:S01]  /*8020*/  MUFU.TANH R180, R14 ;  /* 0x0000000e00b47308 */ /* 0x000f220000002400 */
[----:B------:R-:W-:Y:S03]  /*8030*/  BAR.SYNC.DEFER_BLOCKING 0x0 ;  /* 0x0000000000007b1d */ /* 0x000fe60000010000 */
[C---:B------:R-:W-:Y:S06]  /*8040*/  HMMA.16816.F32.BF16 R24, R192.reuse, R6, R24 ;  /* 0x00000006c018723c */ /* 0x040fec0000041818 */
[----:B------:R-:W1:Y:S10]  /*8050*/  MUFU.TANH R179, R15 ;  /* 0x0000000f00b37308 */ /* 0x000e740000002400 */
[----:B------:R-:W1:Y:S01]  /*8060*/  MUFU.TANH R173, R16 ;  /* 0x0000001000ad7308 */ /* 0x000e620000002400 */
[----:B------:R-:W-:Y:S02]  /*8070*/  FMUL.FTZ R20, R20, c[0x0][0x320] ;  /* 0x0000c80014147a20 */ /* 0x000fe40000410000 */
[----:B------:R-:W-:Y:S02]  /*8080*/  FMUL.FTZ R21, R21, c[0x0][0x320] ;  /* 0x0000c80015157a20 */ /* 0x000fe40000410000 */
[----:B------:R-:W-:Y:S02]  /*8090*/  FMUL.FTZ R22, R22, c[0x0][0x320] ;  /* 0x0000c80016167a20 */ /* 0x000fe40000410000 */
[----:B------:R-:W-:Y:S03]  /*80a0*/  FMUL.FTZ R23, R23, c[0x0][0x320] ;  /* 0x0000c80017177a20 */ /* 0x000fe60000410000 */
[----:B------:R-:W1:Y:S01]  /*80b0*/  MUFU.TANH R136, R20 ;  /* 0x0000001400887308 */ /* 0x000e620000002400 */
[----:B------:R-:W-:Y:S02]  /*80c0*/  FMUL.FTZ R24, R24, c[0x0][0x320] ;  /* 0x0000c80018187a20 */ /* 0x000fe40000410000 */
[----:B------:R-:W-:Y:S01]  /*80d0*/  FMUL.FTZ R27, R27, c[0x0][0x320] ;  /* 0x0000c8001b1b7a20 */ /* 0x000fe20000410000 */
[C---:B-----5:R-:W-:Y:S03]  /*80e0*/  HMMA.16816.F32.BF16 R28, R192.reuse, R8, R28 ;  /* 0x00000008c01c723c */ /* 0x060fe6000004181c */
[----:B------:R-:W-:Y:S03]  /*80f0*/  FMUL.FTZ R26, R26, c[0x0][0x320] ;  /* 0x0000c8001a1a7a20 */ /* 0x000fe60000410000 */
[----:B------:R5:W1:Y:S02]  /*8100*/  MUFU.TANH R135, R21 ;  /* 0x0000001500877308 */ /* 0x000a640000002400 */
[----:B------:R-:W-:Y:S08]  /*8110*/  HMMA.16816.F32.BF16 R32, R192, R10, R32 ;  /* 0x0000000ac020723c */ /* 0x000ff00000041820 */
[----:B------:R1:W1:Y:S10]  /*8120*/  MUFU.TANH R139, R22 ;  /* 0x00000016008b7308 */ /* 0x0002740000002400 */
[----:B------:R2:W2:Y:S06]  /*8130*/  MUFU.TANH R172, R23 ;  /* 0x0000001700ac7308 */ /* 0x0004ac0000002400 */
[----:B-----5:R-:W-:Y:S02]  /*8140*/  FMUL.FTZ R21, R32, c[0x0][0x320] ;  /* 0x0000c80020157a20 */ /* 0x020fe40000410000 */
[----:B------:R-:W-:Y:S02]  /*8150*/  FMUL.FTZ R20, R33, c[0x0][0x320] ;  /* 0x0000c80021147a20 */ /* 0x000fe40000410000 */
[----:B------:R5:W3:Y:S01]  /*8160*/  MUFU.TANH R132, R24 ;  /* 0x0000001800847308 */ /* 0x000ae20000002400 */
[----:B-1----:R-:W-:Y:S02]  /*8170*/  FMUL.FTZ R22, R29, c[0x0][0x320] ;  /* 0x0000c8001d167a20 */ /* 0x002fe40000410000 */
[----:B------:R-:W-:Y:S07]  /*8180*/  FMUL.FTZ R29, R35, c[0x0][0x320] ;  /* 0x0000c800231d7a20 */ /* 0x000fee0000410000 */
[----:B------:R1:W1:Y:S01]  /*8190*/  MUFU.TANH R138, R27 ;  /* 0x0000001b008a7308 */ /* 0x0002620000002400 */
[----:B--2---:R-:W-:Y:S02]  /*81a0*/  FMUL.FTZ R23, R28, c[0x0][0x320] ;  /* 0x0000c8001c177a20 */ /* 0x004fe40000410000 */
[----:B------:R-:W-:Y:S07]  /*81b0*/  FMUL.FTZ R28, R34, c[0x0][0x320] ;  /* 0x0000c800221c7a20 */ /* 0x000fee0000410000 */
[----:B------:R2:W2:Y:S01]  /*81c0*/  MUFU.TANH R137, R17 ;  /* 0x0000001100897308 */ /* 0x0004a20000002400 */
[----:B-----5:R-:W-:Y:S02]  /*81d0*/  FMUL.FTZ R24, R25, c[0x0][0x320] ;  /* 0x0000c80019187a20 */ /* 0x020fe40000410000 */
[----:B------:R-:W-:Y:S07]  /*81e0*/  FMUL.FTZ R25, R30, c[0x0][0x320] ;  /* 0x0000c8001e197a20 */ /* 0x000fee0000410000 */
[----:B------:R2:W2:Y:S01]  /*81f0*/  MUFU.TANH R177, R18 ;  /* 0x0000001200b17308 */ /* 0x0004a20000002400 */
[----:B-1----:R-:W-:Y:S09]  /*8200*/  FMUL.FTZ R27, R31, c[0x0][0x320] ;  /* 0x0000c8001f1b7a20 */ /* 0x002ff20000410000 */
[----:B------:R1:W1:Y:S10]  /*8210*/  MUFU.TANH R176, R19 ;  /* 0x0000001300b07308 */ /* 0x0002740000002400 */
        /* <DEDUP_REMOVED lines=11> */
[----:B--234-:R-:W-:Y:S01]  /*82d0*/  IADD3 R18, -R211, 0x10, RZ ;  /* 0x00000010d3127810 */ /* 0x01cfe20007ffe1ff */
[----:B------:R-:W-:Y:S01]  /*82e0*/  ULEA UR5, UR21, UR10, 0x6 ;  /* 0x0000000a15057291 */ /* 0x000fe2000f8e303f */
[----:B------:R-:W-:Y:S01]  /*82f0*/  IADD3 R16, -R205, 0x10, RZ ;  /* 0x00000010cd107810 */ /* 0x000fe20007ffe1ff */
[----:B------:R-:W-:Y:S01]  /*8300*/  IMAD.MOV.U32 R240, RZ, RZ, RZ ;  /* 0x000000fffff07224 */ /* 0x000fe200078e00ff */
[----:B------:R-:W-:Y:S02]  /*8310*/  LOP3.LUT R18, R18, 0xf, RZ, 0xc0, !PT ;  /* 0x0000000f12127812 */ /* 0x000fe400078ec0ff */
[----:B------:R-:W-:Y:S01]  /*8320*/  LOP3.LUT R16, R16, 0xf, RZ, 0xc0, !PT ;  /* 0x0000000f10107812 */ /* 0x000fe200078ec0ff */
[----:B------:R-:W-:Y:S01]  /*8330*/  IMAD.U32 R2, RZ, RZ, UR5 ;  /* 0x00000005ff027e24 */ /* 0x000fe2000f8e00ff */
[----:B------:R-:W-:Y:S02]  /*8340*/  IADD3 R14, -R204, 0x10, RZ ;  /* 0x00000010cc0e7810 */ /* 0x000fe40007ffe1ff */
[----:B------:R-:W-:Y:S02]  /*8350*/  SHF.L.U64.HI R6, R250, 0x1, R244 ;  /* 0x00000001fa067819 */ /* 0x000fe400000102f4 */
[----:B------:R-:W-:Y:S02]  /*8360*/  IADD3 R2, R2, -0x40, R251 ;  /* 0xffffffc002027810 */ /* 0x000fe40007ffe0fb */
[----:B------:R-:W-:Y:S03]  /*8370*/  LOP3.LUT R14, R14, 0xf, RZ, 0xc0, !PT ;  /* 0x0000000f0e0e7812 */ /* 0x000fe600078ec0ff */
        /* <DEDUP_REMOVED lines=8> */
[----:B------:R-:W-:Y:S03]  /*8400*/  @!P1 LEA.HI.X R5, R3, c[0x0][0x2a4], R5, 0x2, P0 ;  /* 0x0000a90003059a11 */ /* 0x000fe600000f1405 */
[----:B------:R-:W-:Y:S01]  /*8410*/  IMAD.WIDE.U32 R2, R242, c[0x0][0x1e0], RZ ;  /* 0x00007800f2027a25 */ /* 0x000fe200078e00ff */
[----:B------:R-:W-:Y:S01]  /*8420*/  SHF.R.S32.HI R0, RZ, 0x1f, R242 ;  /* 0x0000001fff007819 */ /* 0x000fe200000114f2 */
[----:B------:R2:W3:Y:S04]  /*8430*/  @!P1 LDG.E R240, [R4.64] ;  /* 0x0000001004f09981 */ /* 0x0004e8000c1e1900 */
[----:B------:R-:W-:Y:S04]  /*8440*/  IMAD R0, R0, c[0x0][0x1e0], RZ ;  /* 0x0000780000007a24 */ /* 0x000fe800078e02ff */
[----:B------:R-:W-:Y:S04]  /*8450*/  IMAD R0, R242, c[0x0][0x1e4], R0 ;  /* 0x00007900f2007a24 */ /* 0x000fe800078e0200 */
[----:B------:R-:W-:Y:S02]  /*8460*/  IMAD.IADD R3, R3, 0x1, R0 ;  /* 0x0000000103037824 */ /* 0x000fe400078e0200 */
[----:B--2---:R-:W-:Y:S01]  /*8470*/  IMAD.SHL.U32 R5, R250, 0x2, RZ ;  /* 0x00000002fa057824 */ /* 0x004fe200078e00ff */
[----:B---3--:R-:W-:Y:S01]  /*8480*/  SHF.R.S32.HI R4, RZ, 0x1f, R240 ;  /* 0x0000001fff047819 */ /* 0x008fe200000114f0 */
[----:B------:R-:W-:Y:S04]  /*8490*/  IMAD.WIDE.U32 R2, R240, c[0x0][0x1f0], R2 ;  /* 0x00007c00f0027a25 */ /* 0x000fe800078e0002 */
[----:B------:R-:W-:Y:S01]  /*84a0*/  IMAD R4, R4, c[0x0][0x1f0], RZ ;  /* 0x00007c0004047a24 */ /* 0x000fe200078e02ff */
[----:B------:R-:W-:Y:S03]  /*84b0*/  IADD3 R0, P0, R2, UR22, RZ ;  /* 0x0000001602007c10 */ /* 0x000fe6000ff1e0ff */
[----:B------:R-:W-:Y:S05]  /*84c0*/  IMAD R4, R240, c[0x0][0x1f4], R4 ;  /* 0x00007d00f0047a24 */ /* 0x000fea00078e0204 */
[----:B------:R-:W-:Y:S02]  /*84d0*/  IADD3.X R4, R3, UR18, R4, P0, !PT ;  /* 0x0000001203047c10 */ /* 0x000fe400087fe404 */
[C---:B------:R-:W-:Y:S04]  /*84e0*/  LEA R3, P0, R0.reuse, c[0x0][0x1c8], 0x1 ;  /* 0x0000720000037a11 */ /* 0x040fe800078008ff */
[----:B------:R-:W-:Y:S02]  /*84f0*/  LEA.HI.X R4, R0, c[0x0][0x1cc], R4, 0x1, P0 ;  /* 0x0000730000047a11 */ /* 0x000fe400000f0c04 */
[----:B------:R-:W2:Y:S04]  /*8500*/  SHFL.IDX PT, R0, R3, 0x1, 0x181f ;  /* 0x00381f0003007f89 */ /* 0x000ea800000e0000 */
[----:B------:R-:W3:Y:S04]  /*8510*/  SHFL.IDX PT, R2, R4, 0x1, 0x181f ;  /* 0x00381f0004027f89 */ /* 0x000ee800000e0000 */
[----:B------:R-:W4:Y:S04]  /*8520*/  SHFL.IDX PT, R3, R3, RZ, 0x181f ;  /* 0x00181fff03037589 */ /* 0x000f2800000e0000 */
[----:B------:R-:W5:Y:S01]  /*8530*/  SHFL.IDX PT, R4, R4, RZ, 0x181f ;  /* 0x00181fff04047589 */ /* 0x000f6200000e0000 */
[----:B--2---:R-:W-:Y:S04]  /*8540*/  IADD3 R18, P2, P0, R18, R0, R208 ;  /* 0x0000000012127210 */ /* 0x004fe8000785e0d0 */
[----:B-1-3--:R-:W-:Y:S02]  /*8550*/  IADD3.X R19, RZ, R2, R209, P2, P0 ;  /* 0x00000002ff137210 */ /* 0x00afe400017e04d1 */
[----:B------:R-:W-:Y:S04]  /*8560*/  IADD3 R16, P2, P0, R16, R0, R206 ;  /* 0x0000000010107210 */ /* 0x000fe8000785e0ce */
[----:B------:R-:W-:Y:S02]  /*8570*/  IADD3.X R17, RZ, R2, R207, P2, P0 ;  /* 0x00000002ff117210 */ /* 0x000fe400017e04cf */
[----:B------:R-:W-:Y:S04]  /*8580*/  IADD3 R14, P2, P0, R14, R0, R5 ;  /* 0x000000000e0e7210 */ /* 0x000fe8000785e005 */
[--C-:B------:R-:W-:Y:S02]  /*8590*/  IADD3.X R15, RZ, R2, R6.reuse, P2, P0 ;  /* 0x00000002ff0f7210 */ /* 0x100fe400017e0406 */
[C---:B----4-:R-:W-:Y:S02]  /*85a0*/  IADD3 R12, P0, R3.reuse, R5, RZ ;  /* 0x00000005030c7210 */ /* 0x050fe40007f1e0ff */
[----:B------:R-:W-:Y:S03]  /*85b0*/  ISETP.GE.AND P2, PT, R252, c[0x0][0x1d4], PT ;  /* 0x00007500fc007a0c */ /* 0x000fe60003f46270 */
[C---:B-----5:R-:W-:Y:S01]  /*85c0*/  IMAD.X R13, R4.reuse, 0x1, R6, P0 ;  /* 0x00000001040d7824 */ /* 0x060fe200000e0606 */
[CC--:B------:R-:W-:Y:S05]  /*85d0*/  IADD3 R10, P0, R3.reuse, R243.reuse, RZ ;  /* 0x000000f3030a7210 */ /* 0x0c0fea0007f1e0ff */
[C-C-:B------:R-:W-:Y:S01]  /*85e0*/  IMAD.X R11, R4.reuse, 0x1, R210.reuse, P0 ;  /* 0x00000001040b7824 */ /* 0x140fe200000e06d2 */
        /* <DEDUP_REMOVED lines=19> */
.L_x_988:
[----:B--234-:R-:W2:Y:S01]  /*8720*/  LDL R2, [R1+0xc] ;  /* 0x00000c0001027983 */ /* 0x01cea20000100800 */
[----:B------:R-:W-:Y:S01]  /*8730*/  PLOP3.LUT P0, PT, PT, PT, UP2, 0x80, 0x0 ;  /* 0x000000000000781c */ /* 0x000fe20003f0f028 */
[----:B------:R-:W-:Y:S02]  /*8740*/  USHF.L.U32 UR5, UR21, 0x6, URZ ;  /* 0x0000000615057899 */ /* 0x000fe4000800063f */
[----:B-1----:R-:W3:Y:S04]  /*8750*/  LDL R12, [R1+0x8] ;  /* 0x00000800010c7983 */ /* 0x002ee80000100800 */
[----:B------:R-:W-:Y:S01]  /*8760*/  IMAD.U32 R5, RZ, RZ, UR5 ;  /* 0x00000005ff057e24 */ /* 0x000fe2000f8e00ff */
[----:B------:R-:W0:Y:S05]  /*8770*/  LDGDEPBAR ;  /* 0x00000000000079af */ /* 0x000e2a0000000000 */
[----:B--2---:R-:W-:Y:S01]  /*8780*/  @P0 IMAD.HI.U32 R0, R2, c[0x0][0x2c8], RZ ;  /* 0x0000b20002000a27 */ /* 0x004fe200078e00ff */
[----:B------:R-:W-:Y:S03]  /*8790*/  PLOP3.LUT P0, PT, PT, PT, UP2, 0x80, 0x0 ;  /* 0x000000000000781c */ /* 0x000fe60003f0f028 */
[----:B------:R-:W-:Y:S02]  /*87a0*/  IMAD.MOV.U32 R4, RZ, RZ, R2 ;  /* 0x000000ffff047224 */ /* 0x000fe400078e0002 */
[----:B------:R-:W-:Y:S08]  /*87b0*/  IMAD.U32 R2, RZ, RZ, UR11 ;  /* 0x0000000bff027e24 */ /* 0x000ff0000f8e00ff */
[----:B------:R-:W-:Y:S02]  /*87c0*/  @P0 SHF.R.U32.HI R4, RZ, c[0x0][0x2cc], R0 ;  /* 0x0000b300ff040a19 */ /* 0x000fe40000011600 */
[----:B---3--:R-:W-:Y:S02]  /*87d0*/  IADD3 R0, -R12, 0x1, -R5 ;  /* 0x000000010c007810 */ /* 0x008fe40007ffe905 */
[----:B------:R-:W-:Y:S01]  /*87e0*/  PLOP3.LUT P0, PT, PT, PT, UP1, 0x40, 0x0 ;  /* 0x000000000000781c */ /* 0x000fe20003f0e818 */
[----:B------:R-:W1:Y:S02]  /*87f0*/  SHFL.IDX PT, R3, R4, RZ, 0x1c1f ;  /* 0x001c1fff04037589 */ /* 0x000e6400000e0000 */
[----:B------:R-:W-:Y:S05]  /*8800*/  IMAD R0, R2, c[0x0][0x1d0], R0 ;  /* 0x0000740002007a24 */ /* 0x000fea00078e0200 */
[----:B------:R-:W-:Y:S04]  /*8810*/  IADD3 R0, R0, -c[0x0][0x168], RZ ;  /* 0x80005a0000007a10 */ /* 0x000fe80007ffe0ff */
[C---:B------:R-:W-:Y:S02]  /*8820*/  IADD3 R7, R0.reuse, c[0x0][0x328], RZ ;  /* 0x0000ca0000077a10 */ /* 0x040fe40007ffe0ff */
[----:B------:R-:W-:Y:S03]  /*8830*/  IADD3 R6, R0, UR20, RZ ;  /* 0x0000001400067c10 */ /* 0x000fe6000fffe0ff */
[--C-:B-1----:R-:W-:Y:S02]  /*8840*/  IMAD.IADD R2, R7, 0x1, R3.reuse ;  /* 0x0000000107027824 */ /* 0x102fe400078e0203 */
        /* <DEDUP_REMOVED lines=17> */
.L_x_991:
[----:B------:R-:W-:Y:S04]  /*8960*/  MOV R8, c[0x0][0x32c] ;  /* 0x0000cb0000087a02 */ /* 0x000fe80000000f00 */
[----:B------:R-:W-:Y:S11]  /*8970*/  ISETP.NE.AND P0, PT, R8, 0x1, PT ;  /* 0x000000010800780c */ /* 0x000ff60003f05270 */
[----:B------:R-:W-:Y:S02]  /*8980*/  @!UPT UIADD3 URZ, URZ, URZ, URZ ;  /* 0x0000003f3f3ff290 */ /* 0x000fe4000fffe03f */
[----:B------:R-:W-:Y:S05]  /*8990*/  @P0 IMAD.HI.U32 R8, R3, c[0x0][0x330], RZ ;  /* 0x0000cc0003080a27 */ /* 0x000fea00078e00ff */
[----:B------:R-:W-:Y:S02]  /*89a0*/  @P0 SHF.R.U32.HI R3, RZ, c[0x0][0x334], R8 ;  /* 0x0000cd00ff030a19 */ /* 0x000fe40000011608 */
.L_x_992:
[----:B------:R-:W-:Y:S05]  /*89b0*/  BSYNC B0 ;  /* 0x0000000000007941 */ /* 0x000fea0003800000 */
.L_x_990:
[----:B------:R-:W-:Y:S04]  /*89c0*/  IMAD R3, R3, c[0x0][0x32c], -R5 ;  /* 0x0000cb0003037a24 */ /* 0x000fe800078e0a05 */
[----:B------:R-:W-:Y:S05]  /*89d0*/  IMAD.IADD R3, R3, 0x1, -R12 ;  /* 0x0000000103037824 */ /* 0x000fea00078e0a0c */
[----:B------:R-:W-:Y:S02]  /*89e0*/  IADD3 R8, R3, c[0x0][0x32c], RZ ;  /* 0x0000cb0003087a10 */ /* 0x000fe40007ffe0ff */
[----:B------:R-:W-:Y:S02]  /*89f0*/  IMNMX R0, R0, R3, !PT ;  /* 0x0000000300007217 */ /* 0x000fe40007800200 */
[----:B------:R-:W-:Y:S02]  /*8a00*/  IMNMX R2, R2, R8, PT ;  /* 0x0000000802027217 */ /* 0x000fe40003800200 */
.L_x_989:
[----:B------:R-:W-:Y:S01]  /*8a10*/  UISETP.GT.AND UP0, UPT, UR21, -0x1, UPT ;  /* 0xffffffff1500788c */ /* 0x000fe2000bf04270 */
[----:B------:R-:W1:Y:S05]  /*8a20*/  SHFL.IDX PT, R3, R4, 0x1, 0x1c1f ;  /* 0x003c1f0004037f89 */ /* 0x000e6a00000e0000 */
[----:B------:R-:W-:Y:S04]  /*8a30*/  PLOP3.LUT P0, PT, PT, PT, UP0, 0x80, 0x0 ;  /* 0x000000000000781c */ /* 0x000fe80003f0f008 */
[----:B------:R-:W-:Y:S04]  /*8a40*/  ISETP.GT.AND P0, PT, R0, RZ, P0 ;  /* 0x000000ff0000720c */ /* 0x000fe80000704270 */
        /* <DEDUP_REMOVED lines=59> */
[----:B------:R-:W-:Y:S01]  /*8e00*/  ISETP.GT.AND P0, PT, R0, 0x39, P0 ;  /* 0x000000390000780c */ /* 0x000fe20000704270 */
[--C-:B-1----:R-:W-:Y:S03]  /*8e10*/  IMAD.IADD R0, R6, 0x1, R3.reuse ;  /* 0x0000000106007824 */ /* 0x102fe600078e0203 */
[----:B------:R-:W-:Y:S01]  /*8e20*/  ISETP.LT.OR P0, PT, R2, 0x3a, P0 ;  /* 0x0000003a0200780c */ /* 0x000fe20000701670 */
[----:B------:R-:W-:Y:S03]  /*8e30*/  IMAD.IADD R2, R7, 0x1, R3 ;  /* 0x0000000107027824 */ /* 0x000fe600078e0203 */
[----:B------:R-:W-:Y:S02]  /*8e40*/  FSEL R201, R20, -INF , !P0 ;  /* 0xff80000014c97808 */ /* 0x000fe40004000000 */
[----:B------:R-:W-:Y:S11]  /*8e50*/  PLOP3.LUT P0, PT, PT, PT, UP1, 0x40, 0x0 ;  /* 0x000000000000781c */ /* 0x000ff60003f0e818 */
[----:B------:R-:W-:Y:S02]  /*8e60*/  @!UPT UIADD3 URZ, URZ, URZ, URZ ;  /* 0x0000003f3f3ff290 */ /* 0x000fe4000fffe03f */
        /* <DEDUP_REMOVED lines=16> */
.L_x_995:
[----:B------:R-:W-:Y:S04]  /*8f70*/  MOV R4, c[0x0][0x32c] ;  /* 0x0000cb0000047a02 */ /* 0x000fe80000000f00 */
[----:B------:R-:W-:Y:S11]  /*8f80*/  ISETP.NE.AND P0, PT, R4, 0x1, PT ;  /* 0x000000010400780c */ /* 0x000ff60003f05270 */
[----:B------:R-:W-:Y:S02]  /*8f90*/  @!UPT UIADD3 URZ, URZ, URZ, URZ ;  /* 0x0000003f3f3ff290 */ /* 0x000fe4000fffe03f */
[----:B------:R-:W-:Y:S05]  /*8fa0*/  @P0 IMAD.HI.U32 R4, R3, c[0x0][0x330], RZ ;  /* 0x0000cc0003040a27 */ /* 0x000fea00078e00ff */
[----:B------:R-:W-:Y:S02]  /*8fb0*/  @P0 SHF.R.U32.HI R3, RZ, c[0x0][0x334], R4 ;  /* 0x0000cd00ff030a19 */ /* 0x000fe40000011604 */
.L_x_996:
[----:B------:R-:W-:Y:S05]  /*8fc0*/  BSYNC B0 ;  /* 0x0000000000007941 */ /* 0x000fea0003800000 */
.L_x_994:
[----:B------:R-:W-:Y:S04]  /*8fd0*/  IMAD R5, R3, c[0x0][0x32c], -R5 ;  /* 0x0000cb0003057a24 */ /* 0x000fe800078e0a05 */
[----:B------:R-:W-:Y:S05]  /*8fe0*/  IMAD.IADD R5, R5, 0x1, -R12 ;  /* 0x0000000105057824 */ /* 0x000fea00078e0a0c */
[----:B------:R-:W-:Y:S02]  /*8ff0*/  IADD3 R3, R5, c[0x0][0x32c], RZ ;  /* 0x0000cb0005037a10 */ /* 0x000fe40007ffe0ff */
[----:B------:R-:W-:Y:S02]  /*9000*/  IMNMX R0, R0, R5, !PT ;  /* 0x0000000500007217 */ /* 0x000fe40007800200 */
[----:B------:R-:W-:Y:S02]  /*9010*/  IMNMX R2, R2, R3, PT ;  /* 0x0000000302027217 */ /* 0x000fe40003800200 */
.L_x_993:
[----:B------:R-:W-:Y:S01]  /*9020*/  PLOP3.LUT P0, PT, PT, PT, UP0, 0x80, 0x0 ;  /* 0x000000000000781c */ /* 0x000fe20003f0f008 */
[----:B------:R-:W-:Y:S01]  /*9030*/  LDSM.16.MT88.4 R20, [R214+0x100] ;  /* 0x00010000d614783b */ /* 0x000fe20000004200 */
[----:B------:R-:W-:Y:S02]  /*9040*/  FMNMX.FTZ R3, R8, R133, !PT ;  /* 0x0000008508037209 */ /* 0x000fe40007810000 */
[----:B------:R-:W-:Y:S02]  /*9050*/  ISETP.GT.AND P0, PT, R0, RZ, P0 ;  /* 0x000000ff0000720c */ /* 0x000fe40000704270 */
[----:B------:R-:W-:Y:S02]  /*9060*/  FMNMX.FTZ R3, R10, R3, !PT ;  /* 0x000000030a037209 */ /* 0x000fe40007810000 */
        /* <DEDUP_REMOVED lines=49> */
[----:B------:R-:W-:Y:S03]  /*9380*/  ISETP.LT.OR P0, PT, R2, 0x1a, P0 ;  /* 0x0000001a0200780c */ /* 0x000fe60000701670 */
[----:B------:R-:W1:Y:S01]  /*9390*/  SHFL.BFLY PT, R13, R3, 0x2, 0x1f ;  /* 0x0c401f00030d7f89 */ /* 0x000e6200000e0000 */
[----:B------:R-:W-:Y:S02]  /*93a0*/  FSEL R176, R176, -INF , !P0 ;  /* 0xff800000b0b07808 */ /* 0x000fe40004000000 */
[----:B------:R-:W-:Y:S02]  /*93b0*/  PLOP3.LUT P0, PT, PT, PT, UP0, 0x80, 0x0 ;  /* 0x000000000000781c */ /* 0x000fe40003f0f008 */
[----:B------:R-:W-:Y:S02]  /*93c0*/  FMNMX.FTZ R12, R176, R12, !PT ;  /* 0x0000000cb00c7209 */ /* 0x000fe40007810000 */
[----:B------:R-:W-:Y:S04]  /*93d0*/  ISETP.GT.AND P0, PT, R0, 0x20, P0 ;  /* 0x000000200000780c */ /* 0x000fe80000704270 */
[----:B------:R-:W-:Y:S04]  /*93e0*/  ISETP.LT.OR P0, PT, R2, 0x21, P0 ;  /* 0x000000210200780c */ /* 0x000fe80000701670 */
[----:B------:R-:W-:Y:S02]  /*93f0*/  FSEL R181, R139, -INF , !P0 ;  /* 0xff8000008bb57808 */ /* 0x000fe40004000000 */
[----:B------:R-:W-:Y:S02]  /*9400*/  PLOP3.LUT P0, PT, PT, PT, UP0, 0x80, 0x0 ;  /* 0x000000000000781c */ /* 0x000fe40003f0f008 */
[----:B------:R-:W-:Y:S02]  /*9410*/  FMNMX.FTZ R12, R181, R12, !PT ;  /* 0x0000000cb50c7209 */ /* 0x000fe40007810000 */
[----:B------:R-:W-:Y:S02]  /*9420*/  ISETP.GT.AND P0, PT, R0, 0x21, P0 ;  /* 0x000000210000780c */ /* 0x000fe40000704270 */
[----:B-1----:R-:W-:Y:S02]  /*9430*/  FMNMX.FTZ R3, R3, R13, !PT ;  /* 0x0000000d03037209 */ /* 0x002fe40007810000 */
        /* <DEDUP_REMOVED lines=13> */
[----:B------:R-:W-:Y:S01]  /*9510*/  FMUL.FTZ R172, R132, c[0x0][0x2d0] ;  /* 0x0000b40084ac7a20 */ /* 0x000fe20000410000 */
[----:B------:R-:W-:Y:S02]  /*9520*/  FSEL R187, R138, -INF , !P0 ;  /* 0xff8000008abb7808 */ /* 0x000fe40004000000 */
[----:B------:R-:W-:Y:S02]  /*9530*/  PLOP3.LUT P0, PT, PT, PT, UP0, 0x80, 0x0 ;  /* 0x000000000000781c */ /* 0x000fe40003f0f008 */
[----:B------:R-:W-:Y:S02]  /*9540*/  FMNMX.FTZ R12, R187, R12, !PT ;  /* 0x0000000cbb0c7209 */ /* 0x000fe40007810000 */
        /* <DEDUP_REMOVED lines=11> */
[----:B------:R-:W-:Y:S01]  /*9600*/  PLOP3.LUT P0, PT, PT, PT, UP0, 0x80, 0x0 ;  /* 0x000000000000781c */ /* 0x000fe20003f0f008 */
[----:B------:R-:W-:Y:S02]  /*9610*/  UISETP.GT.AND UP0, UPT, UR21, UR4, UPT ;  /* 0x000000041500728c */ /* 0x000fe4000bf04270 */
[----:B------:R-:W-:Y:S01]  /*9620*/  UIADD3 UR21, UR21, -0x1, URZ ;  /* 0xffffffff15157890 */ /* 0x000fe2000fffe03f */
[----:B------:R-:W-:Y:S02]  /*9630*/  ISETP.GT.AND P0, PT, R0, 0x39, P0 ;  /* 0x000000390000780c */ /* 0x000fe40000704270 */
[----:B------:R-:W-:Y:S02]  /*9640*/  FMNMX.FTZ R0, R195, R12, !PT ;  /* 0x0000000cc3007209 */ /* 0x000fe40007810000 */
[----:B------:R-:W-:Y:S01]  /*9650*/  ISETP.LT.OR P0, PT, R2, 0x3a, P0 ;  /* 0x0000003a0200780c */ /* 0x000fe20000701670 */
[----:B------:R-:W-:Y:S01]  /*9660*/  LDSM.16.MT88.4 R12, [R213+0x100] ;  /* 0x00010000d50c783b */ /* 0x000fe20000004200 */
[----:B------:R-:W-:Y:S02]  /*9670*/  FMNMX.FTZ R0, R196, R0, !PT ;  /* 0x00000000c4007209 */ /* 0x000fe40007810000 */
[----:B------:R-:W-:Y:S02]  /*9680*/  FSEL R135, R29, -INF , !P0 ;  /* 0xff8000001d877808 */ /* 0x000fe40004000000 */
[----:B------:R-:W-:Y:S02]  /*9690*/  FMNMX.FTZ R0, R197, R0, !PT ;  /* 0x00000000c5007209 */ /* 0x000fe40007810000 */
[----:B------:R-:W-:Y:S01]  /*96a0*/  FSETP.NEU.FTZ.AND P0, PT, R132, -INF , PT ;  /* 0xff8000008400780b */ /* 0x000fe20003f1d000 */
[----:B------:R-:W-:Y:S01]  /*96b0*/  LDSM.16.MT88.4 R28, [R216+0x100] ;  /* 0x00010000d81c783b */ /* 0x000fe20000004200 */
[----:B------:R-:W-:Y:S02]  /*96c0*/  FMNMX.FTZ R0, R135, R0, !PT ;  /* 0x0000000087007209 */ /* 0x000fe40007810000 */
[----:B------:R-:W-:Y:S05]  /*96d0*/  FSEL R172, R172, RZ, P0 ;  /* 0x000000ffacac7208 */ /* 0x000fea0000000000 */
[----:B------:R-:W1:Y:S01]  /*96e0*/  SHFL.BFLY PT, R2, R0, 0x2, 0x1f ;  /* 0x0c401f0000027f89 */ /* 0x000e6200000e0000 */
[--C-:B------:R-:W-:Y:S02]  /*96f0*/  FFMA.FTZ R8, R8, c[0x0][0x2d0], -R172.reuse ;  /* 0x0000b40008087a23 */ /* 0x100fe400000108ac */
[--C-:B------:R-:W-:Y:S02]  /*9700*/  FFMA.FTZ R10, R10, c[0x0][0x2d0], -R172.reuse ;  /* 0x0000b4000a0a7a23 */ /* 0x100fe400000108ac */
[--C-:B------:R-:W-:Y:S01]  /*9710*/  FFMA.FTZ R9, R9, c[0x0][0x2d0], -R172.reuse ;  /* 0x0000b40009097a23 */ /* 0x100fe200000108ac */
[----:B------:R-:W-:Y:S01]  /*9720*/  MUFU.EX2 R249, R8 ;  /* 0x0000000800f97308 */ /* 0x000fe20000000800 */
[----:B------:R-:W-:Y:S09]  /*9730*/  FFMA.FTZ R11, R11, c[0x0][0x2d0], -R172 ;  /* 0x0000b4000b0b7a23 */ /* 0x000ff200000108ac */
[----:B------:R-:W2:Y:S01]  /*9740*/  MUFU.EX2 R33, R10 ;  /* 0x0000000a00217308 */ /* 0x000ea20000000800 */
[----:B-1----:R-:W-:Y:S02]  /*9750*/  FMNMX.FTZ R2, R0, R2, !PT ;  /* 0x0000000200027209 */ /* 0x002fe40007810000 */
[----:B------:R-:W-:Y:S07]  /*9760*/  FSEL R0, R132, RZ, P0 ;  /* 0x000000ff84007208 */ /* 0x000fee0000000000 */
[----:B------:R-:W-:Y:S01]  /*9770*/  MUFU.EX2 R34, R9 ;  /* 0x0000000900227308 */ /* 0x000fe20000000800 */
[----:B------:R-:W1:Y:S01]  /*9780*/  SHFL.BFLY PT, R3, R2, 0x1, 0x1f ;  /* 0x0c201f0002037f89 */ /* 0x000e6200000e0000 */
[----:B------:R-:W-:Y:S04]  /*9790*/  FADD.FTZ R0, -R0, R133 ;  /* 0x0000008500007221 */ /* 0x000fe80000010100 */
[----:B------:R-:W-:Y:S04]  /*97a0*/  FMUL.FTZ R0, R0, c[0x0][0x2d0] ;  /* 0x0000b40000007a20 */ /* 0x000fe80000410000 */
[----:B------:R-:W3:Y:S01]  /*97b0*/  MUFU.EX2 R35, R11 ;  /* 0x0000000b00237308 */ /* 0x000ee20000000800 */
[----:B--2---:R-:W-:Y:S02]  /*97c0*/  F2FP.BF16.PACK_AB R136, R33, R249 ;  /* 0x000000f92188723e */ /* 0x004fe400000010ff */
[----:B-1----:R-:W-:Y:S07]  /*97d0*/  FMNMX.FTZ R3, R2, R3, !PT ;  /* 0x0000000302037209 */ /* 0x002fee0007810000 */
[----:B------:R1:W2:Y:S01]  /*97e0*/  MUFU.EX2 R2, R0 ;  /* 0x0000000000027308 */ /* 0x0002a20000000800 */
[C---:B------:R-:W-:Y:S01]  /*97f0*/  FSETP.NEU.FTZ.AND P0, PT, R3.reuse, -INF , PT ;  /* 0xff8000000300780b */ /* 0x040fe20003f1d000 */
[----:B------:R-:W-:Y:S01]  /*9800*/  FMUL.FTZ R133, R3, c[0x0][0x2d0] ;  /* 0x0000b40003857a20 */ /* 0x000fe20000410000 */
[----:B---3--:R-:W-:Y:S04]  /*9810*/  F2FP.BF16.PACK_AB R138, R35, R34 ;  /* 0x00000022238a723e */ /* 0x008fe800000010ff */
[----:B------:R-:W-:Y:S05]  /*9820*/  FSEL R133, R133, RZ, P0 ;  /* 0x000000ff85857208 */ /* 0x000fea0000000000 */
[--C-:B------:R-:W-:Y:S02]  /*9830*/  FFMA.FTZ R4, R4, c[0x0][0x2d0], -R133.reuse ;  /* 0x0000b40004047a23 */ /* 0x100fe40000010885 */
[--C-:B------:R-:W-:Y:S02]  /*9840*/  FFMA.FTZ R6, R6, c[0x0][0x2d0], -R133.reuse ;  /* 0x0000b40006067a23 */ /* 0x100fe40000010885 */
[--C-:B------:R-:W-:Y:S01]  /*9850*/  FFMA.FTZ R5, R5, c[0x0][0x2d0], -R133.reuse ;  /* 0x0000b40005057a23 */ /* 0x100fe20000010885 */
[----:B------:R3:W-:Y:S01]  /*9860*/  MUFU.EX2 R205, R4 ;  /* 0x0000000400cd7308 */ /* 0x0007e20000000800 */
[--C-:B------:R-:W-:Y:S01]  /*9870*/  FFMA.FTZ R7, R7, c[0x0][0x2d0], -R133.reuse ;  /* 0x0000b40007077a23 */ /* 0x100fe20000010885 */
[----:B-1----:R-:W-:Y:S01]  /*9880*/  FSEL R0, R3, RZ, P0 ;  /* 0x000000ff03007208 */ /* 0x002fe20000000000 */
[C---:B--2---:R-:W-:Y:S01]  /*9890*/  FMUL.FTZ R8, R2.reuse, R144 ;  /* 0x0000009002087220 */ /* 0x044fe20000410000 */
[----:B------:R-:W-:Y:S01]  /*98a0*/  PLOP3.LUT P0, PT, PT, PT, UP0, 0x80, 0x0 ;  /* 0x000000000000781c */ /* 0x000fe20003f0f008 */
[----:B------:R-:W-:Y:S05]  /*98b0*/  FMUL.FTZ R9, R2, R145 ;  /* 0x0000009102097220 */ /* 0x000fea0000410000 */
[----:B------:R-:W1:Y:S01]  /*98c0*/  MUFU.EX2 R204, R6 ;  /* 0x0000000600cc7308 */ /* 0x000e620000000800 */
[----:B------:R-:W-:Y:S02]  /*98d0*/  FADD.FTZ R0, -R0, R134 ;  /* 0x0000008600007221 */ /* 0x000fe40000010100 */
[----:B------:R-:W-:Y:S02]  /*98e0*/  FMUL.FTZ R16, R2, R152 ;  /* 0x0000009802107220 */ /* 0x000fe40000410000 */
[----:B------:R-:W-:Y:S02]  /*98f0*/  FMUL.FTZ R0, R0, c[0x0][0x2d0] ;  /* 0x0000b40000007a20 */ /* 0x000fe40000410000 */
[C---:B------:R-:W-:Y:S02]  /*9900*/  FMUL.FTZ R17, R2.reuse, R153 ;  /* 0x0000009902117220 */ /* 0x040fe40000410000 */
[C---:B------:R-:W-:Y:S01]  /*9910*/  FMUL.FTZ R24, R2.reuse, R160 ;  /* 0x000000a002187220 */ /* 0x040fe20000410000 */
[----:B------:R2:W-:Y:S01]  /*9920*/  MUFU.EX2 R203, R5 ;  /* 0x0000000500cb7308 */ /* 0x0005e20000000800 */
[C---:B------:R-:W-:Y:S02]  /*9930*/  FMUL.FTZ R25, R2.reuse, R161 ;  /* 0x000000a102197220 */ /* 0x040fe40000410000 */
[--C-:B------:R-:W-:Y:S02]  /*9940*/  FFMA.FTZ R134, R175, c[0x0][0x2d0], -R172.reuse ;  /* 0x0000b400af867a23 */ /* 0x100fe400000108ac */
[C---:B---3--:R-:W-:Y:S02]  /*9950*/  FMUL.FTZ R4, R2.reuse, R140 ;  /* 0x0000008c02047220 */ /* 0x048fe40000410000 */
[C---:B------:R-:W-:Y:S01]  /*9960*/  FMUL.FTZ R32, R2.reuse, R168 ;  /* 0x000000a802207220 */ /* 0x040fe20000410000 */
[----:B------:R-:W-:Y:S01]  /*9970*/  MOV R168, R33 ;  /* 0x0000002100a87202 */ /* 0x000fe20000000f00 */
[C---:B------:R-:W-:Y:S01]  /*9980*/  FMUL.FTZ R33, R2.reuse, R169 ;  /* 0x000000a902217220 */ /* 0x040fe20000410000 */
[----:B------:R-:W3:Y:S01]  /*9990*/  MUFU.EX2 R202, R7 ;  /* 0x0000000700ca7308 */ /* 0x000ee20000000800 */
[----:B------:R-:W-:Y:S01]  /*99a0*/  MOV R169, R34 ;  /* 0x0000002200a97202 */ /* 0x000fe20000000f00 */
[----:B------:R-:W-:Y:S01]  /*99b0*/  FMUL.FTZ R36, R2, R36 ;  /* 0x0000002402247220 */ /* 0x000fe20000410000 */
[----:B-1----:R-:W-:Y:S01]  /*99c0*/  F2FP.BF16.PACK_AB R137, R204, R205 ;  /* 0x000000cdcc89723e */ /* 0x002fe200000010ff */
[C---:B------:R-:W-:Y:S02]  /*99d0*/  FMUL.FTZ R37, R2.reuse, R37 ;  /* 0x0000002502257220 */ /* 0x040fe40000410000 */
[C---:B------:R-:W-:Y:S02]  /*99e0*/  FMUL.FTZ R40, R2.reuse, R40 ;  /* 0x0000002802287220 */ /* 0x040fe40000410000 */
[C---:B------:R-:W-:Y:S02]  /*99f0*/  FMUL.FTZ R41, R2.reuse, R41 ;  /* 0x0000002902297220 */ /* 0x040fe40000410000 */
[----:B------:R-:W1:Y:S01]  /*9a00*/  MUFU.EX2 R0, R0 ;  /* 0x0000000000007308 */ /* 0x000e620000000800 */
[C---:B------:R-:W-:Y:S02]  /*9a10*/  FMUL.FTZ R44, R2.reuse, R44 ;  /* 0x0000002c022c7220 */ /* 0x040fe40000410000 */
[C---:B------:R-:W-:Y:S02]  /*9a20*/  FMUL.FTZ R45, R2.reuse, R45 ;  /* 0x0000002d022d7220 */ /* 0x040fe40000410000 */
[C---:B--2---:R-:W-:Y:S02]  /*9a30*/  FMUL.FTZ R5, R2.reuse, R141 ;  /* 0x0000008d02057220 */ /* 0x044fe40000410000 */
[C---:B------:R-:W-:Y:S02]  /*9a40*/  FMUL.FTZ R48, R2.reuse, R48 ;  /* 0x0000003002307220 */ /* 0x040fe40000410000 */
[C---:B------:R-:W-:Y:S01]  /*9a50*/  FMUL.FTZ R49, R2.reuse, R49 ;  /* 0x0000003102317220 */ /* 0x040fe20000410000 */
[----:B------:R2:W-:Y:S01]  /*9a60*/  MUFU.EX2 R248, R134 ;  /* 0x0000008600f87308 */ /* 0x0005e20000000800 */
[C---:B------:R-:W-:Y:S02]  /*9a70*/  FMUL.FTZ R52, R2.reuse, R52 ;  /* 0x0000003402347220 */ /* 0x040fe40000410000 */
[----:B------:R-:W-:Y:S01]  /*9a80*/  FMUL.FTZ R53, R2, R53 ;  /* 0x0000003502357220 */ /* 0x000fe20000410000 */
[----:B---3--:R-:W-:Y:S01]  /*9a90*/  F2FP.BF16.PACK_AB R139, R202, R203 ;  /* 0x000000cbca8b723e */ /* 0x008fe200000010ff */
[C---:B------:R-:W-:Y:S02]  /*9aa0*/  FMUL.FTZ R56, R2.reuse, R56 ;  /* 0x0000003802387220 */ /* 0x040fe40000410000 */
[C---:B------:R-:W-:Y:S02]  /*9ab0*/  FMUL.FTZ R57, R2.reuse, R57 ;  /* 0x0000003902397220 */ /* 0x040fe40000410000 */
[C---:B------:R-:W-:Y:S02]  /*9ac0*/  FMUL.FTZ R60, R2.reuse, R60 ;  /* 0x0000003c023c7220 */ /* 0x040fe40000410000 */
[C---:B------:R-:W-:Y:S02]  /*9ad0*/  FMUL.FTZ R61, R2.reuse, R61 ;  /* 0x0000003d023d7220 */ /* 0x040fe40000410000 */
[----:B------:R-:W-:Y:S02]  /*9ae0*/  FMUL.FTZ R64, R2, R64 ;  /* 0x0000004002407220 */ /* 0x000fe40000410000 */
[C---:B-1----:R-:W-:Y:S02]  /*9af0*/  FMUL.FTZ R6, R0.reuse, R142 ;  /* 0x0000008e00067220 */ /* 0x042fe40000410000 */
[C---:B------:R-:W-:Y:S02]  /*9b00*/  FMUL.FTZ R7, R0.reuse, R143 ;  /* 0x0000008f00077220 */ /* 0x040fe40000410000 */
[----:B------:R-:W1:Y:S01]  /*9b10*/  LDSM.16.MT88.4 R140, [R215+0x100] ;  /* 0x00010000d78c783b */ /* 0x000e620000004200 */
[C---:B------:R-:W-:Y:S02]  /*9b20*/  FMUL.FTZ R10, R0.reuse, R146 ;  /* 0x00000092000a7220 */ /* 0x040fe40000410000 */
[C---:B------:R-:W-:Y:S02]  /*9b30*/  FMUL.FTZ R11, R0.reuse, R147 ;  /* 0x00000093000b7220 */ /* 0x040fe40000410000 */
[C---:B------:R-:W-:Y:S03]  /*9b40*/  HMMA.16816.F32.BF16 R4, R136.reuse, R12, R4 ;  /* 0x0000000c8804723c */ /* 0x040fe60000041804 */
[----:B------:R-:W3:Y:S02]  /*9b50*/  LDSM.16.MT88.4 R144, [R213+0x2100] ;  /* 0x00210000d590783b */ /* 0x000ee40000004200 */
[----:B------:R-:W-:Y:S02]  /*9b60*/  FMUL.FTZ R18, R0, R154 ;  /* 0x0000009a00127220 */ /* 0x000fe40000410000 */
[C---:B------:R-:W-:Y:S01]  /*9b70*/  FMUL.FTZ R12, R2.reuse, R148 ;  /* 0x00000094020c7220 */ /* 0x040fe20000410000 */
[C---:B------:R-:W-:Y:S04]  /*9b80*/  HMMA.16816.F32.BF16 R8, R136.reuse, R14, R8 ;  /* 0x0000000e8808723c */ /* 0x040fe80000041808 */
[----:B------:R-:W-:Y:S02]  /*9b90*/  FMUL.FTZ R13, R2, R149 ;  /* 0x00000095020d7220 */ /* 0x000fe40000410000 */
[C---:B------:R-:W-:Y:S02]  /*9ba0*/  FMUL.FTZ R19, R0.reuse, R155 ;  /* 0x0000009b00137220 */ /* 0x040fe40000410000 */
[C---:B------:R-:W-:Y:S01]  /*9bb0*/  FMUL.FTZ R14, R0.reuse, R150 ;  /* 0x00000096000e7220 */ /* 0x040fe20000410000 */
[----:B------:R-:W-:Y:S03]  /*9bc0*/  LDSM.16.MT88.4 R152, [R214+0x900] ;  /* 0x00090000d698783b */ /* 0x000fe60000004200 */
[C---:B------:R-:W-:Y:S02]  /*9bd0*/  FMUL.FTZ R15, R0.reuse, R151 ;  /* 0x00000097000f7220 */ /* 0x040fe40000410000 */
[C---:B------:R-:W-:Y:S02]  /*9be0*/  FMUL.FTZ R26, R0.reuse, R162 ;  /* 0x000000a2001a7220 */ /* 0x040fe40000410000 */
[----:B------:R-:W-:Y:S01]  /*9bf0*/  FMUL.FTZ R27, R0, R163 ;  /* 0x000000a3001b7220 */ /* 0x000fe20000410000 */
[----:B------:R-:W4:Y:S01]  /*9c00*/  LDSM.16.MT88.4 R148, [R214+0x2100] ;  /* 0x00210000d694783b */ /* 0x000f220000004200 */
[--C-:B--2---:R-:W-:Y:S01]  /*9c10*/  FFMA.FTZ R134, R174, c[0x0][0x2d0], -R172.reuse ;  /* 0x0000b400ae867a23 */ /* 0x104fe200000108ac */
[C---:B------:R-:W-:Y:S03]  /*9c20*/  HMMA.16816.F32.BF16 R12, R136.reuse, R20, R12 ;  /* 0x00000014880c723c */ /* 0x040fe6000004180c */
[C---:B------:R-:W-:Y:S01]  /*9c30*/  FMUL.FTZ R34, R0.reuse, R170 ;  /* 0x000000aa00227220 */ /* 0x040fe20000410000 */
[----:B------:R-:W-:Y:S01]  /*9c40*/  MOV R170, R35 ;  /* 0x0000002300aa7202 */ /* 0x000fe20000000f00 */
[----:B------:R-:W-:Y:S01]  /*9c50*/  FMUL.FTZ R35, R0, R171 ;  /* 0x000000ab00237220 */ /* 0x000fe20000410000 */
[----:B------:R-:W-:Y:S01]  /*9c60*/  LDSM.16.MT88.4 R160, [R213+0x4900] ;  /* 0x00490000d5a0783b */ /* 0x000fe20000004200 */
[C---:B------:R-:W-:Y:S01]  /*9c70*/  FMUL.FTZ R20, R2.reuse, R156 ;  /* 0x0000009c02147220 */ /* 0x040fe20000410000 */
[C---:B------:R-:W-:Y:S01]  /*9c80*/  HMMA.16816.F32.BF16 R16, R136.reuse, R22, R16 ;  /* 0x000000168810723c */ /* 0x040fe20000041810 */
[----:B------:R2:W5:Y:S03]  /*9c90*/  MUFU.EX2 R247, R134 ;  /* 0x0000008600f77308 */ /* 0x0005660000000800 */
[----:B------:R-:W-:Y:S02]  /*9ca0*/  FMUL.FTZ R21, R2, R157 ;  /* 0x0000009d02157220 */ /* 0x000fe40000410000 */
        /* <DEDUP_REMOVED lines=8> */
[----:B------:R-:W-:Y:S02]  /*9d30*/  FMUL.FTZ R46, R0, R46 ;  /* 0x0000002e002e7220 */ /* 0x000fe40000410000 */
[C---:B------:R-:W-:Y:S01]  /*9d40*/  FMUL.FTZ R28, R2.reuse, R164 ;  /* 0x000000a4021c7220 */ /* 0x040fe20000410000 */
[C---:B------:R-:W-:Y:S04]  /*9d50*/  HMMA.16816.F32.BF16 R24, R136.reuse, R30, R24 ;  /* 0x0000001e8818723c */ /* 0x040fe80000041818 */
[----:B------:R-:W-:Y:S02]  /*9d60*/  FMUL.FTZ R29, R2, R165 ;  /* 0x000000a5021d7220 */ /* 0x000fe40000410000 */
[C---:B------:R-:W-:Y:S02]  /*9d70*/  FMUL.FTZ R47, R0.reuse, R47 ;  /* 0x0000002f002f7220 */ /* 0x040fe40000410000 */
[C---:B------:R-:W-:Y:S04]  /*9d80*/  FMUL.FTZ R30, R0.reuse, R166 ;  /* 0x000000a6001e7220 */ /* 0x040fe80000410000 */
[C---:B------:R-:W-:Y:S02]  /*9d90*/  FMUL.FTZ R31, R0.reuse, R167 ;  /* 0x000000a7001f7220 */ /* 0x040fe40000410000 */
[----:B------:R-:W-:Y:S01]  /*9da0*/  LDSM.16.MT88.4 R164, [R214+0x4900] ;  /* 0x00490000d6a4783b */ /* 0x000fe20000004200 */
[--C-:B--2---:R-:W-:Y:S02]  /*9db0*/  FFMA.FTZ R134, R173, c[0x0][0x2d0], -R172.reuse ;  /* 0x0000b400ad867a23 */ /* 0x104fe400000108ac */
[C---:B------:R-:W-:Y:S02]  /*9dc0*/  FMUL.FTZ R50, R0.reuse, R50 ;  /* 0x0000003200327220 */ /* 0x040fe40000410000 */
[C---:B-1----:R-:W-:Y:S01]  /*9dd0*/  HMMA.16816.F32.BF16 R28, R136.reuse, R140, R28 ;  /* 0x0000008c881c723c */ /* 0x042fe2000004181c */
[----:B------:R1:W-:Y:S02]  /*9de0*/  MUFU.EX2 R246, R134 ;  /* 0x0000008600f67308 */ /* 0x0003e40000000800 */
[C---:B------:R-:W-:Y:S02]  /*9df0*/  FMUL.FTZ R51, R0.reuse, R51 ;  /* 0x0000003300337220 */ /* 0x040fe40000410000 */
[C---:B------:R-:W-:Y:S02]  /*9e00*/  FMUL.FTZ R54, R0.reuse, R54 ;  /* 0x0000003600367220 */ /* 0x040fe40000410000 */
[C---:B------:R-:W-:Y:S01]  /*9e10*/  FMUL.FTZ R55, R0.reuse, R55 ;  /* 0x0000003700377220 */ /* 0x040fe20000410000 */
[C---:B------:R-:W-:Y:S01]  /*9e20*/  HMMA.16816.F32.BF16 R32, R136.reuse, R142, R32 ;  /* 0x0000008e8820723c */ /* 0x040fe20000041820 */
[----:B------:R-:W2:Y:S03]  /*9e30*/  LDSM.16.MT88.4 R140, [R216+0x2100] ;  /* 0x00210000d88c783b */ /* 0x000ea60000004200 */
[C---:B------:R-:W-:Y:S02]  /*9e40*/  FMUL.FTZ R58, R0.reuse, R58 ;  /* 0x0000003a003a7220 */ /* 0x040fe40000410000 */
[C---:B------:R-:W-:Y:S02]  /*9e50*/  FMUL.FTZ R59, R0.reuse, R59 ;  /* 0x0000003b003b7220 */ /* 0x040fe40000410000 */
[C---:B---3--:R-:W-:Y:S04]  /*9e60*/  HMMA.16816.F32.BF16 R36, R136.reuse, R144, R36 ;  /* 0x000000908824723c */ /* 0x048fe80000041824 */
[C---:B------:R-:W-:Y:S02]  /*9e70*/  FMUL.FTZ R62, R0.reuse, R62 ;  /* 0x0000003e003e7220 */ /* 0x040fe40000410000 */
[----:B------:R-:W-:Y:S02]  /*9e80*/  FMUL.FTZ R63, R0, R63 ;  /* 0x0000003f003f7220 */ /* 0x000fe40000410000 */
[C---:B------:R-:W-:Y:S01]  /*9e90*/  HMMA.16816.F32.BF16 R40, R136.reuse, R146, R40 ;  /* 0x000000928828723c */ /* 0x040fe20000041828 */
[----:B------:R-:W3:Y:S03]  /*9ea0*/  LDSM.16.MT88.4 R144, [R215+0x2100] ;  /* 0x00210000d790783b */ /* 0x000ee60000004200 */
[--C-:B-1----:R-:W-:Y:S02]  /*9eb0*/  FFMA.FTZ R134, R178, c[0x0][0x2d0], -R172.reuse ;  /* 0x0000b400b2867a23 */ /* 0x102fe400000108ac */
[----:B------:R-:W-:Y:S02]  /*9ec0*/  FMUL.FTZ R65, R2, R65 ;  /* 0x0000004102417220 */ /* 0x000fe40000410000 */
[C---:B----4-:R-:W-:Y:S01]  /*9ed0*/  HMMA.16816.F32.BF16 R44, R136.reuse, R148, R44 ;  /* 0x00000094882c723c */ /* 0x050fe2000004182c */
[----:B------:R1:W4:Y:S03]  /*9ee0*/  MUFU.EX2 R245, R134 ;  /* 0x0000008600f57308 */ /* 0x0003260000000800 */
[C---:B------:R-:W-:Y:S02]  /*9ef0*/  FMUL.FTZ R66, R0.reuse, R66 ;  /* 0x0000004200427220 */ /* 0x040fe40000410000 */
[----:B------:R-:W-:Y:S02]  /*9f00*/  FMUL.FTZ R67, R0, R67 ;  /* 0x0000004300437220 */ /* 0x000fe40000410000 */
[C---:B------:R-:W-:Y:S01]  /*9f10*/  HMMA.16816.F32.BF16 R48, R136.reuse, R150, R48 ;  /* 0x000000968830723c */ /* 0x040fe20000041830 */
[----:B------:R-:W1:Y:S03]  /*9f20*/  LDSM.16.MT88.4 R148, [R213+0x4100] ;  /* 0x00410000d594783b */ /* 0x000e660000004200 */
[C---:B------:R-:W-:Y:S02]  /*9f30*/  FMUL.FTZ R68, R2.reuse, R68 ;  /* 0x0000004402447220 */ /* 0x040fe40000410000 */
[----:B------:R-:W-:Y:S02]  /*9f40*/  FMUL.FTZ R69, R2, R69 ;  /* 0x0000004502457220 */ /* 0x000fe40000410000 */
[C---:B------:R-:W-:Y:S01]  /*9f50*/  FMUL.FTZ R70, R0.reuse, R70 ;  /* 0x0000004600467220 */ /* 0x040fe20000410000 */
[C---:B--2---:R-:W-:Y:S03]  /*9f60*/  HMMA.16816.F32.BF16 R52, R136.reuse, R140, R52 ;  /* 0x0000008c8834723c */ /* 0x044fe60000041834 */
[----:B------:R-:W-:Y:S02]  /*9f70*/  FMUL.FTZ R71, R0, R71 ;  /* 0x0000004700477220 */ /* 0x000fe40000410000 */
[C---:B------:R-:W-:Y:S02]  /*9f80*/  FMUL.FTZ R72, R2.reuse, R72 ;  /* 0x0000004802487220 */ /* 0x040fe40000410000 */
[----:B------:R-:W-:Y:S01]  /*9f90*/  FMUL.FTZ R73, R2, R73 ;  /* 0x0000004902497220 */ /* 0x000fe20000410000 */
[C---:B------:R-:W-:Y:S01]  /*9fa0*/  HMMA.16816.F32.BF16 R56, R136.reuse, R142, R56 ;  /* 0x0000008e8838723c */ /* 0x040fe20000041838 */
[----:B------:R-:W2:Y:S03]  /*9fb0*/  LDSM.16.MT88.4 R140, [R214+0x4100] ;  /* 0x00410000d68c783b */ /* 0x000ea60000004200 */
[C---:B------:R-:W-:Y:S02]  /*9fc0*/  FMUL.FTZ R74, R0.reuse, R74 ;  /* 0x0000004a004a7220 */ /* 0x040fe40000410000 */
[----:B------:R-:W-:Y:S02]  /*9fd0*/  FMUL.FTZ R75, R0, R75 ;  /* 0x0000004b004b7220 */ /* 0x000fe40000410000 */
[C---:B---3--:R-:W-:Y:S04]  /*9fe0*/  HMMA.16816.F32.BF16 R60, R136.reuse, R144, R60 ;  /* 0x00000090883c723c */ /* 0x048fe8000004183c */
[C---:B------:R-:W-:Y:S02]  /*9ff0*/  FMUL.FTZ R76, R2.reuse, R76 ;  /* 0x0000004c024c7220 */ /* 0x040fe40000410000 */
[----:B------:R-:W-:Y:S02]  /*a000*/  FMUL.FTZ R77, R2, R77 ;  /* 0x0000004d024d7220 */ /* 0x000fe40000410000 */
[C---:B------:R-:W-:Y:S01]  /*a010*/  HMMA.16816.F32.BF16 R64, R136.reuse, R146, R64 ;  /* 0x000000928840723c */ /* 0x040fe20000041840 */
[----:B------:R-:W3:Y:S03]  /*a020*/  LDSM.16.MT88.4 R144, [R216+0x4100] ;  /* 0x00410000d890783b */ /* 0x000ee60000004200 */
[C---:B------:R-:W-:Y:S02]  /*a030*/  FMUL.FTZ R78, R0.reuse, R78 ;  /* 0x0000004e004e7220 */ /* 0x040fe40000410000 */
[----:B------:R-:W-:Y:S02]  /*a040*/  FMUL.FTZ R79, R0, R79 ;  /* 0x0000004f004f7220 */ /* 0x000fe40000410000 */
[C---:B-1----:R-:W-:Y:S04]  /*a050*/  HMMA.16816.F32.BF16 R68, R136.reuse, R148, R68 ;  /* 0x000000948844723c */ /* 0x042fe80000041844 */
[--C-:B------:R-:W-:Y:S02]  /*a060*/  FFMA.FTZ R134, R180, c[0x0][0x2d0], -R133.reuse ;  /* 0x0000b400b4867a23 */ /* 0x100fe40000010885 */
[C---:B------:R-:W-:Y:S02]  /*a070*/  FMUL.FTZ R80, R2.reuse, R80 ;  /* 0x0000005002507220 */ /* 0x040fe40000410000 */
[C---:B------:R-:W-:Y:S01]  /*a080*/  HMMA.16816.F32.BF16 R72, R136.reuse, R150, R72 ;  /* 0x000000968848723c */ /* 0x040fe20000041848 */
[----:B------:R-:W1:Y:S01]  /*a090*/  LDSM.16.MT88.4 R148, [R215+0x4100] ;  /* 0x00410000d794783b */ /* 0x000e620000004200 */
[----:B------:R3:W-:Y:S02]  /*a0a0*/  MUFU.EX2 R194, R134 ;  /* 0x0000008600c27308 */ /* 0x0007e40000000800 */
[----:B------:R-:W-:Y:S02]  /*a0b0*/  FMUL.FTZ R81, R2, R81 ;  /* 0x0000005102517220 */ /* 0x000fe40000410000 */
[C---:B------:R-:W-:Y:S02]  /*a0c0*/  FMUL.FTZ R82, R0.reuse, R82 ;  /* 0x0000005200527220 */ /* 0x040fe40000410000 */
[----:B------:R-:W-:Y:S01]  /*a0d0*/  FMUL.FTZ R83, R0, R83 ;  /* 0x0000005300537220 */ /* 0x000fe20000410000 */
[C---:B--2---:R-:W-:Y:S03]  /*a0e0*/  HMMA.16816.F32.BF16 R76, R136.reuse, R140, R76 ;  /* 0x0000008c884c723c */ /* 0x044fe6000004184c */
[C---:B------:R-:W-:Y:S02]  /*a0f0*/  FMUL.FTZ R84, R2.reuse, R84 ;  /* 0x0000005402547220 */ /* 0x040fe40000410000 */
[----:B------:R-:W-:Y:S02]  /*a100*/  FMUL.FTZ R85, R2, R85 ;  /* 0x0000005502557220 */ /* 0x000fe40000410000 */
[C---:B------:R-:W-:Y:S01]  /*a110*/  FMUL.FTZ R86, R0.reuse, R86 ;  /* 0x0000005600567220 */ /* 0x040fe20000410000 */
[C---:B------:R-:W-:Y:S01]  /*a120*/  HMMA.16816.F32.BF16 R80, R136.reuse, R142, R80 ;  /* 0x0000008e8850723c */ /* 0x040fe20000041850 */
[----:B------:R-:W2:Y:S03]  /*a130*/  LDSM.16.MT88.4 R140, [R213+0x6100] ;  /* 0x00610000d58c783b */ /* 0x000ea60000004200 */
[----:B------:R-:W-:Y:S02]  /*a140*/  FMUL.FTZ R87, R0, R87 ;  /* 0x0000005700577220 */ /* 0x000fe40000410000 */
[C---:B------:R-:W-:Y:S02]  /*a150*/  FMUL.FTZ R88, R2.reuse, R88 ;  /* 0x0000005802587220 */ /* 0x040fe40000410000 */
[----:B------:R-:W-:Y:S03]  /*a160*/  FMUL.FTZ R89, R2, R89 ;  /* 0x0000005902597220 */ /* 0x000fe60000410000 */
[C---:B---3--:R-:W-:Y:S03]  /*a170*/  HMMA.16816.F32.BF16 R84, R136.reuse, R144, R84 ;  /* 0x000000908854723c */ /* 0x048fe60000041854 */
[C---:B------:R-:W-:Y:S02]  /*a180*/  FMUL.FTZ R90, R0.reuse, R90 ;  /* 0x0000005a005a7220 */ /* 0x040fe40000410000 */
[----:B------:R-:W-:Y:S02]  /*a190*/  FMUL.FTZ R91, R0, R91 ;  /* 0x0000005b005b7220 */ /* 0x000fe40000410000 */
[--C-:B------:R-:W-:Y:S02]  /*a1a0*/  FFMA.FTZ R134, R179, c[0x0][0x2d0], -R133.reuse ;  /* 0x0000b400b3867a23 */ /* 0x100fe40000010885 */
[C---:B------:R-:W-:Y:S02]  /*a1b0*/  FMUL.FTZ R92, R2.reuse, R92 ;  /* 0x0000005c025c7220 */ /* 0x040fe40000410000 */
[----:B------:R3:W2:Y:S01]  /*a1c0*/  MUFU.EX2 R193, R134 ;  /* 0x0000008600c17308 */ /* 0x0006a20000000800 */
[C---:B------:R-:W-:Y:S01]  /*a1d0*/  HMMA.16816.F32.BF16 R88, R136.reuse, R146, R88 ;  /* 0x000000928858723c */ /* 0x040fe20000041858 */
[----:B------:R-:W4:Y:S02]  /*a1e0*/  LDSM.16.MT88.4 R144, [R214+0x6100] ;  /* 0x00610000d690783b */ /* 0x000f240000004200 */
[----:B------:R-:W-:Y:S02]  /*a1f0*/  FMUL.FTZ R93, R2, R93 ;  /* 0x0000005d025d7220 */ /* 0x000fe40000410000 */
[C---:B------:R-:W-:Y:S02]  /*a200*/  FMUL.FTZ R94, R0.reuse, R94 ;  /* 0x0000005e005e7220 */ /* 0x040fe40000410000 */
[----:B------:R-:W-:Y:S02]  /*a210*/  FMUL.FTZ R95, R0, R95 ;  /* 0x0000005f005f7220 */ /* 0x000fe40000410000 */
[C---:B------:R-:W-:Y:S03]  /*a220*/  FMUL.FTZ R96, R2.reuse, R96 ;  /* 0x0000006002607220 */ /* 0x040fe60000410000 */
[----:B------:R-:W-:Y:S02]  /*a230*/  FMUL.FTZ R97, R2, R97 ;  /* 0x0000006102617220 */ /* 0x000fe40000410000 */
[C---:B-1----:R-:W-:Y:S03]  /*a240*/  HMMA.16816.F32.BF16 R92, R136.reuse, R148, R92 ;  /* 0x00000094885c723c */ /* 0x042fe6000004185c */
[C---:B------:R-:W-:Y:S02]  /*a250*/  FMUL.FTZ R98, R0.reuse, R98 ;  /* 0x0000006200627220 */ /* 0x040fe40000410000 */
[----:B------:R-:W-:Y:S02]  /*a260*/  FMUL.FTZ R99, R0, R99 ;  /* 0x0000006300637220 */ /* 0x000fe40000410000 */
[C---:B------:R-:W-:Y:S02]  /*a270*/  FMUL.FTZ R100, R2.reuse, R100 ;  /* 0x0000006402647220 */ /* 0x040fe40000410000 */
[--C-:B---3--:R-:W-:Y:S03]  /*a280*/  FFMA.FTZ R134, R177, c[0x0][0x2d0], -R133.reuse ;  /* 0x0000b400b1867a23 */ /* 0x108fe60000010885 */
[C---:B------:R-:W-:Y:S01]  /*a290*/  HMMA.16816.F32.BF16 R96, R136.reuse, R150, R96 ;  /* 0x000000968860723c */ /* 0x040fe20000041860 */
[----:B------:R-:W1:Y:S01]  /*a2a0*/  LDSM.16.MT88.4 R148, [R216+0x6100] ;  /* 0x00610000d894783b */ /* 0x000e620000004200 */
[----:B------:R3:W-:Y:S01]  /*a2b0*/  MUFU.EX2 R192, R134 ;  /* 0x0000008600c07308 */ /* 0x0007e20000000800 */
[----:B------:R-:W-:Y:S02]  /*a2c0*/  FMUL.FTZ R101, R2, R101 ;  /* 0x0000006502657220 */ /* 0x000fe40000410000 */
[C---:B------:R-:W-:Y:S02]  /*a2d0*/  FMUL.FTZ R102, R0.reuse, R102 ;  /* 0x0000006600667220 */ /* 0x040fe40000410000 */
[----:B------:R-:W-:Y:S02]  /*a2e0*/  FMUL.FTZ R103, R0, R103 ;  /* 0x0000006700677220 */ /* 0x000fe40000410000 */
[C---:B------:R-:W-:Y:S03]  /*a2f0*/  FMUL.FTZ R104, R2.reuse, R104 ;  /* 0x0000006802687220 */ /* 0x040fe60000410000 */
[----:B------:R-:W-:Y:S02]  /*a300*/  FMUL.FTZ R105, R2, R105 ;  /* 0x0000006902697220 */ /* 0x000fe40000410000 */
        /* <DEDUP_REMOVED lines=9> */
[--C-:B---3--:R-:W-:Y:S02]  /*a3a0*/  FFMA.FTZ R134, R176, c[0x0][0x2d0], -R133.reuse ;  /* 0x0000b400b0867a23 */ /* 0x108fe40000010885 */
[----:B------:R-:W-:Y:S02]  /*a3b0*/  LDSM.16.MT88.4 R176, [R214+0x3900] ;  /* 0x00390000d6b0783b */ /* 0x000fe40000004200 */
[----:B------:R3:W1:Y:S01]  /*a3c0*/  MUFU.EX2 R191, R134 ;  /* 0x0000008600bf7308 */ /* 0x0006620000000800 */
[C---:B----4-:R-:W-:Y:S03]  /*a3d0*/  HMMA.16816.F32.BF16 R108, R136.reuse, R144, R108 ;  /* 0x00000090886c723c */ /* 0x050fe6000004186c */
[C---:B------:R-:W-:Y:S02]  /*a3e0*/  FMUL.FTZ R112, R2.reuse, R112 ;  /* 0x0000007002707220 */ /* 0x040fe40000410000 */
[----:B------:R-:W-:Y:S02]  /*a3f0*/  FMUL.FTZ R113, R2, R113 ;  /* 0x0000007102717220 */ /* 0x000fe40000410000 */
[C---:B------:R-:W-:Y:S02]  /*a400*/  FMUL.FTZ R114, R0.reuse, R114 ;  /* 0x0000007200727220 */ /* 0x040fe40000410000 */
[----:B------:R-:W-:Y:S03]  /*a410*/  FMUL.FTZ R115, R0, R115 ;  /* 0x0000007300737220 */ /* 0x000fe60000410000 */
[C---:B------:R-:W-:Y:S02]  /*a420*/  FMUL.FTZ R116, R2.reuse, R116 ;  /* 0x0000007402747220 */ /* 0x040fe40000410000 */
[----:B------:R-:W-:Y:S02]  /*a430*/  FMUL.FTZ R117, R2, R117 ;  /* 0x0000007502757220 */ /* 0x000fe40000410000 */
[C---:B------:R-:W-:Y:S01]  /*a440*/  HMMA.16816.F32.BF16 R112, R136.reuse, R146, R112 ;  /* 0x000000928870723c */ /* 0x040fe20000041870 */
[----:B------:R-:W4:Y:S02]  /*a450*/  LDSM.16.MT88.4 R144, [R213+0x900] ;  /* 0x00090000d590783b */ /* 0x000f240000004200 */
        /* <DEDUP_REMOVED lines=18> */
[--C-:B---3--:R-:W-:Y:S04]  /*a580*/  FFMA.FTZ R134, R182, c[0x0][0x2d0], -R172.reuse ;  /* 0x0000b400b6867a23 */ /* 0x108fe800000108ac */
[----:B------:R2:W-:Y:S01]  /*a590*/  MUFU.EX2 R244, R134 ;  /* 0x0000008600f47308 */ /* 0x0005e20000000800 */
[----:B------:R-:W-:Y:S01]  /*a5a0*/  HMMA.16816.F32.BF16 R128, R136, R142, R128 ;  /* 0x0000008e8880723c */ /* 0x000fe20000041880 */
[----:B------:R-:W3:Y:S06]  /*a5b0*/  LDSM.16.MT88.4 R140, [R213+0x2900] ;  /* 0x00290000d58c783b */ /* 0x000eec0000004200 */
[----:B-----5:R-:W-:Y:S02]  /*a5c0*/  F2FP.BF16.PACK_AB R136, R247, R248 ;  /* 0x000000f8f788723e */ /* 0x020fe400000010ff */
[----:B------:R-:W-:Y:S03]  /*a5d0*/  F2FP.BF16.PACK_AB R138, R245, R246 ;  /* 0x000000f6f58a723e */ /* 0x000fe600000010ff */
[----:B------:R-:W-:Y:S02]  /*a5e0*/  F2FP.BF16.PACK_AB R137, R193, R194 ;  /* 0x000000c2c189723e */ /* 0x000fe400000010ff */
[----:B------:R-:W-:Y:S07]  /*a5f0*/  F2FP.BF16.PACK_AB R139, R191, R192 ;  /* 0x000000c0bf8b723e */ /* 0x000fee00000010ff */
[C---:B----4-:R-:W-:Y:S03]  /*a600*/  HMMA.16816.F32.BF16 R4, R136.reuse, R144, R4 ;  /* 0x000000908804723c */ /* 0x050fe60000041804 */
[--C-:B--2---:R-:W-:Y:S04]  /*a610*/  FFMA.FTZ R134, R188, c[0x0][0x2d0], -R172.reuse ;  /* 0x0000b400bc867a23 */ /* 0x104fe800000108ac */
[----:B------:R2:W4:Y:S01]  /*a620*/  MUFU.EX2 R243, R134 ;  /* 0x0000008600f37308 */ /* 0x0005220000000800 */
[C---:B------:R-:W-:Y:S01]  /*a630*/  HMMA.16816.F32.BF16 R8, R136.reuse, R146, R8 ;  /* 0x000000928808723c */ /* 0x040fe20000041808 */
[----:B------:R-:W5:Y:S07]  /*a640*/  LDSM.16.MT88.4 R144, [R214+0x2900] ;  /* 0x00290000d690783b */ /* 0x000f6e0000004200 */
[C---:B------:R-:W-:Y:S08]  /*a650*/  HMMA.16816.F32.BF16 R12, R136.reuse, R152, R12 ;  /* 0x00000098880c723c */ /* 0x040ff0000004180c */
[C---:B------:R-:W-:Y:S01]  /*a660*/  HMMA.16816.F32.BF16 R16, R136.reuse, R154, R16 ;  /* 0x0000009a8810723c */ /* 0x040fe20000041810 */
[----:B------:R-:W-:Y:S03]  /*a670*/  LDSM.16.MT88.4 R152, [R215+0x2900] ;  /* 0x00290000d798783b */ /* 0x000fe60000004200 */
[--C-:B--2---:R-:W-:Y:S04]  /*a680*/  FFMA.FTZ R134, R189, c[0x0][0x2d0], -R172.reuse ;  /* 0x0000b400bd867a23 */ /* 0x104fe800000108ac */
[C---:B-1----:R-:W-:Y:S01]  /*a690*/  HMMA.16816.F32.BF16 R20, R136.reuse, R148, R20 ;  /* 0x000000948814723c */ /* 0x042fe20000041814 */
[----:B------:R1:W-:Y:S07]  /*a6a0*/  MUFU.EX2 R211, R134 ;  /* 0x0000008600d37308 */ /* 0x0003ee0000000800 */
[C---:B------:R-:W-:Y:S01]  /*a6b0*/  HMMA.16816.F32.BF16 R24, R136.reuse, R150, R24 ;  /* 0x000000968818723c */ /* 0x040fe20000041818 */
[----:B------:R-:W2:Y:S07]  /*a6c0*/  LDSM.16.MT88.4 R148, [R216+0x2900] ;  /* 0x00290000d894783b */ /* 0x000eae0000004200 */
[C---:B------:R-:W-:Y:S08]  /*a6d0*/  HMMA.16816.F32.BF16 R28, R136.reuse, R156, R28 ;  /* 0x0000009c881c723c */ /* 0x040ff0000004181c */
[C---:B------:R-:W-:Y:S01]  /*a6e0*/  HMMA.16816.F32.BF16 R32, R136.reuse, R158, R32 ;  /* 0x0000009e8820723c */ /* 0x040fe20000041820 */
[----:B------:R-:W4:Y:S03]  /*a6f0*/  LDSM.16.MT88.4 R156, [R216+0x4900] ;  /* 0x00490000d89c783b */ /* 0x000f260000004200 */
[--C-:B-1----:R-:W-:Y:S04]  /*a700*/  FFMA.FTZ R134, R190, c[0x0][0x2d0], -R172.reuse ;  /* 0x0000b400be867a23 */ /* 0x102fe800000108ac */
[C---:B---3--:R-:W-:Y:S01]  /*a710*/  HMMA.16816.F32.BF16 R36, R136.reuse, R140, R36 ;  /* 0x0000008c8824723c */ /* 0x048fe20000041824 */
[----:B------:R1:W3:Y:S07]  /*a720*/  MUFU.EX2 R190, R134 ;  /* 0x0000008600be7308 */ /* 0x0002ee0000000800 */
[C---:B------:R-:W-:Y:S01]  /*a730*/  HMMA.16816.F32.BF16 R40, R136.reuse, R142, R40 ;  /* 0x0000008e8828723c */ /* 0x040fe20000041828 */
[----:B------:R-:W3:Y:S07]  /*a740*/  LDSM.16.MT88.4 R140, [R215+0x4900] ;  /* 0x00490000d78c783b */ /* 0x000eee0000004200 */
[C---:B-----5:R-:W-:Y:S08]  /*a750*/  HMMA.16816.F32.BF16 R44, R136.reuse, R144, R44 ;  /* 0x00000090882c723c */ /* 0x060ff0000004182c */
[C---:B------:R-:W-:Y:S01]  /*a760*/  HMMA.16816.F32.BF16 R48, R136.reuse, R146, R48 ;  /* 0x000000928830723c */ /* 0x040fe20000041830 */
[----:B------:R-:W5:Y:S03]  /*a770*/  LDSM.16.MT88.4 R144, [R213+0x6900] ;  /* 0x00690000d590783b */ /* 0x000f660000004200 */
[--C-:B-1----:R-:W-:Y:S04]  /*a780*/  FFMA.FTZ R134, R181, c[0x0][0x2d0], -R133.reuse ;  /* 0x0000b400b5867a23 */ /* 0x102fe80000010885 */
[C---:B--2---:R-:W-:Y:S01]  /*a790*/  HMMA.16816.F32.BF16 R52, R136.reuse, R148, R52 ;  /* 0x000000948834723c */ /* 0x044fe20000041834 */
[----:B------:R1:W-:Y:S07]  /*a7a0*/  MUFU.EX2 R185, R134 ;  /* 0x0000008600b97308 */ /* 0x0003ee0000000800 */
[C---:B------:R-:W-:Y:S01]  /*a7b0*/  HMMA.16816.F32.BF16 R56, R136.reuse, R150, R56 ;  /* 0x000000968838723c */ /* 0x040fe20000041838 */
[----:B------:R-:W2:Y:S07]  /*a7c0*/  LDSM.16.MT88.4 R148, [R214+0x6900] ;  /* 0x00690000d694783b */ /* 0x000eae0000004200 */
[C---:B------:R-:W-:Y:S08]  /*a7d0*/  HMMA.16816.F32.BF16 R60, R136.reuse, R152, R60 ;  /* 0x00000098883c723c */ /* 0x040ff0000004183c */
[C---:B------:R-:W-:Y:S01]  /*a7e0*/  HMMA.16816.F32.BF16 R64, R136.reuse, R154, R64 ;  /* 0x0000009a8840723c */ /* 0x040fe20000041840 */
[----:B------:R-:W2:Y:S03]  /*a7f0*/  LDSM.16.MT88.4 R152, [R216+0x6900] ;  /* 0x00690000d898783b */ /* 0x000ea60000004200 */
[--C-:B-1----:R-:W-:Y:S04]  /*a800*/  FFMA.FTZ R134, R183, c[0x0][0x2d0], -R133.reuse ;  /* 0x0000b400b7867a23 */ /* 0x102fe80000010885 */
[C---:B------:R-:W-:Y:S01]  /*a810*/  HMMA.16816.F32.BF16 R68, R136.reuse, R160, R68 ;  /* 0x000000a08844723c */ /* 0x040fe20000041844 */
[----:B------:R1:W1:Y:S07]  /*a820*/  MUFU.EX2 R184, R134 ;  /* 0x0000008600b87308 */ /* 0x00026e0000000800 */
[C---:B------:R-:W-:Y:S01]  /*a830*/  HMMA.16816.F32.BF16 R72, R136.reuse, R162, R72 ;  /* 0x000000a28848723c */ /* 0x040fe20000041848 */
[----:B------:R-:W-:Y:S07]  /*a840*/  LDSM.16.MT88.4 R160, [R215+0x1100] ;  /* 0x00110000d7a0783b */ /* 0x000fee0000004200 */
[C---:B------:R-:W-:Y:S08]  /*a850*/  HMMA.16816.F32.BF16 R76, R136.reuse, R164, R76 ;  /* 0x000000a4884c723c */ /* 0x040ff0000004184c */
[C---:B------:R-:W-:Y:S01]  /*a860*/  HMMA.16816.F32.BF16 R80, R136.reuse, R166, R80 ;  /* 0x000000a68850723c */ /* 0x040fe20000041850 */
[----:B------:R-:W-:Y:S03]  /*a870*/  LDSM.16.MT88.4 R164, [R214+0x5100] ;  /* 0x00510000d6a4783b */ /* 0x000fe60000004200 */
[--C-:B-1----:R-:W-:Y:S04]  /*a880*/  FFMA.FTZ R134, R186, c[0x0][0x2d0], -R133.reuse ;  /* 0x0000b400ba867a23 */ /* 0x102fe80000010885 */
[C---:B----4-:R-:W-:Y:S01]  /*a890*/  HMMA.16816.F32.BF16 R84, R136.reuse, R156, R84 ;  /* 0x0000009c8854723c */ /* 0x050fe20000041854 */
[----:B------:R1:W-:Y:S07]  /*a8a0*/  MUFU.EX2 R183, R134 ;  /* 0x0000008600b77308 */ /* 0x0003ee0000000800 */
[C---:B------:R-:W-:Y:S01]  /*a8b0*/  HMMA.16816.F32.BF16 R88, R136.reuse, R158, R88 ;  /* 0x0000009e8858723c */ /* 0x040fe20000041858 */
[----:B------:R-:W-:Y:S07]  /*a8c0*/  LDSM.16.MT88.4 R156, [R214+0x1100] ;  /* 0x00110000d69c783b */ /* 0x000fee0000004200 */
[C---:B---3--:R-:W-:Y:S08]  /*a8d0*/  HMMA.16816.F32.BF16 R92, R136.reuse, R140, R92 ;  /* 0x0000008c885c723c */ /* 0x048ff0000004185c */
[C---:B------:R-:W-:Y:S01]  /*a8e0*/  HMMA.16816.F32.BF16 R96, R136.reuse, R142, R96 ;  /* 0x0000008e8860723c */ /* 0x040fe20000041860 */
[----:B------:R-:W3:Y:S03]  /*a8f0*/  LDSM.16.MT88.4 R140, [R215+0x6900] ;  /* 0x00690000d78c783b */ /* 0x000ee60000004200 */
[--C-:B-1----:R-:W-:Y:S04]  /*a900*/  FFMA.FTZ R134, R187, c[0x0][0x2d0], -R133.reuse ;  /* 0x0000b400bb867a23 */ /* 0x102fe80000010885 */
[C---:B-----5:R-:W-:Y:S01]  /*a910*/  HMMA.16816.F32.BF16 R100, R136.reuse, R144, R100 ;  /* 0x000000908864723c */ /* 0x060fe20000041864 */
[----:B------:R1:W4:Y:S07]  /*a920*/  MUFU.EX2 R182, R134 ;  /* 0x0000008600b67308 */ /* 0x00032e0000000800 */
[C---:B------:R-:W-:Y:S01]  /*a930*/  HMMA.16816.F32.BF16 R104, R136.reuse, R146, R104 ;  /* 0x000000928868723c */ /* 0x040fe20000041868 */
[----:B------:R-:W5:Y:S07]  /*a940*/  LDSM.16.MT88.4 R144, [R213+0x1100] ;  /* 0x00110000d590783b */ /* 0x000f6e0000004200 */
[C---:B--2---:R-:W-:Y:S08]  /*a950*/  HMMA.16816.F32.BF16 R108, R136.reuse, R148, R108 ;  /* 0x00000094886c723c */ /* 0x044ff0000004186c */
[C---:B------:R-:W-:Y:S01]  /*a960*/  HMMA.16816.F32.BF16 R112, R136.reuse, R150, R112 ;  /* 0x000000968870723c */ /* 0x040fe20000041870 */
[----:B------:R-:W2:Y:S03]  /*a970*/  LDSM.16.MT88.4 R148, [R216+0x1100] ;  /* 0x00110000d894783b */ /* 0x000ea60000004200 */
[--C-:B-1----:R-:W-:Y:S01]  /*a980*/  FFMA.FTZ R134, R198, c[0x0][0x2d0], -R172.reuse ;  /* 0x0000b400c6867a23 */ /* 0x102fe200000108ac */
[----:B------:R-:W-:Y:S03]  /*a990*/  MOV R198, R170 ;  /* 0x000000aa00c67202 */ /* 0x000fe60000000f00 */
[C---:B------:R-:W-:Y:S01]  /*a9a0*/  HMMA.16816.F32.BF16 R116, R136.reuse, R152, R116 ;  /* 0x000000988874723c */ /* 0x040fe20000041874 */
[----:B------:R1:W-:Y:S07]  /*a9b0*/  MUFU.EX2 R189, R134 ;  /* 0x0000008600bd7308 */ /* 0x0003ee0000000800 */
[C---:B------:R-:W-:Y:S01]  /*a9c0*/  HMMA.16816.F32.BF16 R120, R136.reuse, R154, R120 ;  /* 0x0000009a8878723c */ /* 0x040fe20000041878 */
[----:B------:R-:W-:Y:S07]  /*a9d0*/  LDSM.16.MT88.4 R152, [R216+0x3100] ;  /* 0x00310000d898783b */ /* 0x000fee0000004200 */
[C---:B---3--:R-:W-:Y:S08]  /*a9e0*/  HMMA.16816.F32.BF16 R124, R136.reuse, R140, R124 ;  /* 0x0000008c887c723c */ /* 0x048ff0000004187c */
[----:B------:R-:W-:Y:S01]  /*a9f0*/  HMMA.16816.F32.BF16 R128, R136, R142, R128 ;  /* 0x0000008e8880723c */ /* 0x000fe20000041880 */
[----:B------:R-:W3:Y:S03]  /*aa00*/  LDSM.16.MT88.4 R140, [R213+0x3100] ;  /* 0x00310000d58c783b */ /* 0x000ee60000004200 */
[--C-:B-1----:R-:W-:Y:S01]  /*aa10*/  FFMA.FTZ R134, R199, c[0x0][0x2d0], -R172.reuse ;  /* 0x0000b400c7867a23 */ /* 0x102fe200000108ac */
[----:B------:R-:W-:Y:S02]  /*aa20*/  MOV R199, R169 ;  /* 0x000000a900c77202 */ /* 0x000fe40000000f00 */
[----:B------:R-:W-:Y:S01]  /*aa30*/  F2FP.BF16.PACK_AB R136, R243, R244 ;  /* 0x000000f4f388723e */ /* 0x000fe200000010ff */
[----:B------:R1:W1:Y:S01]  /*aa40*/  MUFU.EX2 R188, R134 ;  /* 0x0000008600bc7308 */ /* 0x0002620000000800 */
[----:B------:R-:W-:Y:S03]  /*aa50*/  F2FP.BF16.PACK_AB R138, R190, R211 ;  /* 0x000000d3be8a723e */ /* 0x000fe600000010ff */
[----:B------:R-:W-:Y:S02]  /*aa60*/  F2FP.BF16.PACK_AB R137, R184, R185 ;  /* 0x000000b9b889723e */ /* 0x000fe400000010ff */
[----:B----4-:R-:W-:Y:S07]  /*aa70*/  F2FP.BF16.PACK_AB R139, R182, R183 ;  /* 0x000000b7b68b723e */ /* 0x010fee00000010ff */
[C---:B-----5:R-:W-:Y:S08]  /*aa80*/  HMMA.16816.F32.BF16 R4, R136.reuse, R144, R4 ;  /* 0x000000908804723c */ /* 0x060ff00000041804 */
[C---:B------:R-:W-:Y:S01]  /*aa90*/  HMMA.16816.F32.BF16 R8, R136.reuse, R146, R8 ;  /* 0x000000928808723c */ /* 0x040fe20000041808 */
[----:B------:R-:W4:Y:S03]  /*aaa0*/  LDSM.16.MT88.4 R144, [R214+0x3100] ;  /* 0x00310000d690783b */ /* 0x000f260000004200 */
[--C-:B-1----:R-:W-:Y:S01]  /*aab0*/  FFMA.FTZ R134, R200, c[0x0][0x2d0], -R172.reuse ;  /* 0x0000b400c8867a23 */ /* 0x102fe200000108ac */
[----:B------:R-:W-:Y:S01]  /*aac0*/  MOV R200, R168 ;  /* 0x000000a800c87202 */ /* 0x000fe20000000f00 */
[----:B------:R-:W-:Y:S02]  /*aad0*/  FFMA.FTZ R172, R201, c[0x0][0x2d0], -R172 ;  /* 0x0000b400c9ac7a23 */ /* 0x000fe400000108ac */
[C---:B------:R-:W-:Y:S01]  /*aae0*/  HMMA.16816.F32.BF16 R12, R136.reuse, R156, R12 ;  /* 0x0000009c880c723c */ /* 0x040fe2000004180c */
[----:B------:R-:W5:Y:S01]  /*aaf0*/  LDL.LU R201, [R1+0x4] ;  /* 0x0000040001c97983 */ /* 0x000f620000300800 */
[----:B------:R1:W-:Y:S03]  /*ab00*/  MUFU.EX2 R186, R172 ;  /* 0x000000ac00ba7308 */ /* 0x0003e60000000800 */
[----:B------:R-:W-:Y:S03]  /*ab10*/  LDSM.16.MT88.4 R168, [R215+0x1900] ;  /* 0x00190000d7a8783b */ /* 0x000fe60000004200 */
[C---:B------:R-:W-:Y:S04]  /*ab20*/  HMMA.16816.F32.BF16 R16, R136.reuse, R158, R16 ;  /* 0x0000009e8810723c */ /* 0x040fe80000041810 */
[----:B------:R3:W3:Y:S01]  /*ab30*/  MUFU.EX2 R187, R134 ;  /* 0x0000008600bb7308 */ /* 0x0006e20000000800 */
[----:B------:R-:W4:Y:S03]  /*ab40*/  LDSM.16.MT88.4 R156, [R215+0x3100] ;  /* 0x00310000d79c783b */ /* 0x000f260000004200 */
[C---:B--2---:R-:W-:Y:S08]  /*ab50*/  HMMA.16816.F32.BF16 R20, R136.reuse, R148, R20 ;  /* 0x000000948814723c */ /* 0x044ff00000041814 */
[C---:B------:R-:W-:Y:S01]  /*ab60*/  HMMA.16816.F32.BF16 R24, R136.reuse, R150, R24 ;  /* 0x000000968818723c */ /* 0x040fe20000041818 */
[----:B------:R-:W2:Y:S07]  /*ab70*/  LDSM.16.MT88.4 R148, [R213+0x5100] ;  /* 0x00510000d594783b */ /* 0x000eae0000004200 */
[C---:B------:R-:W-:Y:S01]  /*ab80*/  HMMA.16816.F32.BF16 R28, R136.reuse, R160, R28 ;  /* 0x000000a0881c723c */ /* 0x040fe2000004181c */
[----:B-1----:R-:W-:Y:S03]  /*ab90*/  LDSM.16.MT88.4 R172, [R213+0x3900] ;  /* 0x00390000d5ac783b */ /* 0x002fe60000004200 */
[--C-:B---3--:R-:W-:Y:S04]  /*aba0*/  FFMA.FTZ R134, R195, c[0x0][0x2d0], -R133.reuse ;  /* 0x0000b400c3867a23 */ /* 0x108fe80000010885 */
[C---:B------:R-:W-:Y:S01]  /*abb0*/  HMMA.16816.F32.BF16 R32, R136.reuse, R162, R32 ;  /* 0x000000a28820723c */ /* 0x040fe20000041820 */
[----:B------:R-:W3:Y:S01]  /*abc0*/  LDL.LU R195, [R1] ;  /* 0x0000000001c37983 */ /* 0x000ee20000300800 */
[----:B------:R1:W-:Y:S03]  /*abd0*/  MUFU.EX2 R181, R134 ;  /* 0x0000008600b57308 */ /* 0x0003e60000000800 */
[----:B------:R-:W2:Y:S03]  /*abe0*/  LDSM.16.MT88.4 R160, [R216+0x5100] ;  /* 0x00510000d8a0783b */ /* 0x000ea60000004200 */
[C---:B------:R-:W-:Y:S08]  /*abf0*/  HMMA.16816.F32.BF16 R36, R136.reuse, R140, R36 ;  /* 0x0000008c8824723c */ /* 0x040ff00000041824 */
[C---:B------:R-:W-:Y:S01]  /*ac00*/  HMMA.16816.F32.BF16 R40, R136.reuse, R142, R40 ;  /* 0x0000008e8828723c */ /* 0x040fe20000041828 */
[----:B------:R-:W2:Y:S07]  /*ac10*/  LDSM.16.MT88.4 R140, [R215+0x5100] ;  /* 0x00510000d78c783b */ /* 0x000eae0000004200 */
[C---:B----4-:R-:W-:Y:S04]  /*ac20*/  HMMA.16816.F32.BF16 R44, R136.reuse, R144, R44 ;  /* 0x00000090882c723c */ /* 0x050fe8000004182c */
[--C-:B-1----:R-:W-:Y:S04]  /*ac30*/  FFMA.FTZ R134, R196, c[0x0][0x2d0], -R133.reuse ;  /* 0x0000b400c4867a23 */ /* 0x102fe80000010885 */
[C---:B------:R-:W-:Y:S01]  /*ac40*/  HMMA.16816.F32.BF16 R48, R136.reuse, R146, R48 ;  /* 0x000000928830723c */ /* 0x040fe20000041830 */
[----:B------:R-:W1:Y:S01]  /*ac50*/  LDSM.16.MT88.4 R144, [R213+0x7100] ;  /* 0x00710000d590783b */ /* 0x000e620000004200 */
[----:B------:R4:W1:Y:S06]  /*ac60*/  MUFU.EX2 R180, R134 ;  /* 0x0000008600b47308 */ /* 0x00086c0000000800 */
[C---:B------:R-:W-:Y:S08]  /*ac70*/  HMMA.16816.F32.BF16 R52, R136.reuse, R152, R52 ;  /* 0x000000988834723c */ /* 0x040ff00000041834 */
[C---:B------:R-:W-:Y:S01]  /*ac80*/  HMMA.16816.F32.BF16 R56, R136.reuse, R154, R56 ;  /* 0x0000009a8838723c */ /* 0x040fe20000041838 */
[----:B------:R-:W-:Y:S07]  /*ac90*/  LDSM.16.MT88.4 R152, [R216+0x7100] ;  /* 0x00710000d898783b */ /* 0x000fee0000004200 */
[C---:B------:R-:W-:Y:S04]  /*aca0*/  HMMA.16816.F32.BF16 R60, R136.reuse, R156, R60 ;  /* 0x0000009c883c723c */ /* 0x040fe8000004183c */
[--C-:B----4-:R-:W-:Y:S02]  /*acb0*/  FFMA.FTZ R134, R197, c[0x0][0x2d0], -R133.reuse ;  /* 0x0000b400c5867a23 */ /* 0x110fe40000010885 */
[----:B------:R-:W-:Y:S02]  /*acc0*/  FFMA.FTZ R133, R135, c[0x0][0x2d0], -R133 ;  /* 0x0000b40087857a23 */ /* 0x000fe40000010885 */
[C---:B------:R-:W-:Y:S01]  /*acd0*/  HMMA.16816.F32.BF16 R64, R136.reuse, R158, R64 ;  /* 0x0000009e8840723c */ /* 0x040fe20000041840 */
[----:B------:R-:W-:Y:S01]  /*ace0*/  LDSM.16.MT88.4 R156, [R214+0x1900] ;  /* 0x00190000d69c783b */ /* 0x000fe20000004200 */
[----:B------:R-:W-:Y:S06]  /*acf0*/  MUFU.EX2 R134, R134 ;  /* 0x0000008600867308 */ /* 0x000fec0000000800 */
[C---:B--2---:R-:W-:Y:S04]  /*ad00*/  HMMA.16816.F32.BF16 R68, R136.reuse, R148, R68 ;  /* 0x000000948844723c */ /* 0x044fe80000041844 */
[----:B------:R-:W2:Y:S04]  /*ad10*/  MUFU.EX2 R133, R133 ;  /* 0x0000008500857308 */ /* 0x000ea80000000800 */
[C---:B------:R-:W-:Y:S01]  /*ad20*/  HMMA.16816.F32.BF16 R72, R136.reuse, R150, R72 ;  /* 0x000000968848723c */ /* 0x040fe20000041848 */
[----:B------:R-:W4:Y:S07]  /*ad30*/  LDSM.16.MT88.4 R148, [R214+0x7100] ;  /* 0x00710000d694783b */ /* 0x000f2e0000004200 */
[C---:B------:R-:W-:Y:S08]  /*ad40*/  HMMA.16816.F32.BF16 R76, R136.reuse, R164, R76 ;  /* 0x000000a4884c723c */ /* 0x040ff0000004184c */
[C---:B------:R-:W-:Y:S08]  /*ad50*/  HMMA.16816.F32.BF16 R80, R136.reuse, R166, R80 ;  /* 0x000000a68850723c */ /* 0x040ff00000041850 */
[C---:B------:R-:W-:Y:S08]  /*ad60*/  HMMA.16816.F32.BF16 R84, R136.reuse, R160, R84 ;  /* 0x000000a08854723c */ /* 0x040ff00000041854 */
[C---:B------:R-:W-:Y:S01]  /*ad70*/  HMMA.16816.F32.BF16 R88, R136.reuse, R162, R88 ;  /* 0x000000a28858723c */ /* 0x040fe20000041858 */
[----:B------:R-:W-:Y:S07]  /*ad80*/  LDSM.16.MT88.4 R160, [R216+0x1900] ;  /* 0x00190000d8a0783b */ /* 0x000fee0000004200 */
[C---:B------:R-:W-:Y:S08]  /*ad90*/  HMMA.16816.F32.BF16 R92, R136.reuse, R140, R92 ;  /* 0x0000008c885c723c */ /* 0x040ff0000004185c */
[C---:B------:R-:W-:Y:S01]  /*ada0*/  HMMA.16816.F32.BF16 R96, R136.reuse, R142, R96 ;  /* 0x0000008e8860723c */ /* 0x040fe20000041860 */
[----:B------:R-:W2:Y:S07]  /*adb0*/  LDSM.16.MT88.4 R140, [R215+0x7100] ;  /* 0x00710000d78c783b */ /* 0x000eae0000004200 */
[C---:B-1----:R-:W-:Y:S08]  /*adc0*/  HMMA.16816.F32.BF16 R100, R136.reuse, R144, R100 ;  /* 0x000000908864723c */ /* 0x042ff00000041864 */
[C---:B------:R-:W-:Y:S01]  /*add0*/  HMMA.16816.F32.BF16 R104, R136.reuse, R146, R104 ;  /* 0x000000928868723c */ /* 0x040fe20000041868 */
[----:B------:R-:W1:Y:S07]  /*ade0*/  LDSM.16.MT88.4 R144, [R213+0x1900] ;  /* 0x00190000d590783b */ /* 0x000e6e0000004200 */
[C---:B----4-:R-:W-:Y:S08]  /*adf0*/  HMMA.16816.F32.BF16 R108, R136.reuse, R148, R108 ;  /* 0x00000094886c723c */ /* 0x050ff0000004186c */
[C---:B------:R-:W-:Y:S08]  /*ae00*/  HMMA.16816.F32.BF16 R112, R136.reuse, R150, R112 ;  /* 0x000000968870723c */ /* 0x040ff00000041870 */
[C---:B------:R-:W-:Y:S08]  /*ae10*/  HMMA.16816.F32.BF16 R116, R136.reuse, R152, R116 ;  /* 0x000000988874723c */ /* 0x040ff00000041874 */
[C---:B------:R-:W-:Y:S08]  /*ae20*/  HMMA.16816.F32.BF16 R120, R136.reuse, R154, R120 ;  /* 0x0000009a8878723c */ /* 0x040ff00000041878 */
[C---:B--2---:R-:W-:Y:S08]  /*ae30*/  HMMA.16816.F32.BF16 R124, R136.reuse, R140, R124 ;  /* 0x0000008c887c723c */ /* 0x044ff0000004187c */
[----:B------:R-:W-:Y:S07]  /*ae40*/  HMMA.16816.F32.BF16 R128, R136, R142, R128 ;  /* 0x0000008e8880723c */ /* 0x000fee0000041880 */
[----:B------:R-:W-:Y:S02]  /*ae50*/  F2FP.BF16.PACK_AB R136, R188, R189 ;  /* 0x000000bdbc88723e */ /* 0x000fe400000010ff */
[----:B------:R-:W-:Y:S03]  /*ae60*/  F2FP.BF16.PACK_AB R138, R186, R187 ;  /* 0x000000bbba8a723e */ /* 0x000fe600000010ff */
[----:B------:R-:W-:Y:S02]  /*ae70*/  F2FP.BF16.PACK_AB R137, R180, R181 ;  /* 0x000000b5b489723e */ /* 0x000fe400000010ff */
[----:B------:R-:W-:Y:S07]  /*ae80*/  F2FP.BF16.PACK_AB R139, R133, R134 ;  /* 0x00000086858b723e */ /* 0x000fee00000010ff */
[C---:B-1----:R-:W-:Y:S01]  /*ae90*/  HMMA.16816.F32.BF16 R140, R136.reuse, R144, R4 ;  /* 0x00000090888c723c */ /* 0x042fe20000041804 */
[----:B------:R-:W1:Y:S07]  /*aea0*/  LDSM.16.MT88.4 R4, [R216+0x3900] ;  /* 0x00390000d804783b */ /* 0x000e6e0000004200 */
[C---:B------:R-:W-:Y:S01]  /*aeb0*/  HMMA.16816.F32.BF16 R144, R136.reuse, R146, R8 ;  /* 0x000000928890723c */ /* 0x040fe20000041808 */
[----:B------:R-:W2:Y:S07]  /*aec0*/  LDSM.16.MT88.4 R8, [R215+0x3900] ;  /* 0x00390000d708783b */ /* 0x000eae0000004200 */
[C---:B------:R-:W-:Y:S01]  /*aed0*/  HMMA.16816.F32.BF16 R148, R136.reuse, R156, R12 ;  /* 0x0000009c8894723c */ /* 0x040fe2000004180c */
[----:B------:R-:W4:Y:S07]  /*aee0*/  LDSM.16.MT88.4 R12, [R213+0x5900] ;  /* 0x00590000d50c783b */ /* 0x000f2e0000004200 */
[C---:B------:R-:W-:Y:S01]  /*aef0*/  HMMA.16816.F32.BF16 R152, R136.reuse, R158, R16 ;  /* 0x0000009e8898723c */ /* 0x040fe20000041810 */
[----:B------:R-:W1:Y:S07]  /*af00*/  LDSM.16.MT88.4 R16, [R214+0x5900] ;  /* 0x00590000d610783b */ /* 0x000e6e0000004200 */
[C---:B------:R-:W-:Y:S01]  /*af10*/  HMMA.16816.F32.BF16 R156, R136.reuse, R160, R20 ;  /* 0x000000a0889c723c */ /* 0x040fe20000041814 */
[----:B------:R-:W1:Y:S07]  /*af20*/  LDSM.16.MT88.4 R20, [R216+0x5900] ;  /* 0x00590000d814783b */ /* 0x000e6e0000004200 */
[C---:B------:R-:W-:Y:S01]  /*af30*/  HMMA.16816.F32.BF16 R160, R136.reuse, R162, R24 ;  /* 0x000000a288a0723c */ /* 0x040fe20000041818 */
[----:B------:R-:W1:Y:S07]  /*af40*/  LDSM.16.MT88.4 R24, [R215+0x5900] ;  /* 0x00590000d718783b */ /* 0x000e6e0000004200 */
[C---:B------:R-:W-:Y:S01]  /*af50*/  HMMA.16816.F32.BF16 R164, R136.reuse, R168, R28 ;  /* 0x000000a888a4723c */ /* 0x040fe2000004181c */
[----:B------:R-:W1:Y:S07]  /*af60*/  LDSM.16.MT88.4 R28, [R213+0x7900] ;  /* 0x00790000d51c783b */ /* 0x000e6e0000004200 */
[C---:B------:R-:W-:Y:S08]  /*af70*/  HMMA.16816.F32.BF16 R168, R136.reuse, R170, R32 ;  /* 0x000000aa88a8723c */ /* 0x040ff00000041820 */
[C---:B------:R-:W-:Y:S08]  /*af80*/  HMMA.16816.F32.BF16 R36, R136.reuse, R172, R36 ;  /* 0x000000ac8824723c */ /* 0x040ff00000041824 */
        /* <DEDUP_REMOVED lines=12> */
[C---:B------:R-:W-:Y:S07]  /*b050*/  HMMA.16816.F32.BF16 R76, R136.reuse, R16, R76 ;  /* 0x00000010884c723c */ /* 0x040fee000004184c */
[----:B---3--:R-:W-:Y:S01]  /*b060*/  FFMA.FTZ R16, R2, R195, R249 ;  /* 0x000000c302107223 */ /* 0x008fe200000100f9 */
[C---:B------:R-:W-:Y:S04]  /*b070*/  HMMA.16816.F32.BF16 R80, R136.reuse, R18, R80 ;  /* 0x000000128850723c */ /* 0x040fe80000041850 */
[----:B-----5:R-:W-:Y:S02]  /*b080*/  FFMA.FTZ R2, R0, R201, R205 ;  /* 0x000000c900027223 */ /* 0x020fe400000100cd */
        /* <DEDUP_REMOVED lines=19> */
[C---:B-1----:R-:W-:Y:S04]  /*b1c0*/  HMMA.16816.F32.BF16 R108, R136.reuse, R4, R108 ;  /* 0x00000004886c723c */ /* 0x042fe8000004186c */
        /* <DEDUP_REMOVED lines=11> */
[----:B------:R-:W-:Y:S01]  /*b280*/  FADD.FTZ R4, R182, R2 ;  /* 0x00000002b6047221 */ /* 0x000fe20000010000 */
[C---:B----4-:R-:W-:Y:S03]  /*b290*/  HMMA.16816.F32.BF16 R124, R136.reuse, R12, R124 ;  /* 0x0000000c887c723c */ /* 0x050fe6000004187c */
[----:B------:R-:W-:Y:S02]  /*b2a0*/  FADD.FTZ R2, R189, R0 ;  /* 0x00000000bd027221 */ /* 0x000fe40000010000 */
[----:B------:R-:W-:Y:S02]  /*b2b0*/  FADD.FTZ R0, R181, R4 ;  /* 0x00000004b5007221 */ /* 0x000fe40000010000 */
[----:B------:R-:W-:Y:S01]  /*b2c0*/  FADD.FTZ R2, R188, R2 ;  /* 0x00000002bc027221 */ /* 0x000fe20000010000 */
[----:B------:R-:W-:Y:S04]  /*b2d0*/  HMMA.16816.F32.BF16 R128, R136, R14, R128 ;  /* 0x0000000e8880723c */ /* 0x000fe80000041880 */
[----:B------:R-:W-:Y:S02]  /*b2e0*/  FADD.FTZ R0, R180, R0 ;  /* 0x00000000b4007221 */ /* 0x000fe40000010000 */
[----:B------:R-:W-:Y:S02]  /*b2f0*/  FADD.FTZ R2, R187, R2 ;  /* 0x00000002bb027221 */ /* 0x000fe40000010000 */
[----:B------:R-:W-:Y:S01]  /*b300*/  FADD.FTZ R0, R134, R0 ;  /* 0x0000000086007221 */ /* 0x000fe20000010000 */
[----:B------:R-:W-:Y:S03]  /*b310*/  MOV R134, R3 ;  /* 0x0000000300867202 */ /* 0x000fe60000000f00 */
[----:B------:R-:W-:Y:S02]  /*b320*/  FADD.FTZ R2, R186, R2 ;  /* 0x00000002ba027221 */ /* 0x000fe40000010000 */
[----:B------:R-:W-:Y:S01]  /*b330*/  FADD.FTZ R0, R133, R0 ;  /* 0x0000000085007221 */ /* 0x000fe20000010000 */
[----:B------:R-:W-:Y:S02]  /*b340*/  MOV R133, R132 ;  /* 0x0000008400857202 */ /* 0x000fe40000000f00 */
[----:B------:R1:W-:Y:S04]  /*b350*/  STL [R1], R2 ;  /* 0x0000000201007387 */ /* 0x0003e80000100800 */
[----:B------:R1:W-:Y:S01]  /*b360*/  STL [R1+0x4], R0 ;  /* 0x0000040001007387 */ /* 0x0003e20000100800 */
[----:B------:R-:W-:-:S05]  /*b370*/  @P0 BRA `(.L_x_997) ;  /* 0xffffb9d000000947 */ /* 0x000fca000383ffff */
.L_x_986:
[----:B------:R-:W2:Y:S01]  /*b380*/  S2UR UR24, SR_CTAID.X ;  /* 0x00000000001879c3 */ /* 0x000ea20000002500 */
[----:B------:R-:W-:Y:S01]  /*b390*/  ULDC UR25, c[0x0][0x168] ;  /* 0x00005a0000197ab9 */ /* 0x000fe20000000800 */
[----:B------:R-:W-:Y:S01]  /*b3a0*/  PLOP3.LUT P0, PT, PT, PT, UP1, 0x40, 0x0 ;  /* 0x000000000000781c */ /* 0x000fe20003f0e818 */
[----:B------:R-:W-:-:S02]  /*b3b0*/  ULDC.64 UR4, c[0x0][0x2c8] ;  /* 0x0000b20000047ab9 */ /* 0x000fc40000000a00 */
[----:B------:R-:W-:Y:S02]  /*b3c0*/  UIADD3 UR25, -UR25, 0x1, URZ ;  /* 0x0000000119197890 */ /* 0x000fe4000fffe13f */
[----:B--2---:R-:W-:-:S04]  /*b3d0*/  ULEA UR24, UR24, 0x7f, 0x7 ;  /* 0x0000007f18187891 */ /* 0x004fc8000f8e383f */
        /* <DEDUP_REMOVED lines=20> */
.L_x_999:
[----:B------:R-:W-:Y:S02]  /*b520*/  ULDC UR4, c[0x0][0x32c] ;  /* 0x0000cb0000047ab9 */ /* 0x000fe40000000800 */
[----:B------:R-:W-:-:S03]  /*b530*/  UISETP.NE.AND UP0, UPT, UR4, 0x1, UPT ;  /* 0x000000010400788c */ /* 0x000fc6000bf05270 */
[----:B------:R-:W-:Y:S02]  /*b540*/  ULDC.64 UR4, c[0x0][0x330] ;  /* 0x0000cc0000047ab9 */ /* 0x000fe40000000a00 */
[----:B------:R-:W-:-:S07]  /*b550*/  UIMAD.WIDE.U32 UR26, UR24, UR4, URZ ;  /* 0x00000004181a72a5 */ /* 0x000fce000f8e003f */
[----:B------:R-:W-:Y:S02]  /*b560*/  @UP0 UMOV UR25, UR27 ;  /* 0x0000001b00190c82 */ /* 0x000fe40008000000 */
[----:B------:R-:W-:Y:S02]  /*b570*/  @UP0 USHF.R.U32.HI UR24, URZ, UR5, UR25 ;  /* 0x000000053f180299 */ /* 0x000fe40008011619 */
.L_x_1000:
[----:B------:R-:W-:Y:S02]  /*b580*/  ULDC UR4, c[0x0][0x32c] ;  /* 0x0000cb0000047ab9 */ /* 0x000fe40000000800 */
[----:B------:R-:W-:-:S04]  /*b590*/  UIMAD UR4, UR24, UR4, URZ ;  /* 0x00000004180472a4 */ /* 0x000fc8000f8e023f */
[----:B------:R-:W-:-:S04]  /*b5a0*/  UISETP.LT.AND UP0, UPT, UR11, UR4, UPT ;  /* 0x000000040b00728c */ /* 0x000fc8000bf01270 */
[----:B------:R-:W-:-:S04]  /*b5b0*/  USEL UR11, UR11, UR4, !UP0 ;  /* 0x000000040b0b7287 */ /* 0x000fc8000c000000 */
.L_x_998:
        /* <DEDUP_REMOVED lines=11> */
[C---:B-1----:R-:W-:Y:S02]  /*b670*/  IADD3 R0, R252.reuse, 0x80, RZ ;  /* 0x00000080fc007810 */ /* 0x042fe40007ffe0ff */
[C---:B------:R-:W-:Y:S02]  /*b680*/  IADD3 R5, R252.reuse, 0x40, RZ ;  /* 0x00000040fc057810 */ /* 0x040fe40007ffe0ff */
[----:B------:R-:W-:Y:S02]  /*b690*/  IADD3 R2, R252, 0x80, RZ ;  /* 0x00000080fc027810 */ /* 0x000fe40007ffe0ff */
[----:B------:R-:W-:-:S02]  /*b6a0*/  SHF.R.S32.HI R0, RZ, 0x1f, R0 ;  /* 0x0000001fff007819 */ /* 0x000fc40000011400 */
[----:B------:R-:W-:Y:S02]  /*b6b0*/  IADD3 R6, R252, 0x40, RZ ;  /* 0x00000040fc067810 */ /* 0x000fe40007ffe0ff */
[----:B------:R-:W-:Y:S02]  /*b6c0*/  SHF.R.S32.HI R5, RZ, 0x1f, R5 ;  /* 0x0000001fff057819 */ /* 0x000fe40000011405 */
[----:B------:R-:W-:Y:S02]  /*b6d0*/  LEA.HI R0, R0, R2, RZ, 0x3 ;  /* 0x0000000200007211 */ /* 0x000fe400078f18ff */
[----:B------:R-:W-:Y:S02]  /*b6e0*/  LEA.HI R5, R5, R6, RZ, 0x3 ;  /* 0x0000000605057211 */ /* 0x000fe400078f18ff */
[----:B------:R-:W-:Y:S02]  /*b6f0*/  LOP3.LUT R0, R0, 0xfffffff8, RZ, 0xc0, !PT ;  /* 0xfffffff800007812 */ /* 0x000fe400078ec0ff */
[----:B------:R-:W-:-:S02]  /*b700*/  LOP3.LUT R5, R5, 0xfffffff8, RZ, 0xc0, !PT ;  /* 0xfffffff805057812 */ /* 0x000fc400078ec0ff */
[----:B------:R-:W-:Y:S01]  /*b710*/  SHF.R.S32.HI R208, RZ, 0x1f, R252 ;  /* 0x0000001fffd07819 */ /* 0x000fe200000114fc */
[----:B------:R-:W-:Y:S01]  /*b720*/  IMAD.MOV.U32 R134, RZ, RZ, R3 ;  /* 0x000000ffff867224 */ /* 0x000fe200078e0003 */
[----:B------:R-:W-:Y:S01]  /*b730*/  SEL R2, RZ, 0x10, P6 ;  /* 0x00000010ff027807 */ /* 0x000fe20003000000 */
[----:B------:R-:W-:Y:S01]  /*b740*/  IMAD.SHL.U32 R204, R0, 0x2, RZ ;  /* 0x0000000200cc7824 */ /* 0x000fe200078e00ff */
[C---:B------:R-:W-:Y:S01]  /*b750*/  SHF.L.U64.HI R208, R252.reuse, 0x1, R208 ;  /* 0x00000001fcd07819 */ /* 0x040fe200000102d0 */
[----:B------:R-:W-:Y:S02]  /*b760*/  IMAD.MOV.U32 R133, RZ, RZ, R132 ;  /* 0x000000ffff857224 */ /* 0x000fe400078e0084 */
[----:B------:R-:W-:Y:S02]  /*b770*/  IMAD.SHL.U32 R3, R252, 0x2, RZ ;  /* 0x00000002fc037824 */ /* 0x000fe400078e00ff */
[----:B------:R-:W-:Y:S01]  /*b780*/  IMAD.SHL.U32 R206, R5, 0x2, RZ ;  /* 0x0000000205ce7824 */ /* 0x000fe200078e00ff */
[----:B--2---:R-:W-:-:S02]  /*b790*/  SHF.L.U64.HI R205, R0, 0x1, R4 ;  /* 0x0000000100cd7819 */ /* 0x004fc40000010204 */
[----:B------:R-:W-:Y:S02]  /*b7a0*/  SEL R0, RZ, 0x10, P5 ;  /* 0x00000010ff007807 */ /* 0x000fe40002800000 */
[----:B---3--:R-:W-:Y:S02]  /*b7b0*/  SHF.L.U64.HI R207, R5, 0x1, R7 ;  /* 0x0000000105cf7819 */ /* 0x008fe40000010207 */
.L_x_1004:
        /* <DEDUP_REMOVED lines=75> */
.L_x_1002:
        /* <DEDUP_REMOVED lines=221> */
[----:B------:R1:W1:Y:S10]  /*ca40*/  MUFU.TANH R138, R12 ;  /* 0x0000000c008a7308 */ /* 0x0002740000002400 */
[----:B------:R1:W1:Y:S01]  /*ca50*/  MUFU.TANH R139, R13 ;  /* 0x0000000d008b7308 */ /* 0x0002620000002400 */
[----:B-----5:R-:W5:Y:S01]  /*ca60*/  LDSM.16.M88.4 R8, [R217+0x7800] ;  /* 0x00780000d908783b */ /* 0x020f620000000200 */
[----:B------:R-:W-:Y:S04]  /*ca70*/  DEPBAR.LE SB0, 0x0 ;  /* 0x000080000000791a */ /* 0x000fe80000000000 */
[C---:B----4-:R-:W-:Y:S04]  /*ca80*/  HMMA.16816.F32.BF16 R20, R192.reuse, R4, R20 ;  /* 0x00000004c014723c */ /* 0x050fe80000041814 */
[----:B------:R4:W1:Y:S01]  /*ca90*/  MUFU.TANH R179, R14 ;  /* 0x0000000e00b37308 */ /* 0x0008620000002400 */
[----:B------:R-:W-:Y:S03]  /*caa0*/  BAR.SYNC.DEFER_BLOCKING 0x0 ;  /* 0x0000000000007b1d */ /* 0x000fe60000010000 */
[C---:B------:R-:W-:Y:S06]  /*cab0*/  HMMA.16816.F32.BF16 R24, R192.reuse, R6, R24 ;  /* 0x00000006c018723c */ /* 0x040fec0000041818 */
[----:B------:R4:W1:Y:S10]  /*cac0*/  MUFU.TANH R180, R15 ;  /* 0x0000000f00b47308 */ /* 0x0008740000002400 */
[----:B------:R4:W1:Y:S01]  /*cad0*/  MUFU.TANH R181, R16 ;  /* 0x0000001000b57308 */ /* 0x0008620000002400 */
[----:B------:R-:W-:Y:S02]  /*cae0*/  FMUL.FTZ R20, R20, c[0x0][0x320] ;  /* 0x0000c80014147a20 */ /* 0x000fe40000410000 */
[----:B------:R-:W-:Y:S02]  /*caf0*/  FMUL.FTZ R21, R21, c[0x0][0x320] ;  /* 0x0000c80015157a20 */ /* 0x000fe40000410000 */
[----:B------:R-:W-:Y:S02]  /*cb00*/  FMUL.FTZ R22, R22, c[0x0][0x320] ;  /* 0x0000c80016167a20 */ /* 0x000fe40000410000 */
[----:B------:R-:W-:Y:S03]  /*cb10*/  FMUL.FTZ R23, R23, c[0x0][0x320] ;  /* 0x0000c80017177a20 */ /* 0x000fe60000410000 */
[----:B------:R4:W1:Y:S01]  /*cb20*/  MUFU.TANH R182, R17 ;  /* 0x0000001100b67308 */ /* 0x0008620000002400 */
[----:B------:R-:W-:Y:S02]  /*cb30*/  FMUL.FTZ R24, R24, c[0x0][0x320] ;  /* 0x0000c80018187a20 */ /* 0x000fe40000410000 */
[----:B------:R-:W-:Y:S01]  /*cb40*/  FMUL.FTZ R25, R25, c[0x0][0x320] ;  /* 0x0000c80019197a20 */ /* 0x000fe20000410000 */
[C---:B-----5:R-:W-:Y:S03]  /*cb50*/  HMMA.16816.F32.BF16 R28, R192.reuse, R8, R28 ;  /* 0x00000008c01c723c */ /* 0x060fe6000004181c */
[----:B------:R-:W-:Y:S02]  /*cb60*/  FMUL.FTZ R26, R26, c[0x0][0x320] ;  /* 0x0000c8001a1a7a20 */ /* 0x000fe40000410000 */
[----:B------:R-:W-:Y:S01]  /*cb70*/  FMUL.FTZ R27, R27, c[0x0][0x320] ;  /* 0x0000c8001b1b7a20 */ /* 0x000fe20000410000 */
[----:B------:R4:W1:Y:S02]  /*cb80*/  MUFU.TANH R183, R18 ;  /* 0x0000001200b77308 */ /* 0x0008640000002400 */
[----:B------:R-:W-:Y:S08]  /*cb90*/  HMMA.16816.F32.BF16 R32, R192, R10, R32 ;  /* 0x0000000ac020723c */ /* 0x000ff00000041820 */
[----:B------:R4:W1:Y:S08]  /*cba0*/  MUFU.TANH R184, R19 ;  /* 0x0000001300b87308 */ /* 0x0008700000002400 */
[----:B------:R-:W-:Y:S02]  /*cbb0*/  FMUL.FTZ R28, R28, c[0x0][0x320] ;  /* 0x0000c8001c1c7a20 */ /* 0x000fe40000410000 */
[----:B------:R4:W1:Y:S01]  /*cbc0*/  MUFU.TANH R185, R20 ;  /* 0x0000001400b97308 */ /* 0x0008620000002400 */
        /* <DEDUP_REMOVED lines=21> */
[----:B------:R4:W1:Y:S01]  /*cd20*/  MUFU.TANH R136, R0 ;  /* 0x0000000000887308 */ /* 0x0008620000002400 */
        /* <DEDUP_REMOVED lines=41> */
[----:B---3--:R-:W-:Y:S02]  /*cfc0*/  IADD3.X R19, RZ, R2, R207, P2, P0 ;  /* 0x00000002ff137210 */ /* 0x008fe400017e04cf */
[----:B------:R-:W-:Y:S04]  /*cfd0*/  IADD3 R16, P2, P0, R16, R0, R204 ;  /* 0x0000000010107210 */ /* 0x000fe8000785e0cc */
[----:B------:R-:W-:Y:S02]  /*cfe0*/  IADD3.X R17, RZ, R2, R205, P2, P0 ;  /* 0x00000002ff117210 */ /* 0x000fe400017e04cd */
[----:B------:R-:W-:Y:S04]  /*cff0*/  IADD3 R14, P2, P0, R14, R0, R5 ;  /* 0x000000000e0e7210 */ /* 0x000fe8000785e005 */
[--C-:B------:R-:W-:Y:S02]  /*d000*/  IADD3.X R15, RZ, R2, R6.reuse, P2, P0 ;  /* 0x00000002ff0f7210 */ /* 0x100fe400017e0406 */
[C---:B-1--4-:R-:W-:Y:S02]  /*d010*/  IADD3 R12, P0, R3.reuse, R5, RZ ;  /* 0x00000005030c7210 */ /* 0x052fe40007f1e0ff */
        /* <DEDUP_REMOVED lines=23> */
.L_x_1003:
[----:B--234-:R-:W-:Y:S01]  /*d190*/  FMNMX.FTZ R0, R172, R133, !PT ;  /* 0x00000085ac007209 */ /* 0x01cfe20007810000 */
[----:B-1----:R-:W-:Y:S01]  /*d1a0*/  LDSM.16.MT88.4 R12, [R213+0x100] ;  /* 0x00010000d50c783b */ /* 0x002fe20000004200 */
        /* <DEDUP_REMOVED lines=31> */
[----:B------:R-:W-:Y:S02]  /*d3a0*/  PLOP3.LUT P0, PT, PT, PT, UP0, 0x80, 0x0 ;  /* 0x000000000000781c */ /* 0x000fe40003f0f008 */
[----:B------:R-:W-:Y:S02]  /*d3b0*/  FMNMX.FTZ R132, R198, R0, !PT ;  /* 0x00000000c6847209 */ /* 0x000fe40007810000 */
[----:B------:R-:W-:Y:S02]  /*d3c0*/  FMNMX.FTZ R0, R195, R2, !PT ;  /* 0x00000002c3007209 */ /* 0x000fe40007810000 */
[----:B------:R-:W-:Y:S02]  /*d3d0*/  FMNMX.FTZ R132, R199, R132, !PT ;  /* 0x00000084c7847209 */ /* 0x000fe40007810000 */
[----:B------:R-:W-:Y:S03]  /*d3e0*/  FMNMX.FTZ R0, R135, R0, !PT ;  /* 0x0000000087007209 */ /* 0x000fe60007810000 */
[----:B------:R-:W-:Y:S01]  /*d3f0*/  SHFL.BFLY PT, R3, R132, 0x2, 0x1f ;  /* 0x0c401f0084037f89 */ /* 0x000fe200000e0000 */
[----:B------:R-:W-:Y:S07]  /*d400*/  FMNMX.FTZ R0, R136, R0, !PT ;  /* 0x0000000088007209 */ /* 0x000fee0007810000 */
        /* <DEDUP_REMOVED lines=11> */
[----:B------:R1:W-:Y:S01]  /*d4c0*/  MUFU.EX2 R172, R4 ;  /* 0x0000000400ac7308 */ /* 0x0003e20000000800 */
[----:B------:R-:W-:Y:S04]  /*d4d0*/  FMUL.FTZ R133, R3, c[0x0][0x2d0] ;  /* 0x0000b40003857a20 */ /* 0x000fe80000410000 */
[--C-:B------:R-:W-:Y:S02]  /*d4e0*/  FFMA.FTZ R6, R174, c[0x0][0x2d0], -R133.reuse ;  /* 0x0000b400ae067a23 */ /* 0x100fe40000010885 */
[--C-:B------:R-:W-:Y:S02]  /*d4f0*/  FFMA.FTZ R8, R178, c[0x0][0x2d0], -R133.reuse ;  /* 0x0000b400b2087a23 */ /* 0x100fe40000010885 */
[--C-:B------:R-:W-:Y:S01]  /*d500*/  FFMA.FTZ R135, R135, c[0x0][0x2d0], -R133.reuse ;  /* 0x0000b40087877a23 */ /* 0x100fe20000010885 */
[----:B------:R2:W3:Y:S10]  /*d510*/  MUFU.EX2 R2, R0 ;  /* 0x0000000000027308 */ /* 0x0004f40000000800 */
[----:B------:R-:W-:Y:S01]  /*d520*/  MUFU.EX2 R135, R135 ;  /* 0x0000008700877308 */ /* 0x000fe20000000800 */
[----:B-1----:R-:W-:Y:S09]  /*d530*/  FFMA.FTZ R4, R177, c[0x0][0x2d0], -R192 ;  /* 0x0000b400b1047a23 */ /* 0x002ff200000108c0 */
[----:B------:R1:W4:Y:S01]  /*d540*/  MUFU.EX2 R5, R4 ;  /* 0x0000000400057308 */ /* 0x0003220000000800 */
[----:B--2---:R-:W-:Y:S02]  /*d550*/  FADD.FTZ R0, -R3, R134 ;  /* 0x0000008603007221 */ /* 0x004fe40000010100 */
[----:B---3--:R-:W-:Y:S02]  /*d560*/  FMUL.FTZ R9, R2, R145 ;  /* 0x0000009102097220 */ /* 0x008fe40000410000 */
[----:B------:R-:W-:Y:S05]  /*d570*/  FMUL.FTZ R0, R0, c[0x0][0x2d0] ;  /* 0x0000b40000007a20 */ /* 0x000fea0000410000 */
[----:B------:R-:W-:Y:S01]  /*d580*/  MUFU.EX2 R177, R6 ;  /* 0x0000000600b17308 */ /* 0x000fe20000000800 */
[C---:B------:R-:W-:Y:S02]  /*d590*/  FMUL.FTZ R16, R2.reuse, R152 ;  /* 0x0000009802107220 */ /* 0x040fe40000410000 */
[C---:B------:R-:W-:Y:S02]  /*d5a0*/  FMUL.FTZ R17, R2.reuse, R153 ;  /* 0x0000009902117220 */ /* 0x040fe40000410000 */
[C---:B------:R-:W-:Y:S02]  /*d5b0*/  FMUL.FTZ R24, R2.reuse, R160 ;  /* 0x000000a002187220 */ /* 0x040fe40000410000 */
[----:B------:R-:W-:Y:S02]  /*d5c0*/  FMUL.FTZ R25, R2, R161 ;  /* 0x000000a102197220 */ /* 0x000fe40000410000 */
[--C-:B------:R-:W-:Y:S01]  /*d5d0*/  FFMA.FTZ R134, R138, c[0x0][0x2d0], -R192.reuse ;  /* 0x0000b4008a867a23 */ /* 0x100fe200000108c0 */
[----:B------:R-:W2:Y:S01]  /*d5e0*/  MUFU.EX2 R0, R0 ;  /* 0x0000000000007308 */ /* 0x000ea20000000800 */
[C---:B------:R-:W-:Y:S02]  /*d5f0*/  FMUL.FTZ R32, R2.reuse, R168 ;  /* 0x000000a802207220 */ /* 0x040fe40000410000 */
[C---:B------:R-:W-:Y:S02]  /*d600*/  FMUL.FTZ R33, R2.reuse, R169 ;  /* 0x000000a902217220 */ /* 0x040fe40000410000 */
[--C-:B-1----:R-:W-:Y:S01]  /*d610*/  FFMA.FTZ R4, R175, c[0x0][0x2d0], -R192.reuse ;  /* 0x0000b400af047a23 */ /* 0x102fe200000108c0 */
[----:B----4-:R-:W-:Y:S01]  /*d620*/  MOV R175, R5 ;  /* 0x0000000500af7202 */ /* 0x010fe20000000f00 */
        /* <DEDUP_REMOVED lines=8> */
[----:B------:R3:W-:Y:S01]  /*d6b0*/  MUFU.EX2 R247, R134 ;  /* 0x0000008600f77308 */ /* 0x0007e20000000800 */
[C---:B------:R-:W-:Y:S02]  /*d6c0*/  FMUL.FTZ R49, R2.reuse, R49 ;  /* 0x0000003102317220 */ /* 0x040fe40000410000 */
[----:B------:R-:W-:Y:S02]  /*d6d0*/  FMUL.FTZ R52, R2, R52 ;  /* 0x0000003402347220 */ /* 0x000fe40000410000 */
[C---:B--2---:R-:W-:Y:S02]  /*d6e0*/  FMUL.FTZ R6, R0.reuse, R142 ;  /* 0x0000008e00067220 */ /* 0x044fe40000410000 */
[C---:B------:R-:W-:Y:S02]  /*d6f0*/  FMUL.FTZ R10, R0.reuse, R146 ;  /* 0x00000092000a7220 */ /* 0x040fe40000410000 */
[C---:B------:R-:W-:Y:S02]  /*d700*/  FMUL.FTZ R11, R0.reuse, R147 ;  /* 0x00000093000b7220 */ /* 0x040fe40000410000 */
[C---:B------:R-:W-:Y:S02]  /*d710*/  FMUL.FTZ R18, R0.reuse, R154 ;  /* 0x0000009a00127220 */ /* 0x040fe40000410000 */
[C---:B------:R-:W-:Y:S01]  /*d720*/  FMUL.FTZ R19, R0.reuse, R155 ;  /* 0x0000009b00137220 */ /* 0x040fe20000410000 */
[----:B-1----:R-:W-:Y:S01]  /*d730*/  MOV R174, R7 ;  /* 0x0000000700ae7202 */ /* 0x002fe20000000f00 */
[--C-:B------:R-:W-:Y:S01]  /*d740*/  FFMA.FTZ R4, R137, c[0x0][0x2d0], -R192.reuse ;  /* 0x0000b40089047a23 */ /* 0x100fe200000108c0 */
[----:B------:R-:W-:Y:S01]  /*d750*/  LDSM.16.MT88.4 R152, [R214+0x2100] ;  /* 0x00210000d698783b */ /* 0x000fe20000004200 */
[----:B------:R1:W-:Y:S01]  /*d760*/  MUFU.EX2 R137, R8 ;  /* 0x0000000800897308 */ /* 0x0003e20000000800 */
[C---:B------:R-:W-:Y:S02]  /*d770*/  FMUL.FTZ R7, R0.reuse, R143 ;  /* 0x0000008f00077220 */ /* 0x040fe40000410000 */
[C---:B------:R-:W-:Y:S02]  /*d780*/  FMUL.FTZ R26, R0.reuse, R162 ;  /* 0x000000a2001a7220 */ /* 0x040fe40000410000 */
[C---:B------:R-:W-:Y:S02]  /*d790*/  FMUL.FTZ R27, R0.reuse, R163 ;  /* 0x000000a3001b7220 */ /* 0x040fe40000410000 */
[C---:B------:R-:W-:Y:S01]  /*d7a0*/  FMUL.FTZ R34, R0.reuse, R170 ;  /* 0x000000aa00227220 */ /* 0x040fe20000410000 */
[----:B------:R-:W-:Y:S01]  /*d7b0*/  LDSM.16.MT88.4 R160, [R215+0x900] ;  /* 0x00090000d7a0783b */ /* 0x000fe20000004200 */
[C---:B------:R-:W-:Y:S01]  /*d7c0*/  FMUL.FTZ R35, R0.reuse, R171 ;  /* 0x000000ab00237220 */ /* 0x040fe20000410000 */
[----:B------:R2:W4:Y:S01]  /*d7d0*/  MUFU.EX2 R5, R4 ;  /* 0x0000000400057308 */ /* 0x0005220000000800 */
[C---:B------:R-:W-:Y:S02]  /*d7e0*/  FMUL.FTZ R38, R0.reuse, R38 ;  /* 0x0000002600267220 */ /* 0x040fe40000410000 */
[C---:B------:R-:W-:Y:S02]  /*d7f0*/  FMUL.FTZ R39, R0.reuse, R39 ;  /* 0x0000002700277220 */ /* 0x040fe40000410000 */
[--C-:B---3--:R-:W-:Y:S01]  /*d800*/  FFMA.FTZ R134, R139, c[0x0][0x2d0], -R192.reuse ;  /* 0x0000b4008b867a23 */ /* 0x108fe200000108c0 */
[----:B------:R-:W-:Y:S01]  /*d810*/  LDSM.16.MT88.4 R168, [R214+0x4900] ;  /* 0x00490000d6a8783b */ /* 0x000fe20000004200 */
[C---:B------:R-:W-:Y:S02]  /*d820*/  FMUL.FTZ R42, R0.reuse, R42 ;  /* 0x0000002a002a7220 */ /* 0x040fe40000410000 */
[C---:B------:R-:W-:Y:S01]  /*d830*/  FMUL.FTZ R43, R0.reuse, R43 ;  /* 0x0000002b002b7220 */ /* 0x040fe20000410000 */
[----:B------:R3:W-:Y:S01]  /*d840*/  MUFU.EX2 R246, R134 ;  /* 0x0000008600f67308 */ /* 0x0007e20000000800 */
[C---:B------:R-:W-:Y:S02]  /*d850*/  FMUL.FTZ R46, R0.reuse, R46 ;  /* 0x0000002e002e7220 */ /* 0x040fe40000410000 */
[----:B------:R-:W-:Y:S02]  /*d860*/  FMUL.FTZ R47, R0, R47 ;  /* 0x0000002f002f7220 */ /* 0x000fe40000410000 */
[----:B-1----:R-:W-:Y:S02]  /*d870*/  FMUL.FTZ R8, R2, R144 ;  /* 0x0000009002087220 */ /* 0x002fe40000410000 */
[----:B------:R-:W1:Y:S01]  /*d880*/  LDSM.16.MT88.4 R144, [R215+0x100] ;  /* 0x00010000d790783b */ /* 0x000e620000004200 */
[C---:B------:R-:W-:Y:S02]  /*d890*/  FMUL.FTZ R50, R0.reuse, R50 ;  /* 0x0000003200327220 */ /* 0x040fe40000410000 */
[----:B------:R-:W-:Y:S02]  /*d8a0*/  FMUL.FTZ R51, R0, R51 ;  /* 0x0000003300337220 */ /* 0x000fe40000410000 */
[C---:B------:R-:W-:Y:S02]  /*d8b0*/  FMUL.FTZ R53, R2.reuse, R53 ;  /* 0x0000003502357220 */ /* 0x040fe40000410000 */
[--C-:B--2---:R-:W-:Y:S01]  /*d8c0*/  FFMA.FTZ R4, R173, c[0x0][0x2d0], -R133.reuse ;  /* 0x0000b400ad047a23 */ /* 0x104fe20000010885 */
[----:B----4-:R-:W-:Y:S01]  /*d8d0*/  MOV R178, R5 ;  /* 0x0000000500b27202 */ /* 0x010fe20000000f00 */
[----:B------:R-:W-:Y:S01]  /*d8e0*/  FMUL.FTZ R5, R2, R141 ;  /* 0x0000008d02057220 */ /* 0x000fe20000410000 */
[----:B------:R-:W-:Y:S01]  /*d8f0*/  F2FP.BF16.PACK_AB R141, R137, R177 ;  /* 0x000000b1898d723e */ /* 0x000fe200000010ff */
[----:B------:R2:W-:Y:S01]  /*d900*/  MUFU.EX2 R249, R4 ;  /* 0x0000000400f97308 */ /* 0x0005e20000000800 */
[----:B------:R-:W-:Y:S01]  /*d910*/  F2FP.BF16.PACK_AB R142, R178, R174 ;  /* 0x000000aeb28e723e */ /* 0x000fe200000010ff */
[C---:B------:R-:W-:Y:S02]  /*d920*/  FMUL.FTZ R54, R0.reuse, R54 ;  /* 0x0000003600367220 */ /* 0x040fe40000410000 */
[----:B------:R-:W-:Y:S02]  /*d930*/  FMUL.FTZ R55, R0, R55 ;  /* 0x0000003700377220 */ /* 0x000fe40000410000 */
[--C-:B---3--:R-:W-:Y:S02]  /*d940*/  FFMA.FTZ R134, R179, c[0x0][0x2d0], -R133.reuse ;  /* 0x0000b400b3867a23 */ /* 0x108fe40000010885 */
[C---:B------:R-:W-:Y:S02]  /*d950*/  FMUL.FTZ R56, R2.reuse, R56 ;  /* 0x0000003802387220 */ /* 0x040fe40000410000 */
[----:B------:R-:W-:Y:S01]  /*d960*/  FMUL.FTZ R57, R2, R57 ;  /* 0x0000003902397220 */ /* 0x000fe20000410000 */
[----:B------:R-:W-:Y:S01]  /*d970*/  MUFU.EX2 R245, R134 ;  /* 0x0000008600f57308 */ /* 0x000fe20000000800 */
[C---:B------:R-:W-:Y:S02]  /*d980*/  FMUL.FTZ R58, R0.reuse, R58 ;  /* 0x0000003a003a7220 */ /* 0x040fe40000410000 */
[----:B------:R-:W-:Y:S02]  /*d990*/  FMUL.FTZ R59, R0, R59 ;  /* 0x0000003b003b7220 */ /* 0x000fe40000410000 */
[C---:B------:R-:W-:Y:S02]  /*d9a0*/  FMUL.FTZ R60, R2.reuse, R60 ;  /* 0x0000003c023c7220 */ /* 0x040fe40000410000 */
[----:B------:R-:W-:Y:S02]  /*d9b0*/  FMUL.FTZ R61, R2, R61 ;  /* 0x0000003d023d7220 */ /* 0x000fe40000410000 */
[C---:B------:R-:W-:Y:S02]  /*d9c0*/  FMUL.FTZ R62, R0.reuse, R62 ;  /* 0x0000003e003e7220 */ /* 0x040fe40000410000 */
[----:B------:R-:W-:Y:S02]  /*d9d0*/  FMUL.FTZ R63, R0, R63 ;  /* 0x0000003f003f7220 */ /* 0x000fe40000410000 */
[--C-:B--2---:R-:W-:Y:S02]  /*d9e0*/  FFMA.FTZ R4, R176, c[0x0][0x2d0], -R133.reuse ;  /* 0x0000b400b0047a23 */ /* 0x104fe40000010885 */
[C---:B------:R-:W-:Y:S02]  /*d9f0*/  FMUL.FTZ R64, R2.reuse, R64 ;  /* 0x0000004002407220 */ /* 0x040fe40000410000 */
[----:B------:R-:W2:Y:S01]  /*da00*/  MUFU.EX2 R248, R4 ;  /* 0x0000000400f87308 */ /* 0x000ea20000000800 */
[----:B------:R-:W-:Y:S02]  /*da10*/  FMUL.FTZ R65, R2, R65 ;  /* 0x0000004102417220 */ /* 0x000fe40000410000 */
[C---:B------:R-:W-:Y:S02]  /*da20*/  FMUL.FTZ R66, R0.reuse, R66 ;  /* 0x0000004200427220 */ /* 0x040fe40000410000 */
        /* <DEDUP_REMOVED lines=9> */
[----:B------:R-:W-:Y:S01]  /*dac0*/  FMUL.FTZ R76, R2, R76 ;  /* 0x0000004c024c7220 */ /* 0x000fe20000410000 */
[----:B--2---:R-:W-:Y:S01]  /*dad0*/  F2FP.BF16.PACK_AB R143, R248, R249 ;  /* 0x000000f9f88f723e */ /* 0x004fe200000010ff */
[C---:B------:R-:W-:Y:S01]  /*dae0*/  FMUL.FTZ R4, R2.reuse, R140 ;  /* 0x0000008c02047220 */ /* 0x040fe20000410000 */
[----:B------:R-:W-:Y:S01]  /*daf0*/  F2FP.BF16.PACK_AB R140, R175, R172 ;  /* 0x000000acaf8c723e */ /* 0x000fe200000010ff */
[----:B------:R-:W-:Y:S02]  /*db00*/  FMUL.FTZ R77, R2, R77 ;  /* 0x0000004d024d7220 */ /* 0x000fe40000410000 */
[C---:B------:R-:W-:Y:S02]  /*db10*/  FMUL.FTZ R78, R0.reuse, R78 ;  /* 0x0000004e004e7220 */ /* 0x040fe40000410000 */
[----:B------:R-:W-:Y:S02]  /*db20*/  FMUL.FTZ R79, R0, R79 ;  /* 0x0000004f004f7220 */ /* 0x000fe40000410000 */
[C---:B------:R-:W-:Y:S05]  /*db30*/  HMMA.16816.F32.BF16 R4, R140.reuse, R12, R4 ;  /* 0x0000000c8c04723c */ /* 0x040fea0000041804 */
[C---:B------:R-:W-:Y:S02]  /*db40*/  FMUL.FTZ R80, R2.reuse, R80 ;  /* 0x0000005002507220 */ /* 0x040fe40000410000 */
[C---:B------:R-:W-:Y:S01]  /*db50*/  FMUL.FTZ R12, R2.reuse, R148 ;  /* 0x00000094020c7220 */ /* 0x040fe20000410000 */
[C---:B------:R-:W-:Y:S04]  /*db60*/  HMMA.16816.F32.BF16 R8, R140.reuse, R14, R8 ;  /* 0x0000000e8c08723c */ /* 0x040fe80000041808 */
[C---:B------:R-:W-:Y:S02]  /*db70*/  FMUL.FTZ R13, R2.reuse, R149 ;  /* 0x00000095020d7220 */ /* 0x040fe40000410000 */
[----:B------:R-:W-:Y:S02]  /*db80*/  FMUL.FTZ R81, R2, R81 ;  /* 0x0000005102517220 */ /* 0x000fe40000410000 */
[C---:B------:R-:W-:Y:S04]  /*db90*/  FMUL.FTZ R14, R0.reuse, R150 ;  /* 0x00000096000e7220 */ /* 0x040fe80000410000 */
[C---:B------:R-:W-:Y:S02]  /*dba0*/  FMUL.FTZ R15, R0.reuse, R151 ;  /* 0x00000097000f7220 */ /* 0x040fe40000410000 */
[----:B------:R-:W2:Y:S01]  /*dbb0*/  LDSM.16.MT88.4 R148, [R213+0x2100] ;  /* 0x00210000d594783b */ /* 0x000ea20000004200 */
[C---:B------:R-:W-:Y:S02]  /*dbc0*/  FMUL.FTZ R82, R0.reuse, R82 ;  /* 0x0000005200527220 */ /* 0x040fe40000410000 */
[----:B------:R-:W-:Y:S02]  /*dbd0*/  FMUL.FTZ R83, R0, R83 ;  /* 0x0000005300537220 */ /* 0x000fe40000410000 */
[C---:B------:R-:W-:Y:S03]  /*dbe0*/  HMMA.16816.F32.BF16 R12, R140.reuse, R20, R12 ;  /* 0x000000148c0c723c */ /* 0x040fe6000004180c */
[C---:B------:R-:W-:Y:S02]  /*dbf0*/  FMUL.FTZ R84, R2.reuse, R84 ;  /* 0x0000005402547220 */ /* 0x040fe40000410000 */
[C---:B------:R-:W-:Y:S02]  /*dc00*/  FMUL.FTZ R85, R2.reuse, R85 ;  /* 0x0000005502557220 */ /* 0x040fe40000410000 */
[C---:B------:R-:W-:Y:S01]  /*dc10*/  FMUL.FTZ R20, R2.reuse, R156 ;  /* 0x0000009c02147220 */ /* 0x040fe20000410000 */
[C---:B------:R-:W-:Y:S04]  /*dc20*/  HMMA.16816.F32.BF16 R16, R140.reuse, R22, R16 ;  /* 0x000000168c10723c */ /* 0x040fe80000041810 */
[----:B------:R-:W-:Y:S02]  /*dc30*/  FMUL.FTZ R21, R2, R157 ;  /* 0x0000009d02157220 */ /* 0x000fe40000410000 */
[C---:B------:R-:W-:Y:S02]  /*dc40*/  FMUL.FTZ R86, R0.reuse, R86 ;  /* 0x0000005600567220 */ /* 0x040fe40000410000 */
[C---:B------:R-:W-:Y:S04]  /*dc50*/  FMUL.FTZ R22, R0.reuse, R158 ;  /* 0x0000009e00167220 */ /* 0x040fe80000410000 */
[C---:B------:R-:W-:Y:S02]  /*dc60*/  FMUL.FTZ R23, R0.reuse, R159 ;  /* 0x0000009f00177220 */ /* 0x040fe40000410000 */
[----:B------:R-:W-:Y:S01]  /*dc70*/  LDSM.16.MT88.4 R156, [R214+0x900] ;  /* 0x00090000d69c783b */ /* 0x000fe20000004200 */
[----:B------:R-:W-:Y:S02]  /*dc80*/  FMUL.FTZ R87, R0, R87 ;  /* 0x0000005700577220 */ /* 0x000fe40000410000 */
[C---:B------:R-:W-:Y:S02]  /*dc90*/  FMUL.FTZ R88, R2.reuse, R88 ;  /* 0x0000005802587220 */ /* 0x040fe40000410000 */
[C---:B------:R-:W-:Y:S03]  /*dca0*/  HMMA.16816.F32.BF16 R20, R140.reuse, R28, R20 ;  /* 0x0000001c8c14723c */ /* 0x040fe60000041814 */
[----:B------:R-:W-:Y:S02]  /*dcb0*/  FMUL.FTZ R89, R2, R89 ;  /* 0x0000005902597220 */ /* 0x000fe40000410000 */
[----:B------:R-:W-:Y:S02]  /*dcc0*/  FMUL.FTZ R90, R0, R90 ;  /* 0x0000005a005a7220 */ /* 0x000fe40000410000 */
[C---:B------:R-:W-:Y:S01]  /*dcd0*/  FMUL.FTZ R28, R2.reuse, R164 ;  /* 0x000000a4021c7220 */ /* 0x040fe20000410000 */
[C---:B------:R-:W-:Y:S04]  /*dce0*/  HMMA.16816.F32.BF16 R24, R140.reuse, R30, R24 ;  /* 0x0000001e8c18723c */ /* 0x040fe80000041818 */
[----:B------:R-:W-:Y:S02]  /*dcf0*/  FMUL.FTZ R29, R2, R165 ;  /* 0x000000a5021d7220 */ /* 0x000fe40000410000 */
[C---:B------:R-:W-:Y:S02]  /*dd00*/  FMUL.FTZ R91, R0.reuse, R91 ;  /* 0x0000005b005b7220 */ /* 0x040fe40000410000 */
[C---:B------:R-:W-:Y:S04]  /*dd10*/  FMUL.FTZ R30, R0.reuse, R166 ;  /* 0x000000a6001e7220 */ /* 0x040fe80000410000 */
[----:B------:R-:W-:Y:S02]  /*dd20*/  FMUL.FTZ R31, R0, R167 ;  /* 0x000000a7001f7220 */ /* 0x000fe40000410000 */
[----:B------:R-:W-:Y:S01]  /*dd30*/  LDSM.16.MT88.4 R164, [R213+0x4900] ;  /* 0x00490000d5a4783b */ /* 0x000fe20000004200 */
[C---:B------:R-:W-:Y:S02]  /*dd40*/  FMUL.FTZ R92, R2.reuse, R92 ;  /* 0x0000005c025c7220 */ /* 0x040fe40000410000 */
[----:B------:R-:W-:Y:S02]  /*dd50*/  FMUL.FTZ R93, R2, R93 ;  /* 0x0000005d025d7220 */ /* 0x000fe40000410000 */
        /* <DEDUP_REMOVED lines=30> */
[----:B------:R-:W-:Y:S02]  /*df40*/  FMUL.FTZ R112, R2, R112 ;  /* 0x0000007002707220 */ /* 0x000fe40000410000 */
[C---:B--2---:R-:W-:Y:S04]  /*df50*/  HMMA.16816.F32.BF16 R60, R140.reuse, R148, R60 ;  /* 0x000000948c3c723c */ /* 0x044fe8000004183c */
[--C-:B------:R-:W-:Y:S02]  /*df60*/  FFMA.FTZ R134, R180, c[0x0][0x2d0], -R133.reuse ;  /* 0x0000b400b4867a23 */ /* 0x100fe40000010885 */
[----:B------:R-:W-:Y:S02]  /*df70*/  FMUL.FTZ R113, R2, R113 ;  /* 0x0000007102717220 */ /* 0x000fe40000410000 */
[C---:B------:R-:W-:Y:S01]  /*df80*/  HMMA.16816.F32.BF16 R64, R140.reuse, R150, R64 ;  /* 0x000000968c40723c */ /* 0x040fe20000041840 */
[----:B------:R2:W4:Y:S01]  /*df90*/  MUFU.EX2 R244, R134 ;  /* 0x0000008600f47308 */ /* 0x0005220000000800 */
[----:B------:R-:W5:Y:S02]  /*dfa0*/  LDSM.16.MT88.4 R148, [R216+0x4100] ;  /* 0x00410000d894783b */ /* 0x000f640000004200 */
        /* <DEDUP_REMOVED lines=9> */
[C---:B------:R-:W-:Y:S01]  /*e040*/  FMUL.FTZ R120, R2.reuse, R120 ;  /* 0x0000007802787220 */ /* 0x040fe20000410000 */
[C---:B-1----:R-:W-:Y:S03]  /*e050*/  HMMA.16816.F32.BF16 R76, R140.reuse, R144, R76 ;  /* 0x000000908c4c723c */ /* 0x042fe6000004184c */
[--C-:B--2---:R-:W-:Y:S02]  /*e060*/  FFMA.FTZ R134, R181, c[0x0][0x2d0], -R192.reuse ;  /* 0x0000b400b5867a23 */ /* 0x104fe400000108c0 */
[----:B------:R-:W-:Y:S02]  /*e070*/  FMUL.FTZ R121, R2, R121 ;  /* 0x0000007902797220 */ /* 0x000fe40000410000 */
[----:B------:R1:W-:Y:S01]  /*e080*/  MUFU.EX2 R243, R134 ;  /* 0x0000008600f37308 */ /* 0x0003e20000000800 */
[C---:B------:R-:W-:Y:S01]  /*e090*/  HMMA.16816.F32.BF16 R80, R140.reuse, R146, R80 ;  /* 0x000000928c50723c */ /* 0x040fe20000041850 */
[----:B------:R-:W2:Y:S03]  /*e0a0*/  LDSM.16.MT88.4 R144, [R213+0x6100] ;  /* 0x00610000d590783b */ /* 0x000ea60000004200 */
[C---:B------:R-:W-:Y:S02]  /*e0b0*/  FMUL.FTZ R122, R0.reuse, R122 ;  /* 0x0000007a007a7220 */ /* 0x040fe40000410000 */
[----:B------:R-:W-:Y:S02]  /*e0c0*/  FMUL.FTZ R123, R0, R123 ;  /* 0x0000007b007b7220 */ /* 0x000fe40000410000 */
[C---:B------:R-:W-:Y:S01]  /*e0d0*/  FMUL.FTZ R124, R2.reuse, R124 ;  /* 0x0000007c027c7220 */ /* 0x040fe20000410000 */
[C---:B-----5:R-:W-:Y:S03]  /*e0e0*/  HMMA.16816.F32.BF16 R84, R140.reuse, R148, R84 ;  /* 0x000000948c54723c */ /* 0x060fe60000041854 */
[----:B------:R-:W-:Y:S02]  /*e0f0*/  FMUL.FTZ R125, R2, R125 ;  /* 0x0000007d027d7220 */ /* 0x000fe40000410000 */
[C---:B------:R-:W-:Y:S02]  /*e100*/  FMUL.FTZ R126, R0.reuse, R126 ;  /* 0x0000007e007e7220 */ /* 0x040fe40000410000 */
[----:B------:R-:W-:Y:S01]  /*e110*/  FMUL.FTZ R127, R0, R127 ;  /* 0x0000007f007f7220 */ /* 0x000fe20000410000 */
[C---:B------:R-:W-:Y:S01]  /*e120*/  HMMA.16816.F32.BF16 R88, R140.reuse, R150, R88 ;  /* 0x000000968c58723c */ /* 0x040fe20000041858 */
[----:B------:R-:W5:Y:S03]  /*e130*/  LDSM.16.MT88.4 R148, [R214+0x6100] ;  /* 0x00610000d694783b */ /* 0x000f660000004200 */
[----:B------:R-:W-:Y:S02]  /*e140*/  FMUL.FTZ R128, R2, R128 ;  /* 0x0000008002807220 */ /* 0x000fe40000410000 */
[--C-:B-1----:R-:W-:Y:S02]  /*e150*/  FFMA.FTZ R134, R182, c[0x0][0x2d0], -R192.reuse ;  /* 0x0000b400b6867a23 */ /* 0x102fe400000108c0 */
[C---:B---3--:R-:W-:Y:S02]  /*e160*/  HMMA.16816.F32.BF16 R92, R140.reuse, R152, R92 ;  /* 0x000000988c5c723c */ /* 0x048fe4000004185c */
[----:B------:R1:W3:Y:S02]  /*e170*/  MUFU.EX2 R211, R134 ;  /* 0x0000008600d37308 */ /* 0x0002e40000000800 */
[----:B------:R-:W-:Y:S02]  /*e180*/  FMUL.FTZ R129, R2, R129 ;  /* 0x0000008102817220 */ /* 0x000fe40000410000 */
[C---:B------:R-:W-:Y:S02]  /*e190*/  FMUL.FTZ R130, R0.reuse, R130 ;  /* 0x0000008200827220 */ /* 0x040fe40000410000 */
[C---:B------:R-:W-:Y:S01]  /*e1a0*/  HMMA.16816.F32.BF16 R96, R140.reuse, R154, R96 ;  /* 0x0000009a8c60723c */ /* 0x040fe20000041860 */
[----:B------:R-:W3:Y:S03]  /*e1b0*/  LDSM.16.MT88.4 R152, [R216+0x6100] ;  /* 0x00610000d898783b */ /* 0x000ee60000004200 */
[----:B------:R-:W-:Y:S04]  /*e1c0*/  FMUL.FTZ R131, R0, R131 ;  /* 0x0000008300837220 */ /* 0x000fe80000410000 */
[C---:B--2---:R-:W-:Y:S08]  /*e1d0*/  HMMA.16816.F32.BF16 R100, R140.reuse, R144, R100 ;  /* 0x000000908c64723c */ /* 0x044ff00000041864 */
[C---:B------:R-:W-:Y:S01]  /*e1e0*/  HMMA.16816.F32.BF16 R104, R140.reuse, R146, R104 ;  /* 0x000000928c68723c */ /* 0x040fe20000041868 */
[----:B------:R-:W2:Y:S03]  /*e1f0*/  LDSM.16.MT88.4 R144, [R215+0x6100] ;  /* 0x00610000d790783b */ /* 0x000ea60000004200 */
[--C-:B-1----:R-:W-:Y:S04]  /*e200*/  FFMA.FTZ R134, R183, c[0x0][0x2d0], -R133.reuse ;  /* 0x0000b400b7867a23 */ /* 0x102fe80000010885 */
[----:B------:R1:W-:Y:S01]  /*e210*/  MUFU.EX2 R210, R134 ;  /* 0x0000008600d27308 */ /* 0x0003e20000000800 */
[C---:B-----5:R-:W-:Y:S08]  /*e220*/  HMMA.16816.F32.BF16 R108, R140.reuse, R148, R108 ;  /* 0x000000948c6c723c */ /* 0x060ff0000004186c */
[C---:B------:R-:W-:Y:S01]  /*e230*/  HMMA.16816.F32.BF16 R112, R140.reuse, R150, R112 ;  /* 0x000000968c70723c */ /* 0x040fe20000041870 */
[----:B------:R-:W5:Y:S07]  /*e240*/  LDSM.16.MT88.4 R148, [R213+0x900] ;  /* 0x00090000d594783b */ /* 0x000f6e0000004200 */
[C---:B---3--:R-:W-:Y:S04]  /*e250*/  HMMA.16816.F32.BF16 R116, R140.reuse, R152, R116 ;  /* 0x000000988c74723c */ /* 0x048fe80000041874 */
[--C-:B-1----:R-:W-:Y:S04]  /*e260*/  FFMA.FTZ R134, R184, c[0x0][0x2d0], -R133.reuse ;  /* 0x0000b400b8867a23 */ /* 0x102fe80000010885 */
[C---:B------:R-:W-:Y:S01]  /*e270*/  HMMA.16816.F32.BF16 R120, R140.reuse, R154, R120 ;  /* 0x0000009a8c78723c */ /* 0x040fe20000041878 */
[----:B------:R-:W1:Y:S01]  /*e280*/  LDSM.16.MT88.4 R152, [R216+0x900] ;  /* 0x00090000d898783b */ /* 0x000e620000004200 */
[----:B------:R3:W3:Y:S06]  /*e290*/  MUFU.EX2 R209, R134 ;  /* 0x0000008600d17308 */ /* 0x0006ec0000000800 */
[C---:B--2---:R-:W-:Y:S08]  /*e2a0*/  HMMA.16816.F32.BF16 R124, R140.reuse, R144, R124 ;  /* 0x000000908c7c723c */ /* 0x044ff0000004187c */
[----:B------:R-:W-:Y:S01]  /*e2b0*/  HMMA.16816.F32.BF16 R128, R140, R146, R128 ;  /* 0x000000928c80723c */ /* 0x000fe20000041880 */
[----:B------:R-:W2:Y:S06]  /*e2c0*/  LDSM.16.MT88.4 R144, [R213+0x2900] ;  /* 0x00290000d590783b */ /* 0x000eac0000004200 */
[----:B------:R-:W-:Y:S02]  /*e2d0*/  F2FP.BF16.PACK_AB R140, R246, R247 ;  /* 0x000000f7f68c723e */ /* 0x000fe400000010ff */
[----:B----4-:R-:W-:Y:S03]  /*e2e0*/  F2FP.BF16.PACK_AB R141, R244, R245 ;  /* 0x000000f5f48d723e */ /* 0x010fe600000010ff */
[----:B------:R-:W-:Y:S01]  /*e2f0*/  F2FP.BF16.PACK_AB R142, R211, R243 ;  /* 0x000000f3d38e723e */ /* 0x000fe200000010ff */
[--C-:B---3--:R-:W-:Y:S01]  /*e300*/  FFMA.FTZ R134, R185, c[0x0][0x2d0], -R192.reuse ;  /* 0x0000b400b9867a23 */ /* 0x108fe200000108c0 */
[----:B------:R-:W-:Y:S03]  /*e310*/  F2FP.BF16.PACK_AB R143, R209, R210 ;  /* 0x000000d2d18f723e */ /* 0x000fe600000010ff */
[----:B------:R3:W-:Y:S04]  /*e320*/  MUFU.EX2 R203, R134 ;  /* 0x0000008600cb7308 */ /* 0x0007e80000000800 */
[C---:B-----5:R-:W-:Y:S08]  /*e330*/  HMMA.16816.F32.BF16 R4, R140.reuse, R148, R4 ;  /* 0x000000948c04723c */ /* 0x060ff00000041804 */
[C---:B------:R-:W-:Y:S01]  /*e340*/  HMMA.16816.F32.BF16 R8, R140.reuse, R150, R8 ;  /* 0x000000968c08723c */ /* 0x040fe20000041808 */
[----:B------:R-:W4:Y:S07]  /*e350*/  LDSM.16.MT88.4 R148, [R214+0x2900] ;  /* 0x00290000d694783b */ /* 0x000f2e0000004200 */
[C---:B------:R-:W-:Y:S04]  /*e360*/  HMMA.16816.F32.BF16 R12, R140.reuse, R156, R12 ;  /* 0x0000009c8c0c723c */ /* 0x040fe8000004180c */
[--C-:B---3--:R-:W-:Y:S04]  /*e370*/  FFMA.FTZ R134, R186, c[0x0][0x2d0], -R192.reuse ;  /* 0x0000b400ba867a23 */ /* 0x108fe800000108c0 */
[C---:B------:R-:W-:Y:S01]  /*e380*/  HMMA.16816.F32.BF16 R16, R140.reuse, R158, R16 ;  /* 0x0000009e8c10723c */ /* 0x040fe20000041810 */
[----:B------:R-:W-:Y:S01]  /*e390*/  LDSM.16.MT88.4 R156, [R215+0x2900] ;  /* 0x00290000d79c783b */ /* 0x000fe20000004200 */
[----:B------:R3:W5:Y:S06]  /*e3a0*/  MUFU.EX2 R202, R134 ;  /* 0x0000008600ca7308 */ /* 0x00076c0000000800 */
[C---:B-1----:R-:W-:Y:S08]  /*e3b0*/  HMMA.16816.F32.BF16 R20, R140.reuse, R152, R20 ;  /* 0x000000988c14723c */ /* 0x042ff00000041814 */
[C---:B------:R-:W-:Y:S01]  /*e3c0*/  HMMA.16816.F32.BF16 R24, R140.reuse, R154, R24 ;  /* 0x0000009a8c18723c */ /* 0x040fe20000041818 */
[----:B------:R-:W1:Y:S07]  /*e3d0*/  LDSM.16.MT88.4 R152, [R216+0x2900] ;  /* 0x00290000d898783b */ /* 0x000e6e0000004200 */
[C---:B------:R-:W-:Y:S04]  /*e3e0*/  HMMA.16816.F32.BF16 R28, R140.reuse, R160, R28 ;  /* 0x000000a08c1c723c */ /* 0x040fe8000004181c */
[--C-:B---3--:R-:W-:Y:S04]  /*e3f0*/  FFMA.FTZ R134, R187, c[0x0][0x2d0], -R133.reuse ;  /* 0x0000b400bb867a23 */ /* 0x108fe80000010885 */
[C---:B------:R-:W-:Y:S01]  /*e400*/  HMMA.16816.F32.BF16 R32, R140.reuse, R162, R32 ;  /* 0x000000a28c20723c */ /* 0x040fe20000041820 */
[----:B------:R-:W3:Y:S01]  /*e410*/  LDSM.16.MT88.4 R160, [R216+0x4900] ;  /* 0x00490000d8a0783b */ /* 0x000ee20000004200 */
[----:B------:R1:W-:Y:S06]  /*e420*/  MUFU.EX2 R201, R134 ;  /* 0x0000008600c97308 */ /* 0x0003ec0000000800 */
[C---:B--2---:R-:W-:Y:S08]  /*e430*/  HMMA.16816.F32.BF16 R36, R140.reuse, R144, R36 ;  /* 0x000000908c24723c */ /* 0x044ff00000041824 */
        /* <DEDUP_REMOVED lines=9> */
[----:B------:R-:W1:Y:S07]  /*e4d0*/  LDSM.16.MT88.4 R152, [R214+0x6900] ;  /* 0x00690000d698783b */ /* 0x000e6e0000004200 */
[C---:B------:R-:W-:Y:S04]  /*e4e0*/  HMMA.16816.F32.BF16 R60, R140.reuse, R156, R60 ;  /* 0x0000009c8c3c723c */ /* 0x040fe8000004183c */
[--C-:B----4-:R-:W-:Y:S01]  /*e4f0*/  FFMA.FTZ R134, R189, c[0x0][0x2d0], -R192.reuse ;  /* 0x0000b400bd867a23 */ /* 0x110fe200000108c0 */
[----:B------:R-:W-:Y:S03]  /*e500*/  MOV R189, R178 ;  /* 0x000000b200bd7202 */ /* 0x000fe60000000f00 */
[C---:B------:R-:W-:Y:S01]  /*e510*/  HMMA.16816.F32.BF16 R64, R140.reuse, R158, R64 ;  /* 0x0000009e8c40723c */ /* 0x040fe20000041840 */
[----:B------:R-:W4:Y:S01]  /*e520*/  LDSM.16.MT88.4 R156, [R216+0x6900] ;  /* 0x00690000d89c783b */ /* 0x000f220000004200 */
[----:B------:R1:W-:Y:S06]  /*e530*/  MUFU.EX2 R188, R134 ;  /* 0x0000008600bc7308 */ /* 0x0003ec0000000800 */
[C---:B------:R-:W-:Y:S08]  /*e540*/  HMMA.16816.F32.BF16 R68, R140.reuse, R164, R68 ;  /* 0x000000a48c44723c */ /* 0x040ff00000041844 */
[C---:B------:R-:W-:Y:S01]  /*e550*/  HMMA.16816.F32.BF16 R72, R140.reuse, R166, R72 ;  /* 0x000000a68c48723c */ /* 0x040fe20000041848 */
[----:B------:R-:W-:Y:S07]  /*e560*/  LDSM.16.MT88.4 R164, [R215+0x1100] ;  /* 0x00110000d7a4783b */ /* 0x000fee0000004200 */
[C---:B------:R-:W-:Y:S04]  /*e570*/  HMMA.16816.F32.BF16 R76, R140.reuse, R168, R76 ;  /* 0x000000a88c4c723c */ /* 0x040fe8000004184c */
[--C-:B-1----:R-:W-:Y:S01]  /*e580*/  FFMA.FTZ R134, R190, c[0x0][0x2d0], -R192.reuse ;  /* 0x0000b400be867a23 */ /* 0x102fe200000108c0 */
[----:B------:R-:W-:Y:S03]  /*e590*/  MOV R190, R174 ;  /* 0x000000ae00be7202 */ /* 0x000fe60000000f00 */
[C---:B------:R-:W-:Y:S01]  /*e5a0*/  HMMA.16816.F32.BF16 R80, R140.reuse, R170, R80 ;  /* 0x000000aa8c50723c */ /* 0x040fe20000041850 */
[----:B------:R-:W-:Y:S01]  /*e5b0*/  LDSM.16.MT88.4 R168, [R214+0x5100] ;  /* 0x00510000d6a8783b */ /* 0x000fe20000004200 */
[----:B------:R1:W1:Y:S06]  /*e5c0*/  MUFU.EX2 R187, R134 ;  /* 0x0000008600bb7308 */ /* 0x00026c0000000800 */
[C---:B---3--:R-:W-:Y:S08]  /*e5d0*/  HMMA.16816.F32.BF16 R84, R140.reuse, R160, R84 ;  /* 0x000000a08c54723c */ /* 0x048ff00000041854 */
[C---:B------:R-:W-:Y:S01]  /*e5e0*/  HMMA.16816.F32.BF16 R88, R140.reuse, R162, R88 ;  /* 0x000000a28c58723c */ /* 0x040fe20000041858 */
[----:B------:R-:W-:Y:S07]  /*e5f0*/  LDSM.16.MT88.4 R160, [R214+0x1100] ;  /* 0x00110000d6a0783b */ /* 0x000fee0000004200 */
[C---:B--2---:R-:W-:Y:S04]  /*e600*/  HMMA.16816.F32.BF16 R92, R140.reuse, R144, R92 ;  /* 0x000000908c5c723c */ /* 0x044fe8000004185c */
[--C-:B-1----:R-:W-:Y:S01]  /*e610*/  FFMA.FTZ R134, R191, c[0x0][0x2d0], -R133.reuse ;  /* 0x0000b400bf867a23 */ /* 0x102fe20000010885 */
[----:B------:R-:W-:Y:S03]  /*e620*/  MOV R191, R137 ;  /* 0x0000008900bf7202 */ /* 0x000fe60000000f00 */
[C---:B------:R-:W-:Y:S01]  /*e630*/  HMMA.16816.F32.BF16 R96, R140.reuse, R146, R96 ;  /* 0x000000928c60723c */ /* 0x040fe20000041860 */
[----:B------:R-:W1:Y:S01]  /*e640*/  LDSM.16.MT88.4 R144, [R215+0x6900] ;  /* 0x00690000d790783b */ /* 0x000e620000004200 */
[----:B------:R2:W-:Y:S06]  /*e650*/  MUFU.EX2 R186, R134 ;  /* 0x0000008600ba7308 */ /* 0x0005ec0000000800 */
[C---:B------:R-:W-:Y:S08]  /*e660*/  HMMA.16816.F32.BF16 R100, R140.reuse, R148, R100 ;  /* 0x000000948c64723c */ /* 0x040ff00000041864 */
[C---:B------:R-:W-:Y:S01]  /*e670*/  HMMA.16816.F32.BF16 R104, R140.reuse, R150, R104 ;  /* 0x000000968c68723c */ /* 0x040fe20000041868 */
[----:B------:R-:W3:Y:S07]  /*e680*/  LDSM.16.MT88.4 R148, [R213+0x1100] ;  /* 0x00110000d594783b */ /* 0x000eee0000004200 */
[C---:B------:R-:W-:Y:S04]  /*e690*/  HMMA.16816.F32.BF16 R108, R140.reuse, R152, R108 ;  /* 0x000000988c6c723c */ /* 0x040fe8000004186c */
[--C-:B--2---:R-:W-:Y:S01]  /*e6a0*/  FFMA.FTZ R134, R196, c[0x0][0x2d0], -R133.reuse ;  /* 0x0000b400c4867a23 */ /* 0x104fe20000010885 */
[----:B------:R-:W-:Y:S03]  /*e6b0*/  MOV R196, R175 ;  /* 0x000000af00c47202 */ /* 0x000fe60000000f00 */
[C---:B------:R-:W-:Y:S01]  /*e6c0*/  HMMA.16816.F32.BF16 R112, R140.reuse, R154, R112 ;  /* 0x0000009a8c70723c */ /* 0x040fe20000041870 */
[----:B------:R-:W2:Y:S01]  /*e6d0*/  LDSM.16.MT88.4 R152, [R216+0x1100] ;  /* 0x00110000d898783b */ /* 0x000ea20000004200 */
[----:B------:R3:W2:Y:S06]  /*e6e0*/  MUFU.EX2 R185, R134 ;  /* 0x0000008600b97308 */ /* 0x0006ac0000000800 */
[C---:B----4-:R-:W-:Y:S08]  /*e6f0*/  HMMA.16816.F32.BF16 R116, R140.reuse, R156, R116 ;  /* 0x0000009c8c74723c */ /* 0x050ff00000041874 */
[C---:B------:R-:W-:Y:S01]  /*e700*/  HMMA.16816.F32.BF16 R120, R140.reuse, R158, R120 ;  /* 0x0000009e8c78723c */ /* 0x040fe20000041878 */
[----:B------:R-:W-:Y:S07]  /*e710*/  LDSM.16.MT88.4 R156, [R216+0x3100] ;  /* 0x00310000d89c783b */ /* 0x000fee0000004200 */
[C---:B-1----:R-:W-:Y:S04]  /*e720*/  HMMA.16816.F32.BF16 R124, R140.reuse, R144, R124 ;  /* 0x000000908c7c723c */ /* 0x042fe8000004187c */
[--C-:B---3--:R-:W-:Y:S02]  /*e730*/  FFMA.FTZ R134, R197, c[0x0][0x2d0], -R192.reuse ;  /* 0x0000b400c5867a23 */ /* 0x108fe400000108c0 */
[----:B------:R-:W3:Y:S02]  /*e740*/  LDL.LU R197, [R1+0x4] ;  /* 0x0000040001c57983 */ /* 0x000ee40000300800 */
[----:B------:R-:W-:Y:S01]  /*e750*/  HMMA.16816.F32.BF16 R128, R140, R146, R128 ;  /* 0x000000928c80723c */ /* 0x000fe20000041880 */
[----:B------:R1:W-:Y:S01]  /*e760*/  MUFU.EX2 R184, R134 ;  /* 0x0000008600b87308 */ /* 0x0003e20000000800 */
[----:B------:R-:W4:Y:S05]  /*e770*/  LDSM.16.MT88.4 R144, [R213+0x3100] ;  /* 0x00310000d590783b */ /* 0x000f2a0000004200 */
[----:B-----5:R-:W-:Y:S02]  /*e780*/  F2FP.BF16.PACK_AB R140, R202, R203 ;  /* 0x000000cbca8c723e */ /* 0x020fe400000010ff */
[----:B------:R-:W-:Y:S03]  /*e790*/  F2FP.BF16.PACK_AB R141, R200, R201 ;  /* 0x000000c9c88d723e */ /* 0x000fe600000010ff */
[----:B------:R-:W-:Y:S02]  /*e7a0*/  F2FP.BF16.PACK_AB R142, R187, R188 ;  /* 0x000000bcbb8e723e */ /* 0x000fe400000010ff */
[----:B--2---:R-:W-:Y:S07]  /*e7b0*/  F2FP.BF16.PACK_AB R143, R185, R186 ;  /* 0x000000bab98f723e */ /* 0x004fee00000010ff */
[C---:B------:R-:W-:Y:S03]  /*e7c0*/  HMMA.16816.F32.BF16 R4, R140.reuse, R148, R4 ;  /* 0x000000948c04723c */ /* 0x040fe60000041804 */
[--C-:B-1----:R-:W-:Y:S01]  /*e7d0*/  FFMA.FTZ R134, R193, c[0x0][0x2d0], -R192.reuse ;  /* 0x0000b400c1867a23 */ /* 0x102fe200000108c0 */
[----:B------:R-:W-:Y:S02]  /*e7e0*/  MOV R193, R177 ;  /* 0x000000b100c17202 */ /* 0x000fe40000000f00 */
[----:B------:R-:W-:Y:S02]  /*e7f0*/  LDSM.16.MT88.4 R176, [R214+0x3900] ;  /* 0x00390000d6b0783b */ /* 0x000fe40000004200 */
[C---:B------:R-:W-:Y:S01]  /*e800*/  HMMA.16816.F32.BF16 R8, R140.reuse, R150, R8 ;  /* 0x000000968c08723c */ /* 0x040fe20000041808 */
[----:B------:R1:W2:Y:S05]  /*e810*/  MUFU.EX2 R183, R134 ;  /* 0x0000008600b77308 */ /* 0x0002aa0000000800 */
[----:B------:R-:W5:Y:S02]  /*e820*/  LDSM.16.MT88.4 R148, [R214+0x3100] ;  /* 0x00310000d694783b */ /* 0x000f640000004200 */
[C---:B------:R-:W-:Y:S08]  /*e830*/  HMMA.16816.F32.BF16 R12, R140.reuse, R160, R12 ;  /* 0x000000a08c0c723c */ /* 0x040ff0000004180c */
[C---:B------:R-:W-:Y:S01]  /*e840*/  HMMA.16816.F32.BF16 R16, R140.reuse, R162, R16 ;  /* 0x000000a28c10723c */ /* 0x040fe20000041810 */
[----:B------:R-:W2:Y:S07]  /*e850*/  LDSM.16.MT88.4 R160, [R215+0x3100] ;  /* 0x00310000d7a0783b */ /* 0x000eae0000004200 */
[C---:B------:R-:W-:Y:S04]  /*e860*/  HMMA.16816.F32.BF16 R20, R140.reuse, R152, R20 ;  /* 0x000000988c14723c */ /* 0x040fe80000041814 */
[--C-:B-1----:R-:W-:Y:S02]  /*e870*/  FFMA.FTZ R134, R194, c[0x0][0x2d0], -R133.reuse ;  /* 0x0000b400c2867a23 */ /* 0x102fe40000010885 */
[----:B------:R-:W3:Y:S02]  /*e880*/  LDL.LU R194, [R1] ;  /* 0x0000000001c27983 */ /* 0x000ee40000300800 */
[C---:B------:R-:W-:Y:S01]  /*e890*/  HMMA.16816.F32.BF16 R24, R140.reuse, R154, R24 ;  /* 0x0000009a8c18723c */ /* 0x040fe20000041818 */
[----:B------:R1:W-:Y:S01]  /*e8a0*/  MUFU.EX2 R182, R134 ;  /* 0x0000008600b67308 */ /* 0x0003e20000000800 */
[----:B------:R-:W5:Y:S06]  /*e8b0*/  LDSM.16.MT88.4 R152, [R213+0x5100] ;  /* 0x00510000d598783b */ /* 0x000f6c0000004200 */
[C---:B------:R-:W-:Y:S08]  /*e8c0*/  HMMA.16816.F32.BF16 R28, R140.reuse, R164, R28 ;  /* 0x000000a48c1c723c */ /* 0x040ff0000004181c */
[C---:B------:R-:W-:Y:S01]  /*e8d0*/  HMMA.16816.F32.BF16 R32, R140.reuse, R166, R32 ;  /* 0x000000a68c20723c */ /* 0x040fe20000041820 */
[----:B------:R-:W5:Y:S07]  /*e8e0*/  LDSM.16.MT88.4 R164, [R216+0x5100] ;  /* 0x00510000d8a4783b */ /* 0x000f6e0000004200 */
[C---:B----4-:R-:W-:Y:S04]  /*e8f0*/  HMMA.16816.F32.BF16 R36, R140.reuse, R144, R36 ;  /* 0x000000908c24723c */ /* 0x050fe80000041824 */
[--C-:B-1----:R-:W-:Y:S01]  /*e900*/  FFMA.FTZ R134, R195, c[0x0][0x2d0], -R133.reuse ;  /* 0x0000b400c3867a23 */ /* 0x102fe20000010885 */
[----:B------:R-:W-:Y:S01]  /*e910*/  MOV R195, R172 ;  /* 0x000000ac00c37202 */ /* 0x000fe20000000f00 */
[----:B------:R-:W-:Y:S01]  /*e920*/  FFMA.FTZ R133, R136, c[0x0][0x2d0], -R133 ;  /* 0x0000b40088857a23 */ /* 0x000fe20000010885 */
[----:B------:R-:W-:Y:S01]  /*e930*/  LDSM.16.MT88.4 R172, [R213+0x3900] ;  /* 0x00390000d5ac783b */ /* 0x000fe20000004200 */
[C---:B------:R-:W-:Y:S01]  /*e940*/  HMMA.16816.F32.BF16 R40, R140.reuse, R146, R40 ;  /* 0x000000928c28723c */ /* 0x040fe20000041828 */
[----:B------:R-:W1:Y:S03]  /*e950*/  MUFU.EX2 R181, R134 ;  /* 0x0000008600b57308 */ /* 0x000e660000000800 */
[----:B--2---:R-:W-:Y:S03]  /*e960*/  F2FP.BF16.PACK_AB R136, R183, R184 ;  /* 0x000000b8b788723e */ /* 0x004fe600000010ff */
[----:B------:R-:W2:Y:S01]  /*e970*/  LDSM.16.MT88.4 R144, [R215+0x5100] ;  /* 0x00510000d790783b */ /* 0x000ea20000004200 */
[C---:B-----5:R-:W-:Y:S03]  /*e980*/  HMMA.16816.F32.BF16 R44, R140.reuse, R148, R44 ;  /* 0x000000948c2c723c */ /* 0x060fe6000004182c */
[----:B------:R-:W4:Y:S05]  /*e990*/  MUFU.EX2 R133, R133 ;  /* 0x0000008500857308 */ /* 0x000f2a0000000800 */
[C---:B------:R-:W-:Y:S01]  /*e9a0*/  HMMA.16816.F32.BF16 R48, R140.reuse, R150, R48 ;  /* 0x000000968c30723c */ /* 0x040fe20000041830 */
[----:B------:R-:W5:Y:S07]  /*e9b0*/  LDSM.16.MT88.4 R148, [R213+0x7100] ;  /* 0x00710000d594783b */ /* 0x000f6e0000004200 */
[C---:B------:R-:W-:Y:S04]  /*e9c0*/  HMMA.16816.F32.BF16 R52, R140.reuse, R156, R52 ;  /* 0x0000009c8c34723c */ /* 0x040fe80000041834 */
[----:B-1----:R-:W-:Y:S01]  /*e9d0*/  F2FP.BF16.PACK_AB R137, R181, R182 ;  /* 0x000000b6b589723e */ /* 0x002fe200000010ff */
[--C-:B------:R-:W-:Y:S03]  /*e9e0*/  FFMA.FTZ R134, R198, c[0x0][0x2d0], -R192.reuse ;  /* 0x0000b400c6867a23 */ /* 0x100fe600000108c0 */
[C---:B------:R-:W-:Y:S01]  /*e9f0*/  HMMA.16816.F32.BF16 R56, R140.reuse, R158, R56 ;  /* 0x0000009e8c38723c */ /* 0x040fe20000041838 */
[----:B------:R-:W-:Y:S01]  /*ea00*/  LDSM.16.MT88.4 R156, [R216+0x7100] ;  /* 0x00710000d89c783b */ /* 0x000fe20000004200 */
[----:B------:R1:W-:Y:S02]  /*ea10*/  MUFU.EX2 R180, R134 ;  /* 0x0000008600b47308 */ /* 0x0003e40000000800 */
[----:B----4-:R-:W-:Y:S04]  /*ea20*/  F2FP.BF16.PACK_AB R139, R133, R135 ;  /* 0x00000087858b723e */ /* 0x010fe800000010ff */
[C---:B------:R-:W-:Y:S08]  /*ea30*/  HMMA.16816.F32.BF16 R60, R140.reuse, R160, R60 ;  /* 0x000000a08c3c723c */ /* 0x040ff0000004183c */
[C---:B------:R-:W-:Y:S01]  /*ea40*/  HMMA.16816.F32.BF16 R64, R140.reuse, R162, R64 ;  /* 0x000000a28c40723c */ /* 0x040fe20000041840 */
[----:B------:R-:W-:Y:S07]  /*ea50*/  LDSM.16.MT88.4 R160, [R214+0x1900] ;  /* 0x00190000d6a0783b */ /* 0x000fee0000004200 */
[C---:B------:R-:W-:Y:S04]  /*ea60*/  HMMA.16816.F32.BF16 R68, R140.reuse, R152, R68 ;  /* 0x000000988c44723c */ /* 0x040fe80000041844 */
[----:B-1----:R-:W-:Y:S04]  /*ea70*/  FFMA.FTZ R134, R199, c[0x0][0x2d0], -R192 ;  /* 0x0000b400c7867a23 */ /* 0x002fe800000108c0 */
[C---:B------:R-:W-:Y:S01]  /*ea80*/  HMMA.16816.F32.BF16 R72, R140.reuse, R154, R72 ;  /* 0x0000009a8c48723c */ /* 0x040fe20000041848 */
[----:B------:R-:W1:Y:S01]  /*ea90*/  LDSM.16.MT88.4 R152, [R214+0x7100] ;  /* 0x00710000d698783b */ /* 0x000e620000004200 */
[----:B------:R-:W4:Y:S06]  /*eaa0*/  MUFU.EX2 R134, R134 ;  /* 0x0000008600867308 */ /* 0x000f2c0000000800 */
[C---:B------:R-:W-:Y:S08]  /*eab0*/  HMMA.16816.F32.BF16 R76, R140.reuse, R168, R76 ;  /* 0x000000a88c4c723c */ /* 0x040ff0000004184c */
[C---:B------:R-:W-:Y:S01]  /*eac0*/  HMMA.16816.F32.BF16 R80, R140.reuse, R170, R80 ;  /* 0x000000aa8c50723c */ /* 0x040fe20000041850 */
[----:B------:R-:W-:Y:S07]  /*ead0*/  LDSM.16.MT88.4 R168, [R215+0x1900] ;  /* 0x00190000d7a8783b */ /* 0x000fee0000004200 */
[C---:B------:R-:W-:Y:S04]  /*eae0*/  HMMA.16816.F32.BF16 R84, R140.reuse, R164, R84 ;  /* 0x000000a48c54723c */ /* 0x040fe80000041854 */
[----:B----4-:R-:W-:Y:S04]  /*eaf0*/  F2FP.BF16.PACK_AB R138, R134, R180 ;  /* 0x000000b4868a723e */ /* 0x010fe800000010ff */
[C---:B------:R-:W-:Y:S01]  /*eb00*/  HMMA.16816.F32.BF16 R88, R140.reuse, R166, R88 ;  /* 0x000000a68c58723c */ /* 0x040fe20000041858 */
[----:B------:R-:W-:Y:S07]  /*eb10*/  LDSM.16.MT88.4 R164, [R216+0x1900] ;  /* 0x00190000d8a4783b */ /* 0x000fee0000004200 */
[C---:B--2---:R-:W-:Y:S08]  /*eb20*/  HMMA.16816.F32.BF16 R92, R140.reuse, R144, R92 ;  /* 0x000000908c5c723c */ /* 0x044ff0000004185c */
[C---:B------:R-:W-:Y:S01]  /*eb30*/  HMMA.16816.F32.BF16 R96, R140.reuse, R146, R96 ;  /* 0x000000928c60723c */ /* 0x040fe20000041860 */
[----:B------:R-:W2:Y:S07]  /*eb40*/  LDSM.16.MT88.4 R144, [R215+0x7100] ;  /* 0x00710000d790783b */ /* 0x000eae0000004200 */
[C---:B-----5:R-:W-:Y:S08]  /*eb50*/  HMMA.16816.F32.BF16 R100, R140.reuse, R148, R100 ;  /* 0x000000948c64723c */ /* 0x060ff00000041864 */
[C---:B------:R-:W-:Y:S01]  /*eb60*/  HMMA.16816.F32.BF16 R104, R140.reuse, R150, R104 ;  /* 0x000000968c68723c */ /* 0x040fe20000041868 */
[----:B------:R-:W4:Y:S07]  /*eb70*/  LDSM.16.MT88.4 R148, [R213+0x1900] ;  /* 0x00190000d594783b */ /* 0x000f2e0000004200 */
[C---:B-1----:R-:W-:Y:S08]  /*eb80*/  HMMA.16816.F32.BF16 R108, R140.reuse, R152, R108 ;  /* 0x000000988c6c723c */ /* 0x042ff0000004186c */
[C---:B------:R-:W-:Y:S08]  /*eb90*/  HMMA.16816.F32.BF16 R112, R140.reuse, R154, R112 ;  /* 0x0000009a8c70723c */ /* 0x040ff00000041870 */
[C---:B------:R-:W-:Y:S08]  /*eba0*/  HMMA.16816.F32.BF16 R116, R140.reuse, R156, R116 ;  /* 0x0000009c8c74723c */ /* 0x040ff00000041874 */
[C---:B------:R-:W-:Y:S08]  /*ebb0*/  HMMA.16816.F32.BF16 R120, R140.reuse, R158, R120 ;  /* 0x0000009e8c78723c */ /* 0x040ff00000041878 */
[C---:B--2---:R-:W-:Y:S08]  /*ebc0*/  HMMA.16816.F32.BF16 R124, R140.reuse, R144, R124 ;  /* 0x000000908c7c723c */ /* 0x044ff0000004187c */
[----:B------:R-:W-:Y:S08]  /*ebd0*/  HMMA.16816.F32.BF16 R128, R140, R146, R128 ;  /* 0x000000928c80723c */ /* 0x000ff00000041880 */
[C---:B----4-:R-:W-:Y:S01]  /*ebe0*/  HMMA.16816.F32.BF16 R140, R136.reuse, R148, R4 ;  /* 0x00000094888c723c */ /* 0x050fe20000041804 */
[----:B------:R-:W1:Y:S07]  /*ebf0*/  LDSM.16.MT88.4 R4, [R216+0x3900] ;  /* 0x00390000d804783b */ /* 0x000e6e0000004200 */
[C---:B------:R-:W-:Y:S01]  /*ec00*/  HMMA.16816.F32.BF16 R144, R136.reuse, R150, R8 ;  /* 0x000000968890723c */ /* 0x040fe20000041808 */
[----:B------:R-:W2:Y:S07]  /*ec10*/  LDSM.16.MT88.4 R8, [R215+0x3900] ;  /* 0x00390000d708783b */ /* 0x000eae0000004200 */
[C---:B------:R-:W-:Y:S01]  /*ec20*/  HMMA.16816.F32.BF16 R148, R136.reuse, R160, R12 ;  /* 0x000000a08894723c */ /* 0x040fe2000004180c */
[----:B------:R-:W4:Y:S03]  /*ec30*/  LDSM.16.MT88.4 R12, [R213+0x5900] ;  /* 0x00590000d50c783b */ /* 0x000f260000004200 */
[----:B---3--:R-:W-:Y:S04]  /*ec40*/  FFMA.FTZ R0, R0, R197, R193 ;  /* 0x000000c500007223 */ /* 0x008fe800000100c1 */
[C---:B------:R-:W-:Y:S01]  /*ec50*/  HMMA.16816.F32.BF16 R152, R136.reuse, R162, R16 ;  /* 0x000000a28898723c */ /* 0x040fe20000041810 */
[----:B------:R-:W3:Y:S03]  /*ec60*/  LDSM.16.MT88.4 R16, [R214+0x5900] ;  /* 0x00590000d610783b */ /* 0x000ee60000004200 */
[----:B------:R-:W-:Y:S04]  /*ec70*/  FADD.FTZ R0, R191, R0 ;  /* 0x00000000bf007221 */ /* 0x000fe80000010000 */
[C---:B------:R-:W-:Y:S01]  /*ec80*/  HMMA.16816.F32.BF16 R156, R136.reuse, R164, R20 ;  /* 0x000000a4889c723c */ /* 0x040fe20000041814 */
[----:B------:R-:W5:Y:S03]  /*ec90*/  LDSM.16.MT88.4 R20, [R216+0x5900] ;  /* 0x00590000d814783b */ /* 0x000f660000004200 */
[----:B------:R-:W-:Y:S04]  /*eca0*/  FADD.FTZ R0, R249, R0 ;  /* 0x00000000f9007221 */ /* 0x000fe80000010000 */
[C---:B------:R-:W-:Y:S01]  /*ecb0*/  HMMA.16816.F32.BF16 R160, R136.reuse, R166, R24 ;  /* 0x000000a688a0723c */ /* 0x040fe20000041818 */
[----:B------:R-:W1:Y:S03]  /*ecc0*/  LDSM.16.MT88.4 R24, [R215+0x5900] ;  /* 0x00590000d718783b */ /* 0x000e660000004200 */
[----:B------:R-:W-:Y:S04]  /*ecd0*/  FADD.FTZ R0, R248, R0 ;  /* 0x00000000f8007221 */ /* 0x000fe80000010000 */
[C---:B------:R-:W-:Y:S01]  /*ece0*/  HMMA.16816.F32.BF16 R164, R136.reuse, R168, R28 ;  /* 0x000000a888a4723c */ /* 0x040fe2000004181c */
[----:B------:R-:W1:Y:S07]  /*ecf0*/  LDSM.16.MT88.4 R28, [R213+0x7900] ;  /* 0x00790000d51c783b */ /* 0x000e6e0000004200 */
[C---:B------:R-:W-:Y:S08]  /*ed00*/  HMMA.16816.F32.BF16 R168, R136.reuse, R170, R32 ;  /* 0x000000aa88a8723c */ /* 0x040ff00000041820 */
[C---:B------:R-:W-:Y:S08]  /*ed10*/  HMMA.16816.F32.BF16 R36, R136.reuse, R172, R36 ;  /* 0x000000ac8824723c */ /* 0x040ff00000041824 */
[C---:B------:R-:W-:Y:S08]  /*ed20*/  HMMA.16816.F32.BF16 R40, R136.reuse, R174, R40 ;  /* 0x000000ae8828723c */ /* 0x040ff00000041828 */
[C---:B------:R-:W-:Y:S04]  /*ed30*/  HMMA.16816.F32.BF16 R44, R136.reuse, R176, R44 ;  /* 0x000000b0882c723c */ /* 0x040fe8000004182c */
[----:B------:R-:W-:Y:S04]  /*ed40*/  FFMA.FTZ R2, R2, R194, R195 ;  /* 0x000000c202027223 */ /* 0x000fe800000100c3 */
[C---:B------:R-:W-:Y:S04]  /*ed50*/  HMMA.16816.F32.BF16 R48, R136.reuse, R178, R48 ;  /* 0x000000b28830723c */ /* 0x040fe80000041830 */
[----:B------:R-:W-:Y:S04]  /*ed60*/  FADD.FTZ R2, R196, R2 ;  /* 0x00000002c4027221 */ /* 0x000fe80000010000 */
[C---:B-1----:R-:W-:Y:S04]  /*ed70*/  HMMA.16816.F32.BF16 R52, R136.reuse, R4, R52 ;  /* 0x000000048834723c */ /* 0x042fe80000041834 */
[----:B------:R-:W-:Y:S04]  /*ed80*/  FADD.FTZ R2, R190, R2 ;  /* 0x00000002be027221 */ /* 0x000fe80000010000 */
        /* <DEDUP_REMOVED lines=8> */
[C---:B---3--:R-:W-:Y:S08]  /*ee10*/  HMMA.16816.F32.BF16 R76, R136.reuse, R16, R76 ;  /* 0x00000010884c723c */ /* 0x048ff0000004184c */
[C---:B------:R-:W-:Y:S08]  /*ee20*/  HMMA.16816.F32.BF16 R80, R136.reuse, R18, R80 ;  /* 0x000000128850723c */ /* 0x040ff00000041850 */
[C---:B-----5:R-:W-:Y:S08]  /*ee30*/  HMMA.16816.F32.BF16 R84, R136.reuse, R20, R84 ;  /* 0x000000148854723c */ /* 0x060ff00000041854 */
[C---:B------:R-:W-:Y:S08]  /*ee40*/  HMMA.16816.F32.BF16 R88, R136.reuse, R22, R88 ;  /* 0x000000168858723c */ /* 0x040ff00000041858 */
[C---:B------:R-:W-:Y:S08]  /*ee50*/  HMMA.16816.F32.BF16 R92, R136.reuse, R24, R92 ;  /* 0x00000018885c723c */ /* 0x040ff0000004185c */
[C---:B------:R-:W-:Y:S08]  /*ee60*/  HMMA.16816.F32.BF16 R96, R136.reuse, R26, R96 ;  /* 0x0000001a8860723c */ /* 0x040ff00000041860 */
[C---:B------:R-:W-:Y:S08]  /*ee70*/  HMMA.16816.F32.BF16 R100, R136.reuse, R28, R100 ;  /* 0x0000001c8864723c */ /* 0x040ff00000041864 */
[C---:B------:R-:W-:Y:S08]  /*ee80*/  HMMA.16816.F32.BF16 R104, R136.reuse, R30, R104 ;  /* 0x0000001e8868723c */ /* 0x040ff00000041868 */
[C---:B-1----:R-:W-:Y:S07]  /*ee90*/  HMMA.16816.F32.BF16 R108, R136.reuse, R4, R108 ;  /* 0x00000004886c723c */ /* 0x042fee000004186c */
[----:B------:R-:W-:Y:S01]  /*eea0*/  FADD.FTZ R4, R189, R2 ;  /* 0x00000002bd047221 */ /* 0x000fe20000010000 */
[C---:B------:R-:W-:Y:S04]  /*eeb0*/  HMMA.16816.F32.BF16 R112, R136.reuse, R6, R112 ;  /* 0x000000068870723c */ /* 0x040fe80000041870 */
[----:B------:R-:W-:Y:S02]  /*eec0*/  FADD.FTZ R4, R247, R4 ;  /* 0x00000004f7047221 */ /* 0x000fe40000010000 */
[----:B------:R-:W-:Y:S02]  /*eed0*/  FADD.FTZ R2, R245, R0 ;  /* 0x00000000f5027221 */ /* 0x000fe40000010000 */
[----:B------:R-:W-:Y:S01]  /*eee0*/  FADD.FTZ R0, R246, R4 ;  /* 0x00000004f6007221 */ /* 0x000fe20000010000 */
[C---:B--2---:R-:W-:Y:S03]  /*eef0*/  HMMA.16816.F32.BF16 R116, R136.reuse, R8, R116 ;  /* 0x000000088874723c */ /* 0x044fe60000041874 */
[----:B------:R-:W-:Y:S02]  /*ef00*/  FADD.FTZ R2, R244, R2 ;  /* 0x00000002f4027221 */ /* 0x000fe40000010000 */
[----:B------:R-:W-:Y:S02]  /*ef10*/  FADD.FTZ R0, R243, R0 ;  /* 0x00000000f3007221 */ /* 0x000fe40000010000 */
[----:B------:R-:W-:Y:S01]  /*ef20*/  FADD.FTZ R2, R210, R2 ;  /* 0x00000002d2027221 */ /* 0x000fe20000010000 */
        /* <DEDUP_REMOVED lines=11> */
[----:B------:R-:W-:Y:S04]  /*efe0*/  FADD.FTZ R0, R187, R0 ;  /* 0x00000000bb007221 */ /* 0x000fe80000010000 */
[----:B------:R-:W-:Y:S02]  /*eff0*/  FADD.FTZ R4, R185, R2 ;  /* 0x00000002b9047221 */ /* 0x000fe40000010000 */
[----:B------:R-:W-:Y:S02]  /*f000*/  FADD.FTZ R2, R184, R0 ;  /* 0x00000000b8027221 */ /* 0x000fe40000010000 */
[----:B------:R-:W-:Y:S02]  /*f010*/  FADD.FTZ R0, R182, R4 ;  /* 0x00000004b6007221 */ /* 0x000fe40000010000 */
[----:B------:R-:W-:Y:S02]  /*f020*/  FADD.FTZ R2, R183, R2 ;  /* 0x00000002b7027221 */ /* 0x000fe40000010000 */
[----:B------:R-:W-:Y:S02]  /*f030*/  FADD.FTZ R0, R181, R0 ;  /* 0x00000000b5007221 */ /* 0x000fe40000010000 */
[----:B------:R-:W-:Y:S02]  /*f040*/  FADD.FTZ R2, R180, R2 ;  /* 0x00000002b4027221 */ /* 0x000fe40000010000 */
[----:B------:R-:W-:Y:S02]  /*f050*/  FADD.FTZ R0, R135, R0 ;  /* 0x0000000087007221 */ /* 0x000fe40000010000 */
[----:B------:R-:W-:Y:S01]  /*f060*/  FADD.FTZ R2, R134, R2 ;  /* 0x0000000286027221 */ /* 0x000fe20000010000 */
[----:B------:R-:W-:Y:S01]  /*f070*/  MOV R134, R3 ;  /* 0x0000000300867202 */ /* 0x000fe20000000f00 */
[----:B------:R-:W-:Y:S01]  /*f080*/  FADD.FTZ R0, R133, R0 ;  /* 0x0000000085007221 */ /* 0x000fe20000010000 */
[----:B------:R-:W-:Y:S02]  /*f090*/  MOV R133, R132 ;  /* 0x0000008400857202 */ /* 0x000fe40000000f00 */
[----:B------:R1:W-:Y:S04]  /*f0a0*/  STL [R1], R2 ;  /* 0x0000000201007387 */ /* 0x0003e80000100800 */
[----:B------:R1:W-:Y:S01]  /*f0b0*/  STL [R1+0x4], R0 ;  /* 0x0000040001007387 */ /* 0x0003e20000100800 */
[----:B------:R-:W-:-:S05]  /*f0c0*/  @P0 BRA `(.L_x_1004) ;  /* 0xffffc6f000000947 */ /* 0x000fca000383ffff */
.L_x_1001:
[----:B------:R-:W-:-:S06]  /*f0d0*/  UISETP.GE.AND UP0, UPT, UR21, UR7, UPT ;  /* 0x000000071500728c */ /* 0x000fcc000bf06270 */
[----:B------:R-:W-:-:S13]  /*f0e0*/  PLOP3.LUT P0, PT, PT, PT, UP0, 0x40, 0x0 ;  /* 0x000000000000781c */ /* 0x000fda0003f0e808 */
[----:B------:R-:W-:Y:S05]  /*f0f0*/  @P0 BRA `(.L_x_1005) ;  /* 0x0000457000000947 */ /* 0x000fea0003800000 */
[C---:B-1----:R-:W-:Y:S01]  /*f100*/  IMAD.SHL.U32 R0, R252.reuse, 0x2, RZ ;  /* 0x00000002fc007824 */ /* 0x042fe200078e00ff */
[----:B------:R-:W-:Y:S01]  /*f110*/  SHF.R.S32.HI R249, RZ, 0x1f, R252 ;  /* 0x0000001ffff97819 */ /* 0x000fe200000114fc */
[----:B------:R-:W-:Y:S01]  /*f120*/  IMAD.MOV.U32 R134, RZ, RZ, R3 ;  /* 0x000000ffff867224 */ /* 0x000fe200078e0003 */
[C---:B------:R-:W-:Y:S01]  /*f130*/  IADD3 R6, R252.reuse, 0x40, RZ ;  /* 0x00000040fc067810 */ /* 0x040fe20007ffe0ff */
[----:B------:R-:W-:Y:S01]  /*f140*/  IMAD.MOV.U32 R133, RZ, RZ, R132 ;  /* 0x000000ffff857224 */ /* 0x000fe200078e0084 */
[C---:B------:R-:W-:Y:S01]  /*f150*/  IADD3 R2, R252.reuse, 0x80, RZ ;  /* 0x00000080fc027810 */ /* 0x040fe20007ffe0ff */
[----:B------:R-:W2:Y:S01]  /*f160*/  LDL.LU R0, [R1+0x14] ;  /* 0x0000140001007983 */ /* 0x000ea20000300800 */
[C---:B------:R-:W-:Y:S02]  /*f170*/  IADD3 R7, R252.reuse, 0x40, RZ ;  /* 0x00000040fc077810 */ /* 0x040fe40007ffe0ff */
[----:B------:R-:W-:Y:S01]  /*f180*/  IADD3 R4, R252, 0x80, RZ ;  /* 0x00000080fc047810 */ /* 0x000fe20007ffe0ff */
[----:B------:R-:W3:Y:S01]  /*f190*/  LDL.LU R5, [R1+0x18] ;  /* 0x0000180001057983 */ /* 0x000ee20000300800 */
[----:B------:R-:W-:-:S02]  /*f1a0*/  SHF.R.S32.HI R6, RZ, 0x1f, R6 ;  /* 0x0000001fff067819 */ /* 0x000fc40000011406 */
[----:B------:R-:W-:Y:S02]  /*f1b0*/  SHF.R.S32.HI R2, RZ, 0x1f, R2 ;  /* 0x0000001fff027819 */ /* 0x000fe40000011402 */
[----:B------:R-:W-:Y:S02]  /*f1c0*/  LEA.HI R6, R6, R7, RZ, 0x3 ;  /* 0x0000000706067211 */ /* 0x000fe400078f18ff */
[----:B------:R-:W-:Y:S02]  /*f1d0*/  LEA.HI R2, R2, R4, RZ, 0x3 ;  /* 0x0000000402027211 */ /* 0x000fe400078f18ff */
[----:B------:R-:W-:Y:S02]  /*f1e0*/  LOP3.LUT R6, R6, 0xfffffff8, RZ, 0xc0, !PT ;  /* 0xfffffff806067812 */ /* 0x000fe400078ec0ff */
[----:B------:R-:W-:Y:S01]  /*f1f0*/  LOP3.LUT R2, R2, 0xfffffff8, RZ, 0xc0, !PT ;  /* 0xfffffff802027812 */ /* 0x000fe200078ec0ff */
[----:B------:R-:W-:Y:S01]  /*f200*/  IMAD.SHL.U32 R243, R250, 0x2, RZ ;  /* 0x00000002faf37824 */ /* 0x000fe200078e00ff */
[----:B------:R-:W-:Y:S01]  /*f210*/  SHF.L.U64.HI R249, R252, 0x1, R249 ;  /* 0x00000001fcf97819 */ /* 0x000fe200000102f9 */
[----:B------:R-:W-:-:S02]  /*f220*/  IMAD.SHL.U32 R247, R6, 0x2, RZ ;  /* 0x0000000206f77824 */ /* 0x000fc400078e00ff */
[----:B------:R-:W-:Y:S01]  /*f230*/  IMAD.SHL.U32 R245, R2, 0x2, RZ ;  /* 0x0000000202f57824 */ /* 0x000fe200078e00ff */
[----:B--2---:R-:W-:Y:S02]  /*f240*/  SHF.L.U64.HI R248, R6, 0x1, R0 ;  /* 0x0000000106f87819 */ /* 0x004fe40000010200 */
[----:B------:R-:W-:Y:S02]  /*f250*/  SHF.R.S32.HI R0, RZ, 0x1f, R250 ;  /* 0x0000001fff007819 */ /* 0x000fe400000114fa */
[----:B---3--:R-:W-:Y:S02]  /*f260*/  SHF.L.U64.HI R246, R2, 0x1, R5 ;  /* 0x0000000102f67819 */ /* 0x008fe40000010205 */
[----:B------:R-:W-:Y:S02]  /*f270*/  SHF.L.U64.HI R244, R250, 0x1, R0 ;  /* 0x00000001faf47819 */ /* 0x000fe40000010200 */
.L_x_1015:
[----:B-1----:R-:W-:Y:S01]  /*f280*/  SHF.R.S32.HI R0, RZ, 0x1f, R242 ;  /* 0x0000001fff007819 */ /* 0x002fe200000114f2 */
[----:B------:R-:W-:Y:S01]  /*f290*/  IMAD.WIDE.U32 R2, R242, c[0x0][0x208], RZ ;  /* 0x00008200f2027a25 */ /* 0x000fe200078e00ff */
[----:B------:R-:W-:Y:S01]  /*f2a0*/  SHF.R.S32.HI R4, RZ, 0x1f, R240 ;  /* 0x0000001fff047819 */ /* 0x000fe200000114f0 */
[----:B------:R-:W-:Y:S04]  /*f2b0*/  DEPBAR.LE SB0, 0x0 ;  /* 0x000080000000791a */ /* 0x000fe80000000000 */
[----:B------:R-:W-:Y:S01]  /*f2c0*/  IMAD R0, R0, c[0x0][0x208], RZ ;  /* 0x0000820000007a24 */ /* 0x000fe200078e02ff */
[----:B------:R-:W-:Y:S01]  /*f2d0*/  BAR.SYNC.DEFER_BLOCKING 0x0 ;  /* 0x0000000000007b1d */ /* 0x000fe20000010000 */
[----:B------:R-:W-:Y:S01]  /*f2e0*/  IMAD R4, R4, c[0x0][0x218], RZ ;  /* 0x0000860004047a24 */ /* 0x000fe200078e02ff */
[----:B------:R-:W-:Y:S01]  /*f2f0*/  ISETP.GE.AND P2, PT, R252, c[0x0][0x1d4], PT ;  /* 0x00007500fc007a0c */ /* 0x000fe20003f46270 */
[----:B------:R-:W-:Y:S01]  /*f300*/  IMAD R0, R242, c[0x0][0x20c], R0 ;  /* 0x00008300f2007a24 */ /* 0x000fe200078e0200 */
[----:B------:R-:W-:Y:S01]  /*f310*/  SHF.L.U32 R250, R252, 0x1, RZ ;  /* 0x00000001fcfa7819 */ /* 0x000fe200000006ff */
[C---:B------:R-:W-:Y:S01]  /*f320*/  IMAD R4, R240.reuse, c[0x0][0x21c], R4 ;  /* 0x00008700f0047a24 */ /* 0x040fe200078e0204 */
[----:B------:R-:W-:Y:S02]  /*f330*/  UISETP.GT.AND UP0, UPT, UR21, UR7, UPT ;  /* 0x000000071500728c */ /* 0x000fe4000bf04270 */
[----:B------:R-:W-:Y:S05]  /*f340*/  IADD3 R3, R3, R0, RZ ;  /* 0x0000000003037210 */ /* 0x000fea0007ffe0ff */
[----:B------:R-:W-:Y:S05]  /*f350*/  IMAD.WIDE.U32 R2, R240, c[0x0][0x218], R2 ;  /* 0x00008600f0027a25 */ /* 0x000fea00078e0002 */
[----:B------:R-:W-:Y:S04]  /*f360*/  IADD3 R0, P0, R2, UR14, RZ ;  /* 0x0000000e02007c10 */ /* 0x000fe8000ff1e0ff */
[----:B------:R-:W-:Y:S02]  /*f370*/  IADD3.X R4, R3, UR19, R4, P0, !PT ;  /* 0x0000001303047c10 */ /* 0x000fe400087fe404 */
[C---:B------:R-:W-:Y:S01]  /*f380*/  LEA R3, P0, R0.reuse, c[0x0][0x1f8], 0x1 ;  /* 0x00007e0000037a11 */ /* 0x040fe200078008ff */
[----:B-----5:R-:W-:Y:S03]  /*f390*/  LDSM.16.M88.4 R32, [R219+0x10100] ;  /* 0x01010000db20783b */ /* 0x020fe60000000200 */
[----:B------:R-:W-:Y:S03]  /*f3a0*/  LEA.HI.X R20, R0, c[0x0][0x1fc], R4, 0x1, P0 ;  /* 0x00007f0000147a11 */ /* 0x000fe600000f0c04 */
[----:B------:R-:W-:Y:S06]  /*f3b0*/  SHFL.IDX PT, R0, R3, RZ, 0x181f ;  /* 0x00181fff03007589 */ /* 0x000fec00000e0000 */
[----:B------:R-:W-:Y:S06]  /*f3c0*/  SHFL.IDX PT, R2, R20, RZ, 0x181f ;  /* 0x00181fff14027589 */ /* 0x000fec00000e0000 */
[----:B------:R-:W1:Y:S06]  /*f3d0*/  LDSM.16.M88.4 R8, [R212+0x8100] ;  /* 0x00810000d408783b */ /* 0x000e6c0000000200 */
[----:B------:R-:W2:Y:S06]  /*f3e0*/  SHFL.IDX PT, R3, R3, 0x1, 0x181f ;  /* 0x00381f0003037f89 */ /* 0x000eac00000e0000 */
[----:B------:R-:W-:Y:S06]  /*f3f0*/  LDSM.16.M88.4 R16, [R212+0x8900] ;  /* 0x00890000d410783b */ /* 0x000fec0000000200 */
[----:B------:R-:W-:Y:S06]  /*f400*/  LDSM.16.M88.4 R24, [R212+0x9100] ;  /* 0x00910000d418783b */ /* 0x000fec0000000200 */
[----:B------:R-:W-:Y:S06]  /*f410*/  LDSM.16.M88.4 R136, [R212+0x9900] ;  /* 0x00990000d488783b */ /* 0x000fec0000000200 */
[----:B------:R-:W-:Y:S06]  /*f420*/  LDSM.16.M88.4 R172, [R220+0x10100] ;  /* 0x01010000dcac783b */ /* 0x000fec0000000200 */
[----:B------:R-:W-:Y:S01]  /*f430*/  LDSM.16.M88.4 R176, [R223] ;  /* 0x00000000dfb0783b */ /* 0x000fe20000000200 */
[C---:B-1----:R-:W-:Y:S05]  /*f440*/  HMMA.16816.F32.BF16 R4, R32.reuse, R8, RZ ;  /* 0x000000082004723c */ /* 0x042fea00000418ff */
[----:B------:R-:W-:Y:S01]  /*f450*/  LDSM.16.M88.4 R180, [R238] ;  /* 0x00000000eeb4783b */ /* 0x000fe20000000200 */
[----:B------:R-:W-:Y:S06]  /*f460*/  IADD3 R28, P0, R0, R250, RZ ;  /* 0x000000fa001c7210 */ /* 0x000fec0007f1e0ff */
[----:B------:R-:W-:Y:S01]  /*f470*/  IADD3.X R29, R2, R249, RZ, P0, !PT ;  /* 0x000000f9021d7210 */ /* 0x000fe200007fe4ff */
[C---:B------:R-:W-:Y:S01]  /*f480*/  HMMA.16816.F32.BF16 R8, R32.reuse, R10, RZ ;  /* 0x0000000a2008723c */ /* 0x040fe200000418ff */
[----:B------:R-:W-:Y:S01]  /*f490*/  LDSM.16.M88.4 R184, [R237] ;  /* 0x00000000edb8783b */ /* 0x000fe20000000200 */
[----:B------:R-:W-:Y:S05]  /*f4a0*/  IADD3 R14, P0, R0, R247, RZ ;  /* 0x000000f7000e7210 */ /* 0x000fea0007f1e0ff */
[----:B------:R-:W-:Y:S01]  /*f4b0*/  LDSM.16.M88.4 R188, [R236] ;  /* 0x00000000ecbc783b */ /* 0x000fe20000000200 */
[----:B------:R-:W-:Y:S04]  /*f4c0*/  IADD3.X R15, R2, R248, RZ, P0, !PT ;  /* 0x000000f8020f7210 */ /* 0x000fe800007fe4ff */
[----:B------:R-:W-:Y:S01]  /*f4d0*/  IADD3 R12, P0, R0, R245, RZ ;  /* 0x000000f5000c7210 */ /* 0x000fe20007f1e0ff */
[----:B------:R-:W1:Y:S03]  /*f4e0*/  SHFL.IDX PT, R20, R20, 0x1, 0x181f ;  /* 0x00381f0014147f89 */ /* 0x000e6600000e0000 */
[----:B------:R-:W-:Y:S02]  /*f4f0*/  IADD3.X R13, R2, R246, RZ, P0, !PT ;  /* 0x000000f6020d7210 */ /* 0x000fe400007fe4ff */
[----:B------:R-:W-:Y:S01]  /*f500*/  IADD3 R192, P0, R0, R243, RZ ;  /* 0x000000f300c07210 */ /* 0x000fe20007f1e0ff */
[----:B------:R-:W-:Y:S01]  /*f510*/  @!PT LDS RZ, [RZ] ;  /* 0x00000000fffff984 */ /* 0x000fe20000000800 */
[----:B------:R-:W-:Y:S01]  /*f520*/  @!PT LDS RZ, [RZ] ;  /* 0x00000000fffff984 */ /* 0x000fe20000000800 */
[----:B------:R3:W-:Y:S03]  /*f530*/  LDGSTS.E.BYPASS.LTC128B.128 [R241], [R28.64], !P2 ;  /* 0x000000001cf17fae */ /* 0x0007e6000d101d50 */
[----:B------:R-:W-:Y:S02]  /*f540*/  IADD3.X R193, R2, R244, RZ, P0, !PT ;  /* 0x000000f402c17210 */ /* 0x000fe400007fe4ff */
[C---:B--2---:R-:W-:Y:S01]  /*f550*/  IADD3 R30, P0, R3.reuse, R250, RZ ;  /* 0x000000fa031e7210 */ /* 0x044fe20007f1e0ff */
[----:B------:R2:W-:Y:S06]  /*f560*/  LDGSTS.E.BYPASS.LTC128B.128 [R241+0x2000], [R14.64], !P6 ;  /* 0x020000000ef17fae */ /* 0x0005ec000f101d50 */
[----:B------:R2:W-:Y:S06]  /*f570*/  LDGSTS.E.BYPASS.LTC128B.128 [R241+0x4000], [R12.64], !P5 ;  /* 0x040000000cf17fae */ /* 0x0005ec000e901d50 */
[----:B------:R4:W-:Y:S01]  /*f580*/  LDGSTS.E.BYPASS.LTC128B.128 [R241+0x6000], [R192.64], !P4 ;  /* 0x06000000c0f17fae */ /* 0x0009e2000e101d50 */
[C---:B-1----:R-:W-:Y:S02]  /*f590*/  IADD3.X R31, R20.reuse, R249, RZ, P0, !PT ;  /* 0x000000f9141f7210 */ /* 0x042fe400007fe4ff */
[C---:B------:R-:W-:Y:S03]  /*f5a0*/  IADD3 R22, P0, R3.reuse, R247, RZ ;  /* 0x000000f703167210 */ /* 0x040fe60007f1e0ff */
[----:B------:R1:W-:Y:S01]  /*f5b0*/  LDGSTS.E.BYPASS.LTC128B.128 [R241+0x1000], [R30.64], !P2 ;  /* 0x010000001ef17fae */ /* 0x0003e2000d101d50 */
[C---:B------:R-:W-:Y:S02]  /*f5c0*/  IADD3.X R23, R20.reuse, R248, RZ, P0, !PT ;  /* 0x000000f814177210 */ /* 0x040fe400007fe4ff */
[C---:B---3--:R-:W-:Y:S03]  /*f5d0*/  IADD3 R28, P0, R3.reuse, R245, RZ ;  /* 0x000000f5031c7210 */ /* 0x048fe60007f1e0ff */
[----:B------:R3:W-:Y:S01]  /*f5e0*/  LDGSTS.E.BYPASS.LTC128B.128 [R241+0x3000], [R22.64], !P6 ;  /* 0x0300000016f17fae */ /* 0x0007e2000f101d50 */
[C---:B------:R-:W-:Y:S02]  /*f5f0*/  IADD3.X R29, R20.reuse, R246, RZ, P0, !PT ;  /* 0x000000f6141d7210 */ /* 0x040fe400007fe4ff */
[----:B------:R-:W-:Y:S03]  /*f600*/  IADD3 R2, P0, R3, R243, RZ ;  /* 0x000000f303027210 */ /* 0x000fe60007f1e0ff */
[----:B------:R1:W-:Y:S01]  /*f610*/  LDGSTS.E.BYPASS.LTC128B.128 [R241+0x5000], [R28.64], !P5 ;  /* 0x050000001cf17fae */ /* 0x0003e2000e901d50 */
[----:B------:R-:W-:Y:S01]  /*f620*/  IADD3.X R3, R20, R244, RZ, P0, !PT ;  /* 0x000000f414037210 */ /* 0x000fe200007fe4ff */
[C---:B--2---:R-:W-:Y:S01]  /*f630*/  HMMA.16816.F32.BF16 R12, R32.reuse, R16, RZ ;  /* 0x00000010200c723c */ /* 0x044fe200000418ff */
[----:B------:R-:W-:Y:S03]  /*f640*/  PLOP3.LUT P0, PT, PT, PT, UP0, 0x40, 0x0 ;  /* 0x000000000000781c */ /* 0x000fe60003f0e808 */
[----:B------:R2:W-:Y:S04]  /*f650*/  LDGSTS.E.BYPASS.LTC128B.128 [R241+0x7000], [R2.64], !P4 ;  /* 0x0700000002f17fae */ /* 0x0005e8000e101d50 */
[C---:B------:R-:W-:Y:S02]  /*f660*/  HMMA.16816.F32.BF16 R16, R32.reuse, R18, RZ ;  /* 0x000000122010723c */ /* 0x040fe400000418ff */
[----:B----4-:R-:W-:Y:S06]  /*f670*/  LDSM.16.M88.4 R192, [R222+0x10100] ;  /* 0x01010000dec0783b */ /* 0x010fec0000000200 */
[----:B------:R-:W0:Y:S01]  /*f680*/  LDGDEPBAR ;  /* 0x00000000000079af */ /* 0x000e220000000000 */
[C---:B---3--:R-:W-:Y:S05]  /*f690*/  HMMA.16816.F32.BF16 R20, R32.reuse, R24, RZ ;  /* 0x000000182014723c */ /* 0x048fea00000418ff */
[----:B------:R-:W3:Y:S03]  /*f6a0*/  LDSM.16.M88.4 R196, [R218+0x8100] ;  /* 0x00810000dac4783b */ /* 0x000ee60000000200 */
[C---:B------:R-:W-:Y:S03]  /*f6b0*/  HMMA.16816.F32.BF16 R24, R32.reuse, R26, RZ ;  /* 0x0000001a2018723c */ /* 0x040fe600000418ff */
[----:B------:R-:W-:Y:S06]  /*f6c0*/  LDSM.16.M88.4 R200, [R212+0xa100] ;  /* 0x00a10000d4c8783b */ /* 0x000fec0000000200 */
[----:B------:R-:W-:Y:S01]  /*f6d0*/  LDSM.16.M88.4 R204, [R212+0xa900] ;  /* 0x00a90000d4cc783b */ /* 0x000fe20000000200 */
[C---:B-1----:R-:W-:Y:S05]  /*f6e0*/  HMMA.16816.F32.BF16 R28, R32.reuse, R136, RZ ;  /* 0x00000088201c723c */ /* 0x042fea00000418ff */
[----:B------:R-:W-:Y:S03]  /*f6f0*/  LDSM.16.M88.4 R208, [R212+0xc100] ;  /* 0x00c10000d4d0783b */ /* 0x000fe60000000200 */
[----:B------:R-:W-:Y:S03]  /*f700*/  HMMA.16816.F32.BF16 R32, R32, R138, RZ ;  /* 0x0000008a2020723c */ /* 0x000fe600000418ff */
[----:B------:R-:W1:Y:S05]  /*f710*/  LDSM.16.M88.4 R136, [R218+0x8900] ;  /* 0x00890000da88783b */ /* 0x000e6a0000000200 */
        /* <DEDUP_REMOVED lines=8> */
[----:B------:R-:W-:Y:S07]  /*f7a0*/  LDSM.16.M88.4 R184, [R217] ;  /* 0x00000000d9b8783b */ /* 0x000fee0000000200 */
[C---:B------:R-:W-:Y:S08]  /*f7b0*/  HMMA.16816.F32.BF16 R28, R172.reuse, R188, R28 ;  /* 0x000000bcac1c723c */ /* 0x040ff0000004181c */
[----:B------:R-:W-:Y:S01]  /*f7c0*/  HMMA.16816.F32.BF16 R32, R172, R190, R32 ;  /* 0x000000beac20723c */ /* 0x000fe20000041820 */
[----:B------:R-:W2:Y:S06]  /*f7d0*/  LDSM.16.M88.4 R172, [R221+0x10100] ;  /* 0x01010000ddac783b */ /* 0x000eac0000000200 */
[----:B------:R-:W2:Y:S01]  /*f7e0*/  LDSM.16.M88.4 R188, [R217+0x800] ;  /* 0x00080000d9bc783b */ /* 0x000ea20000000200 */
[C---:B---3--:R-:W-:Y:S08]  /*f7f0*/  HMMA.16816.F32.BF16 R4, R192.reuse, R196, R4 ;  /* 0x000000c4c004723c */ /* 0x048ff00000041804 */
[C---:B------:R-:W-:Y:S01]  /*f800*/  HMMA.16816.F32.BF16 R8, R192.reuse, R198, R8 ;  /* 0x000000c6c008723c */ /* 0x040fe20000041808 */
[----:B------:R-:W3:Y:S07]  /*f810*/  LDSM.16.M88.4 R196, [R217+0x1000] ;  /* 0x00100000d9c4783b */ /* 0x000eee0000000200 */
        /* <DEDUP_REMOVED lines=8> */
[----:B------:R-:W1:Y:S06]  /*f8a0*/  LDSM.16.M88.4 R180, [R212+0xb100] ;  /* 0x00b10000d4b4783b */ /* 0x000e6c0000000200 */
[----:B------:R-:W-:Y:S01]  /*f8b0*/  LDSM.16.M88.4 R192, [R235] ;  /* 0x00000000ebc0783b */ /* 0x000fe20000000200 */
[C---:B--2---:R-:W-:Y:S08]  /*f8c0*/  HMMA.16816.F32.BF16 R4, R172.reuse, R184, R4 ;  /* 0x000000b8ac04723c */ /* 0x044ff00000041804 */
[C---:B------:R-:W-:Y:S01]  /*f8d0*/  HMMA.16816.F32.BF16 R8, R172.reuse, R186, R8 ;  /* 0x000000baac08723c */ /* 0x040fe20000041808 */
[----:B------:R-:W2:Y:S07]  /*f8e0*/  LDSM.16.M88.4 R184, [R212+0xb900] ;  /* 0x00b90000d4b8783b */ /* 0x000eae0000000200 */
[C---:B------:R-:W-:Y:S08]  /*f8f0*/  HMMA.16816.F32.BF16 R12, R172.reuse, R188, R12 ;  /* 0x000000bcac0c723c */ /* 0x040ff0000004180c */
[C---:B------:R-:W-:Y:S01]  /*f900*/  HMMA.16816.F32.BF16 R16, R172.reuse, R190, R16 ;  /* 0x000000beac10723c */ /* 0x040fe20000041810 */
[----:B------:R-:W2:Y:S07]  /*f910*/  LDSM.16.M88.4 R188, [R220+0x14100] ;  /* 0x01410000dcbc783b */ /* 0x000eae0000000200 */
[C---:B---3--:R-:W-:Y:S08]  /*f920*/  HMMA.16816.F32.BF16 R20, R172.reuse, R196, R20 ;  /* 0x000000c4ac14723c */ /* 0x048ff00000041814 */
[C---:B------:R-:W-:Y:S01]  /*f930*/  HMMA.16816.F32.BF16 R24, R172.reuse, R198, R24 ;  /* 0x000000c6ac18723c */ /* 0x040fe20000041818 */
[----:B------:R-:W3:Y:S07]  /*f940*/  LDSM.16.M88.4 R196, [R234] ;  /* 0x00000000eac4783b */ /* 0x000eee0000000200 */
[C---:B-1----:R-:W-:Y:S08]  /*f950*/  HMMA.16816.F32.BF16 R28, R172.reuse, R136, R28 ;  /* 0x00000088ac1c723c */ /* 0x042ff0000004181c */
[----:B------:R-:W-:Y:S01]  /*f960*/  HMMA.16816.F32.BF16 R32, R172, R138, R32 ;  /* 0x0000008aac20723c */ /* 0x000fe20000041820 */
[----:B------:R-:W1:Y:S06]  /*f970*/  LDSM.16.M88.4 R136, [R233] ;  /* 0x00000000e988783b */ /* 0x000e6c0000000200 */
[----:B------:R-:W1:Y:S01]  /*f980*/  LDSM.16.M88.4 R172, [R232] ;  /* 0x00000000e8ac783b */ /* 0x000e620000000200 */
[C---:B----4-:R-:W-:Y:S08]  /*f990*/  HMMA.16816.F32.BF16 R4, R176.reuse, R200, R4 ;  /* 0x000000c8b004723c */ /* 0x050ff00000041804 */
[C---:B------:R-:W-:Y:S01]  /*f9a0*/  HMMA.16816.F32.BF16 R8, R176.reuse, R202, R8 ;  /* 0x000000cab008723c */ /* 0x040fe20000041808 */
[----:B------:R-:W-:Y:S07]  /*f9b0*/  LDSM.16.M88.4 R200, [R218+0xa100] ;  /* 0x00a10000dac8783b */ /* 0x000fee0000000200 */
[C---:B------:R-:W-:Y:S08]  /*f9c0*/  HMMA.16816.F32.BF16 R12, R176.reuse, R204, R12 ;  /* 0x000000ccb00c723c */ /* 0x040ff0000004180c */
[C---:B------:R-:W-:Y:S01]  /*f9d0*/  HMMA.16816.F32.BF16 R16, R176.reuse, R206, R16 ;  /* 0x000000ceb010723c */ /* 0x040fe20000041810 */
[----:B------:R-:W-:Y:S07]  /*f9e0*/  LDSM.16.M88.4 R204, [R218+0xa900] ;  /* 0x00a90000dacc783b */ /* 0x000fee0000000200 */
[C---:B------:R-:W-:Y:S08]  /*f9f0*/  HMMA.16816.F32.BF16 R20, R176.reuse, R180, R20 ;  /* 0x000000b4b014723c */ /* 0x040ff00000041814 */
[C---:B------:R-:W-:Y:S01]  /*fa00*/  HMMA.16816.F32.BF16 R24, R176.reuse, R182, R24 ;  /* 0x000000b6b018723c */ /* 0x040fe20000041818 */
[----:B------:R-:W4:Y:S07]  /*fa10*/  LDSM.16.M88.4 R180, [R222+0x14100] ;  /* 0x01410000deb4783b */ /* 0x000f2e0000000200 */
[C---:B--2---:R-:W-:Y:S08]  /*fa20*/  HMMA.16816.F32.BF16 R28, R176.reuse, R184, R28 ;  /* 0x000000b8b01c723c */ /* 0x044ff0000004181c */
[----:B------:R-:W-:Y:S01]  /*fa30*/  HMMA.16816.F32.BF16 R32, R176, R186, R32 ;  /* 0x000000bab020723c */ /* 0x000fe20000041820 */
[----:B------:R-:W2:Y:S06]  /*fa40*/  LDSM.16.M88.4 R176, [R218+0xb100] ;  /* 0x00b10000dab0783b */ /* 0x000eac0000000200 */
[----:B------:R-:W-:Y:S01]  /*fa50*/  LDSM.16.M88.4 R184, [R221+0x14100] ;  /* 0x01410000ddb8783b */ /* 0x000fe20000000200 */
[C---:B------:R-:W-:Y:S08]  /*fa60*/  HMMA.16816.F32.BF16 R4, R188.reuse, R192, R4 ;  /* 0x000000c0bc04723c */ /* 0x040ff00000041804 */
[C---:B------:R-:W-:Y:S01]  /*fa70*/  HMMA.16816.F32.BF16 R8, R188.reuse, R194, R8 ;  /* 0x000000c2bc08723c */ /* 0x040fe20000041808 */
[----:B------:R-:W-:Y:S07]  /*fa80*/  LDSM.16.M88.4 R192, [R217+0x2000] ;  /* 0x00200000d9c0783b */ /* 0x000fee0000000200 */
[C---:B---3--:R-:W-:Y:S08]  /*fa90*/  HMMA.16816.F32.BF16 R12, R188.reuse, R196, R12 ;  /* 0x000000c4bc0c723c */ /* 0x048ff0000004180c */
[C---:B------:R-:W-:Y:S01]  /*faa0*/  HMMA.16816.F32.BF16 R16, R188.reuse, R198, R16 ;  /* 0x000000c6bc10723c */ /* 0x040fe20000041810 */
[----:B------:R-:W-:Y:S07]  /*fab0*/  LDSM.16.M88.4 R196, [R217+0x3800] ;  /* 0x00380000d9c4783b */ /* 0x000fee0000000200 */
[C---:B-1----:R-:W-:Y:S08]  /*fac0*/  HMMA.16816.F32.BF16 R20, R188.reuse, R136, R20 ;  /* 0x00000088bc14723c */ /* 0x042ff00000041814 */
[C---:B------:R-:W-:Y:S01]  /*fad0*/  HMMA.16816.F32.BF16 R24, R188.reuse, R138, R24 ;  /* 0x0000008abc18723c */ /* 0x040fe20000041818 */
[----:B------:R-:W1:Y:S07]  /*fae0*/  LDSM.16.M88.4 R136, [R218+0xb900] ;  /* 0x00b90000da88783b */ /* 0x000e6e0000000200 */
[C---:B------:R-:W-:Y:S08]  /*faf0*/  HMMA.16816.F32.BF16 R28, R188.reuse, R172, R28 ;  /* 0x000000acbc1c723c */ /* 0x040ff0000004181c */
[----:B------:R-:W-:Y:S01]  /*fb00*/  HMMA.16816.F32.BF16 R32, R188, R174, R32 ;  /* 0x000000aebc20723c */ /* 0x000fe20000041820 */
[----:B------:R-:W3:Y:S06]  /*fb10*/  LDSM.16.M88.4 R172, [R217+0x2800] ;  /* 0x00280000d9ac783b */ /* 0x000eec0000000200 */
[----:B------:R-:W1:Y:S01]  /*fb20*/  LDSM.16.M88.4 R188, [R217+0x3000] ;  /* 0x00300000d9bc783b */ /* 0x000e620000000200 */
[C---:B----4-:R-:W-:Y:S08]  /*fb30*/  HMMA.16816.F32.BF16 R4, R180.reuse, R200, R4 ;  /* 0x000000c8b404723c */ /* 0x050ff00000041804 */
[C---:B------:R-:W-:Y:S01]  /*fb40*/  HMMA.16816.F32.BF16 R8, R180.reuse, R202, R8 ;  /* 0x000000cab408723c */ /* 0x040fe20000041808 */
[----:B------:R-:W4:Y:S07]  /*fb50*/  LDSM.16.M88.4 R200, [R219+0x18100] ;  /* 0x01810000dbc8783b */ /* 0x000f2e0000000200 */
[C---:B------:R-:W-:Y:S08]  /*fb60*/  HMMA.16816.F32.BF16 R12, R180.reuse, R204, R12 ;  /* 0x000000ccb40c723c */ /* 0x040ff0000004180c */
[C---:B------:R-:W-:Y:S01]  /*fb70*/  HMMA.16816.F32.BF16 R16, R180.reuse, R206, R16 ;  /* 0x000000ceb410723c */ /* 0x040fe20000041810 */
[----:B------:R-:W-:Y:S07]  /*fb80*/  LDSM.16.M88.4 R204, [R212+0xe100] ;  /* 0x00e10000d4cc783b */ /* 0x000fee0000000200 */
[C---:B--2---:R-:W-:Y:S08]  /*fb90*/  HMMA.16816.F32.BF16 R20, R180.reuse, R176, R20 ;  /* 0x000000b0b414723c */ /* 0x044ff00000041814 */
[C---:B------:R-:W-:Y:S01]  /*fba0*/  HMMA.16816.F32.BF16 R24, R180.reuse, R178, R24 ;  /* 0x000000b2b418723c */ /* 0x040fe20000041818 */
[----:B------:R-:W-:Y:S07]  /*fbb0*/  LDSM.16.M88.4 R176, [R212+0xd100] ;  /* 0x00d10000d4b0783b */ /* 0x000fee0000000200 */
[C---:B-1----:R-:W-:Y:S08]  /*fbc0*/  HMMA.16816.F32.BF16 R28, R180.reuse, R136, R28 ;  /* 0x00000088b41c723c */ /* 0x042ff0000004181c */
[----:B------:R-:W-:Y:S01]  /*fbd0*/  HMMA.16816.F32.BF16 R32, R180, R138, R32 ;  /* 0x0000008ab420723c */ /* 0x000fe20000041820 */
[----:B------:R-:W1:Y:S06]  /*fbe0*/  LDSM.16.M88.4 R136, [R212+0xc900] ;  /* 0x00c90000d488783b */ /* 0x000e6c0000000200 */
[----:B------:R-:W-:Y:S01]  /*fbf0*/  LDSM.16.M88.4 R180, [R220+0x18100] ;  /* 0x01810000dcb4783b */ /* 0x000fe20000000200 */
[C---:B------:R-:W-:Y:S08]  /*fc00*/  HMMA.16816.F32.BF16 R4, R184.reuse, R192, R4 ;  /* 0x000000c0b804723c */ /* 0x040ff00000041804 */
[C---:B------:R-:W-:Y:S01]  /*fc10*/  HMMA.16816.F32.BF16 R8, R184.reuse, R194, R8 ;  /* 0x000000c2b808723c */ /* 0x040fe20000041808 */
[----:B------:R-:W-:Y:S07]  /*fc20*/  LDSM.16.M88.4 R192, [R229] ;  /* 0x00000000e5c0783b */ /* 0x000fee0000000200 */
[C---:B---3--:R-:W-:Y:S08]  /*fc30*/  HMMA.16816.F32.BF16 R12, R184.reuse, R172, R12 ;  /* 0x000000acb80c723c */ /* 0x048ff0000004180c */
[C---:B------:R-:W-:Y:S01]  /*fc40*/  HMMA.16816.F32.BF16 R16, R184.reuse, R174, R16 ;  /* 0x000000aeb810723c */ /* 0x040fe20000041810 */
[----:B------:R-:W2:Y:S07]  /*fc50*/  LDSM.16.M88.4 R172, [R212+0xd900] ;  /* 0x00d90000d4ac783b */ /* 0x000eae0000000200 */
[C---:B------:R-:W-:Y:S08]  /*fc60*/  HMMA.16816.F32.BF16 R20, R184.reuse, R188, R20 ;  /* 0x000000bcb814723c */ /* 0x040ff00000041814 */
[C---:B------:R-:W-:Y:S01]  /*fc70*/  HMMA.16816.F32.BF16 R24, R184.reuse, R190, R24 ;  /* 0x000000beb818723c */ /* 0x040fe20000041818 */
[----:B------:R-:W-:Y:S07]  /*fc80*/  LDSM.16.M88.4 R188, [R230] ;  /* 0x00000000e6bc783b */ /* 0x000fee0000000200 */
[C---:B------:R-:W-:Y:S08]  /*fc90*/  HMMA.16816.F32.BF16 R28, R184.reuse, R196, R28 ;  /* 0x000000c4b81c723c */ /* 0x040ff0000004181c */
[----:B------:R-:W-:Y:S01]  /*fca0*/  HMMA.16816.F32.BF16 R32, R184, R198, R32 ;  /* 0x000000c6b820723c */ /* 0x000fe20000041820 */
[----:B------:R-:W3:Y:S06]  /*fcb0*/  LDSM.16.M88.4 R184, [R231] ;  /* 0x00000000e7b8783b */ /* 0x000eec0000000200 */
[----:B------:R-:W-:Y:S01]  /*fcc0*/  LDSM.16.M88.4 R196, [R218+0xc100] ;  /* 0x00c10000dac4783b */ /* 0x000fe20000000200 */
[C---:B----4-:R-:W-:Y:S08]  /*fcd0*/  HMMA.16816.F32.BF16 R4, R200.reuse, R208, R4 ;  /* 0x000000d0c804723c */ /* 0x050ff00000041804 */
[C---:B------:R-:W-:Y:S01]  /*fce0*/  HMMA.16816.F32.BF16 R8, R200.reuse, R210, R8 ;  /* 0x000000d2c808723c */ /* 0x040fe20000041808 */
[----:B------:R-:W-:Y:S07]  /*fcf0*/  LDSM.16.M88.4 R208, [R212+0xe900] ;  /* 0x00e90000d4d0783b */ /* 0x000fee0000000200 */
[C---:B-1----:R-:W-:Y:S08]  /*fd00*/  HMMA.16816.F32.BF16 R12, R200.reuse, R136, R12 ;  /* 0x00000088c80c723c */ /* 0x042ff0000004180c */
[C---:B------:R-:W-:Y:S01]  /*fd10*/  HMMA.16816.F32.BF16 R16, R200.reuse, R138, R16 ;  /* 0x0000008ac810723c */ /* 0x040fe20000041810 */
[----:B------:R-:W1:Y:S07]  /*fd20*/  LDSM.16.M88.4 R136, [R228] ;  /* 0x00000000e488783b */ /* 0x000e6e0000000200 */
[C---:B------:R-:W-:Y:S08]  /*fd30*/  HMMA.16816.F32.BF16 R20, R200.reuse, R176, R20 ;  /* 0x000000b0c814723c */ /* 0x040ff00000041814 */
[C---:B------:R-:W-:Y:S01]  /*fd40*/  HMMA.16816.F32.BF16 R24, R200.reuse, R178, R24 ;  /* 0x000000b2c818723c */ /* 0x040fe20000041818 */
[----:B------:R-:W4:Y:S07]  /*fd50*/  LDSM.16.M88.4 R176, [R222+0x18100] ;  /* 0x01810000deb0783b */ /* 0x000f2e0000000200 */
[C---:B--2---:R-:W-:Y:S08]  /*fd60*/  HMMA.16816.F32.BF16 R28, R200.reuse, R172, R28 ;  /* 0x000000acc81c723c */ /* 0x044ff0000004181c */
[----:B------:R-:W-:Y:S01]  /*fd70*/  HMMA.16816.F32.BF16 R32, R200, R174, R32 ;  /* 0x000000aec820723c */ /* 0x000fe20000041820 */
[----:B------:R-:W2:Y:S06]  /*fd80*/  LDSM.16.M88.4 R172, [R218+0xc900] ;  /* 0x00c90000daac783b */ /* 0x000eac0000000200 */
[----:B------:R-:W-:Y:S01]  /*fd90*/  LDSM.16.M88.4 R200, [R219+0x1c100] ;  /* 0x01c10000dbc8783b */ /* 0x000fe20000000200 */
[C---:B---3--:R-:W-:Y:S08]  /*fda0*/  HMMA.16816.F32.BF16 R4, R180.reuse, R184, R4 ;  /* 0x000000b8b404723c */ /* 0x048ff00000041804 */
[C---:B------:R-:W-:Y:S01]  /*fdb0*/  HMMA.16816.F32.BF16 R8, R180.reuse, R186, R8 ;  /* 0x000000bab408723c */ /* 0x040fe20000041808 */
[----:B------:R-:W3:Y:S07]  /*fdc0*/  LDSM.16.M88.4 R184, [R218+0xd100] ;  /* 0x00d10000dab8783b */ /* 0x000eee0000000200 */
[C---:B------:R-:W-:Y:S08]  /*fdd0*/  HMMA.16816.F32.BF16 R12, R180.reuse, R188, R12 ;  /* 0x000000bcb40c723c */ /* 0x040ff0000004180c */
[C---:B------:R-:W-:Y:S01]  /*fde0*/  HMMA.16816.F32.BF16 R16, R180.reuse, R190, R16 ;  /* 0x000000beb410723c */ /* 0x040fe20000041810 */
[----:B------:R-:W-:Y:S07]  /*fdf0*/  LDSM.16.M88.4 R188, [R217+0x4000] ;  /* 0x00400000d9bc783b */ /* 0x000fee0000000200 */
[C---:B------:R-:W-:Y:S08]  /*fe00*/  HMMA.16816.F32.BF16 R20, R180.reuse, R192, R20 ;  /* 0x000000c0b414723c */ /* 0x040ff00000041814 */
[C---:B------:R-:W-:Y:S01]  /*fe10*/  HMMA.16816.F32.BF16 R24, R180.reuse, R194, R24 ;  /* 0x000000c2b418723c */ /* 0x040fe20000041818 */
[----:B------:R-:W-:Y:S07]  /*fe20*/  LDSM.16.M88.4 R192, [R217+0x4800] ;  /* 0x00480000d9c0783b */ /* 0x000fee0000000200 */
[C---:B-1----:R-:W-:Y:S08]  /*fe30*/  HMMA.16816.F32.BF16 R28, R180.reuse, R136, R28 ;  /* 0x00000088b41c723c */ /* 0x042ff0000004181c */
[----:B------:R-:W-:Y:S01]  /*fe40*/  HMMA.16816.F32.BF16 R32, R180, R138, R32 ;  /* 0x0000008ab420723c */ /* 0x000fe20000041820 */
[----:B------:R-:W1:Y:S06]  /*fe50*/  LDSM.16.M88.4 R136, [R218+0xd900] ;  /* 0x00d90000da88783b */ /* 0x000e6c0000000200 */
[----:B------:R-:W1:Y:S01]  /*fe60*/  LDSM.16.M88.4 R180, [R221+0x18100] ;  /* 0x01810000ddb4783b */ /* 0x000e620000000200 */
[C---:B----4-:R-:W-:Y:S08]  /*fe70*/  HMMA.16816.F32.BF16 R4, R176.reuse, R196, R4 ;  /* 0x000000c4b004723c */ /* 0x050ff00000041804 */
[C---:B------:R-:W-:Y:S01]  /*fe80*/  HMMA.16816.F32.BF16 R8, R176.reuse, R198, R8 ;  /* 0x000000c6b008723c */ /* 0x040fe20000041808 */
[----:B------:R-:W4:Y:S07]  /*fe90*/  LDSM.16.M88.4 R196, [R217+0x5000] ;  /* 0x00500000d9c4783b */ /* 0x000f2e0000000200 */
[C---:B--2---:R-:W-:Y:S08]  /*fea0*/  HMMA.16816.F32.BF16 R12, R176.reuse, R172, R12 ;  /* 0x000000acb00c723c */ /* 0x044ff0000004180c */
[C---:B------:R-:W-:Y:S01]  /*feb0*/  HMMA.16816.F32.BF16 R16, R176.reuse, R174, R16 ;  /* 0x000000aeb010723c */ /* 0x040fe20000041810 */
[----:B------:R-:W2:Y:S07]  /*fec0*/  LDSM.16.M88.4 R172, [R217+0x5800] ;  /* 0x00580000d9ac783b */ /* 0x000eae0000000200 */
[C---:B---3--:R-:W-:Y:S08]  /*fed0*/  HMMA.16816.F32.BF16 R20, R176.reuse, R184, R20 ;  /* 0x000000b8b014723c */ /* 0x048ff00000041814 */
[C---:B------:R-:W-:Y:S01]  /*fee0*/  HMMA.16816.F32.BF16 R24, R176.reuse, R186, R24 ;  /* 0x000000bab018723c */ /* 0x040fe20000041818 */
[----:B------:R-:W-:Y:S07]  /*fef0*/  LDSM.16.M88.4 R184, [R220+0x1c100] ;  /* 0x01c10000dcb8783b */ /* 0x000fee0000000200 */
[C---:B-1----:R-:W-:Y:S08]  /*ff00*/  HMMA.16816.F32.BF16 R28, R176.reuse, R136, R28 ;  /* 0x00000088b01c723c */ /* 0x042ff0000004181c */
[----:B------:R-:W-:Y:S01]  /*ff10*/  HMMA.16816.F32.BF16 R32, R176, R138, R32 ;  /* 0x0000008ab020723c */ /* 0x000fe20000041820 */
[----:B------:R-:W1:Y:S06]  /*ff20*/  LDSM.16.M88.4 R136, [R212+0xf100] ;  /* 0x00f10000d488783b */ /* 0x000e6c0000000200 */
[----:B------:R-:W3:Y:S01]  /*ff30*/  LDSM.16.M88.4 R176, [R212+0xf900] ;  /* 0x00f90000d4b0783b */ /* 0x000ee20000000200 */
[C---:B------:R-:W-:Y:S08]  /*ff40*/  HMMA.16816.F32.BF16 R4, R180.reuse, R188, R4 ;  /* 0x000000bcb404723c */ /* 0x040ff00000041804 */
[C---:B------:R-:W-:Y:S01]  /*ff50*/  HMMA.16816.F32.BF16 R8, R180.reuse, R190, R8 ;  /* 0x000000beb408723c */ /* 0x040fe20000041808 */
[----:B------:R-:W1:Y:S07]  /*ff60*/  LDSM.16.M88.4 R188, [R227] ;  /* 0x00000000e3bc783b */ /* 0x000e6e0000000200 */
[C---:B------:R-:W-:Y:S08]  /*ff70*/  HMMA.16816.F32.BF16 R12, R180.reuse, R192, R12 ;  /* 0x000000c0b40c723c */ /* 0x040ff0000004180c */
[C---:B------:R-:W-:Y:S01]  /*ff80*/  HMMA.16816.F32.BF16 R16, R180.reuse, R194, R16 ;  /* 0x000000c2b410723c */ /* 0x040fe20000041810 */
[----:B------:R-:W1:Y:S07]  /*ff90*/  LDSM.16.M88.4 R192, [R226] ;  /* 0x00000000e2c0783b */ /* 0x000e6e0000000200 */
[C---:B----4-:R-:W-:Y:S08]  /*ffa0*/  HMMA.16816.F32.BF16 R20, R180.reuse, R196, R20 ;  /* 0x000000c4b414723c */ /* 0x050ff00000041814 */
[C---:B------:R-:W-:Y:S01]  /*ffb0*/  HMMA.16816.F32.BF16 R24, R180.reuse, R198, R24 ;  /* 0x000000c6b418723c */ /* 0x040fe20000041818 */
[----:B------:R-:W-:Y:S07]  /*ffc0*/  LDSM.16.M88.4 R196, [R222+0x1c100] ;  /* 0x01c10000dec4783b */ /* 0x000fee0000000200 */
[C---:B--2---:R-:W-:Y:S08]  /*ffd0*/  HMMA.16816.F32.BF16 R28, R180.reuse, R172, R28 ;  /* 0x000000acb41c723c */ /* 0x044ff0000004181c */
[----:B------:R-:W-:Y:S01]  /*ffe0*/  HMMA.16816.F32.BF16 R32, R180, R174, R32 ;  /* 0x000000aeb420723c */ /* 0x000fe20000041820 */
[----:B------:R-:W2:Y:S06]  /*fff0*/  LDSM.16.M88.4 R172, [R225] ;  /* 0x00000000e1ac783b */ /* 0x000eac0000000200 */
[----:B------:R-:W4:Y:S01]  /*10000*/  LDSM.16.M88.4 R180, [R224] ;  /* 0x00000000e0b4783b */ /* 0x000f220000000200 */
[C---:B------:R-:W-:Y:S08]  /*10010*/  HMMA.16816.F32.BF16 R4, R200.reuse, R204, R4 ;  /* 0x000000ccc804723c */ /* 0x040ff00000041804 */
[C---:B------:R-:W-:Y:S01]  /*10020*/  HMMA.16816.F32.BF16 R8, R200.reuse, R206, R8 ;  /* 0x000000cec808723c */ /* 0x040fe20000041808 */
[----:B------:R-:W2:Y:S07]  /*10030*/  LDSM.16.M88.4 R204, [R218+0xe100] ;  /* 0x00e10000dacc783b */ /* 0x000eae0000000200 */
[C---:B------:R-:W-:Y:S08]  /*10040*/  HMMA.16816.F32.BF16 R12, R200.reuse, R208, R12 ;  /* 0x000000d0c80c723c */ /* 0x040ff0000004180c */
[C---:B------:R-:W-:Y:S01]  /*10050*/  HMMA.16816.F32.BF16 R16, R200.reuse, R210, R16 ;  /* 0x000000d2c810723c */ /* 0x040fe20000041810 */
[----:B------:R-:W-:Y:S07]  /*10060*/  LDSM.16.M88.4 R208, [R217+0x6000] ;  /* 0x00600000d9d0783b */ /* 0x000fee0000000200 */
[C---:B-1----:R-:W-:Y:S08]  /*10070*/  HMMA.16816.F32.BF16 R20, R200.reuse, R136, R20 ;  /* 0x00000088c814723c */ /* 0x042ff00000041814 */
[C---:B------:R-:W-:Y:S01]  /*10080*/  HMMA.16816.F32.BF16 R24, R200.reuse, R138, R24 ;  /* 0x0000008ac818723c */ /* 0x040fe20000041818 */
[----:B------:R-:W1:Y:S07]  /*10090*/  LDSM.16.M88.4 R136, [R218+0xe900] ;  /* 0x00e90000da88783b */ /* 0x000e6e0000000200 */
[C---:B---3--:R-:W-:Y:S08]  /*100a0*/  HMMA.16816.F32.BF16 R28, R200.reuse, R176, R28 ;  /* 0x000000b0c81c723c */ /* 0x048ff0000004181c */
[----:B------:R-:W-:Y:S01]  /*100b0*/  HMMA.16816.F32.BF16 R32, R200, R178, R32 ;  /* 0x000000b2c820723c */ /* 0x000fe20000041820 */
[----:B------:R-:W3:Y:S06]  /*100c0*/  LDSM.16.M88.4 R176, [R218+0xf100] ;  /* 0x00f10000dab0783b */ /* 0x000eec0000000200 */
[----:B------:R-:W-:Y:S01]  /*100d0*/  LDSM.16.M88.4 R200, [R221+0x1c100] ;  /* 0x01c10000ddc8783b */ /* 0x000fe20000000200 */
[C---:B------:R-:W-:Y:S08]  /*100e0*/  HMMA.16816.F32.BF16 R4, R184.reuse, R188, R4 ;  /* 0x000000bcb804723c */ /* 0x040ff00000041804 */
[C---:B------:R-:W-:Y:S01]  /*100f0*/  HMMA.16816.F32.BF16 R8, R184.reuse, R190, R8 ;  /* 0x000000beb808723c */ /* 0x040fe20000041808 */
[----:B------:R-:W1:Y:S07]  /*10100*/  LDSM.16.M88.4 R188, [R218+0xf900] ;  /* 0x00f90000dabc783b */ /* 0x000e6e0000000200 */
[C---:B------:R-:W-:Y:S08]  /*10110*/  HMMA.16816.F32.BF16 R12, R184.reuse, R192, R12 ;  /* 0x000000c0b80c723c */ /* 0x040ff0000004180c */
[C---:B------:R-:W-:Y:S08]  /*10120*/  HMMA.16816.F32.BF16 R16, R184.reuse, R194, R16 ;  /* 0x000000c2b810723c */ /* 0x040ff00000041810 */
[C---:B--2---:R-:W-:Y:S08]  /*10130*/  HMMA.16816.F32.BF16 R20, R184.reuse, R172, R20 ;  /* 0x000000acb814723c */ /* 0x044ff00000041814 */
[C---:B------:R-:W-:Y:S08]  /*10140*/  HMMA.16816.F32.BF16 R24, R184.reuse, R174, R24 ;  /* 0x000000aeb818723c */ /* 0x040ff00000041818 */
[C---:B----4-:R-:W-:Y:S08]  /*10150*/  HMMA.16816.F32.BF16 R28, R184.reuse, R180, R28 ;  /* 0x000000b4b81c723c */ /* 0x050ff0000004181c */
[----:B------:R-:W-:Y:S08]  /*10160*/  HMMA.16816.F32.BF16 R32, R184, R182, R32 ;  /* 0x000000b6b820723c */ /* 0x000ff00000041820 */
[C---:B------:R-:W-:Y:S08]  /*10170*/  HMMA.16816.F32.BF16 R4, R196.reuse, R204, R4 ;  /* 0x000000ccc404723c */ /* 0x040ff00000041804 */
[C---:B------:R-:W-:Y:S08]  /*10180*/  HMMA.16816.F32.BF16 R8, R196.reuse, R206, R8 ;  /* 0x000000cec408723c */ /* 0x040ff00000041808 */
[C---:B-1----:R-:W-:Y:S08]  /*10190*/  HMMA.16816.F32.BF16 R12, R196.reuse, R136, R12 ;  /* 0x00000088c40c723c */ /* 0x042ff0000004180c */
[C---:B------:R-:W-:Y:S01]  /*101a0*/  HMMA.16816.F32.BF16 R16, R196.reuse, R138, R16 ;  /* 0x0000008ac410723c */ /* 0x040fe20000041810 */
[----:B------:R-:W1:Y:S07]  /*101b0*/  LDSM.16.M88.4 R136, [R217+0x6800] ;  /* 0x00680000d988783b */ /* 0x000e6e0000000200 */
[C---:B---3--:R-:W-:Y:S08]  /*101c0*/  HMMA.16816.F32.BF16 R20, R196.reuse, R176, R20 ;  /* 0x000000b0c414723c */ /* 0x048ff00000041814 */
[C---:B------:R-:W-:Y:S08]  /*101d0*/  HMMA.16816.F32.BF16 R24, R196.reuse, R178, R24 ;  /* 0x000000b2c418723c */ /* 0x040ff00000041818 */
[C---:B------:R-:W-:Y:S08]  /*101e0*/  HMMA.16816.F32.BF16 R28, R196.reuse, R188, R28 ;  /* 0x000000bcc41c723c */ /* 0x040ff0000004181c */
[----:B------:R-:W-:Y:S08]  /*101f0*/  HMMA.16816.F32.BF16 R32, R196, R190, R32 ;  /* 0x000000bec420723c */ /* 0x000ff00000041820 */
[C---:B------:R-:W-:Y:S08]  /*10200*/  HMMA.16816.F32.BF16 R4, R200.reuse, R208, R4 ;  /* 0x000000d0c804723c */ /* 0x040ff00000041804 */
        /* <DEDUP_REMOVED lines=15> */
[----:B------:R-:W3:Y:S01]  /*10300*/  MUFU.TANH R187, R6 ;  /* 0x0000000600bb7308 */ /* 0x000ee20000002400 */
[----:B------:R-:W-:Y:S02]  /*10310*/  FMUL.FTZ R14, R14, c[0x0][0x320] ;  /* 0x0000c8000e0e7a20 */ /* 0x000fe40000410000 */
[----:B------:R-:W-:Y:S02]  /*10320*/  FMUL.FTZ R15, R15, c[0x0][0x320] ;  /* 0x0000c8000f0f7a20 */ /* 0x000fe40000410000 */
[----:B------:R-:W-:Y:S02]  /*10330*/  FMUL.FTZ R16, R16, c[0x0][0x320] ;  /* 0x0000c80010107a20 */ /* 0x000fe40000410000 */
[----:B------:R-:W-:Y:S02]  /*10340*/  FMUL.FTZ R17, R17, c[0x0][0x320] ;  /* 0x0000c80011117a20 */ /* 0x000fe40000410000 */
[----:B------:R-:W-:Y:S01]  /*10350*/  FMUL.FTZ R18, R18, c[0x0][0x320] ;  /* 0x0000c80012127a20 */ /* 0x000fe20000410000 */
[----:B------:R4:W1:Y:S01]  /*10360*/  MUFU.TANH R186, R7 ;  /* 0x0000000700ba7308 */ /* 0x0008620000002400 */
[----:B------:R-:W-:Y:S09]  /*10370*/  FMUL.FTZ R19, R19, c[0x0][0x320] ;  /* 0x0000c80013137a20 */ /* 0x000ff20000410000 */
[----:B------:R-:W1:Y:S10]  /*10380*/  MUFU.TANH R181, R8 ;  /* 0x0000000800b57308 */ /* 0x000e740000002400 */
[----:B------:R-:W1:Y:S01]  /*10390*/  MUFU.TANH R178, R9 ;  /* 0x0000000900b27308 */ /* 0x000e620000002400 */
[----:B----4-:R-:W4:Y:S09]  /*103a0*/  LDSM.16.M88.4 R4, [R217+0x7000] ;  /* 0x00700000d904783b */ /* 0x010f320000000200 */
[----:B------:R-:W1:Y:S10]  /*103b0*/  MUFU.TANH R185, R10 ;  /* 0x0000000a00b97308 */ /* 0x000e740000002400 */
[----:B------:R1:W1:Y:S10]  /*103c0*/  MUFU.TANH R183, R11 ;  /* 0x0000000b00b77308 */ /* 0x0002740000002400 */
[----:B------:R-:W2:Y:S10]  /*103d0*/  MUFU.TANH R175, R12 ;  /* 0x0000000c00af7308 */ /* 0x000eb40000002400 */
[----:B------:R-:W2:Y:S01]  /*103e0*/  MUFU.TANH R174, R13 ;  /* 0x0000000d00ae7308 */ /* 0x000ea20000002400 */
[----:B-1----:R-:W1:Y:S01]  /*103f0*/  LDSM.16.M88.4 R8, [R217+0x7800] ;  /* 0x00780000d908783b */ /* 0x002e620000000200 */
[----:B------:R-:W-:Y:S04]  /*10400*/  DEPBAR.LE SB0, 0x0 ;  /* 0x000080000000791a */ /* 0x000fe80000000000 */
[C---:B----4-:R-:W-:Y:S04]  /*10410*/  HMMA.16816.F32.BF16 R20, R200.reuse, R4, R20 ;  /* 0x00000004c814723c */ /* 0x050fe80000041814 */
[----:B------:R-:W4:Y:S01]  /*10420*/  MUFU.TANH R180, R14 ;  /* 0x0000000e00b47308 */ /* 0x000f220000002400 */
[----:B------:R-:W-:Y:S03]  /*10430*/  BAR.SYNC.DEFER_BLOCKING 0x0 ;  /* 0x0000000000007b1d */ /* 0x000fe60000010000 */
[C---:B------:R-:W-:Y:S06]  /*10440*/  HMMA.16816.F32.BF16 R24, R200.reuse, R6, R24 ;  /* 0x00000006c818723c */ /* 0x040fec0000041818 */
[----:B------:R-:W1:Y:S10]  /*10450*/  MUFU.TANH R179, R15 ;  /* 0x0000000f00b37308 */ /* 0x000e740000002400 */
[----:B------:R-:W2:Y:S01]  /*10460*/  MUFU.TANH R173, R16 ;  /* 0x0000001000ad7308 */ /* 0x000ea20000002400 */
[----:B------:R-:W-:Y:S02]  /*10470*/  FMUL.FTZ R20, R20, c[0x0][0x320] ;  /* 0x0000c80014147a20 */ /* 0x000fe40000410000 */
[----:B------:R-:W-:Y:S02]  /*10480*/  FMUL.FTZ R21, R21, c[0x0][0x320] ;  /* 0x0000c80015157a20 */ /* 0x000fe40000410000 */
[----:B------:R-:W-:Y:S02]  /*10490*/  FMUL.FTZ R22, R22, c[0x0][0x320] ;  /* 0x0000c80016167a20 */ /* 0x000fe40000410000 */
[----:B------:R-:W-:Y:S03]  /*104a0*/  FMUL.FTZ R23, R23, c[0x0][0x320] ;  /* 0x0000c80017177a20 */ /* 0x000fe60000410000 */
[----:B------:R-:W2:Y:S01]  /*104b0*/  MUFU.TANH R136, R20 ;  /* 0x0000001400887308 */ /* 0x000ea20000002400 */
[----:B------:R-:W-:Y:S02]  /*104c0*/  FMUL.FTZ R24, R24, c[0x0][0x320] ;  /* 0x0000c80018187a20 */ /* 0x000fe40000410000 */
[----:B------:R-:W-:Y:S01]  /*104d0*/  FMUL.FTZ R27, R27, c[0x0][0x320] ;  /* 0x0000c8001b1b7a20 */ /* 0x000fe20000410000 */
[C---:B-1----:R-:W-:Y:S03]  /*104e0*/  HMMA.16816.F32.BF16 R28, R200.reuse, R8, R28 ;  /* 0x00000008c81c723c */ /* 0x042fe6000004181c */
[----:B------:R-:W-:Y:S03]  /*104f0*/  FMUL.FTZ R26, R26, c[0x0][0x320] ;  /* 0x0000c8001a1a7a20 */ /* 0x000fe60000410000 */
[----:B------:R1:W1:Y:S02]  /*10500*/  MUFU.TANH R135, R21 ;  /* 0x0000001500877308 */ /* 0x0002640000002400 */
[----:B------:R-:W-:Y:S08]  /*10510*/  HMMA.16816.F32.BF16 R32, R200, R10, R32 ;  /* 0x0000000ac820723c */ /* 0x000ff00000041820 */
[----:B------:R2:W2:Y:S10]  /*10520*/  MUFU.TANH R139, R22 ;  /* 0x00000016008b7308 */ /* 0x0004b40000002400 */
[----:B------:R3:W3:Y:S06]  /*10530*/  MUFU.TANH R172, R23 ;  /* 0x0000001700ac7308 */ /* 0x0006ec0000002400 */
[----:B-1----:R-:W-:Y:S02]  /*10540*/  FMUL.FTZ R21, R32, c[0x0][0x320] ;  /* 0x0000c80020157a20 */ /* 0x002fe40000410000 */
[----:B------:R-:W-:Y:S02]  /*10550*/  FMUL.FTZ R20, R33, c[0x0][0x320] ;  /* 0x0000c80021147a20 */ /* 0x000fe40000410000 */
[----:B------:R1:W1:Y:S01]  /*10560*/  MUFU.TANH R132, R24 ;  /* 0x0000001800847308 */ /* 0x0002620000002400 */
[----:B--2---:R-:W-:Y:S02]  /*10570*/  FMUL.FTZ R22, R29, c[0x0][0x320] ;  /* 0x0000c8001d167a20 */ /* 0x004fe40000410000 */
[----:B------:R-:W-:Y:S07]  /*10580*/  FMUL.FTZ R29, R35, c[0x0][0x320] ;  /* 0x0000c800231d7a20 */ /* 0x000fee0000410000 */
[----:B------:R2:W2:Y:S01]  /*10590*/  MUFU.TANH R138, R27 ;  /* 0x0000001b008a7308 */ /* 0x0004a20000002400 */
[----:B---3--:R-:W-:Y:S02]  /*105a0*/  FMUL.FTZ R23, R28, c[0x0][0x320] ;  /* 0x0000c8001c177a20 */ /* 0x008fe40000410000 */
[----:B------:R-:W-:Y:S07]  /*105b0*/  FMUL.FTZ R28, R34, c[0x0][0x320] ;  /* 0x0000c800221c7a20 */ /* 0x000fee0000410000 */
[----:B------:R3:W3:Y:S01]  /*105c0*/  MUFU.TANH R137, R17 ;  /* 0x0000001100897308 */ /* 0x0006e20000002400 */
[----:B-1----:R-:W-:Y:S02]  /*105d0*/  FMUL.FTZ R24, R25, c[0x0][0x320] ;  /* 0x0000c80019187a20 */ /* 0x002fe40000410000 */
[----:B------:R-:W-:Y:S07]  /*105e0*/  FMUL.FTZ R25, R30, c[0x0][0x320] ;  /* 0x0000c8001e197a20 */ /* 0x000fee0000410000 */
[----:B------:R1:W1:Y:S01]  /*105f0*/  MUFU.TANH R177, R18 ;  /* 0x0000001200b17308 */ /* 0x0002620000002400 */
[----:B--2---:R-:W-:Y:S09]  /*10600*/  FMUL.FTZ R27, R31, c[0x0][0x320] ;  /* 0x0000c8001f1b7a20 */ /* 0x004ff20000410000 */
        /* <DEDUP_REMOVED lines=12> */
[----:B--234-:R-:W-:Y:S01]  /*106d0*/  ULEA UR4, UR21, UR10, 0x6 ;  /* 0x0000000a15047291 */ /* 0x01cfe2000f8e303f */
[----:B------:R-:W-:Y:S05]  /*106e0*/  IMAD.MOV.U32 R240, RZ, RZ, RZ ;  /* 0x000000fffff07224 */ /* 0x000fea00078e00ff */
[----:B------:R-:W-:Y:S05]  /*106f0*/  IMAD.U32 R2, RZ, RZ, UR4 ;  /* 0x00000004ff027e24 */ /* 0x000fea000f8e00ff */
[----:B------:R-:W-:Y:S05]  /*10700*/  IADD3 R2, R2, -0x40, R251 ;  /* 0xffffffc002027810 */ /* 0x000fea0007ffe0fb */
        /* <DEDUP_REMOVED lines=22> */
[----:B------:R-:W-:Y:S01]  /*10870*/  LEA.HI.X R2, R0, c[0x0][0x1cc], R2, 0x1, P0 ;  /* 0x0000730000027a11 */ /* 0x000fe200000f0c02 */
[----:B------:R-:W2:Y:S04]  /*10880*/  SHFL.IDX PT, R3, R5, RZ, 0x181f ;  /* 0x00181fff05037589 */ /* 0x000ea800000e0000 */
[----:B------:R-:W3:Y:S04]  /*10890*/  SHFL.IDX PT, R4, R2, RZ, 0x181f ;  /* 0x00181fff02047589 */ /* 0x000ee800000e0000 */
[----:B------:R-:W4:Y:S04]  /*108a0*/  SHFL.IDX PT, R0, R5, 0x1, 0x181f ;  /* 0x00381f0005007f89 */ /* 0x000f2800000e0000 */
[----:B------:R-:W5:Y:S01]  /*108b0*/  SHFL.IDX PT, R2, R2, 0x1, 0x181f ;  /* 0x00381f0002027f89 */ /* 0x000f6200000e0000 */
[C---:B--2---:R-:W-:Y:S05]  /*108c0*/  IADD3 R16, P0, R3.reuse, R250, RZ ;  /* 0x000000fa03107210 */ /* 0x044fea0007f1e0ff */
[C-C-:B---3--:R-:W-:Y:S01]  /*108d0*/  IMAD.X R17, R4.reuse, 0x1, R249.reuse, P0 ;  /* 0x0000000104117824 */ /* 0x148fe200000e06f9 */
[C---:B------:R-:W-:Y:S04]  /*108e0*/  IADD3 R14, P0, R3.reuse, R247, RZ ;  /* 0x000000f7030e7210 */ /* 0x040fe80007f1e0ff */
[----:B------:R2:W-:Y:S01]  /*108f0*/  LDGSTS.E.BYPASS.LTC128B.128 [R239+0x8100], [R16.64], !P2 ;  /* 0x0810000010ef7fae */ /* 0x0005e2000d101d50 */
[C---:B------:R-:W-:Y:S02]  /*10900*/  IADD3.X R15, R4.reuse, R248, RZ, P0, !PT ;  /* 0x000000f8040f7210 */ /* 0x040fe400007fe4ff */
[C---:B-1----:R-:W-:Y:S03]  /*10910*/  IADD3 R18, P0, R3.reuse, R245, RZ ;  /* 0x000000f503127210 */ /* 0x042fe60007f1e0ff */
[----:B------:R2:W-:Y:S02]  /*10920*/  LDGSTS.E.BYPASS.LTC128B.128 [R239+0xa100], [R14.64], !P6 ;  /* 0x0a1000000eef7fae */ /* 0x0005e4000f101d50 */
[C---:B------:R-:W-:Y:S01]  /*10930*/  IMAD.X R19, R4.reuse, 0x1, R246, P0 ;  /* 0x0000000104137824 */ /* 0x040fe200000e06f6 */
[----:B------:R-:W-:Y:S04]  /*10940*/  IADD3 R12, P0, R3, R243, RZ ;  /* 0x000000f3030c7210 */ /* 0x000fe80007f1e0ff */
[----:B------:R2:W-:Y:S01]  /*10950*/  LDGSTS.E.BYPASS.LTC128B.128 [R239+0xc100], [R18.64], !P5 ;  /* 0x0c10000012ef7fae */ /* 0x0005e2000e901d50 */
[----:B------:R-:W-:Y:S01]  /*10960*/  IMAD.X R13, R4, 0x1, R244, P0 ;  /* 0x00000001040d7824 */ /* 0x000fe200000e06f4 */
[----:B----4-:R-:W-:Y:S04]  /*10970*/  IADD3 R10, P0, R0, R250, RZ ;  /* 0x000000fa000a7210 */ /* 0x010fe80007f1e0ff */
[----:B------:R2:W-:Y:S01]  /*10980*/  LDGSTS.E.BYPASS.LTC128B.128 [R239+0xe100], [R12.64], !P4 ;  /* 0x0e1000000cef7fae */ /* 0x0005e2000e101d50 */
[----:B-----5:R-:W-:Y:S01]  /*10990*/  IMAD.X R11, R2, 0x1, R249, P0 ;  /* 0x00000001020b7824 */ /* 0x020fe200000e06f9 */
[----:B------:R-:W-:Y:S04]  /*109a0*/  IADD3 R8, P0, R0, R247, RZ ;  /* 0x000000f700087210 */ /* 0x000fe80007f1e0ff */
[----:B------:R2:W-:Y:S01]  /*109b0*/  LDGSTS.E.BYPASS.LTC128B.128 [R239+0x9100], [R10.64], !P2 ;  /* 0x091000000aef7fae */ /* 0x0005e2000d101d50 */
[----:B------:R-:W-:Y:S02]  /*109c0*/  IADD3.X R9, R2, R248, RZ, P0, !PT ;  /* 0x000000f802097210 */ /* 0x000fe400007fe4ff */
[----:B------:R-:W-:Y:S03]  /*109d0*/  IADD3 R6, P0, R0, R245, RZ ;  /* 0x000000f500067210 */ /* 0x000fe60007f1e0ff */
[----:B------:R2:W-:Y:S02]  /*109e0*/  LDGSTS.E.BYPASS.LTC128B.128 [R239+0xb100], [R8.64], !P6 ;  /* 0x0b10000008ef7fae */ /* 0x0005e4000f101d50 */
[----:B------:R-:W-:Y:S01]  /*109f0*/  IMAD.X R7, R2, 0x1, R246, P0 ;  /* 0x0000000102077824 */ /* 0x000fe200000e06f6 */
[----:B------:R-:W-:Y:S04]  /*10a00*/  IADD3 R4, P0, R0, R243, RZ ;  /* 0x000000f300047210 */ /* 0x000fe80007f1e0ff */
[----:B------:R2:W-:Y:S01]  /*10a10*/  LDGSTS.E.BYPASS.LTC128B.128 [R239+0xd100], [R6.64], !P5 ;  /* 0x0d10000006ef7fae */ /* 0x0005e2000e901d50 */
[----:B------:R-:W-:Y:S05]  /*10a20*/  IMAD.X R5, R2, 0x1, R244, P0 ;  /* 0x0000000102057824 */ /* 0x000fea00000e06f4 */
[----:B------:R2:W-:Y:S03]  /*10a30*/  LDGSTS.E.BYPASS.LTC128B.128 [R239+0xf100], [R4.64], !P4 ;  /* 0x0f10000004ef7fae */ /* 0x0005e6000e101d50 */
.L_x_1006:
[----:B--234-:R-:W-:Y:S01]  /*10a40*/  PLOP3.LUT P0, PT, PT, PT, UP2, 0x80, 0x0 ;  /* 0x000000000000781c */ /* 0x01cfe20003f0f028 */
[----:B------:R-:W2:Y:S01]  /*10a50*/  LDL R2, [R1+0xc] ;  /* 0x00000c0001027983 */ /* 0x000ea20000100800 */
[----:B------:R-:W-:Y:S03]  /*10a60*/  USHF.L.U32 UR4, UR21, 0x6, URZ ;  /* 0x0000000615047899 */ /* 0x000fe6000800063f */
[----:B------:R-:W3:Y:S03]  /*10a70*/  LDL R12, [R1+0x8] ;  /* 0x00000800010c7983 */ /* 0x000ee60000100800 */
[----:B------:R-:W-:Y:S01]  /*10a80*/  IMAD.U32 R5, RZ, RZ, UR4 ;  /* 0x00000004ff057e24 */ /* 0x000fe2000f8e00ff */
[----:B------:R-:W0:Y:S04]  /*10a90*/  LDGDEPBAR ;  /* 0x00000000000079af */ /* 0x000e280000000000 */
[----:B--2---:R-:W-:Y:S01]  /*10aa0*/  @P0 IMAD.HI.U32 R0, R2, c[0x0][0x2c8], RZ ;  /* 0x0000b20002000a27 */ /* 0x004fe200078e00ff */
[----:B------:R-:W-:Y:S03]  /*10ab0*/  PLOP3.LUT P0, PT, PT, PT, UP2, 0x80, 0x0 ;  /* 0x000000000000781c */ /* 0x000fe60003f0f028 */
[----:B------:R-:W-:Y:S02]  /*10ac0*/  IMAD.MOV.U32 R4, RZ, RZ, R2 ;  /* 0x000000ffff047224 */ /* 0x000fe400078e0002 */
[----:B------:R-:W-:Y:S08]  /*10ad0*/  IMAD.U32 R2, RZ, RZ, UR8 ;  /* 0x00000008ff027e24 */ /* 0x000ff0000f8e00ff */
[----:B------:R-:W-:Y:S02]  /*10ae0*/  @P0 SHF.R.U32.HI R4, RZ, c[0x0][0x2cc], R0 ;  /* 0x0000b300ff040a19 */ /* 0x000fe40000011600 */
[----:B------:R-:W-:Y:S02]  /*10af0*/  PLOP3.LUT P0, PT, PT, PT, UP1, 0x40, 0x0 ;  /* 0x000000000000781c */ /* 0x000fe40003f0e818 */
[----:B---3--:R-:W-:Y:S01]  /*10b00*/  IADD3 R0, -R12, 0x1, -R5 ;  /* 0x000000010c007810 */ /* 0x008fe20007ffe905 */
[----:B------:R-:W2:Y:S03]  /*10b10*/  SHFL.IDX PT, R3, R4, RZ, 0x1c1f ;  /* 0x001c1fff04037589 */ /* 0x000ea600000e0000 */
[----:B------:R-:W-:Y:S04]  /*10b20*/  IADD3 R0, R0, -c[0x0][0x168], R2 ;  /* 0x80005a0000007a10 */ /* 0x000fe80007ffe002 */
[C---:B------:R-:W-:Y:S02]  /*10b30*/  IADD3 R7, R0.reuse, c[0x0][0x328], RZ ;  /* 0x0000ca0000077a10 */ /* 0x040fe40007ffe0ff */
[----:B------:R-:W-:Y:S03]  /*10b40*/  IADD3 R6, R0, UR20, RZ ;  /* 0x0000001400067c10 */ /* 0x000fe6000fffe0ff */
[--C-:B--2---:R-:W-:Y:S02]  /*10b50*/  IMAD.IADD R2, R7, 0x1, R3.reuse ;  /* 0x0000000107027824 */ /* 0x104fe400078e0203 */
        /* <DEDUP_REMOVED lines=17> */
.L_x_1009:
[----:B------:R-:W-:Y:S04]  /*10c70*/  MOV R8, c[0x0][0x32c] ;  /* 0x0000cb0000087a02 */ /* 0x000fe80000000f00 */
[----:B------:R-:W-:Y:S11]  /*10c80*/  ISETP.NE.AND P0, PT, R8, 0x1, PT ;  /* 0x000000010800780c */ /* 0x000ff60003f05270 */
[----:B------:R-:W-:Y:S02]  /*10c90*/  @!UPT UIADD3 URZ, URZ, URZ, URZ ;  /* 0x0000003f3f3ff290 */ /* 0x000fe4000fffe03f */
[----:B------:R-:W-:Y:S05]  /*10ca0*/  @P0 IMAD.HI.U32 R8, R3, c[0x0][0x330], RZ ;  /* 0x0000cc0003080a27 */ /* 0x000fea00078e00ff */
[----:B------:R-:W-:Y:S02]  /*10cb0*/  @P0 SHF.R.U32.HI R3, RZ, c[0x0][0x334], R8 ;  /* 0x0000cd00ff030a19 */ /* 0x000fe40000011608 */
.L_x_1010:
[----:B------:R-:W-:Y:S05]  /*10cc0*/  BSYNC B0 ;  /* 0x0000000000007941 */ /* 0x000fea0003800000 */
.L_x_1008:
[----:B------:R-:W-:Y:S04]  /*10cd0*/  IMAD R3, R3, c[0x0][0x32c], -R5 ;  /* 0x0000cb0003037a24 */ /* 0x000fe800078e0a05 */
[----:B------:R-:W-:Y:S05]  /*10ce0*/  IMAD.IADD R3, R3, 0x1, -R12 ;  /* 0x0000000103037824 */ /* 0x000fea00078e0a0c */
[----:B------:R-:W-:Y:S02]  /*10cf0*/  IADD3 R8, R3, c[0x0][0x32c], RZ ;  /* 0x0000cb0003087a10 */ /* 0x000fe40007ffe0ff */
[----:B------:R-:W-:Y:S02]  /*10d00*/  IMNMX R0, R0, R3, !PT ;  /* 0x0000000300007217 */ /* 0x000fe40007800200 */
[----:B------:R-:W-:Y:S02]  /*10d10*/  IMNMX R2, R2, R8, PT ;  /* 0x0000000802027217 */ /* 0x000fe40003800200 */
.L_x_1007:
[----:B------:R-:W-:Y:S01]  /*10d20*/  UISETP.GT.AND UP0, UPT, UR21, -0x1, UPT ;  /* 0xffffffff1500788c */ /* 0x000fe2000bf04270 */
[----:B------:R-:W2:Y:S05]  /*10d30*/  SHFL.IDX PT, R3, R4, 0x1, 0x1c1f ;  /* 0x003c1f0004037f89 */ /* 0x000eaa00000e0000 */
        /* <DEDUP_REMOVED lines=47> */
[----:B-1----:R-:W-:Y:S02]  /*11030*/  FSEL R190, R24, -INF , !P0 ;  /* 0xff80000018be7808 */ /* 0x002fe40004000000 */
        /* <DEDUP_REMOVED lines=14> */
[--C-:B--2---:R-:W-:Y:S03]  /*11120*/  IMAD.IADD R0, R6, 0x1, R3.reuse ;  /* 0x0000000106007824 */ /* 0x104fe600078e0203 */
[----:B------:R-:W-:Y:S01]  /*11130*/  ISETP.LT.OR P0, PT, R2, 0x3a, P0 ;  /* 0x0000003a0200780c */ /* 0x000fe20000701670 */
[----:B------:R-:W-:Y:S03]  /*11140*/  IMAD.IADD R2, R7, 0x1, R3 ;  /* 0x0000000107027824 */ /* 0x000fe600078e0203 */
[----:B------:R-:W-:Y:S02]  /*11150*/  FSEL R200, R20, -INF , !P0 ;  /* 0xff80000014c87808 */ /* 0x000fe40004000000 */
[----:B------:R-:W-:Y:S11]  /*11160*/  PLOP3.LUT P0, PT, PT, PT, UP1, 0x40, 0x0 ;  /* 0x000000000000781c */ /* 0x000ff60003f0e818 */
[----:B------:R-:W-:Y:S02]  /*11170*/  @!UPT UIADD3 URZ, URZ, URZ, URZ ;  /* 0x0000003f3f3ff290 */ /* 0x000fe4000fffe03f */
        /* <DEDUP_REMOVED lines=16> */
.L_x_1013:
[----:B------:R-:W-:Y:S04]  /*11280*/  MOV R4, c[0x0][0x32c] ;  /* 0x0000cb0000047a02 */ /* 0x000fe80000000f00 */
[----:B------:R-:W-:Y:S11]  /*11290*/  ISETP.NE.AND P0, PT, R4, 0x1, PT ;  /* 0x000000010400780c */ /* 0x000ff60003f05270 */
[----:B------:R-:W-:Y:S02]  /*112a0*/  @!UPT UIADD3 URZ, URZ, URZ, URZ ;  /* 0x0000003f3f3ff290 */ /* 0x000fe4000fffe03f */
[----:B------:R-:W-:Y:S05]  /*112b0*/  @P0 IMAD.HI.U32 R4, R3, c[0x0][0x330], RZ ;  /* 0x0000cc0003040a27 */ /* 0x000fea00078e00ff */
[----:B------:R-:W-:Y:S02]  /*112c0*/  @P0 SHF.R.U32.HI R3, RZ, c[0x0][0x334], R4 ;  /* 0x0000cd00ff030a19 */ /* 0x000fe40000011604 */
.L_x_1014:
[----:B------:R-:W-:Y:S05]  /*112d0*/  BSYNC B0 ;  /* 0x0000000000007941 */ /* 0x000fea0003800000 */
.L_x_1012:
[----:B------:R-:W-:Y:S04]  /*112e0*/  IMAD R5, R3, c[0x0][0x32c], -R5 ;  /* 0x0000cb0003057a24 */ /* 0x000fe800078e0a05 */
[----:B------:R-:W-:Y:S05]  /*112f0*/  IMAD.IADD R5, R5, 0x1, -R12 ;  /* 0x0000000105057824 */ /* 0x000fea00078e0a0c */
[----:B------:R-:W-:Y:S02]  /*11300*/  IADD3 R3, R5, c[0x0][0x32c], RZ ;  /* 0x0000cb0005037a10 */ /* 0x000fe40007ffe0ff */
[----:B------:R-:W-:Y:S02]  /*11310*/  IMNMX R0, R0, R5, !PT ;  /* 0x0000000500007217 */ /* 0x000fe40007800200 */
[----:B------:R-:W-:Y:S02]  /*11320*/  IMNMX R2, R2, R3, PT ;  /* 0x0000000302027217 */ /* 0x000fe40003800200 */
.L_x_1011:
        /* <DEDUP_REMOVED lines=148> */
[C---:B------:R-:W-:Y:S02]  /*11c70*/  FMUL.FTZ R32, R2.reuse, R168 ;  /* 0x000000a802207220 */ /* 0x040fe40000410000 */
[C---:B------:R-:W-:Y:S01]  /*11c80*/  FMUL.FTZ R33, R2.reuse, R169 ;  /* 0x000000a902217220 */ /* 0x040fe20000410000 */
[----:B------:R-:W3:Y:S01]  /*11c90*/  MUFU.EX2 R201, R7 ;  /* 0x0000000700c97308 */ /* 0x000ee20000000800 */
[C---:B------:R-:W-:Y:S02]  /*11ca0*/  FMUL.FTZ R36, R2.reuse, R36 ;  /* 0x0000002402247220 */ /* 0x040fe40000410000 */
[C---:B------:R-:W-:Y:S01]  /*11cb0*/  FMUL.FTZ R37, R2.reuse, R37 ;  /* 0x0000002502257220 */ /* 0x040fe20000410000 */
[----:B-1----:R-:W-:Y:S01]  /*11cc0*/  F2FP.BF16.PACK_AB R137, R203, R204 ;  /* 0x000000cccb89723e */ /* 0x002fe200000010ff */
[C---:B------:R-:W-:Y:S02]  /*11cd0*/  FMUL.FTZ R40, R2.reuse, R40 ;  /* 0x0000002802287220 */ /* 0x040fe40000410000 */
[C---:B------:R-:W-:Y:S02]  /*11ce0*/  FMUL.FTZ R41, R2.reuse, R41 ;  /* 0x0000002902297220 */ /* 0x040fe40000410000 */
[C---:B------:R-:W-:Y:S01]  /*11cf0*/  FMUL.FTZ R44, R2.reuse, R44 ;  /* 0x0000002c022c7220 */ /* 0x040fe20000410000 */
        /* <DEDUP_REMOVED lines=8> */
[C---:B------:R-:W-:Y:S01]  /*11d80*/  FMUL.FTZ R56, R2.reuse, R56 ;  /* 0x0000003802387220 */ /* 0x040fe20000410000 */
        /* <DEDUP_REMOVED lines=22> */
[C---:B------:R-:W-:Y:S01]  /*11ef0*/  FMUL.FTZ R27, R0.reuse, R163 ;  /* 0x000000a3001b7220 */ /* 0x040fe20000410000 */
[----:B------:R-:W4:Y:S01]  /*11f00*/  LDSM.16.MT88.4 R148, [R214+0x2100] ;  /* 0x00210000d694783b */ /* 0x000f220000004200 */
[C---:B------:R-:W-:Y:S01]  /*11f10*/  FMUL.FTZ R34, R0.reuse, R170 ;  /* 0x000000aa00227220 */ /* 0x040fe20000410000 */
[C---:B------:R-:W-:Y:S03]  /*11f20*/  HMMA.16816.F32.BF16 R12, R136.reuse, R20, R12 ;  /* 0x00000014880c723c */ /* 0x040fe6000004180c */
[----:B------:R-:W-:Y:S02]  /*11f30*/  FMUL.FTZ R35, R0, R171 ;  /* 0x000000ab00237220 */ /* 0x000fe40000410000 */
[--C-:B--2---:R-:W-:Y:S01]  /*11f40*/  FFMA.FTZ R134, R174, c[0x0][0x2d0], -R176.reuse ;  /* 0x0000b400ae867a23 */ /* 0x104fe200000108b0 */
[----:B------:R-:W-:Y:S01]  /*11f50*/  LDSM.16.MT88.4 R160, [R214+0x2900] ;  /* 0x00290000d6a0783b */ /* 0x000fe20000004200 */
[C---:B------:R-:W-:Y:S01]  /*11f60*/  FMUL.FTZ R20, R2.reuse, R156 ;  /* 0x0000009c02147220 */ /* 0x040fe20000410000 */
[C---:B------:R-:W-:Y:S01]  /*11f70*/  HMMA.16816.F32.BF16 R16, R136.reuse, R22, R16 ;  /* 0x000000168810723c */ /* 0x040fe20000041810 */
[----:B------:R2:W5:Y:S03]  /*11f80*/  MUFU.EX2 R209, R134 ;  /* 0x0000008600d17308 */ /* 0x0005660000000800 */
[----:B------:R-:W-:Y:S02]  /*11f90*/  FMUL.FTZ R21, R2, R157 ;  /* 0x0000009d02157220 */ /* 0x000fe40000410000 */
[C---:B------:R-:W-:Y:S01]  /*11fa0*/  FMUL.FTZ R38, R0.reuse, R38 ;  /* 0x0000002600267220 */ /* 0x040fe20000410000 */
[----:B------:R-:W-:Y:S01]  /*11fb0*/  LDSM.16.MT88.4 R168, [R213+0x4900] ;  /* 0x00490000d5a8783b */ /* 0x000fe20000004200 */
[C---:B------:R-:W-:Y:S04]  /*11fc0*/  FMUL.FTZ R22, R0.reuse, R158 ;  /* 0x0000009e00167220 */ /* 0x040fe80000410000 */
[C---:B------:R-:W-:Y:S02]  /*11fd0*/  FMUL.FTZ R23, R0.reuse, R159 ;  /* 0x0000009f00177220 */ /* 0x040fe40000410000 */
[C---:B------:R-:W-:Y:S01]  /*11fe0*/  FMUL.FTZ R39, R0.reuse, R39 ;  /* 0x0000002700277220 */ /* 0x040fe20000410000 */
[----:B------:R-:W-:Y:S01]  /*11ff0*/  LDSM.16.MT88.4 R156, [R213+0x2900] ;  /* 0x00290000d59c783b */ /* 0x000fe20000004200 */
[C---:B------:R-:W-:Y:S02]  /*12000*/  FMUL.FTZ R42, R0.reuse, R42 ;  /* 0x0000002a002a7220 */ /* 0x040fe40000410000 */
[C---:B------:R-:W-:Y:S01]  /*12010*/  FMUL.FTZ R43, R0.reuse, R43 ;  /* 0x0000002b002b7220 */ /* 0x040fe20000410000 */
[C---:B------:R-:W-:Y:S03]  /*12020*/  HMMA.16816.F32.BF16 R20, R136.reuse, R28, R20 ;  /* 0x0000001c8814723c */ /* 0x040fe60000041814 */
[C---:B------:R-:W-:Y:S02]  /*12030*/  FMUL.FTZ R46, R0.reuse, R46 ;  /* 0x0000002e002e7220 */ /* 0x040fe40000410000 */
[----:B------:R-:W-:Y:S02]  /*12040*/  FMUL.FTZ R47, R0, R47 ;  /* 0x0000002f002f7220 */ /* 0x000fe40000410000 */
[C---:B------:R-:W-:Y:S01]  /*12050*/  FMUL.FTZ R28, R2.reuse, R164 ;  /* 0x000000a4021c7220 */ /* 0x040fe20000410000 */
[C---:B------:R-:W-:Y:S04]  /*12060*/  HMMA.16816.F32.BF16 R24, R136.reuse, R30, R24 ;  /* 0x0000001e8818723c */ /* 0x040fe80000041818 */
[----:B------:R-:W-:Y:S02]  /*12070*/  FMUL.FTZ R29, R2, R165 ;  /* 0x000000a5021d7220 */ /* 0x000fe40000410000 */
[--C-:B--2---:R-:W-:Y:S02]  /*12080*/  FFMA.FTZ R134, R173, c[0x0][0x2d0], -R176.reuse ;  /* 0x0000b400ad867a23 */ /* 0x104fe400000108b0 */
[C---:B------:R-:W-:Y:S01]  /*12090*/  FMUL.FTZ R30, R0.reuse, R166 ;  /* 0x000000a6001e7220 */ /* 0x040fe20000410000 */
[----:B------:R-:W-:Y:S01]  /*120a0*/  LDSM.16.MT88.4 R172, [R214+0x4900] ;  /* 0x00490000d6ac783b */ /* 0x000fe20000004200 */
[----:B------:R2:W-:Y:S02]  /*120b0*/  MUFU.EX2 R208, R134 ;  /* 0x0000008600d07308 */ /* 0x0005e40000000800 */
[C---:B------:R-:W-:Y:S02]  /*120c0*/  FMUL.FTZ R31, R0.reuse, R167 ;  /* 0x000000a7001f7220 */ /* 0x040fe40000410000 */
[C---:B------:R-:W-:Y:S02]  /*120d0*/  FMUL.FTZ R50, R0.reuse, R50 ;  /* 0x0000003200327220 */ /* 0x040fe40000410000 */
[C---:B------:R-:W-:Y:S01]  /*120e0*/  FMUL.FTZ R51, R0.reuse, R51 ;  /* 0x0000003300337220 */ /* 0x040fe20000410000 */
[----:B------:R-:W-:Y:S01]  /*120f0*/  LDSM.16.MT88.4 R164, [R216+0x2900] ;  /* 0x00290000d8a4783b */ /* 0x000fe20000004200 */
        /* <DEDUP_REMOVED lines=11> */
[----:B------:R-:W-:Y:S02]  /*121b0*/  FMUL.FTZ R67, R0, R67 ;  /* 0x0000004300437220 */ /* 0x000fe40000410000 */
[C---:B------:R-:W-:Y:S01]  /*121c0*/  HMMA.16816.F32.BF16 R40, R136.reuse, R146, R40 ;  /* 0x000000928828723c */ /* 0x040fe20000041828 */
[----:B------:R-:W3:Y:S03]  /*121d0*/  LDSM.16.MT88.4 R144, [R215+0x2100] ;  /* 0x00210000d790783b */ /* 0x000ee60000004200 */
[C---:B------:R-:W-:Y:S02]  /*121e0*/  FMUL.FTZ R68, R2.reuse, R68 ;  /* 0x0000004402447220 */ /* 0x040fe40000410000 */
[----:B------:R-:W-:Y:S02]  /*121f0*/  FMUL.FTZ R69, R2, R69 ;  /* 0x0000004502457220 */ /* 0x000fe40000410000 */
[C---:B----4-:R-:W-:Y:S04]  /*12200*/  HMMA.16816.F32.BF16 R44, R136.reuse, R148, R44 ;  /* 0x00000094882c723c */ /* 0x050fe8000004182c */
[C---:B------:R-:W-:Y:S02]  /*12210*/  FMUL.FTZ R70, R0.reuse, R70 ;  /* 0x0000004600467220 */ /* 0x040fe40000410000 */
[----:B------:R-:W-:Y:S02]  /*12220*/  FMUL.FTZ R71, R0, R71 ;  /* 0x0000004700477220 */ /* 0x000fe40000410000 */
[C---:B------:R-:W-:Y:S01]  /*12230*/  HMMA.16816.F32.BF16 R48, R136.reuse, R150, R48 ;  /* 0x000000968830723c */ /* 0x040fe20000041830 */
[----:B------:R-:W4:Y:S03]  /*12240*/  LDSM.16.MT88.4 R148, [R213+0x4100] ;  /* 0x00410000d594783b */ /* 0x000f260000004200 */
[C---:B------:R-:W-:Y:S02]  /*12250*/  FMUL.FTZ R72, R2.reuse, R72 ;  /* 0x0000004802487220 */ /* 0x040fe40000410000 */
[----:B------:R-:W-:Y:S02]  /*12260*/  FMUL.FTZ R73, R2, R73 ;  /* 0x0000004902497220 */ /* 0x000fe40000410000 */
[C---:B------:R-:W-:Y:S01]  /*12270*/  FMUL.FTZ R74, R0.reuse, R74 ;  /* 0x0000004a004a7220 */ /* 0x040fe20000410000 */
[C---:B-1----:R-:W-:Y:S03]  /*12280*/  HMMA.16816.F32.BF16 R52, R136.reuse, R140, R52 ;  /* 0x0000008c8834723c */ /* 0x042fe60000041834 */
[----:B------:R-:W-:Y:S02]  /*12290*/  FMUL.FTZ R75, R0, R75 ;  /* 0x0000004b004b7220 */ /* 0x000fe40000410000 */
[C---:B------:R-:W-:Y:S02]  /*122a0*/  FMUL.FTZ R76, R2.reuse, R76 ;  /* 0x0000004c024c7220 */ /* 0x040fe40000410000 */
[----:B------:R-:W-:Y:S01]  /*122b0*/  FMUL.FTZ R77, R2, R77 ;  /* 0x0000004d024d7220 */ /* 0x000fe20000410000 */
[C---:B------:R-:W-:Y:S01]  /*122c0*/  HMMA.16816.F32.BF16 R56, R136.reuse, R142, R56 ;  /* 0x0000008e8838723c */ /* 0x040fe20000041838 */
[----:B------:R-:W1:Y:S03]  /*122d0*/  LDSM.16.MT88.4 R140, [R214+0x4100] ;  /* 0x00410000d68c783b */ /* 0x000e660000004200 */
[C---:B------:R-:W-:Y:S02]  /*122e0*/  FMUL.FTZ R78, R0.reuse, R78 ;  /* 0x0000004e004e7220 */ /* 0x040fe40000410000 */
[----:B------:R-:W-:Y:S02]  /*122f0*/  FMUL.FTZ R79, R0, R79 ;  /* 0x0000004f004f7220 */ /* 0x000fe40000410000 */
[C---:B---3--:R-:W-:Y:S04]  /*12300*/  HMMA.16816.F32.BF16 R60, R136.reuse, R144, R60 ;  /* 0x00000090883c723c */ /* 0x048fe8000004183c */
[--C-:B--2---:R-:W-:Y:S01]  /*12310*/  FFMA.FTZ R134, R178, c[0x0][0x2d0], -R176.reuse ;  /* 0x0000b400b2867a23 */ /* 0x104fe200000108b0 */
[----:B------:R-:W-:Y:S01]  /*12320*/  MOV R178, R192 ;  /* 0x000000c000b27202 */ /* 0x000fe20000000f00 */
[C---:B------:R-:W-:Y:S02]  /*12330*/  FMUL.FTZ R80, R2.reuse, R80 ;  /* 0x0000005002507220 */ /* 0x040fe40000410000 */
[C---:B------:R-:W-:Y:S01]  /*12340*/  HMMA.16816.F32.BF16 R64, R136.reuse, R146, R64 ;  /* 0x000000928840723c */ /* 0x040fe20000041840 */
[----:B------:R2:W3:Y:S01]  /*12350*/  MUFU.EX2 R207, R134 ;  /* 0x0000008600cf7308 */ /* 0x0004e20000000800 */
[----:B------:R-:W3:Y:S02]  /*12360*/  LDSM.16.MT88.4 R144, [R216+0x4100] ;  /* 0x00410000d890783b */ /* 0x000ee40000004200 */
[----:B------:R-:W-:Y:S02]  /*12370*/  FMUL.FTZ R81, R2, R81 ;  /* 0x0000005102517220 */ /* 0x000fe40000410000 */
[C---:B------:R-:W-:Y:S02]  /*12380*/  FMUL.FTZ R82, R0.reuse, R82 ;  /* 0x0000005200527220 */ /* 0x040fe40000410000 */
[C---:B----4-:R-:W-:Y:S04]  /*12390*/  HMMA.16816.F32.BF16 R68, R136.reuse, R148, R68 ;  /* 0x000000948844723c */ /* 0x050fe80000041844 */
[----:B------:R-:W-:Y:S02]  /*123a0*/  FMUL.FTZ R83, R0, R83 ;  /* 0x0000005300537220 */ /* 0x000fe40000410000 */
[C---:B------:R-:W-:Y:S02]  /*123b0*/  FMUL.FTZ R84, R2.reuse, R84 ;  /* 0x0000005402547220 */ /* 0x040fe40000410000 */
[C---:B------:R-:W-:Y:S01]  /*123c0*/  HMMA.16816.F32.BF16 R72, R136.reuse, R150, R72 ;  /* 0x000000968848723c */ /* 0x040fe20000041848 */
[----:B------:R-:W4:Y:S03]  /*123d0*/  LDSM.16.MT88.4 R148, [R215+0x4100] ;  /* 0x00410000d794783b */ /* 0x000f260000004200 */
[----:B------:R-:W-:Y:S02]  /*123e0*/  FMUL.FTZ R85, R2, R85 ;  /* 0x0000005502557220 */ /* 0x000fe40000410000 */
[C---:B------:R-:W-:Y:S02]  /*123f0*/  FMUL.FTZ R86, R0.reuse, R86 ;  /* 0x0000005600567220 */ /* 0x040fe40000410000 */
[----:B------:R-:W-:Y:S01]  /*12400*/  FMUL.FTZ R87, R0, R87 ;  /* 0x0000005700577220 */ /* 0x000fe20000410000 */
[C---:B-1----:R-:W-:Y:S03]  /*12410*/  HMMA.16816.F32.BF16 R76, R136.reuse, R140, R76 ;  /* 0x0000008c884c723c */ /* 0x042fe6000004184c */
[--C-:B--2---:R-:W-:Y:S01]  /*12420*/  FFMA.FTZ R134, R180, c[0x0][0x2d0], -R133.reuse ;  /* 0x0000b400b4867a23 */ /* 0x104fe20000010885 */
[----:B------:R-:W-:Y:S01]  /*12430*/  MOV R180, R191 ;  /* 0x000000bf00b47202 */ /* 0x000fe20000000f00 */
[C---:B------:R-:W-:Y:S02]  /*12440*/  FMUL.FTZ R88, R2.reuse, R88 ;  /* 0x0000005802587220 */ /* 0x040fe40000410000 */
[----:B------:R1:W-:Y:S01]  /*12450*/  MUFU.EX2 R193, R134 ;  /* 0x0000008600c17308 */ /* 0x0003e20000000800 */
[C---:B------:R-:W-:Y:S01]  /*12460*/  HMMA.16816.F32.BF16 R80, R136.reuse, R142, R80 ;  /* 0x0000008e8850723c */ /* 0x040fe20000041850 */
[----:B------:R-:W2:Y:S03]  /*12470*/  LDSM.16.MT88.4 R140, [R213+0x6100] ;  /* 0x00610000d58c783b */ /* 0x000ea60000004200 */
[----:B------:R-:W-:Y:S02]  /*12480*/  FMUL.FTZ R89, R2, R89 ;  /* 0x0000005902597220 */ /* 0x000fe40000410000 */
[C---:B------:R-:W-:Y:S02]  /*12490*/  FMUL.FTZ R90, R0.reuse, R90 ;  /* 0x0000005a005a7220 */ /* 0x040fe40000410000 */
[----:B------:R-:W-:Y:S01]  /*124a0*/  FMUL.FTZ R91, R0, R91 ;  /* 0x0000005b005b7220 */ /* 0x000fe20000410000 */
[C---:B---3--:R-:W-:Y:S03]  /*124b0*/  HMMA.16816.F32.BF16 R84, R136.reuse, R144, R84 ;  /* 0x000000908854723c */ /* 0x048fe60000041854 */
[C---:B------:R-:W-:Y:S02]  /*124c0*/  FMUL.FTZ R92, R2.reuse, R92 ;  /* 0x0000005c025c7220 */ /* 0x040fe40000410000 */
[----:B------:R-:W-:Y:S02]  /*124d0*/  FMUL.FTZ R93, R2, R93 ;  /* 0x0000005d025d7220 */ /* 0x000fe40000410000 */
[C---:B------:R-:W-:Y:S01]  /*124e0*/  FMUL.FTZ R94, R0.reuse, R94 ;  /* 0x0000005e005e7220 */ /* 0x040fe20000410000 */
[C---:B------:R-:W-:Y:S01]  /*124f0*/  HMMA.16816.F32.BF16 R88, R136.reuse, R146, R88 ;  /* 0x000000928858723c */ /* 0x040fe20000041858 */
[----:B------:R-:W3:Y:S03]  /*12500*/  LDSM.16.MT88.4 R144, [R214+0x6100] ;  /* 0x00610000d690783b */ /* 0x000ee60000004200 */
[----:B------:R-:W-:Y:S02]  /*12510*/  FMUL.FTZ R95, R0, R95 ;  /* 0x0000005f005f7220 */ /* 0x000fe40000410000 */
[--C-:B-1----:R-:W-:Y:S02]  /*12520*/  FFMA.FTZ R134, R179, c[0x0][0x2d0], -R133.reuse ;  /* 0x0000b400b3867a23 */ /* 0x102fe40000010885 */
[C---:B------:R-:W-:Y:S02]  /*12530*/  FMUL.FTZ R96, R2.reuse, R96 ;  /* 0x0000006002607220 */ /* 0x040fe40000410000 */
[----:B------:R1:W1:Y:S01]  /*12540*/  MUFU.EX2 R192, R134 ;  /* 0x0000008600c07308 */ /* 0x0002620000000800 */
[C---:B----4-:R-:W-:Y:S03]  /*12550*/  HMMA.16816.F32.BF16 R92, R136.reuse, R148, R92 ;  /* 0x00000094885c723c */ /* 0x050fe6000004185c */
[----:B------:R-:W-:Y:S02]  /*12560*/  FMUL.FTZ R97, R2, R97 ;  /* 0x0000006102617220 */ /* 0x000fe40000410000 */
[C---:B------:R-:W-:Y:S02]  /*12570*/  FMUL.FTZ R98, R0.reuse, R98 ;  /* 0x0000006200627220 */ /* 0x040fe40000410000 */
[----:B------:R-:W-:Y:S02]  /*12580*/  FMUL.FTZ R99, R0, R99 ;  /* 0x0000006300637220 */ /* 0x000fe40000410000 */
[C---:B------:R-:W-:Y:S03]  /*12590*/  FMUL.FTZ R100, R2.reuse, R100 ;  /* 0x0000006402647220 */ /* 0x040fe60000410000 */
[----:B------:R-:W-:Y:S02]  /*125a0*/  FMUL.FTZ R101, R2, R101 ;  /* 0x0000006502657220 */ /* 0x000fe40000410000 */
[C---:B------:R-:W-:Y:S01]  /*125b0*/  HMMA.16816.F32.BF16 R96, R136.reuse, R150, R96 ;  /* 0x000000968860723c */ /* 0x040fe20000041860 */
[----:B------:R-:W4:Y:S02]  /*125c0*/  LDSM.16.MT88.4 R148, [R216+0x6100] ;  /* 0x00610000d894783b */ /* 0x000f240000004200 */
[C---:B------:R-:W-:Y:S02]  /*125d0*/  FMUL.FTZ R102, R0.reuse, R102 ;  /* 0x0000006600667220 */ /* 0x040fe40000410000 */
[----:B------:R-:W-:Y:S02]  /*125e0*/  FMUL.FTZ R103, R0, R103 ;  /* 0x0000006700677220 */ /* 0x000fe40000410000 */
[C---:B------:R-:W-:Y:S02]  /*125f0*/  FMUL.FTZ R104, R2.reuse, R104 ;  /* 0x0000006802687220 */ /* 0x040fe40000410000 */
[----:B------:R-:W-:Y:S03]  /*12600*/  FMUL.FTZ R105, R2, R105 ;  /* 0x0000006902697220 */ /* 0x000fe60000410000 */
[C---:B--2---:R-:W-:Y:S03]  /*12610*/  HMMA.16816.F32.BF16 R100, R136.reuse, R140, R100 ;  /* 0x0000008c8864723c */ /* 0x044fe60000041864 */
[C---:B------:R-:W-:Y:S02]  /*12620*/  FMUL.FTZ R106, R0.reuse, R106 ;  /* 0x0000006a006a7220 */ /* 0x040fe40000410000 */
[----:B------:R-:W-:Y:S02]  /*12630*/  FMUL.FTZ R107, R0, R107 ;  /* 0x0000006b006b7220 */ /* 0x000fe40000410000 */
[--C-:B-1----:R-:W-:Y:S02]  /*12640*/  FFMA.FTZ R134, R177, c[0x0][0x2d0], -R133.reuse ;  /* 0x0000b400b1867a23 */ /* 0x102fe40000010885 */
[C---:B------:R-:W-:Y:S02]  /*12650*/  FMUL.FTZ R108, R2.reuse, R108 ;  /* 0x0000006c026c7220 */ /* 0x040fe40000410000 */
[----:B------:R1:W-:Y:S01]  /*12660*/  MUFU.EX2 R191, R134 ;  /* 0x0000008600bf7308 */ /* 0x0003e20000000800 */
[C---:B------:R-:W-:Y:S01]  /*12670*/  HMMA.16816.F32.BF16 R104, R136.reuse, R142, R104 ;  /* 0x0000008e8868723c */ /* 0x040fe20000041868 */
[----:B------:R-:W2:Y:S02]  /*12680*/  LDSM.16.MT88.4 R140, [R215+0x6100] ;  /* 0x00610000d78c783b */ /* 0x000ea40000004200 */
[----:B------:R-:W-:Y:S02]  /*12690*/  FMUL.FTZ R109, R2, R109 ;  /* 0x0000006d026d7220 */ /* 0x000fe40000410000 */
[C---:B------:R-:W-:Y:S02]  /*126a0*/  FMUL.FTZ R110, R0.reuse, R110 ;  /* 0x0000006e006e7220 */ /* 0x040fe40000410000 */
[----:B------:R-:W-:Y:S02]  /*126b0*/  FMUL.FTZ R111, R0, R111 ;  /* 0x0000006f006f7220 */ /* 0x000fe40000410000 */
[C---:B------:R-:W-:Y:S03]  /*126c0*/  FMUL.FTZ R112, R2.reuse, R112 ;  /* 0x0000007002707220 */ /* 0x040fe60000410000 */
[----:B------:R-:W-:Y:S02]  /*126d0*/  FMUL.FTZ R113, R2, R113 ;  /* 0x0000007102717220 */ /* 0x000fe40000410000 */
        /* <DEDUP_REMOVED lines=11> */
[C---:B----4-:R-:W-:Y:S03]  /*12790*/  HMMA.16816.F32.BF16 R116, R136.reuse, R148, R116 ;  /* 0x000000948874723c */ /* 0x050fe60000041874 */
[C---:B------:R-:W-:Y:S02]  /*127a0*/  FMUL.FTZ R122, R0.reuse, R122 ;  /* 0x0000007a007a7220 */ /* 0x040fe40000410000 */
[----:B------:R-:W-:Y:S02]  /*127b0*/  FMUL.FTZ R123, R0, R123 ;  /* 0x0000007b007b7220 */ /* 0x000fe40000410000 */
[--C-:B-1----:R-:W-:Y:S02]  /*127c0*/  FFMA.FTZ R134, R181, c[0x0][0x2d0], -R133.reuse ;  /* 0x0000b400b5867a23 */ /* 0x102fe40000010885 */
[C---:B------:R-:W-:Y:S02]  /*127d0*/  FMUL.FTZ R124, R2.reuse, R124 ;  /* 0x0000007c027c7220 */ /* 0x040fe40000410000 */
[----:B------:R1:W4:Y:S01]  /*127e0*/  MUFU.EX2 R187, R134 ;  /* 0x0000008600bb7308 */ /* 0x0003220000000800 */
[C---:B------:R-:W-:Y:S01]  /*127f0*/  HMMA.16816.F32.BF16 R120, R136.reuse, R150, R120 ;  /* 0x000000968878723c */ /* 0x040fe20000041878 */
[----:B------:R-:W3:Y:S02]  /*12800*/  LDSM.16.MT88.4 R148, [R214+0x900] ;  /* 0x00090000d694783b */ /* 0x000ee40000004200 */
        /* <DEDUP_REMOVED lines=8> */
[--C-:B-1----:R-:W-:Y:S05]  /*12890*/  FFMA.FTZ R134, R182, c[0x0][0x2d0], -R176.reuse ;  /* 0x0000b400b6867a23 */ /* 0x102fea00000108b0 */
[----:B------:R-:W-:Y:S01]  /*128a0*/  HMMA.16816.F32.BF16 R128, R136, R142, R128 ;  /* 0x0000008e8880723c */ /* 0x000fe20000041880 */
[----:B------:R-:W1:Y:S01]  /*128b0*/  LDSM.16.MT88.4 R140, [R215+0x900] ;  /* 0x00090000d78c783b */ /* 0x000e620000004200 */
[----:B------:R2:W-:Y:S05]  /*128c0*/  MUFU.EX2 R206, R134 ;  /* 0x0000008600ce7308 */ /* 0x0005ea0000000800 */
[----:B-----5:R-:W-:Y:S02]  /*128d0*/  F2FP.BF16.PACK_AB R136, R209, R210 ;  /* 0x000000d2d188723e */ /* 0x020fe400000010ff */
[----:B------:R-:W-:Y:S03]  /*128e0*/  F2FP.BF16.PACK_AB R138, R207, R208 ;  /* 0x000000d0cf8a723e */ /* 0x000fe600000010ff */
[----:B------:R-:W-:Y:S02]  /*128f0*/  F2FP.BF16.PACK_AB R137, R192, R193 ;  /* 0x000000c1c089723e */ /* 0x000fe400000010ff */
[----:B----4-:R-:W-:Y:S07]  /*12900*/  F2FP.BF16.PACK_AB R139, R187, R191 ;  /* 0x000000bfbb8b723e */ /* 0x010fee00000010ff */
[C---:B---3--:R-:W-:Y:S03]  /*12910*/  HMMA.16816.F32.BF16 R4, R136.reuse, R144, R4 ;  /* 0x000000908804723c */ /* 0x048fe60000041804 */
[--C-:B--2---:R-:W-:Y:S05]  /*12920*/  FFMA.FTZ R134, R188, c[0x0][0x2d0], -R176.reuse ;  /* 0x0000b400bc867a23 */ /* 0x104fea00000108b0 */
[C---:B------:R-:W-:Y:S01]  /*12930*/  HMMA.16816.F32.BF16 R8, R136.reuse, R146, R8 ;  /* 0x000000928808723c */ /* 0x040fe20000041808 */
[----:B------:R-:W2:Y:S01]  /*12940*/  LDSM.16.MT88.4 R144, [R215+0x2900] ;  /* 0x00290000d790783b */ /* 0x000ea20000004200 */
[----:B------:R3:W4:Y:S06]  /*12950*/  MUFU.EX2 R205, R134 ;  /* 0x0000008600cd7308 */ /* 0x00072c0000000800 */
[C---:B------:R-:W-:Y:S08]  /*12960*/  HMMA.16816.F32.BF16 R12, R136.reuse, R148, R12 ;  /* 0x00000094880c723c */ /* 0x040ff0000004180c */
[C---:B------:R-:W-:Y:S01]  /*12970*/  HMMA.16816.F32.BF16 R16, R136.reuse, R150, R16 ;  /* 0x000000968810723c */ /* 0x040fe20000041810 */
[----:B------:R-:W5:Y:S07]  /*12980*/  LDSM.16.MT88.4 R148, [R216+0x4900] ;  /* 0x00490000d894783b */ /* 0x000f6e0000004200 */
[C---:B------:R-:W-:Y:S04]  /*12990*/  HMMA.16816.F32.BF16 R20, R136.reuse, R152, R20 ;  /* 0x000000988814723c */ /* 0x040fe80000041814 */
[--C-:B---3--:R-:W-:Y:S04]  /*129a0*/  FFMA.FTZ R134, R189, c[0x0][0x2d0], -R176.reuse ;  /* 0x0000b400bd867a23 */ /* 0x108fe800000108b0 */
[C---:B------:R-:W-:Y:S01]  /*129b0*/  HMMA.16816.F32.BF16 R24, R136.reuse, R154, R24 ;  /* 0x0000009a8818723c */ /* 0x040fe20000041818 */
[----:B------:R-:W-:Y:S01]  /*129c0*/  LDSM.16.MT88.4 R152, [R214+0x6900] ;  /* 0x00690000d698783b */ /* 0x000fe20000004200 */
[----:B------:R3:W-:Y:S06]  /*129d0*/  MUFU.EX2 R189, R134 ;  /* 0x0000008600bd7308 */ /* 0x0007ec0000000800 */
[C---:B-1----:R-:W-:Y:S08]  /*129e0*/  HMMA.16816.F32.BF16 R28, R136.reuse, R140, R28 ;  /* 0x0000008c881c723c */ /* 0x042ff0000004181c */
[C---:B------:R-:W-:Y:S01]  /*129f0*/  HMMA.16816.F32.BF16 R32, R136.reuse, R142, R32 ;  /* 0x0000008e8820723c */ /* 0x040fe20000041820 */
[----:B------:R-:W1:Y:S07]  /*12a00*/  LDSM.16.MT88.4 R140, [R215+0x4900] ;  /* 0x00490000d78c783b */ /* 0x000e6e0000004200 */
[C---:B------:R-:W-:Y:S04]  /*12a10*/  HMMA.16816.F32.BF16 R36, R136.reuse, R156, R36 ;  /* 0x0000009c8824723c */ /* 0x040fe80000041824 */
[--C-:B---3--:R-:W-:Y:S01]  /*12a20*/  FFMA.FTZ R134, R190, c[0x0][0x2d0], -R176.reuse ;  /* 0x0000b400be867a23 */ /* 0x108fe200000108b0 */
[----:B------:R-:W-:Y:S02]  /*12a30*/  MOV R190, R180 ;  /* 0x000000b400be7202 */ /* 0x000fe40000000f00 */
[--C-:B------:R-:W-:Y:S01]  /*12a40*/  FFMA.FTZ R156, R183, c[0x0][0x2d0], -R133.reuse ;  /* 0x0000b400b79c7a23 */ /* 0x100fe20000010885 */
[C---:B------:R-:W-:Y:S01]  /*12a50*/  HMMA.16816.F32.BF16 R40, R136.reuse, R158, R40 ;  /* 0x0000009e8828723c */ /* 0x040fe20000041828 */
[----:B------:R3:W1:Y:S07]  /*12a60*/  MUFU.EX2 R188, R134 ;  /* 0x0000008600bc7308 */ /* 0x00066e0000000800 */
[C---:B------:R-:W-:Y:S03]  /*12a70*/  HMMA.16816.F32.BF16 R44, R136.reuse, R160, R44 ;  /* 0x000000a0882c723c */ /* 0x040fe6000004182c */
[----:B------:R1:W-:Y:S05]  /*12a80*/  MUFU.EX2 R181, R156 ;  /* 0x0000009c00b57308 */ /* 0x0003ea0000000800 */
[C---:B------:R-:W-:Y:S01]  /*12a90*/  HMMA.16816.F32.BF16 R48, R136.reuse, R162, R48 ;  /* 0x000000a28830723c */ /* 0x040fe20000041830 */
[----:B------:R-:W-:Y:S07]  /*12aa0*/  LDSM.16.MT88.4 R160, [R214+0x3100] ;  /* 0x00310000d6a0783b */ /* 0x000fee0000004200 */
[C---:B------:R-:W-:Y:S04]  /*12ab0*/  HMMA.16816.F32.BF16 R52, R136.reuse, R164, R52 ;  /* 0x000000a48834723c */ /* 0x040fe80000041834 */
[--C-:B---3--:R-:W-:Y:S04]  /*12ac0*/  FFMA.FTZ R134, R184, c[0x0][0x2d0], -R133.reuse ;  /* 0x0000b400b8867a23 */ /* 0x108fe80000010885 */
[C---:B------:R-:W-:Y:S01]  /*12ad0*/  HMMA.16816.F32.BF16 R56, R136.reuse, R166, R56 ;  /* 0x000000a68838723c */ /* 0x040fe20000041838 */
[----:B------:R-:W-:Y:S01]  /*12ae0*/  LDSM.16.MT88.4 R164, [R214+0x5100] ;  /* 0x00510000d6a4783b */ /* 0x000fe20000004200 */
[----:B------:R3:W3:Y:S06]  /*12af0*/  MUFU.EX2 R180, R134 ;  /* 0x0000008600b47308 */ /* 0x0006ec0000000800 */
[C---:B--2---:R-:W-:Y:S01]  /*12b00*/  HMMA.16816.F32.BF16 R60, R136.reuse, R144, R60 ;  /* 0x00000090883c723c */ /* 0x044fe2000004183c */
[----:B-1----:R-:W-:Y:S07]  /*12b10*/  LDSM.16.MT88.4 R156, [R213+0x3100] ;  /* 0x00310000d59c783b */ /* 0x002fee0000004200 */
[C---:B------:R-:W-:Y:S01]  /*12b20*/  HMMA.16816.F32.BF16 R64, R136.reuse, R146, R64 ;  /* 0x000000928840723c */ /* 0x040fe20000041840 */
[----:B------:R-:W1:Y:S07]  /*12b30*/  LDSM.16.MT88.4 R144, [R213+0x6900] ;  /* 0x00690000d590783b */ /* 0x000e6e0000004200 */
[C---:B------:R-:W-:Y:S04]  /*12b40*/  HMMA.16816.F32.BF16 R68, R136.reuse, R168, R68 ;  /* 0x000000a88844723c */ /* 0x040fe80000041844 */
[--C-:B---3--:R-:W-:Y:S04]  /*12b50*/  FFMA.FTZ R134, R185, c[0x0][0x2d0], -R133.reuse ;  /* 0x0000b400b9867a23 */ /* 0x108fe80000010885 */
[C---:B------:R-:W-:Y:S01]  /*12b60*/  HMMA.16816.F32.BF16 R72, R136.reuse, R170, R72 ;  /* 0x000000aa8848723c */ /* 0x040fe20000041848 */
[----:B------:R-:W-:Y:S01]  /*12b70*/  LDSM.16.MT88.4 R168, [R215+0x1900] ;  /* 0x00190000d7a8783b */ /* 0x000fe20000004200 */
[----:B------:R2:W-:Y:S06]  /*12b80*/  MUFU.EX2 R179, R134 ;  /* 0x0000008600b37308 */ /* 0x0005ec0000000800 */
[C---:B------:R-:W-:Y:S08]  /*12b90*/  HMMA.16816.F32.BF16 R76, R136.reuse, R172, R76 ;  /* 0x000000ac884c723c */ /* 0x040ff0000004184c */
[C---:B------:R-:W-:Y:S01]  /*12ba0*/  HMMA.16816.F32.BF16 R80, R136.reuse, R174, R80 ;  /* 0x000000ae8850723c */ /* 0x040fe20000041850 */
[----:B------:R-:W-:Y:S07]  /*12bb0*/  LDSM.16.MT88.4 R172, [R213+0x5900] ;  /* 0x00590000d5ac783b */ /* 0x000fee0000004200 */
[C---:B-----5:R-:W-:Y:S04]  /*12bc0*/  HMMA.16816.F32.BF16 R84, R136.reuse, R148, R84 ;  /* 0x000000948854723c */ /* 0x060fe80000041854 */
[--C-:B--2---:R-:W-:Y:S01]  /*12bd0*/  FFMA.FTZ R134, R186, c[0x0][0x2d0], -R133.reuse ;  /* 0x0000b400ba867a23 */ /* 0x104fe20000010885 */
[----:B------:R-:W-:Y:S03]  /*12be0*/  MOV R186, R178 ;  /* 0x000000b200ba7202 */ /* 0x000fe60000000f00 */
[C---:B------:R-:W-:Y:S01]  /*12bf0*/  HMMA.16816.F32.BF16 R88, R136.reuse, R150, R88 ;  /* 0x000000968858723c */ /* 0x040fe20000041858 */
[----:B------:R-:W2:Y:S01]  /*12c00*/  LDSM.16.MT88.4 R148, [R216+0x6900] ;  /* 0x00690000d894783b */ /* 0x000ea20000004200 */
[----:B------:R3:W5:Y:S06]  /*12c10*/  MUFU.EX2 R178, R134 ;  /* 0x0000008600b27308 */ /* 0x00076c0000000800 */
[C---:B------:R-:W-:Y:S08]  /*12c20*/  HMMA.16816.F32.BF16 R92, R136.reuse, R140, R92 ;  /* 0x0000008c885c723c */ /* 0x040ff0000004185c */
[C---:B------:R-:W-:Y:S01]  /*12c30*/  HMMA.16816.F32.BF16 R96, R136.reuse, R142, R96 ;  /* 0x0000008e8860723c */ /* 0x040fe20000041860 */
[----:B------:R-:W4:Y:S07]  /*12c40*/  LDSM.16.MT88.4 R140, [R215+0x6900] ;  /* 0x00690000d78c783b */ /* 0x000f2e0000004200 */
[C---:B-1----:R-:W-:Y:S04]  /*12c50*/  HMMA.16816.F32.BF16 R100, R136.reuse, R144, R100 ;  /* 0x000000908864723c */ /* 0x042fe80000041864 */
[--C-:B---3--:R-:W-:Y:S02]  /*12c60*/  FFMA.FTZ R134, R197, c[0x0][0x2d0], -R176.reuse ;  /* 0x0000b400c5867a23 */ /* 0x108fe400000108b0 */
[----:B------:R-:W3:Y:S02]  /*12c70*/  LDL.LU R197, [R1+0x4] ;  /* 0x0000040001c57983 */ /* 0x000ee40000300800 */
[C---:B------:R-:W-:Y:S01]  /*12c80*/  HMMA.16816.F32.BF16 R104, R136.reuse, R146, R104 ;  /* 0x000000928868723c */ /* 0x040fe20000041868 */
[----:B------:R1:W-:Y:S01]  /*12c90*/  MUFU.EX2 R185, R134 ;  /* 0x0000008600b97308 */ /* 0x0003e20000000800 */
[----:B------:R-:W5:Y:S06]  /*12ca0*/  LDSM.16.MT88.4 R144, [R213+0x1100] ;  /* 0x00110000d590783b */ /* 0x000f6c0000004200 */
[C---:B------:R-:W-:Y:S08]  /*12cb0*/  HMMA.16816.F32.BF16 R108, R136.reuse, R152, R108 ;  /* 0x00000098886c723c */ /* 0x040ff0000004186c */
[C---:B------:R-:W-:Y:S01]  /*12cc0*/  HMMA.16816.F32.BF16 R112, R136.reuse, R154, R112 ;  /* 0x0000009a8870723c */ /* 0x040fe20000041870 */
[----:B------:R-:W5:Y:S07]  /*12cd0*/  LDSM.16.MT88.4 R152, [R214+0x1100] ;  /* 0x00110000d698783b */ /* 0x000f6e0000004200 */
[C---:B--2---:R-:W-:Y:S04]  /*12ce0*/  HMMA.16816.F32.BF16 R116, R136.reuse, R148, R116 ;  /* 0x000000948874723c */ /* 0x044fe80000041874 */
[--C-:B-1----:R-:W-:Y:S02]  /*12cf0*/  FFMA.FTZ R134, R198, c[0x0][0x2d0], -R176.reuse ;  /* 0x0000b400c6867a23 */ /* 0x102fe400000108b0 */
[----:B------:R-:W2:Y:S02]  /*12d00*/  LDL.LU R198, [R1] ;  /* 0x0000000001c67983 */ /* 0x000ea40000300800 */
[C---:B------:R-:W-:Y:S01]  /*12d10*/  HMMA.16816.F32.BF16 R120, R136.reuse, R150, R120 ;  /* 0x000000968878723c */ /* 0x040fe20000041878 */
[----:B------:R1:W1:Y:S01]  /*12d20*/  MUFU.EX2 R184, R134 ;  /* 0x0000008600b87308 */ /* 0x0002620000000800 */
[----:B------:R-:W5:Y:S06]  /*12d30*/  LDSM.16.MT88.4 R148, [R216+0x1100] ;  /* 0x00110000d894783b */ /* 0x000f6c0000004200 */
[C---:B----4-:R-:W-:Y:S08]  /*12d40*/  HMMA.16816.F32.BF16 R124, R136.reuse, R140, R124 ;  /* 0x0000008c887c723c */ /* 0x050ff0000004187c */
[----:B------:R-:W-:Y:S01]  /*12d50*/  HMMA.16816.F32.BF16 R128, R136, R142, R128 ;  /* 0x0000008e8880723c */ /* 0x000fe20000041880 */
[----:B------:R-:W4:Y:S06]  /*12d60*/  LDSM.16.MT88.4 R140, [R215+0x1100] ;  /* 0x00110000d78c783b */ /* 0x000f2c0000004200 */
[----:B------:R-:W-:Y:S02]  /*12d70*/  F2FP.BF16.PACK_AB R136, R205, R206 ;  /* 0x000000cecd88723e */ /* 0x000fe400000010ff */
[----:B------:R-:W-:Y:S03]  /*12d80*/  F2FP.BF16.PACK_AB R138, R188, R189 ;  /* 0x000000bdbc8a723e */ /* 0x000fe600000010ff */
[----:B------:R-:W-:Y:S01]  /*12d90*/  F2FP.BF16.PACK_AB R137, R180, R181 ;  /* 0x000000b5b489723e */ /* 0x000fe200000010ff */
[--C-:B-1----:R-:W-:Y:S01]  /*12da0*/  FFMA.FTZ R134, R199, c[0x0][0x2d0], -R176.reuse ;  /* 0x0000b400c7867a23 */ /* 0x102fe200000108b0 */
[----:B-----5:R-:W-:Y:S01]  /*12db0*/  F2FP.BF16.PACK_AB R139, R178, R179 ;  /* 0x000000b3b28b723e */ /* 0x020fe200000010ff */
[----:B------:R-:W-:Y:S02]  /*12dc0*/  FFMA.FTZ R176, R200, c[0x0][0x2d0], -R176 ;  /* 0x0000b400c8b07a23 */ /* 0x000fe400000108b0 */
[----:B------:R1:W-:Y:S04]  /*12dd0*/  MUFU.EX2 R183, R134 ;  /* 0x0000008600b77308 */ /* 0x0003e80000000800 */
[C---:B------:R-:W-:Y:S06]  /*12de0*/  HMMA.16816.F32.BF16 R4, R136.reuse, R144, R4 ;  /* 0x000000908804723c */ /* 0x040fec0000041804 */
[----:B------:R-:W5:Y:S02]  /*12df0*/  MUFU.EX2 R182, R176 ;  /* 0x000000b000b67308 */ /* 0x000f640000000800 */
[C---:B------:R-:W-:Y:S01]  /*12e00*/  HMMA.16816.F32.BF16 R8, R136.reuse, R146, R8 ;  /* 0x000000928808723c */ /* 0x040fe20000041808 */
[----:B------:R-:W5:Y:S07]  /*12e10*/  LDSM.16.MT88.4 R144, [R216+0x3100] ;  /* 0x00310000d890783b */ /* 0x000f6e0000004200 */
[C---:B------:R-:W-:Y:S04]  /*12e20*/  HMMA.16816.F32.BF16 R12, R136.reuse, R152, R12 ;  /* 0x00000098880c723c */ /* 0x040fe8000004180c */
[--C-:B-1----:R-:W-:Y:S04]  /*12e30*/  FFMA.FTZ R134, R194, c[0x0][0x2d0], -R133.reuse ;  /* 0x0000b400c2867a23 */ /* 0x102fe80000010885 */
[C---:B------:R-:W-:Y:S01]  /*12e40*/  HMMA.16816.F32.BF16 R16, R136.reuse, R154, R16 ;  /* 0x0000009a8810723c */ /* 0x040fe20000041810 */
[----:B------:R-:W1:Y:S01]  /*12e50*/  LDSM.16.MT88.4 R152, [R215+0x3100] ;  /* 0x00310000d798783b */ /* 0x000e620000004200 */
[----:B------:R5:W-:Y:S06]  /*12e60*/  MUFU.EX2 R177, R134 ;  /* 0x0000008600b17308 */ /* 0x000bec0000000800 */
[C---:B------:R-:W-:Y:S08]  /*12e70*/  HMMA.16816.F32.BF16 R20, R136.reuse, R148, R20 ;  /* 0x000000948814723c */ /* 0x040ff00000041814 */
[C---:B------:R-:W-:Y:S01]  /*12e80*/  HMMA.16816.F32.BF16 R24, R136.reuse, R150, R24 ;  /* 0x000000968818723c */ /* 0x040fe20000041818 */
[----:B------:R-:W1:Y:S07]  /*12e90*/  LDSM.16.MT88.4 R148, [R213+0x5100] ;  /* 0x00510000d594783b */ /* 0x000e6e0000004200 */
[C---:B----4-:R-:W-:Y:S04]  /*12ea0*/  HMMA.16816.F32.BF16 R28, R136.reuse, R140, R28 ;  /* 0x0000008c881c723c */ /* 0x050fe8000004181c */
[--C-:B-----5:R-:W-:Y:S04]  /*12eb0*/  FFMA.FTZ R134, R195, c[0x0][0x2d0], -R133.reuse ;  /* 0x0000b400c3867a23 */ /* 0x120fe80000010885 */
[C---:B------:R-:W-:Y:S01]  /*12ec0*/  HMMA.16816.F32.BF16 R32, R136.reuse, R142, R32 ;  /* 0x0000008e8820723c */ /* 0x040fe20000041820 */
[----:B------:R-:W4:Y:S01]  /*12ed0*/  LDSM.16.MT88.4 R140, [R216+0x5100] ;  /* 0x00510000d88c783b */ /* 0x000f220000004200 */
[----:B------:R5:W1:Y:S06]  /*12ee0*/  MUFU.EX2 R176, R134 ;  /* 0x0000008600b07308 */ /* 0x000a6c0000000800 */
[C---:B------:R-:W-:Y:S08]  /*12ef0*/  HMMA.16816.F32.BF16 R36, R136.reuse, R156, R36 ;  /* 0x0000009c8824723c */ /* 0x040ff00000041824 */
[C---:B------:R-:W-:Y:S08]  /*12f00*/  HMMA.16816.F32.BF16 R40, R136.reuse, R158, R40 ;  /* 0x0000009e8828723c */ /* 0x040ff00000041828 */
[C---:B------:R-:W-:Y:S04]  /*12f10*/  HMMA.16816.F32.BF16 R44, R136.reuse, R160, R44 ;  /* 0x000000a0882c723c */ /* 0x040fe8000004182c */
[--C-:B-----5:R-:W-:Y:S02]  /*12f20*/  FFMA.FTZ R134, R196, c[0x0][0x2d0], -R133.reuse ;  /* 0x0000b400c4867a23 */ /* 0x120fe40000010885 */
[----:B------:R-:W-:Y:S02]  /*12f30*/  FFMA.FTZ R133, R135, c[0x0][0x2d0], -R133 ;  /* 0x0000b40087857a23 */ /* 0x000fe40000010885 */
[C---:B------:R-:W-:Y:S01]  /*12f40*/  HMMA.16816.F32.BF16 R48, R136.reuse, R162, R48 ;  /* 0x000000a28830723c */ /* 0x040fe20000041830 */
[----:B------:R-:W-:Y:S01]  /*12f50*/  LDSM.16.MT88.4 R160, [R216+0x1900] ;  /* 0x00190000d8a0783b */ /* 0x000fe20000004200 */
[----:B------:R-:W-:Y:S06]  /*12f60*/  MUFU.EX2 R134, R134 ;  /* 0x0000008600867308 */ /* 0x000fec0000000800 */
[C---:B------:R-:W-:Y:S04]  /*12f70*/  HMMA.16816.F32.BF16 R52, R136.reuse, R144, R52 ;  /* 0x000000908834723c */ /* 0x040fe80000041834 */
[----:B------:R-:W5:Y:S04]  /*12f80*/  MUFU.EX2 R133, R133 ;  /* 0x0000008500857308 */ /* 0x000f680000000800 */
[C---:B------:R-:W-:Y:S01]  /*12f90*/  HMMA.16816.F32.BF16 R56, R136.reuse, R146, R56 ;  /* 0x000000928838723c */ /* 0x040fe20000041838 */
[----:B------:R-:W4:Y:S07]  /*12fa0*/  LDSM.16.MT88.4 R144, [R215+0x5100] ;  /* 0x00510000d790783b */ /* 0x000f2e0000004200 */
[C---:B-1----:R-:W-:Y:S08]  /*12fb0*/  HMMA.16816.F32.BF16 R60, R136.reuse, R152, R60 ;  /* 0x00000098883c723c */ /* 0x042ff0000004183c */
[C---:B------:R-:W-:Y:S01]  /*12fc0*/  HMMA.16816.F32.BF16 R64, R136.reuse, R154, R64 ;  /* 0x0000009a8840723c */ /* 0x040fe20000041840 */
[----:B------:R-:W-:Y:S07]  /*12fd0*/  LDSM.16.MT88.4 R152, [R214+0x7100] ;  /* 0x00710000d698783b */ /* 0x000fee0000004200 */
[C---:B------:R-:W-:Y:S08]  /*12fe0*/  HMMA.16816.F32.BF16 R68, R136.reuse, R148, R68 ;  /* 0x000000948844723c */ /* 0x040ff00000041844 */
[C---:B------:R-:W-:Y:S01]  /*12ff0*/  HMMA.16816.F32.BF16 R72, R136.reuse, R150, R72 ;  /* 0x000000968848723c */ /* 0x040fe20000041848 */
[----:B------:R-:W1:Y:S07]  /*13000*/  LDSM.16.MT88.4 R148, [R213+0x7100] ;  /* 0x00710000d594783b */ /* 0x000e6e0000004200 */
[C---:B------:R-:W-:Y:S08]  /*13010*/  HMMA.16816.F32.BF16 R76, R136.reuse, R164, R76 ;  /* 0x000000a4884c723c */ /* 0x040ff0000004184c */
[C---:B------:R-:W-:Y:S08]  /*13020*/  HMMA.16816.F32.BF16 R80, R136.reuse, R166, R80 ;  /* 0x000000a68850723c */ /* 0x040ff00000041850 */
[C---:B----4-:R-:W-:Y:S08]  /*13030*/  HMMA.16816.F32.BF16 R84, R136.reuse, R140, R84 ;  /* 0x0000008c8854723c */ /* 0x050ff00000041854 */
[C---:B------:R-:W-:Y:S01]  /*13040*/  HMMA.16816.F32.BF16 R88, R136.reuse, R142, R88 ;  /* 0x0000008e8858723c */ /* 0x040fe20000041858 */
[----:B------:R-:W4:Y:S07]  /*13050*/  LDSM.16.MT88.4 R140, [R216+0x7100] ;  /* 0x00710000d88c783b */ /* 0x000f2e0000004200 */
[C---:B------:R-:W-:Y:S08]  /*13060*/  HMMA.16816.F32.BF16 R92, R136.reuse, R144, R92 ;  /* 0x00000090885c723c */ /* 0x040ff0000004185c */
[C---:B------:R-:W-:Y:S01]  /*13070*/  HMMA.16816.F32.BF16 R96, R136.reuse, R146, R96 ;  /* 0x000000928860723c */ /* 0x040fe20000041860 */
[----:B------:R-:W3:Y:S07]  /*13080*/  LDSM.16.MT88.4 R144, [R215+0x7100] ;  /* 0x00710000d790783b */ /* 0x000eee0000004200 */
[C---:B-1----:R-:W-:Y:S08]  /*13090*/  HMMA.16816.F32.BF16 R100, R136.reuse, R148, R100 ;  /* 0x000000948864723c */ /* 0x042ff00000041864 */
[C---:B------:R-:W-:Y:S01]  /*130a0*/  HMMA.16816.F32.BF16 R104, R136.reuse, R150, R104 ;  /* 0x000000968868723c */ /* 0x040fe20000041868 */
[----:B------:R-:W1:Y:S07]  /*130b0*/  LDSM.16.MT88.4 R148, [R213+0x1900] ;  /* 0x00190000d594783b */ /* 0x000e6e0000004200 */
[C---:B------:R-:W-:Y:S08]  /*130c0*/  HMMA.16816.F32.BF16 R108, R136.reuse, R152, R108 ;  /* 0x00000098886c723c */ /* 0x040ff0000004186c */
[C---:B------:R-:W-:Y:S01]  /*130d0*/  HMMA.16816.F32.BF16 R112, R136.reuse, R154, R112 ;  /* 0x0000009a8870723c */ /* 0x040fe20000041870 */
[----:B------:R-:W1:Y:S07]  /*130e0*/  LDSM.16.MT88.4 R152, [R214+0x1900] ;  /* 0x00190000d698783b */ /* 0x000e6e0000004200 */
[C---:B----4-:R-:W-:Y:S08]  /*130f0*/  HMMA.16816.F32.BF16 R116, R136.reuse, R140, R116 ;  /* 0x0000008c8874723c */ /* 0x050ff00000041874 */
[C---:B------:R-:W-:Y:S08]  /*13100*/  HMMA.16816.F32.BF16 R120, R136.reuse, R142, R120 ;  /* 0x0000008e8878723c */ /* 0x040ff00000041878 */
[C---:B---3--:R-:W-:Y:S08]  /*13110*/  HMMA.16816.F32.BF16 R124, R136.reuse, R144, R124 ;  /* 0x00000090887c723c */ /* 0x048ff0000004187c */
[----:B------:R-:W-:Y:S07]  /*13120*/  HMMA.16816.F32.BF16 R128, R136, R146, R128 ;  /* 0x000000928880723c */ /* 0x000fee0000041880 */
[----:B------:R-:W-:Y:S02]  /*13130*/  F2FP.BF16.PACK_AB R136, R184, R185 ;  /* 0x000000b9b888723e */ /* 0x000fe400000010ff */
[----:B------:R-:W-:Y:S03]  /*13140*/  F2FP.BF16.PACK_AB R138, R182, R183 ;  /* 0x000000b7b68a723e */ /* 0x000fe600000010ff */
[----:B------:R-:W-:Y:S02]  /*13150*/  F2FP.BF16.PACK_AB R137, R176, R177 ;  /* 0x000000b1b089723e */ /* 0x000fe400000010ff */
[----:B-----5:R-:W-:Y:S07]  /*13160*/  F2FP.BF16.PACK_AB R139, R133, R134 ;  /* 0x00000086858b723e */ /* 0x020fee00000010ff */
[C---:B-1----:R-:W-:Y:S01]  /*13170*/  HMMA.16816.F32.BF16 R140, R136.reuse, R148, R4 ;  /* 0x00000094888c723c */ /* 0x042fe20000041804 */
        /* <DEDUP_REMOVED lines=8> */
[----:B------:R-:W2:Y:S07]  /*13200*/  LDSM.16.MT88.4 R20, [R214+0x5900] ;  /* 0x00590000d614783b */ /* 0x000eae0000004200 */
[C---:B------:R-:W-:Y:S01]  /*13210*/  HMMA.16816.F32.BF16 R160, R136.reuse, R162, R24 ;  /* 0x000000a288a0723c */ /* 0x040fe20000041818 */
[----:B------:R-:W2:Y:S07]  /*13220*/  LDSM.16.MT88.4 R24, [R216+0x5900] ;  /* 0x00590000d818783b */ /* 0x000eae0000004200 */
[C---:B------:R-:W-:Y:S01]  /*13230*/  HMMA.16816.F32.BF16 R164, R136.reuse, R168, R28 ;  /* 0x000000a888a4723c */ /* 0x040fe2000004181c */
[----:B------:R-:W2:Y:S07]  /*13240*/  LDSM.16.MT88.4 R28, [R215+0x5900] ;  /* 0x00590000d71c783b */ /* 0x000eae0000004200 */
        /* <DEDUP_REMOVED lines=8> */
[C---:B----4-:R-:W-:Y:S08]  /*132d0*/  HMMA.16816.F32.BF16 R52, R136.reuse, R12, R52 ;  /* 0x0000000c8834723c */ /* 0x050ff00000041834 */
[C---:B------:R-:W-:Y:S01]  /*132e0*/  HMMA.16816.F32.BF16 R56, R136.reuse, R14, R56 ;  /* 0x0000000e8838723c */ /* 0x040fe20000041838 */
[----:B------:R-:W4:Y:S07]  /*132f0*/  LDSM.16.MT88.4 R12, [R215+0x7900] ;  /* 0x00790000d70c783b */ /* 0x000f2e0000004200 */
[C---:B-----5:R-:W-:Y:S07]  /*13300*/  HMMA.16816.F32.BF16 R60, R136.reuse, R16, R60 ;  /* 0x00000010883c723c */ /* 0x060fee000004183c */
[----:B--2---:R-:W-:Y:S01]  /*13310*/  FFMA.FTZ R16, R2, R198, R211 ;  /* 0x000000c602107223 */ /* 0x004fe200000100d3 */
[C---:B------:R-:W-:Y:S04]  /*13320*/  HMMA.16816.F32.BF16 R64, R136.reuse, R18, R64 ;  /* 0x000000128840723c */ /* 0x040fe80000041840 */
[----:B------:R-:W-:Y:S02]  /*13330*/  FFMA.FTZ R2, R0, R197, R204 ;  /* 0x000000c500027223 */ /* 0x000fe400000100cc */
        /* <DEDUP_REMOVED lines=31> */
[C---:B-1----:R-:W-:Y:S07]  /*13530*/  HMMA.16816.F32.BF16 R108, R136.reuse, R4, R108 ;  /* 0x00000004886c723c */ /* 0x042fee000004186c */
[----:B------:R-:W-:Y:S01]  /*13540*/  FADD.FTZ R4, R178, R2 ;  /* 0x00000002b2047221 */ /* 0x000fe20000010000 */
        /* <DEDUP_REMOVED lines=8> */
[----:B------:R-:W-:Y:S01]  /*135d0*/  FADD.FTZ R0, R134, R0 ;  /* 0x0000000086007221 */ /* 0x000fe20000010000 */
[----:B------:R-:W-:Y:S01]  /*135e0*/  MOV R134, R3 ;  /* 0x0000000300867202 */ /* 0x000fe20000000f00 */
[C---:B----4-:R-:W-:Y:S04]  /*135f0*/  HMMA.16816.F32.BF16 R124, R136.reuse, R12, R124 ;  /* 0x0000000c887c723c */ /* 0x050fe8000004187c */
[----:B------:R-:W-:Y:S02]  /*13600*/  FADD.FTZ R2, R182, R2 ;  /* 0x00000002b6027221 */ /* 0x000fe40000010000 */
[----:B------:R-:W-:Y:S01]  /*13610*/  FADD.FTZ R0, R133, R0 ;  /* 0x0000000085007221 */ /* 0x000fe20000010000 */
[----:B------:R-:W-:Y:S01]  /*13620*/  MOV R133, R132 ;  /* 0x0000008400857202 */ /* 0x000fe20000000f00 */
[----:B------:R-:W-:Y:S01]  /*13630*/  HMMA.16816.F32.BF16 R128, R136, R14, R128 ;  /* 0x0000000e8880723c */ /* 0x000fe20000041880 */
[----:B------:R1:W-:Y:S04]  /*13640*/  STL [R1], R2 ;  /* 0x0000000201007387 */ /* 0x0003e80000100800 */
[----:B------:R1:W-:Y:S03]  /*13650*/  STL [R1+0x4], R0 ;  /* 0x0000040001007387 */ /* 0x0003e60000100800 */
[----:B------:R-:W-:-:S05]  /*13660*/  @P0 BRA `(.L_x_1015) ;  /* 0xffffbc1000000947 */ /* 0x000fca000383ffff */
.L_x_1005:
[----:B------:R-:W2:Y:S04]  /*13670*/  LDL.LU R5, [R1] ;  /* 0x0000000001057983 */ /* 0x000ea80000300800 */
[----:B------:R-:W3:Y:S01]  /*13680*/  LDL.LU R4, [R1+0x4] ;  /* 0x0000040001047983 */ /* 0x000ee20000300800 */
[----:B------:R-:W-:-:S03]  /*13690*/  PLOP3.LUT P2, PT, PT, PT, PT, 0x8, 0x0 ;  /* 0x000000000000781c */ /* 0x000fc60003f4e170 */
[----:B-12---:R-:W1:Y:S04]  /*136a0*/  SHFL.BFLY PT, R0, R5, 0x2, 0x1f ;  /* 0x0c401f0005007f89 */ /* 0x006e6800000e0000 */
        /* <DEDUP_REMOVED lines=12> */
[----:B------:R-:W-:-:S05]  /*13770*/  @P1 MOV R4, 0x3f317218 ;  /* 0x3f31721800041802 */ /* 0x000fca0000000f00 */
[----:B------:R-:W-:Y:S02]  /*13780*/  @P1 FMUL.FTZ R5, R4, c[0x0][0x2d0] ;  /* 0x0000b40004051a20 */ /* 0x000fe40000410000 */
[----:B------:R-:W-:Y:S08]  /*13790*/  @P0 MUFU.RCP R2, R7 ;  /* 0x0000000700020308 */ /* 0x000ff00000001000 */
[----:B------:R-:W2:Y:S01]  /*137a0*/  @P1 MUFU.LG2 R6, R6 ;  /* 0x0000000600061308 */ /* 0x000ea20000000c00 */
[----:B-1----:R-:W-:-:S02]  /*137b0*/  FMUL.FTZ R10, R0, R40 ;  /* 0x00000028000a7220 */ /* 0x002fc40000410000 */
[C---:B------:R-:W-:Y:S02]  /*137c0*/  FMUL.FTZ R9, R0.reuse, R41 ;  /* 0x0000002900097220 */ /* 0x040fe40000410000 */
[C---:B------:R-:W-:Y:S02]  /*137d0*/  FMUL.FTZ R140, R0.reuse, R140 ;  /* 0x0000008c008c7220 */ /* 0x040fe40000410000 */
[C---:B------:R-:W-:Y:S01]  /*137e0*/  FMUL.FTZ R141, R0.reuse, R141 ;  /* 0x0000008d008d7220 */ /* 0x040fe20000410000 */
[----:B------:R-:W1:Y:S01]  /*137f0*/  @P0 MUFU.LG2 R7, R7 ;  /* 0x0000000700070308 */ /* 0x000e620000000c00 */
        /* <DEDUP_REMOVED lines=63> */
[----:B--2---:R-:W-:Y:S02]  /*13bf0*/  @P1 FMUL.FTZ R6, R6, 0.69314718246459960938 ;  /* 0x3f31721806061820 */ /* 0x004fe40000410000 */
[----:B-1----:R-:W-:Y:S02]  /*13c00*/  @P0 FMUL.FTZ R4, R7, 0.69314718246459960938 ;  /* 0x3f31721807040820 */ /* 0x002fe40000410000 */
[----:B------:R-:W-:Y:S02]  /*13c10*/  @P0 FMUL.FTZ R0, R0, c[0x0][0x2d0] ;  /* 0x0000b40000000a20 */ /* 0x000fe40000410000 */
        /* <DEDUP_REMOVED lines=63> */
[----:B------:R-:W-:Y:S02]  /*14010*/  FMUL.FTZ R131, R2, R131 ;  /* 0x0000008302837220 */ /* 0x000fe40000410000 */
[----:B------:R-:W-:Y:S02]  /*14020*/  @P1 FFMA.FTZ R36, R5, R132, R6 ;  /* 0x0000008405241223 */ /* 0x000fe40000010006 */
[----:B------:R-:W-:Y:S02]  /*14030*/  @P0 FFMA.FTZ R37, R0, R3, R4 ;  /* 0x0000000300250223 */ /* 0x000fe40000010004 */
.L_x_973:
[----:B------:R-:W-:Y:S01]  /*14040*/  USHF.R.S32.HI UR6, URZ, 0x1f, UR9 ;  /* 0x0000001f3f067899 */ /* 0x000fe20008011409 */
[----:B------:R-:W-:Y:S05]  /*14050*/  @P2 BRA `(.L_x_1016) ;  /* 0x000019a000002947 */ /* 0x000fea0003800000 */
[----:B------:R-:W3:Y:S01]  /*14060*/  S2R R13, SR_TID.X ;  /* 0x00000000000d7919 */ /* 0x000ee20000002100 */
[----:B------:R-:W-:Y:S01]  /*14070*/  ULDC.64 UR4, c[0x0][0x490] ;  /* 0x0001240000047ab9 */ /* 0x000fe20000000a00 */
[----:B------:R-:W-:Y:S01]  /*14080*/  F2FP.BF16.PACK_AB R45, R45, R8 ;  /* 0x000000082d2d723e */ /* 0x000fe200000010ff */
[----:B------:R-:W-:Y:S01]  /*14090*/  UIMAD UR7, UR6, UR4, URZ ;  /* 0x00000004060772a4 */ /* 0x000fe2000f8e023f */
[----:B------:R-:W4:Y:S01]  /*140a0*/  S2R R14, SR_CTAID.Z ;  /* 0x00000000000e7919 */ /* 0x000f220000002700 */
[----:B--2---:R-:W-:Y:S01]  /*140b0*/  UIMAD.WIDE.U32 UR10, UR9, UR4, URZ ;  /* 0x00000004090a72a5 */ /* 0x004fe2000f8e003f */
[----:B------:R-:W-:Y:S01]  /*140c0*/  F2FP.BF16.PACK_AB R65, R9, R10 ;  /* 0x0000000a0941723e */ /* 0x000fe200000010ff */
[----:B------:R-:W-:Y:S01]  /*140d0*/  UIMAD UR7, UR9, UR5, UR7 ;  /* 0x00000005090772a4 */ /* 0x000fe2000f8e0207 */
[----:B------:R-:W-:Y:S01]  /*140e0*/  F2FP.BF16.PACK_AB R82, R83, R82 ;  /* 0x000000525352723e */ /* 0x000fe200000010ff */
[----:B------:R-:W-:Y:S01]  /*140f0*/  BSSY B0, `(.L_x_1017) ;  /* 0x0000133000007945 */ /* 0x000fe20003800000 */
[----:B------:R-:W-:Y:S01]  /*14100*/  ULDC.64 UR4, c[0x0][0x3e8] ;  /* 0x0000fa0000047ab9 */ /* 0x000fe20000000a00 */
[----:B------:R-:W-:Y:S01]  /*14110*/  IMAD.U32 R3, RZ, RZ, UR11 ;  /* 0x0000000bff037e24 */ /* 0x000fe2000f8e00ff */
[----:B------:R-:W-:Y:S01]  /*14120*/  UIMAD.WIDE.U32 UR12, UR9, UR4, URZ ;  /* 0x00000004090c72a5 */ /* 0x000fe2000f8e003f */
[----:B-1----:R-:W-:Y:S01]  /*14130*/  IMAD.U32 R2, RZ, RZ, UR10 ;  /* 0x0000000aff027e24 */ /* 0x002fe2000f8e00ff */
[----:B------:R-:W-:Y:S01]  /*14140*/  UIMAD UR6, UR6, UR4, URZ ;  /* 0x00000004060672a4 */ /* 0x000fe2000f8e023f */
[----:B------:R-:W1:Y:S01]  /*14150*/  S2R R83, SR_CTAID.X ;  /* 0x0000000000537919 */ /* 0x000e620000002500 */
[----:B------:R-:W-:Y:S01]  /*14160*/  F2FP.BF16.PACK_AB R81, R11, R12 ;  /* 0x0000000c0b51723e */ /* 0x000fe200000010ff */
[----:B------:R-:W-:Y:S01]  /*14170*/  UIADD3 UR7, UR11, UR7, URZ ;  /* 0x000000070b077290 */ /* 0x000fe2000fffe03f */
[----:B------:R-:W-:Y:S01]  /*14180*/  IMAD.U32 R7, RZ, RZ, UR13 ;  /* 0x0000000dff077e24 */ /* 0x000fe2000f8e00ff */
[----:B------:R-:W-:Y:S01]  /*14190*/  UIMAD UR5, UR9, UR5, UR6 ;  /* 0x00000005090572a4 */ /* 0x000fe2000f8e0206 */
[----:B------:R-:W-:Y:S01]  /*141a0*/  IMAD.U32 R6, RZ, RZ, UR12 ;  /* 0x0000000cff067e24 */ /* 0x000fe2000f8e00ff */
[----:B------:R-:W-:Y:S01]  /*141b0*/  F2FP.BF16.PACK_AB R35, R35, R80 ;  /* 0x000000502323723e */ /* 0x000fe200000010ff */
[----:B------:R-:W-:Y:S01]  /*141c0*/  IMAD.MOV.U32 R80, RZ, RZ, c[0x0][0x4e8] ;  /* 0x00013a00ff507624 */ /* 0x000fe200078e00ff */
[----:B------:R-:W-:Y:S01]  /*141d0*/  UIADD3 UR5, UR13, UR5, URZ ;  /* 0x000000050d057290 */ /* 0x000fe2000fffe03f */
[----:B---3--:R-:W-:Y:S01]  /*141e0*/  SHF.R.S32.HI R21, RZ, 0x1f, R13 ;  /* 0x0000001fff157819 */ /* 0x008fe2000001140d */
[----:B------:R-:W-:Y:S01]  /*141f0*/  IMAD.U32 R5, RZ, RZ, UR7 ;  /* 0x00000007ff057e24 */ /* 0x000fe2000f8e00ff */
[----:B------:R-:W-:-:S02]  /*14200*/  F2FP.BF16.PACK_AB R44, R141, R140 ;  /* 0x0000008c8d2c723e */ /* 0x000fc400000010ff */
[CC--:B------:R-:W-:Y:S02]  /*14210*/  LEA.HI R0, R21.reuse, R13.reuse, RZ, 0x2 ;  /* 0x0000000d15007211 */ /* 0x0c0fe400078f10ff */
[----:B------:R-:W-:Y:S02]  /*14220*/  LEA.HI R8, R21, R13, RZ, 0x5 ;  /* 0x0000000d15087211 */ /* 0x000fe400078f28ff */
[--C-:B------:R-:W-:Y:S02]  /*14230*/  SHF.R.S32.HI R7, RZ, 0x2, R0.reuse ;  /* 0x00000002ff077819 */ /* 0x100fe40000011400 */
[----:B------:R-:W-:Y:S02]  /*14240*/  SHF.R.S32.HI R3, RZ, 0x1f, R0 ;  /* 0x0000001fff037819 */ /* 0x000fe40000011400 */
[----:B------:R-:W-:Y:S02]  /*14250*/  LOP3.LUT R0, R0, 0xfffffffc, RZ, 0xc0, !PT ;  /* 0xfffffffc00007812 */ /* 0x000fe400078ec0ff */
[----:B------:R-:W-:-:S02]  /*14260*/  LOP3.LUT R4, R8, 0xffffffe0, RZ, 0xc0, !PT ;  /* 0xffffffe008047812 */ /* 0x000fc400078ec0ff */
[----:B------:R-:W-:Y:S01]  /*14270*/  LEA.HI R9, R3, R7, RZ, 0x3 ;  /* 0x0000000703097211 */ /* 0x000fe200078f18ff */
[----:B------:R-:W-:Y:S01]  /*14280*/  IMAD.IADD R10, R13, 0x1, -R0 ;  /* 0x000000010d0a7824 */ /* 0x000fe200078e0a00 */
[----:B------:R-:W-:Y:S01]  /*14290*/  LEA.HI R12, R21, R13, RZ, 0x3 ;  /* 0x0000000d150c7211 */ /* 0x000fe200078f18ff */
[----:B------:R-:W-:Y:S01]  /*142a0*/  IMAD.IADD R0, R13, 0x1, -R4 ;  /* 0x000000010d007824 */ /* 0x000fe200078e0a04 */
[----:B------:R-:W-:Y:S01]  /*142b0*/  LOP3.LUT R9, R9, 0xfffffff8, RZ, 0xc0, !PT ;  /* 0xfffffff809097812 */ /* 0x000fe200078ec0ff */
[----:B------:R-:W-:Y:S01]  /*142c0*/  IMAD.MOV.U32 R4, RZ, RZ, R2 ;  /* 0x000000ffff047224 */ /* 0x000fe200078e0002 */
[----:B------:R-:W-:Y:S01]  /*142d0*/  SHF.R.S32.HI R20, RZ, 0x3, R12 ;  /* 0x00000003ff147819 */ /* 0x000fe2000001140c */
[----:B------:R-:W-:Y:S01]  /*142e0*/  IMAD.MOV.U32 R2, RZ, RZ, R6 ;  /* 0x000000ffff027224 */ /* 0x000fe200078e0006 */
[----:B------:R-:W-:Y:S01]  /*142f0*/  SHF.R.S32.HI R6, RZ, 0x1f, R0 ;  /* 0x0000001fff067819 */ /* 0x000fe20000011400 */
[----:B------:R-:W-:Y:S01]  /*14300*/  IMAD.IADD R9, R7, 0x1, -R9 ;  /* 0x0000000107097824 */ /* 0x000fe200078e0a09 */
[----:B------:R-:W-:Y:S01]  /*14310*/  LOP3.LUT P4, RZ, R0, 0x3, RZ, 0xc0, !PT ;  /* 0x0000000300ff7812 */ /* 0x000fe2000788c0ff */
[----:B------:R-:W-:Y:S01]  /*14320*/  IMAD.U32 R3, RZ, RZ, UR5 ;  /* 0x00000005ff037e24 */ /* 0x000fe2000f8e00ff */
[----:B------:R-:W-:Y:S01]  /*14330*/  LEA.HI R18, R6, R0, RZ, 0x2 ;  /* 0x0000000006127211 */ /* 0x000fe200078f10ff */
[----:B----4-:R-:W-:Y:S01]  /*14340*/  IMAD.WIDE.U32 R16, R14, c[0x0][0x498], R4 ;  /* 0x000126000e107a25 */ /* 0x010fe200078e0004 */
[----:B------:R-:W-:-:S02]  /*14350*/  SHF.R.S32.HI R7, RZ, 0x1f, R14 ;  /* 0x0000001fff077819 */ /* 0x000fc4000001140e */
[--C-:B------:R-:W-:Y:S01]  /*14360*/  SHF.R.S32.HI R6, RZ, 0x5, R8.reuse ;  /* 0x00000005ff067819 */ /* 0x100fe20000011408 */
[----:B------:R-:W-:Y:S01]  /*14370*/  IMAD.SHL.U32 R5, R9, 0x40, RZ ;  /* 0x0000004009057824 */ /* 0x000fe200078e00ff */
[----:B------:R-:W-:Y:S01]  /*14380*/  SHF.R.S32.HI R0, RZ, 0x1f, R8 ;  /* 0x0000001fff007819 */ /* 0x000fe20000011408 */
[C---:B------:R-:W-:Y:S01]  /*14390*/  IMAD R22, R7.reuse, c[0x0][0x498], RZ ;  /* 0x0001260007167a24 */ /* 0x040fe200078e02ff */
[----:B------:R-:W-:Y:S01]  /*143a0*/  LOP3.LUT R11, R12, 0xfffffff8, RZ, 0xc0, !PT ;  /* 0xfffffff80c0b7812 */ /* 0x000fe200078ec0ff */
[----:B------:R-:W-:Y:S01]  /*143b0*/  IMAD R19, R7, c[0x0][0x3f0], RZ ;  /* 0x0000fc0007137a24 */ /* 0x000fe200078e02ff */
[----:B------:R-:W-:Y:S01]  /*143c0*/  LEA.HI R0, R0, R6, RZ, 0x3 ;  /* 0x0000000600007211 */ /* 0x000fe200078f18ff */
[----:B------:R-:W-:Y:S01]  /*143d0*/  IMAD.SHL.U32 R7, R20, 0x40, RZ ;  /* 0x0000004014077824 */ /* 0x000fe200078e00ff */
[----:B------:R-:W-:Y:S01]  /*143e0*/  LEA.HI R21, R21, R13, RZ, 0x6 ;  /* 0x0000000d15157211 */ /* 0x000fe200078f30ff */
[----:B------:R-:W-:Y:S01]  /*143f0*/  IMAD.IADD R11, R13, 0x1, -R11 ;  /* 0x000000010d0b7824 */ /* 0x000fe200078e0a0b */
[----:B------:R-:W-:Y:S01]  /*14400*/  ISETP.NE.AND P0, PT, R80, 0x1, PT ;  /* 0x000000015000780c */ /* 0x000fe20003f05270 */
[----:B------:R-:W-:Y:S01]  /*14410*/  IMAD.WIDE.U32 R12, R14, c[0x0][0x3f0], R2 ;  /* 0x0000fc000e0c7a25 */ /* 0x000fe200078e0002 */
[----:B------:R-:W-:-:S02]  /*14420*/  LOP3.LUT R4, R0, 0xffffff8, RZ, 0xc0, !PT ;  /* 0x0ffffff800047812 */ /* 0x000fc400078ec0ff */
[----:B------:R-:W-:Y:S01]  /*14430*/  LEA.HI R3, R10, R10, RZ, 0x1 ;  /* 0x0000000a0a037211 */ /* 0x000fe200078f08ff */
[----:B------:R-:W-:Y:S01]  /*14440*/  IMAD.SHL.U32 R0, R11, 0x8, RZ ;  /* 0x000000080b007824 */ /* 0x000fe200078e00ff */
[----:B------:R-:W-:Y:S01]  /*14450*/  LOP3.LUT R2, R7, 0x1c0, RZ, 0xc0, !PT ;  /* 0x000001c007027812 */ /* 0x000fe200078ec0ff */
[----:B------:R-:W-:Y:S01]  /*14460*/  IMAD R7, R11, 0x20, R20 ;  /* 0x000000200b077824 */ /* 0x000fe200078e0214 */
[----:B------:R-:W-:Y:S01]  /*14470*/  R2P PR, R9, 0x6 ;  /* 0x0000000609007804 */ /* 0x000fe20000000000 */
[----:B------:R-:W-:Y:S01]  /*14480*/  IMAD.IADD R11, R6, 0x1, -R4 ;  /* 0x00000001060b7824 */ /* 0x000fe200078e0a04 */
[----:B------:R-:W-:Y:S01]  /*14490*/  LOP3.LUT R4, R3, 0x1ffffffe, RZ, 0xc0, !PT ;  /* 0x1ffffffe03047812 */ /* 0x000fe200078ec0ff */
[----:B-1----:R-:W-:Y:S01]  /*144a0*/  IMAD R7, R83, 0x80, R7 ;  /* 0x0000008053077824 */ /* 0x002fe200078e0207 */
[----:B------:R-:W-:Y:S01]  /*144b0*/  SHF.R.U32.HI R3, RZ, 0x3, R2 ;  /* 0x00000003ff037819 */ /* 0x000fe20000011602 */
[----:B------:R-:W-:Y:S01]  /*144c0*/  IMAD R22, R14, c[0x0][0x49c], R22 ;  /* 0x000127000e167a24 */ /* 0x000fe200078e0216 */
[----:B------:R-:W-:Y:S01]  /*144d0*/  LOP3.LUT R2, R2, 0x38, R0, 0xf8, !PT ;  /* 0x0000003802027812 */ /* 0x000fe200078ef800 */
[----:B------:R-:W-:Y:S01]  /*144e0*/  IMAD R19, R14, c[0x0][0x3f4], R19 ;  /* 0x0000fd000e137a24 */ /* 0x000fe200078e0213 */
[----:B------:R-:W-:Y:S01]  /*144f0*/  LOP3.LUT R8, R5, 0x1c0, RZ, 0xc0, !PT ;  /* 0x000001c005087812 */ /* 0x000fe200078ec0ff */
[----:B------:R-:W-:Y:S01]  /*14500*/  IMAD R15, R6, 0x200, R10 ;  /* 0x00000200060f7824 */ /* 0x000fe200078e020a */
[----:B------:R-:W-:Y:S01]  /*14510*/  F2FP.BF16.PACK_AB R142, R143, R142 ;  /* 0x0000008e8f8e723e */ /* 0x000fe200000010ff */
[----:B------:R-:W-:Y:S01]  /*14520*/  IMAD.IADD R14, R10, 0x1, -R4 ;  /* 0x000000010a0e7824 */ /* 0x000fe200078e0a04 */
[----:B------:R-:W-:Y:S01]  /*14530*/  LOP3.LUT R10, R2, R3, RZ, 0x3c, !PT ;  /* 0x00000003020a7212 */ /* 0x000fe200078e3cff */
[----:B------:R-:W-:Y:S01]  /*14540*/  @P0 IMAD.HI.U32 R3, R7, c[0x0][0x4ec], RZ ;  /* 0x00013b0007030a27 */ /* 0x000fe200078e00ff */
[----:B------:R-:W-:-:S02]  /*14550*/  LOP3.LUT R4, R9, 0x1, RZ, 0xc0, !PT ;  /* 0x0000000109047812 */ /* 0x000fc400078ec0ff */
[----:B------:R-:W-:Y:S01]  /*14560*/  LEA.HI R9, R8, R8, RZ, 0x1d ;  /* 0x0000000808097211 */ /* 0x000fe200078fe8ff */
[----:B------:R-:W-:Y:S01]  /*14570*/  IMAD.MOV.U32 R2, RZ, RZ, R7 ;  /* 0x000000ffff027224 */ /* 0x000fe200078e0007 */
[----:B------:R-:W-:Y:S01]  /*14580*/  ISETP.NE.U32.AND P3, PT, R4, 0x1, PT ;  /* 0x000000010400780c */ /* 0x000fe20003f65070 */
[----:B------:R-:W-:Y:S01]  /*14590*/  IMAD.SHL.U32 R6, R21, 0x8, RZ ;  /* 0x0000000815067824 */ /* 0x000fe200078e00ff */
[----:B------:R-:W-:Y:S01]  /*145a0*/  @P0 SHF.R.U32.HI R2, RZ, c[0x0][0x4f0], R3 ;  /* 0x00013c00ff020a19 */ /* 0x000fe20000011603 */
[----:B------:R-:W-:Y:S01]  /*145b0*/  IMAD.IADD R5, R13, 0x1, R19 ;  /* 0x000000010d057824 */ /* 0x000fe200078e0213 */
[----:B------:R-:W-:Y:S01]  /*145c0*/  SHF.R.S32.HI R4, RZ, 0x2, R18 ;  /* 0x00000002ff047819 */ /* 0x000fe20000011412 */
[----:B------:R-:W-:Y:S01]  /*145d0*/  IMAD R80, R80, c[0x0][0x388], RZ ;  /* 0x0000e20050507a24 */ /* 0x000fe200078e02ff */
[----:B------:R-:W-:Y:S01]  /*145e0*/  LOP3.LUT R18, R10, 0x7ffffe00, R6, 0xf8, !PT ;  /* 0x7ffffe000a127812 */ /* 0x000fe200078ef806 */
[--C-:B------:R-:W-:Y:S01]  /*145f0*/  IMAD.MOV R8, RZ, RZ, -R2.reuse ;  /* 0x000000ffff087224 */ /* 0x100fe200078e0a02 */
[----:B------:R-:W-:Y:S01]  /*14600*/  SHF.R.S32.HI R6, RZ, 0x1f, R2 ;  /* 0x0000001fff067819 */ /* 0x000fe20000011402 */
[----:B------:R-:W-:Y:S01]  /*14610*/  IMAD R3, R11, 0x10, R4 ;  /* 0x000000100b037824 */ /* 0x000fe200078e0204 */
[----:B------:R-:W-:Y:S01]  /*14620*/  F2FP.BF16.PACK_AB R85, R145, R144 ;  /* 0x000000909155723e */ /* 0x000fe200000010ff */
[----:B------:R-:W-:Y:S01]  /*14630*/  IMAD.MOV.U32 R4, RZ, RZ, R12 ;  /* 0x000000ffff047224 */ /* 0x000fe200078e000c */
[----:B------:R-:W-:Y:S01]  /*14640*/  F2FP.BF16.PACK_AB R146, R147, R146 ;  /* 0x000000929392723e */ /* 0x000fe200000010ff */
[----:B------:R-:W-:Y:S01]  /*14650*/  IMAD R12, R8, c[0x0][0x4e8], R7 ;  /* 0x00013a00080c7a24 */ /* 0x000fe200078e0207 */
[----:B------:R-:W-:Y:S01]  /*14660*/  F2FP.BF16.PACK_AB R148, R149, R148 ;  /* 0x000000949594723e */ /* 0x000fe200000010ff */
[----:B------:R-:W-:Y:S01]  /*14670*/  IMAD.U32 R10, R15, 0x2, R9 ;  /* 0x000000020f0a7824 */ /* 0x000fe200078e0009 */
[----:B------:R-:W-:Y:S01]  /*14680*/  F2FP.BF16.PACK_AB R150, R151, R150 ;  /* 0x000000969796723e */ /* 0x000fe200000010ff */
[--C-:B------:R-:W-:Y:S01]  /*14690*/  IMAD R8, R14, 0x8, R3.reuse ;  /* 0x000000080e087824 */ /* 0x100fe200078e0203 */
[----:B------:R-:W-:Y:S01]  /*146a0*/  F2FP.BF16.PACK_AB R152, R153, R152 ;  /* 0x000000989998723e */ /* 0x000fe200000010ff */
[----:B------:R-:W-:Y:S01]  /*146b0*/  IMAD R9, R6, c[0x0][0x3e0], RZ ;  /* 0x0000f80006097a24 */ /* 0x000fe200078e02ff */
[----:B------:R-:W-:Y:S01]  /*146c0*/  F2FP.BF16.PACK_AB R154, R155, R154 ;  /* 0x0000009a9b9a723e */ /* 0x000fe200000010ff */
[----:B------:R-:W-:Y:S01]  /*146d0*/  IMAD R3, R83, 0x80, R3 ;  /* 0x0000008053037824 */ /* 0x000fe200078e0203 */
[----:B------:R-:W-:Y:S01]  /*146e0*/  F2FP.BF16.PACK_AB R156, R157, R156 ;  /* 0x0000009c9d9c723e */ /* 0x000fe200000010ff */
[----:B------:R-:W-:Y:S01]  /*146f0*/  IMAD R8, R83, 0x80, R8 ;  /* 0x0000008053087824 */ /* 0x000fe200078e0208 */
[----:B------:R-:W-:Y:S01]  /*14700*/  F2FP.BF16.PACK_AB R158, R159, R158 ;  /* 0x0000009e9f9e723e */ /* 0x000fe200000010ff */
[----:B------:R-:W-:Y:S01]  /*14710*/  IMAD.WIDE.U32 R6, R2, c[0x0][0x3e0], R4 ;  /* 0x0000f80002067a25 */ /* 0x000fe200078e0004 */
[----:B------:R-:W-:-:S02]  /*14720*/  ISETP.GE.OR P5, PT, R3, R80, P4 ;  /* 0x000000500300720c */ /* 0x000fc400027a6670 */
[----:B------:R-:W-:Y:S01]  /*14730*/  IADD3 R3, R3, 0x8, RZ ;  /* 0x0000000803037810 */ /* 0x000fe20007ffe0ff */
[----:B------:R-:W-:Y:S01]  /*14740*/  IMAD R9, R2, c[0x0][0x3e4], R9 ;  /* 0x0000f90002097a24 */ /* 0x000fe200078e0209 */
[----:B------:R-:W-:Y:S01]  /*14750*/  F2FP.BF16.PACK_AB R160, R161, R160 ;  /* 0x000000a0a1a0723e */ /* 0x000fe200000010ff */
[----:B------:R-:W-:Y:S01]  /*14760*/  IMAD.SHL.U32 R2, R10, 0x2, RZ ;  /* 0x000000020a027824 */ /* 0x000fe200078e00ff */
[----:B------:R-:W-:Y:S01]  /*14770*/  ISETP.GE.OR P4, PT, R3, R80, P4 ;  /* 0x000000500300720c */ /* 0x000fe20002786670 */
[----:B------:R-:W-:Y:S01]  /*14780*/  @P0 IMAD.HI.U32 R5, R8, c[0x0][0x4ec], RZ ;  /* 0x00013b0008050a27 */ /* 0x000fe200078e00ff */
[----:B------:R-:W-:Y:S01]  /*14790*/  BAR.SYNC.DEFER_BLOCKING 0x1, 0x100 ;  /* 0x0044000000007b1d */ /* 0x000fe20000010000 */
[----:B------:R-:W-:Y:S02]  /*147a0*/  F2FP.BF16.PACK_AB R162, R163, R162 ;  /* 0x000000a2a3a2723e */ /* 0x000fe400000010ff */
[----:B------:R-:W-:Y:S01]  /*147b0*/  IMAD.IADD R7, R7, 0x1, R9 ;  /* 0x0000000107077824 */ /* 0x000fe200078e0209 */
[C---:B------:R-:W-:Y:S01]  /*147c0*/  IADD3 R9, R2.reuse, 0x80, RZ ;  /* 0x0000008002097810 */ /* 0x040fe20007ffe0ff */
[----:B------:R-:W-:Y:S01]  /*147d0*/  IMAD.MOV.U32 R4, RZ, RZ, R8 ;  /* 0x000000ffff047224 */ /* 0x000fe200078e0008 */
[----:B------:R-:W-:Y:S01]  /*147e0*/  @P0 SHF.R.U32.HI R4, RZ, c[0x0][0x4f0], R5 ;  /* 0x00013c00ff040a19 */ /* 0x000fe20000011605 */
[----:B------:R-:W-:Y:S01]  /*147f0*/  IMAD.MOV.U32 R14, RZ, RZ, 0x40 ;  /* 0x00000040ff0e7424 */ /* 0x000fe200078e00ff */
[----:B------:R-:W-:-:S02]  /*14800*/  IADD3 R3, R2, 0x70, RZ ;  /* 0x0000007002037810 */ /* 0x000fc40007ffe0ff */
[----:B------:R-:W-:Y:S02]  /*14810*/  @P3 IADD3 R3, R9, 0x10, RZ ;  /* 0x0000001009033810 */ /* 0x000fe40007ffe0ff */
[----:B------:R-:W-:Y:S02]  /*14820*/  SHF.R.S32.HI R9, RZ, 0x1f, R12 ;  /* 0x0000001fff097819 */ /* 0x000fe4000001140c */
[--C-:B------:R-:W-:Y:S02]  /*14830*/  SHF.R.S32.HI R5, RZ, 0x1f, R4.reuse ;  /* 0x0000001fff057819 */ /* 0x100fe40000011404 */
[----:B------:R-:W-:Y:S01]  /*14840*/  IADD3 R10, P0, R4, R16, RZ ;  /* 0x00000010040a7210 */ /* 0x000fe20007f1e0ff */
[----:B------:R-:W-:Y:S01]  /*14850*/  IMAD.MOV R4, RZ, RZ, -R4 ;  /* 0x000000ffff047224 */ /* 0x000fe200078e0a04 */
[----:B------:R-:W-:Y:S01]  /*14860*/  SEL R14, R14, 0xffffffc0, !P2 ;  /* 0xffffffc00e0e7807 */ /* 0x000fe20005000000 */
[----:B------:R-:W-:Y:S01]  /*14870*/  IMAD R9, R9, c[0x0][0x3d8], RZ ;  /* 0x0000f60009097a24 */ /* 0x000fe200078e02ff */
[----:B------:R-:W-:Y:S01]  /*14880*/  IADD3.X R11, R5, R17, R22, P0, !PT ;  /* 0x00000011050b7210 */ /* 0x000fe200007fe416 */
[----:B------:R-:W-:Y:S01]  /*14890*/  IMAD R8, R4, c[0x0][0x4e8], R8 ;  /* 0x00013a0004087a24 */ /* 0x000fe200078e0208 */
[----:B------:R-:W-:Y:S01]  /*148a0*/  F2FP.BF16.PACK_AB R164, R165, R164 ;  /* 0x000000a4a5a4723e */ /* 0x000fe200000010ff */
[C---:B------:R-:W-:Y:S01]  /*148b0*/  IMAD R17, R12.reuse, c[0x0][0x3dc], R9 ;  /* 0x0000f7000c117a24 */ /* 0x040fe200078e0209 */
[----:B------:R-:W-:Y:S01]  /*148c0*/  STS [R2+0x80], R44 ;  /* 0x0000802c02007388 */ /* 0x000fe20000000800 */
[----:B------:R-:W-:Y:S01]  /*148d0*/  IMAD.MOV.U32 R5, RZ, RZ, 0x20 ;  /* 0x00000020ff057424 */ /* 0x000fe200078e00ff */
[----:B------:R-:W-:Y:S01]  /*148e0*/  F2FP.BF16.PACK_AB R166, R167, R166 ;  /* 0x000000a6a7a6723e */ /* 0x000fe200000010ff */
[----:B------:R-:W-:Y:S01]  /*148f0*/  IMAD.WIDE.U32 R12, R12, c[0x0][0x3d8], R6 ;  /* 0x0000f6000c0c7a25 */ /* 0x000fe200078e0006 */
[----:B------:R-:W-:Y:S01]  /*14900*/  SHF.R.S32.HI R6, RZ, 0x1f, R8 ;  /* 0x0000001fff067819 */ /* 0x000fe20000011408 */
[----:B------:R-:W-:Y:S01]  /*14910*/  STS [R2+0x480], R142 ;  /* 0x0004808e02007388 */ /* 0x000fe20000000800 */
[----:B------:R-:W-:Y:S01]  /*14920*/  SEL R5, R5, 0xffffffe0, !P1 ;  /* 0xffffffe005057807 */ /* 0x000fe20004800000 */
[----:B------:R-:W-:Y:S01]  /*14930*/  IMAD.WIDE.U32 R10, R8, c[0x0][0x488], R10 ;  /* 0x00012200080a7a25 */ /* 0x000fe200078e000a */
[----:B------:R-:W-:Y:S01]  /*14940*/  F2FP.BF16.PACK_AB R168, R169, R168 ;  /* 0x000000a8a9a8723e */ /* 0x000fe200000010ff */
[----:B------:R-:W-:Y:S01]  /*14950*/  STS [R3], R85 ;  /* 0x0000005503007388 */ /* 0x000fe20000000800 */
[----:B------:R-:W-:Y:S01]  /*14960*/  F2FP.BF16.PACK_AB R170, R171, R170 ;  /* 0x000000aaabaa723e */ /* 0x000fe200000010ff */
[----:B------:R-:W-:Y:S01]  /*14970*/  IMAD R6, R6, c[0x0][0x488], RZ ;  /* 0x0001220006067a24 */ /* 0x000fe200078e02ff */
[----:B------:R-:W-:Y:S01]  /*14980*/  F2FP.BF16.PACK_AB R69, R39, R38 ;  /* 0x000000262745723e */ /* 0x000fe200000010ff */
[----:B------:R-:W-:Y:S01]  /*14990*/  IMAD.IADD R4, R2, 0x1, R5 ;  /* 0x0000000102047824 */ /* 0x000fe200078e0205 */
[----:B------:R-:W-:Y:S01]  /*149a0*/  STS [R3+0x400], R146 ;  /* 0x0004009203007388 */ /* 0x000fe20000000800 */
[----:B------:R-:W-:Y:S01]  /*149b0*/  IMAD R8, R8, c[0x0][0x48c], R6 ;  /* 0x0001230008087a24 */ /* 0x000fe200078e0206 */
[----:B------:R-:W-:Y:S01]  /*149c0*/  F2FP.BF16.PACK_AB R42, R43, R42 ;  /* 0x0000002a2b2a723e */ /* 0x000fe200000010ff */
[--C-:B------:R-:W-:Y:S01]  /*149d0*/  IMAD.IADD R5, R5, 0x1, R3.reuse ;  /* 0x0000000105057824 */ /* 0x100fe200078e0203 */
[----:B------:R-:W-:Y:S01]  /*149e0*/  STS [R4+0x80], R148 ;  /* 0x0000809404007388 */ /* 0x000fe20000000800 */
[----:B------:R-:W-:Y:S01]  /*149f0*/  IMAD.IADD R7, R2, 0x1, R14 ;  /* 0x0000000102077824 */ /* 0x000fe200078e020e */
[----:B------:R-:W-:Y:S01]  /*14a00*/  F2FP.BF16.PACK_AB R46, R47, R46 ;  /* 0x0000002e2f2e723e */ /* 0x000fe200000010ff */
[C---:B------:R-:W-:Y:S01]  /*14a10*/  IMAD.IADD R9, R14.reuse, 0x1, R3 ;  /* 0x000000010e097824 */ /* 0x040fe200078e0203 */
[----:B------:R-:W-:Y:S01]  /*14a20*/  STS [R4+0x480], R150 ;  /* 0x0004809604007388 */ /* 0x000fe20000000800 */
[----:B------:R-:W-:Y:S01]  /*14a30*/  IMAD.IADD R6, R14, 0x1, R4 ;  /* 0x000000010e067824 */ /* 0x000fe200078e0204 */
[----:B------:R-:W-:Y:S01]  /*14a40*/  F2FP.BF16.PACK_AB R48, R49, R48 ;  /* 0x000000303130723e */ /* 0x000fe200000010ff */
[----:B------:R-:W-:Y:S01]  /*14a50*/  IMAD.IADD R11, R11, 0x1, R8 ;  /* 0x000000010b0b7824 */ /* 0x000fe200078e0208 */
[----:B------:R-:W-:Y:S01]  /*14a60*/  STS [R5], R152 ;  /* 0x0000009805007388 */ /* 0x000fe20000000800 */
[----:B------:R-:W-:Y:S01]  /*14a70*/  IMAD.IADD R8, R5, 0x1, R14 ;  /* 0x0000000105087824 */ /* 0x000fe200078e020e */
        /* <DEDUP_REMOVED lines=50> */
[----:B------:R-:W-:Y:S02]  /*14da0*/  LEA R16, P0, R10, c[0x0][0x450], 0x2 ;  /* 0x000114000a107a11 */ /* 0x000fe400078010ff */
        /* <DEDUP_REMOVED lines=9> */
[----:B------:R-:W-:Y:S01]  /*14e40*/  LEA.HI.X R11, R10, c[0x0][0x454], R11, 0x2, P0 ;  /* 0x000115000a0b7a11 */ /* 0x000fe200000f140b */
        /* <DEDUP_REMOVED lines=23> */
[----:B------:R2:W-:Y:S04]  /*14fc0*/  STS [R3+0xc000], R29 ;  /* 0x00c0001d03007388 */ /* 0x0005e80000000800 */
[----:B------:R-:W-:Y:S04]  /*14fd0*/  STS [R3+0xc400], R106 ;  /* 0x00c4006a03007388 */ /* 0x000fe80000000800 */
[----:B------:R3:W-:Y:S04]  /*14fe0*/  STS [R4+0xc080], R28 ;  /* 0x00c0801c04007388 */ /* 0x0007e80000000800 */
[----:B------:R4:W-:Y:S04]  /*14ff0*/  STS [R4+0xc480], R110 ;  /* 0x00c4806e04007388 */ /* 0x0009e80000000800 */
[----:B------:R-:W-:Y:S04]  /*15000*/  STS [R5+0xc000], R27 ;  /* 0x00c0001b05007388 */ /* 0x000fe80000000800 */
[----:B------:R-:W-:Y:S01]  /*15010*/  STS [R5+0xc400], R114 ;  /* 0x00c4007205007388 */ /* 0x000fe20000000800 */
[----:B-1----:R-:W-:-:S03]  /*15020*/  IMAD.IADD R2, R13, 0x1, R17 ;  /* 0x000000010d027824 */ /* 0x002fc600078e0211 */
[----:B------:R-:W-:Y:S01]  /*15030*/  STS [R7+0xc080], R26 ;  /* 0x00c0801a07007388 */ /* 0x000fe20000000800 */
[----:B--2---:R-:W-:-:S03]  /*15040*/  LEA R29, P0, R12, c[0x0][0x380], 0x1 ;  /* 0x0000e0000c1d7a11 */ /* 0x004fc600078008ff */
[----:B------:R-:W-:Y:S04]  /*15050*/  STS [R7+0xc480], R118 ;  /* 0x00c4807607007388 */ /* 0x000fe80000000800 */
[----:B------:R-:W-:Y:S01]  /*15060*/  STS [R9+0xc000], R25 ;  /* 0x00c0001909007388 */ /* 0x000fe20000000800 */
[----:B---3--:R-:W-:-:S03]  /*15070*/  LEA.HI.X R28, R12, c[0x0][0x384], R2, 0x1, P0 ;  /* 0x0000e1000c1c7a11 */ /* 0x008fc600000f0c02 */
[----:B------:R-:W-:Y:S01]  /*15080*/  STS [R9+0xc400], R122 ;  /* 0x00c4007a09007388 */ /* 0x000fe20000000800 */
[----:B----4-:R-:W-:-:S03]  /*15090*/  IMAD.SHL.U32 R4, R18, 0x2, RZ ;  /* 0x0000000212047824 */ /* 0x010fc600078e00ff */
        /* <DEDUP_REMOVED lines=8> */
[----:B------:R-:W2:Y:S04]  /*15120*/  SHFL.IDX PT, R11, R11, 0x1, 0x1c1f ;  /* 0x003c1f000b0b7f89 */ /* 0x000ea800000e0000 */
[----:B------:R-:W3:Y:S04]  /*15130*/  SHFL.IDX PT, R2, R29, RZ, 0x181f ;  /* 0x00181fff1d027589 */ /* 0x000ee800000e0000 */
[----:B------:R-:W4:Y:S04]  /*15140*/  SHFL.IDX PT, R3, R28, RZ, 0x181f ;  /* 0x00181fff1c037589 */ /* 0x000f2800000e0000 */
[----:B-1----:R-:W-:Y:S04]  /*15150*/  @!P5 ST.E [R14.64], R36 ;  /* 0x000000240e00d985 */ /* 0x002fe8000c101910 */
[----:B--2---:R1:W-:Y:S04]  /*15160*/  @!P4 ST.E [R10.64], R37 ;  /* 0x000000250a00c985 */ /* 0x0043e8000c101910 */
[----:B------:R2:W2:Y:S04]  /*15170*/  LDS.128 R44, [R4+0x1080] ;  /* 0x00108000042c7984 */ /* 0x0004a80000000c00 */
[----:B------:R2:W2:Y:S04]  /*15180*/  LDS.128 R60, [R4+0x2080] ;  /* 0x00208000043c7984 */ /* 0x0004a80000000c00 */
[----:B------:R2:W2:Y:S04]  /*15190*/  LDS.128 R72, [R4+0x3080] ;  /* 0x0030800004487984 */ /* 0x0004a80000000c00 */
[----:B------:R2:W2:Y:S04]  /*151a0*/  LDS.128 R40, [R4+0x5080] ;  /* 0x0050800004287984 */ /* 0x0004a80000000c00 */
[----:B------:R2:W2:Y:S04]  /*151b0*/  LDS.128 R56, [R4+0x6080] ;  /* 0x0060800004387984 */ /* 0x0004a80000000c00 */
[----:B------:R2:W2:Y:S01]  /*151c0*/  LDS.128 R68, [R4+0x7080] ;  /* 0x0070800004447984 */ /* 0x0004a20000000c00 */
[----:B-1----:R-:W-:-:S03]  /*151d0*/  IMAD R11, R83, 0x80, R20 ;  /* 0x00000080530b7824 */ /* 0x002fc600078e0214 */
[----:B------:R1:W1:Y:S04]  /*151e0*/  LDS.128 R36, [R4+0x9080] ;  /* 0x0090800004247984 */ /* 0x0002680000000c00 */
[----:B------:R1:W1:Y:S01]  /*151f0*/  LDS.128 R52, [R4+0xa080] ;  /* 0x00a0800004347984 */ /* 0x0002620000000c00 */
[----:B------:R-:W-:-:S03]  /*15200*/  ISETP.GE.AND P0, PT, R11, R80, PT ;  /* 0x000000500b00720c */ /* 0x000fc60003f06270 */
[----:B------:R1:W1:Y:S04]  /*15210*/  LDS.128 R64, [R4+0xb080] ;  /* 0x00b0800004407984 */ /* 0x0002680000000c00 */
[----:B------:R1:W1:Y:S04]  /*15220*/  LDS.128 R32, [R4+0xd080] ;  /* 0x00d0800004207984 */ /* 0x0002680000000c00 */
[----:B------:R1:W1:Y:S04]  /*15230*/  LDS.128 R48, [R4+0xe080] ;  /* 0x00e0800004307984 */ /* 0x0002680000000c00 */
[----:B------:R1:W1:Y:S01]  /*15240*/  LDS.128 R76, [R4+0xf080] ;  /* 0x00f08000044c7984 */ /* 0x0002620000000c00 */
[----:B------:R-:W-:Y:S05]  /*15250*/  @P0 BRA `(.L_x_1018) ;  /* 0x000001c000000947 */ /* 0x000fea0003800000 */
[----:B---34-:R-:W3:Y:S01]  /*15260*/  LDS.128 R24, [R4+0x80] ;  /* 0x0000800004187984 */ /* 0x018ee20000000c00 */
[----:B------:R-:W-:-:S02]  /*15270*/  IADD3 R7, R0, 0x40, RZ ;  /* 0x0000004000077810 */ /* 0x000fc40007ffe0ff */
[C---:B------:R-:W-:Y:S01]  /*15280*/  IADD3 R8, R0.reuse, 0x80, RZ ;  /* 0x0000008000087810 */ /* 0x040fe20007ffe0ff */
[----:B------:R-:W4:Y:S01]  /*15290*/  LDS.128 R20, [R4+0x4080] ;  /* 0x0040800004147984 */ /* 0x000f220000000c00 */
        /* <DEDUP_REMOVED lines=9> */
[----:B------:R-:W-:Y:S02]  /*15330*/  @!P2 LEA.HI R7, R5, R7, RZ, 0x3 ;  /* 0x000000070507a211 */ /* 0x000fe400078f18ff */
[----:B-12---:R-:W-:-:S04]  /*15340*/  @!P1 SHF.R.S32.HI R4, RZ, 0x1f, R8 ;  /* 0x0000001fff049819 */ /* 0x006fc80000011408 */
[----:B------:R-:W-:Y:S02]  /*15350*/  @!P1 LEA.HI R5, R4, R8, RZ, 0x3 ;  /* 0x0000000804059211 */ /* 0x000fe400078f18ff */
[----:B------:R-:W-:Y:S01]  /*15360*/  @!P0 LEA.HI R4, R6, R9, RZ, 0x3 ;  /* 0x0000000906048211 */ /* 0x000fe200078f18ff */
[--C-:B------:R-:W-:Y:S01]  /*15370*/  @!P3 IMAD.WIDE R8, R0, 0x2, R2.reuse ;  /* 0x000000020008b825 */ /* 0x100fe200078e0202 */
        /* <DEDUP_REMOVED lines=8> */
[----:B------:R1:W-:Y:S04]  /*15400*/  @!P1 ST.E.128 [R4.64], R16 ;  /* 0x0000001004009985 */ /* 0x0003e8000c101d10 */
[----:B------:R1:W-:Y:S02]  /*15410*/  @!P0 ST.E.128 [R2.64], R12 ;  /* 0x0000000c02008985 */ /* 0x0003e4000c101d10 */
.L_x_1018:
[----:B---34-:R-:W-:Y:S05]  /*15420*/  BSYNC B0 ;  /* 0x0000000000007941 */ /* 0x018fea0003800000 */
.L_x_1017:
[----:B-12---:R-:W-:Y:S01]  /*15430*/  IADD3 R4, R11, 0x20, RZ ;  /* 0x000000200b047810 */ /* 0x006fe20007ffe0ff */
        /* <DEDUP_REMOVED lines=29> */
.L_x_1020:
[----:B------:R-:W-:Y:S05]  /*15610*/  BSYNC B0 ;  /* 0x0000000000007941 */ /* 0x000fea0003800000 */
.L_x_1019:
        /* <DEDUP_REMOVED lines=30> */
.L_x_1022:
[----:B------:R-:W-:Y:S05]  /*15800*/  BSYNC B0 ;  /* 0x0000000000007941 */ /* 0x000fea0003800000 */
.L_x_1021:
        /* <DEDUP_REMOVED lines=31> */
.L_x_1016:
[----:B------:R-:W3:Y:S01]  /*15a00*/  S2R R9, SR_TID.X ;  /* 0x0000000000097919 */ /* 0x000ee20000002100 */
[----:B------:R-:W-:Y:S03]  /*15a10*/  BSSY B0, `(.L_x_1023) ;  /* 0x0000028000007945 */ /* 0x000fe60003800000 */
[----:B------:R-:W4:Y:S01]  /*15a20*/  S2R R10, SR_CTAID.Z ;  /* 0x00000000000a7919 */ /* 0x000f220000002700 */
[----:B---3--:R-:W-:Y:S02]  /*15a30*/  ISETP.GT.AND P0, PT, R9, 0x7f, PT ;  /* 0x0000007f0900780c */ /* 0x008fe40003f04270 */
[----:B----4-:R-:W-:-:S11]  /*15a40*/  SHF.R.S32.HI R11, RZ, 0x1f, R10 ;  /* 0x0000001fff0b7819 */ /* 0x010fd6000001140a */
[----:B------:R-:W-:Y:S05]  /*15a50*/  @P0 BRA `(.L_x_1024) ;  /* 0x0000023000000947 */ /* 0x000fea0003800000 */
[----:B------:R-:W3:Y:S01]  /*15a60*/  S2R R5, SR_CTAID.X ;  /* 0x0000000000057919 */ /* 0x000ee20000002500 */
[----:B-1----:R-:W-:-:S05]  /*15a70*/  MOV R2, c[0x0][0x4e8] ;  /* 0x00013a0000027a02 */ /* 0x002fca0000000f00 */
[----:B------:R-:W-:Y:S01]  /*15a80*/  IMAD R0, R2, c[0x0][0x388], RZ ;  /* 0x0000e20002007a24 */ /* 0x000fe200078e02ff */
[----:B---3--:R-:W-:-:S04]  /*15a90*/  LEA R5, R5, R9, 0x7 ;  /* 0x0000000905057211 */ /* 0x008fc800078e38ff */
[----:B------:R-:W-:-:S13]  /*15aa0*/  ISETP.GE.AND P0, PT, R5, R0, PT ;  /* 0x000000000500720c */ /* 0x000fda0003f06270 */
[----:B------:R-:W-:Y:S05]  /*15ab0*/  @P0 BRA `(.L_x_1024) ;  /* 0x000001d000000947 */ /* 0x000fea0003800000 */
[----:B------:R-:W-:Y:S01]  /*15ac0*/  ISETP.NE.AND P0, PT, R2, 0x1, PT ;  /* 0x000000010200780c */ /* 0x000fe20003f05270 */
[----:B------:R-:W-:Y:S01]  /*15ad0*/  ULDC.64 UR4, c[0x0][0x490] ;  /* 0x0001240000047ab9 */ /* 0x000fe20000000a00 */
[----:B------:R-:W-:Y:S01]  /*15ae0*/  MOV R0, R5 ;  /* 0x0000000500007202 */ /* 0x000fe20000000f00 */
[----:B------:R-:W-:Y:S01]  /*15af0*/  UIMAD UR7, UR6, UR4, URZ ;  /* 0x00000004060772a4 */ /* 0x000fe2000f8e023f */
[----:B------:R-:W-:Y:S01]  /*15b00*/  IMAD R6, R11, c[0x0][0x498], RZ ;  /* 0x000126000b067a24 */ /* 0x000fe200078e02ff */
[----:B--2---:R-:W-:Y:S02]  /*15b10*/  UIMAD.WIDE.U32 UR10, UR9, UR4, URZ ;  /* 0x00000004090a72a5 */ /* 0x004fe4000f8e003f */
[----:B------:R-:W-:Y:S01]  /*15b20*/  UIMAD UR4, UR9, UR5, UR7 ;  /* 0x00000005090472a4 */ /* 0x000fe2000f8e0207 */
[----:B------:R-:W-:-:S03]  /*15b30*/  IMAD R6, R10, c[0x0][0x49c], R6 ;  /* 0x000127000a067a24 */ /* 0x000fc600078e0206 */
[----:B------:R-:W-:Y:S01]  /*15b40*/  UIADD3 UR4, UR11, UR4, URZ ;  /* 0x000000040b047290 */ /* 0x000fe2000fffe03f */
[----:B------:R-:W-:Y:S01]  /*15b50*/  MOV R3, UR11 ;  /* 0x0000000b00037c02 */ /* 0x000fe20008000f00 */
[----:B------:R-:W-:-:S04]  /*15b60*/  @P0 IMAD.HI.U32 R2, R5, c[0x0][0x4ec], RZ ;  /* 0x00013b0005020a27 */ /* 0x000fc800078e00ff */
[----:B------:R-:W-:Y:S01]  /*15b70*/  IMAD.U32 R3, RZ, RZ, UR4 ;  /* 0x00000004ff037e24 */ /* 0x000fe2000f8e00ff */
[----:B------:R-:W-:Y:S01]  /*15b80*/  @P0 SHF.R.U32.HI R0, RZ, c[0x0][0x4f0], R2 ;  /* 0x00013c00ff000a19 */ /* 0x000fe20000011602 */
[----:B------:R-:W-:-:S03]  /*15b90*/  IMAD.U32 R2, RZ, RZ, UR10 ;  /* 0x0000000aff027e24 */ /* 0x000fc6000f8e00ff */
[----:B------:R-:W-:Y:S01]  /*15ba0*/  IADD3 R4, -R0, RZ, RZ ;  /* 0x000000ff00047210 */ /* 0x000fe20007ffe1ff */
[----:B------:R-:W-:Y:S01]  /*15bb0*/  IMAD.WIDE.U32 R2, R10, c[0x0][0x498], R2 ;  /* 0x000126000a027a25 */ /* 0x000fe200078e0002 */
[----:B------:R-:W-:-:S03]  /*15bc0*/  SHF.R.S32.HI R7, RZ, 0x1f, R0 ;  /* 0x0000001fff077819 */ /* 0x000fc60000011400 */
[----:B------:R-:W-:Y:S01]  /*15bd0*/  IMAD R4, R4, c[0x0][0x4e8], R5 ;  /* 0x00013a0004047a24 */ /* 0x000fe200078e0205 */
[----:B------:R-:W-:-:S04]  /*15be0*/  IADD3 R2, P0, R0, R2, RZ ;  /* 0x0000000200027210 */ /* 0x000fc80007f1e0ff */
[----:B------:R-:W-:Y:S02]  /*15bf0*/  SHF.R.S32.HI R5, RZ, 0x1f, R4 ;  /* 0x0000001fff057819 */ /* 0x000fe40000011404 */
[----:B------:R-:W-:-:S03]  /*15c00*/  IADD3.X R3, R7, R3, R6, P0, !PT ;  /* 0x0000000307037210 */ /* 0x000fc600007fe406 */
        /* <DEDUP_REMOVED lines=8> */
.L_x_1024:
[----:B------:R-:W-:Y:S05]  /*15c90*/  BSYNC B0 ;  /* 0x0000000000007941 */ /* 0x000fea0003800000 */
.L_x_1023:
[----:B------:R-:W3:Y:S01]  /*15ca0*/  S2R R14, SR_CTAID.X ;  /* 0x00000000000e7919 */ /* 0x000ee20000002500 */
[----:B-1----:R-:W-:Y:S01]  /*15cb0*/  SHF.R.S32.HI R0, RZ, 0x1f, R9 ;  /* 0x0000001fff007819 */ /* 0x002fe20000011409 */
[----:B------:R-:W-:Y:S01]  /*15cc0*/  IMAD.MOV.U32 R17, RZ, RZ, c[0x0][0x4e8] ;  /* 0x00013a00ff117624 */ /* 0x000fe200078e00ff */
[----:B------:R-:W-:Y:S01]  /*15cd0*/  ULDC.64 UR4, c[0x0][0x3e8] ;  /* 0x0000fa0000047ab9 */ /* 0x000fe20000000a00 */
[----:B------:R-:W-:Y:S01]  /*15ce0*/  IMAD R7, R11, c[0x0][0x3f0], RZ ;  /* 0x0000fc000b077a24 */ /* 0x000fe200078e02ff */
[----:B------:R-:W-:Y:S01]  /*15cf0*/  LEA.HI R0, R0, R9, RZ, 0x3 ;  /* 0x0000000900007211 */ /* 0x000fe200078f18ff */
[----:B------:R-:W-:Y:S01]  /*15d00*/  UIMAD UR6, UR6, UR4, URZ ;  /* 0x00000004060672a4 */ /* 0x000fe2000f8e023f */
[----:B------:R-:W-:Y:S01]  /*15d10*/  ISETP.NE.AND P0, PT, R17, 0x1, PT ;  /* 0x000000011100780c */ /* 0x000fe20003f05270 */
[----:B--2---:R-:W-:Y:S01]  /*15d20*/  UIMAD.WIDE.U32 UR10, UR9, UR4, URZ ;  /* 0x00000004090a72a5 */ /* 0x004fe2000f8e003f */
        /* <DEDUP_REMOVED lines=10> */
[----:B------:R-:W-:-:S02]  /*15dd0*/  LEA R0, R9, R8, 0x5 ;  /* 0x0000000809007211 */ /* 0x000fc400078e28ff */
[----:B------:R-:W-:-:S03]  /*15de0*/  MOV R3, UR4 ;  /* 0x0000000400037c02 */ /* 0x000fc60008000f00 */
[C---:B---3--:R-:W-:Y:S01]  /*15df0*/  IMAD R4, R14.reuse, 0x80, R0 ;  /* 0x000000800e047824 */ /* 0x048fe200078e0200 */
        /* <DEDUP_REMOVED lines=10> */
[----:B------:R-:W-:Y:S02]  /*15ea0*/  IMAD R5, R5, c[0x0][0x4e8], R4 ;  /* 0x00013a0005057a24 */ /* 0x000fe400078e0204 */
[----:B------:R-:W-:-:S03]  /*15eb0*/  IMAD R0, R0, c[0x0][0x3e4], R6 ;  /* 0x0000f90000007a24 */ /* 0x000fc600078e0206 */
[----:B------:R-:W-:Y:S02]  /*15ec0*/  SHF.R.S32.HI R4, RZ, 0x1f, R5 ;  /* 0x0000001fff047819 */ /* 0x000fe40000011405 */
[----:B------:R-:W-:-:S03]  /*15ed0*/  IADD3 R3, R3, R0, RZ ;  /* 0x0000000003037210 */ /* 0x000fc60007ffe0ff */
[----:B------:R-:W-:Y:S02]  /*15ee0*/  IMAD R0, R4, c[0x0][0x3d8], RZ ;  /* 0x0000f60004007a24 */ /* 0x000fe400078e02ff */
[----:B------:R-:W-:-:S04]  /*15ef0*/  IMAD.WIDE.U32 R2, R5, c[0x0][0x3d8], R2 ;  /* 0x0000f60005027a25 */ /* 0x000fc800078e0002 */
[----:B------:R-:W-:Y:S01]  /*15f00*/  IMAD R0, R5, c[0x0][0x3dc], R0 ;  /* 0x0000f70005007a24 */ /* 0x000fe200078e0200 */
[----:B------:R-:W-:-:S03]  /*15f10*/  LEA R16, P0, R2, c[0x0][0x380], 0x1 ;  /* 0x0000e00002107a11 */ /* 0x000fc600078008ff */
[----:B------:R-:W-:-:S05]  /*15f20*/  IMAD.IADD R0, R3, 0x1, R0 ;  /* 0x0000000103007824 */ /* 0x000fca00078e0200 */
[----:B------:R-:W-:Y:S01]  /*15f30*/  LEA.HI.X R15, R2, c[0x0][0x384], R0, 0x1, P0 ;  /* 0x0000e100020f7a11 */ /* 0x000fe200000f0c00 */
[----:B------:R-:W-:Y:S01]  /*15f40*/  IMAD.SHL.U32 R0, R9, 0x8, RZ ;  /* 0x0000000809007824 */ /* 0x000fe200078e00ff */
[----:B------:R-:W-:Y:S01]  /*15f50*/  ISETP.GE.AND P0, PT, R14, R17, PT ;  /* 0x000000110e00720c */ /* 0x000fe20003f06270 */
[----:B------:R1:W2:Y:S03]  /*15f60*/  SHFL.IDX PT, R2, R16, RZ, 0x181f ;  /* 0x00181fff10027589 */ /* 0x0002a600000e0000 */
[C---:B------:R-:W-:Y:S01]  /*15f70*/  IADD3 R11, R0.reuse, 0x40, RZ ;  /* 0x00000040000b7810 */ /* 0x040fe20007ffe0ff */
[----:B------:R1:W3:Y:S01]  /*15f80*/  SHFL.IDX PT, R3, R15, RZ, 0x181f ;  /* 0x00181fff0f037589 */ /* 0x0002e200000e0000 */
[C---:B------:R-:W-:Y:S02]  /*15f90*/  IADD3 R12, R0.reuse, 0x80, RZ ;  /* 0x00000080000c7810 */ /* 0x040fe40007ffe0ff */
[----:B------:R-:W-:-:S05]  /*15fa0*/  IADD3 R13, R0, 0xc0, RZ ;  /* 0x000000c0000d7810 */ /* 0x000fca0007ffe0ff */
        /* <DEDUP_REMOVED lines=22> */
.L_x_1026:
[----:B------:R-:W-:Y:S05]  /*16110*/  BSYNC B0 ;  /* 0x0000000000007941 */ /* 0x000fea0003800000 */
.L_x_1025:
        /* <DEDUP_REMOVED lines=27> */
.L_x_1028:
[----:B------:R-:W-:Y:S05]  /*162d0*/  BSYNC B0 ;  /* 0x0000000000007941 */ /* 0x000fea0003800000 */
.L_x_1027:
        /* <DEDUP_REMOVED lines=27> */
.L_x_1030:
[----:B------:R-:W-:Y:S05]  /*16490*/  BSYNC B0 ;  /* 0x0000000000007941 */ /* 0x000fea0003800000 */
.L_x_1029:
        /* <DEDUP_REMOVED lines=28> */
.L_x_1031:
        /* <DEDUP_REMOVED lines=10> */
.L_x_1783:


//--------------------- .text._ZN7cutlass13device_kernelIN5flash19enable_sm80_to_sm89INS1_16FlashAttnFwdSm80INS1_25CollectiveMainloopFwdSm80ILi8ELi1ELb0EN4cute5tupleIJNS5_1CILi128EEENS7_ILi64EEENS7_ILi256EEEEEELi256ENS_10bfloat16_tEfNS_4arch4Sm80ELb0ELb1ELb1ELb1ELb1ELb0ELb1ELb0EEENS1_21CollectiveEpilogueFwdINS6_IJS8_SA_S9_EEENS6_IJNS7_ILi1EEESI_SI_EEESC_SE_Li256ELb1ELb1ELb0ELb0EEENS1_19SingleTileSchedulerILb1ELb0ELb1ELi128EEEEEEEEEvNT_6ParamsE --------------------------
	.section	.text._ZN7cutlass13device_kernelIN5flash19enable_sm80_to_sm89INS1_16FlashAttnFwdSm80INS1_25CollectiveMainloopFwdSm80ILi8ELi1ELb0EN4cute5tupleIJNS5_1CILi128EEENS7_ILi64EEENS7_ILi256EEEEEELi256ENS_10bfloat16_tEfNS_4arch4Sm80ELb0ELb1ELb1ELb1ELb1ELb0ELb1ELb0EEENS1_21CollectiveEpilogueFwdINS6_IJS8_SA_S9_EEENS6_IJNS7_ILi1EEESI_SI_EEESC_SE_Li256ELb1ELb1ELb0ELb0EEENS1_19SingleTileSchedulerILb1ELb0ELb1ELi128EEEEEEEEEvNT_6ParamsE,"ax",@progbits
	.sectioninfo	@"SHI_REGISTERS=255"
	.align	128
.text._ZN7cutlass13device_kernelIN5flash19enable_sm80_to_sm89INS1_16FlashAttnFwdSm80INS1_25CollectiveMainloopFwdSm80ILi8ELi1ELb0EN4cute5tupleIJNS5_1CILi128EEENS7_ILi64EEENS7_ILi256EEEEEELi256ENS_10bfloat16_tEfNS_4arch4Sm80ELb0ELb1ELb1ELb1ELb1ELb0ELb1ELb0EEENS1_21CollectiveEpilogueFwdINS6_IJS8_SA_S9_EEENS6_IJNS7_ILi1EEESI_SI_EEESC_SE_Li256ELb1ELb1ELb0ELb0EEENS1_19SingleTileSchedulerILb1ELb0ELb1ELi128EEEEEEEEEvNT_6ParamsE:
        .type           _ZN7cutlass13device_kernelIN5flash19enable_sm80_to_sm89INS1_16FlashAttnFwdSm80INS1_25CollectiveMainloopFwdSm80ILi8ELi1ELb0EN4cute5tupleIJNS5_1CILi128EEENS7_ILi64EEENS7_ILi256EEEEEELi256ENS_10bfloat16_tEfNS_4arch4Sm80ELb0ELb1ELb1ELb1ELb1ELb0ELb1ELb0EEENS1_21CollectiveEpilogueFwdINS6_IJS8_SA_S9_EEENS6_IJNS7_ILi1EEESI_SI_EEESC_SE_Li256ELb1ELb1ELb0ELb0EEENS1_19SingleTileSchedulerILb1ELb0ELb1ELi128EEEEEEEEEvNT_6ParamsE,@function
        .size           _ZN7cutlass13device_kernelIN5flash19enable_sm80_to_sm89INS1_16FlashAttnFwdSm80INS1_25CollectiveMainloopFwdSm80ILi8ELi1ELb0EN4cute5tupleIJNS5_1CILi128EEENS7_ILi64EEENS7_ILi256EEEEEELi256ENS_10bfloat16_tEfNS_4arch4Sm80ELb0ELb1ELb1ELb1ELb1ELb0ELb1ELb0EEENS1_21CollectiveEpilogueFwdINS6_IJS8_SA_S9_EEENS6_IJNS7_ILi1EEESI_SI_EEESC_SE_Li256ELb1ELb1ELb0ELb0EEENS1_19SingleTileSchedulerILb1ELb0ELb1ELi128EEEEEEEEEvNT_6ParamsE,(.L_x_1784 - _ZN7cutlass13device_kernelIN5flash19enable_sm80_to_sm89INS1_16FlashAttnFwdSm80INS1_25CollectiveMainloopFwdSm80ILi8ELi1ELb0EN4cute5tupleIJNS5_1CILi128EEENS7_ILi64EEENS7_ILi256EEEEEELi256ENS_10bfloat16_tEfNS_4arch4Sm80ELb0ELb1ELb1ELb1ELb1ELb0ELb1ELb0EEENS1_21CollectiveEpilogueFwdINS6_IJS8_SA_S9_EEENS6_IJNS7_ILi1EEESI_SI_EEESC_SE_Li256ELb1ELb1ELb0ELb0EEENS1_19SingleTileSchedulerILb1ELb0ELb1ELi128EEEEEEEEEvNT_6ParamsE)
        .other          _ZN7cutlass13device_kernelIN5flash19enable_sm80_to_sm89INS1_16FlashAttnFwdSm80INS1_25CollectiveMainloopFwdSm80ILi8ELi1ELb0EN4cute5tupleIJNS5_1CILi128EEENS7_ILi64EEENS7_ILi256EEEEEELi256ENS_10bfloat16_tEfNS_4arch4Sm80ELb0ELb1ELb1ELb1ELb1ELb0ELb1ELb0EEENS1_21CollectiveEpilogueFwdINS6_IJS8_SA_S9_EEENS6_IJNS7_ILi1EEESI_SI_EEESC_SE_Li256ELb1ELb1ELb0ELb0EEENS1_19SingleTileSchedulerILb1ELb0ELb1ELi128EEEEEEEEEvNT_6ParamsE,@"STO_CUDA_ENTRY STV_DEFAULT"
_ZN7cutlass13device_kernelIN5flash19enable_sm80_to_sm89INS1_16FlashAttnFwdSm80INS1_25CollectiveMainloopFwdSm80ILi8ELi1ELb0EN4cute5tupleIJNS5_1CILi128EEENS7_ILi64EEENS7_ILi256EEEEEELi256ENS_10bfloat16_tEfNS_4arch4Sm80ELb0ELb1ELb1ELb1ELb1ELb0ELb1ELb0EEENS1_21CollectiveEpilogueFwdINS6_IJS8_SA_S9_EEENS6_IJNS7_ILi1EEESI_SI_EEESC_SE_Li256ELb1ELb1ELb0ELb0EEENS1_19SingleTileSchedulerILb1ELb0ELb1ELi128EEEEEEEEEvNT_6ParamsE:
        /* <DEDUP_REMOVED lines=21> */
.L_x_1033:
        /* <DEDUP_REMOVED lines=13> */
.L_x_1035:
[----:B------:R-:W-:Y:S02]  /*0220*/  ULDC UR5, c[0x0][0x54c] ;  /* 0x0001530000057ab9 */ /* 0x000fe40000000800 */
.L_x_1034:
[----:B------:R-:W-:Y:S02]  /*0230*/  ULDC UR4, c[0x0][0x548] ;  /* 0x0001520000047ab9 */ /* 0x000fe40000000800 */
[----:B------:R-:W-:-:S02]  /*0240*/  USHF.L.U32 UR26, UR27, 0x7, URZ ;  /* 0x000000071b1a7899 */ /* 0x000fc4000800063f */
[----:B------:R-:W-:-:S04]  /*0250*/  UIMAD UR4, UR5, UR4, URZ ;  /* 0x00000004050472a4 */ /* 0x000fc8000f8e023f */
[----:B------:R-:W-:-:S04]  /*0260*/  UISETP.GE.AND UP0, UPT, UR26, UR4, UPT ;  /* 0x000000041a00728c */ /* 0x000fc8000bf06270 */
[----:B------:R-:W-:Y:S01]  /*0270*/  USEL UR13, UR13, 0xffffffff, !UP0 ;  /* 0xffffffff0d0d7887 */ /* 0x000fe2000c000000 */
[----:B------:R-:W-:Y:S05]  /*0280*/  BRA `(.L_x_1036) ;  /* 0x000001b000007947 */ /* 0x000fea0003800000 */
.L_x_1032:
        /* <DEDUP_REMOVED lines=8> */
.L_x_1037:
        /* <DEDUP_REMOVED lines=13> */
.L_x_1039:
[----:B------:R-:W-:Y:S02]  /*03e0*/  ULDC UR5, c[0x0][0x54c] ;  /* 0x0001530000057ab9 */ /* 0x000fe40000000800 */
.L_x_1038:
[----:B------:R-:W-:Y:S02]  /*03f0*/  ULDC UR4, c[0x0][0x548] ;  /* 0x0001520000047ab9 */ /* 0x000fe40000000800 */
[----:B------:R-:W-:-:S02]  /*0400*/  USHF.L.U32 UR26, UR27, 0x7, URZ ;  /* 0x000000071b1a7899 */ /* 0x000fc4000800063f */
[----:B------:R-:W-:-:S04]  /*0410*/  UIMAD UR4, UR5, UR4, URZ ;  /* 0x00000004050472a4 */ /* 0x000fc8000f8e023f */
[----:B------:R-:W-:-:S04]  /*0420*/  UISETP.GE.AND UP0, UPT, UR26, UR4, UPT ;  /* 0x000000041a00728c */ /* 0x000fc8000bf06270 */
[----:B------:R-:W-:-:S06]  /*0430*/  USEL UR13, UR13, 0xffffffff, !UP0 ;  /* 0xffffffff0d0d7887 */ /* 0x000fcc000c000000 */
.L_x_1036:
        /* <DEDUP_REMOVED lines=42> */
[----:B------:R-:W2:Y:S04]  /*06e0*/  LDG.E R2, [R6.64] ;  /* 0x0000001206027981 */ /* 0x000ea8000c1e1900 */
[----:B------:R-:W4:Y:S01]  /*06f0*/  LDG.E R0, [R6.64+0x4] ;  /* 0x0000041206007981 */ /* 0x000f22000c1e1900 */
[----:B--23--:R-:W1:Y:S08]  /*0700*/  R2UR UR12, R2 ;  /* 0x00000000020c73c2 */ /* 0x00ce7000000e0000 */
[----:B----4-:R-:W1:Y:S02]  /*0710*/  R2UR UR4, R0 ;  /* 0x00000000000473c2 */ /* 0x010e6400000e0000 */
[----:B-1----:R-:W-:-:S06]  /*0720*/  UIADD3 UR12, -UR12, UR4, URZ ;  /* 0x000000040c0c7290 */ /* 0x002fcc000fffe13f */
.L_x_1040:
        /* <DEDUP_REMOVED lines=10> */
.L_x_1041:
        /* <DEDUP_REMOVED lines=12> */
.L_x_1042:
[----:B------:R-:W-:Y:S02]  /*0890*/  ULDC UR4, c[0x0][0x2c4] ;  /* 0x0000b10000047ab9 */ /* 0x000fe40000000800 */
[----:B------:R-:W-:-:S02]  /*08a0*/  UISETP.NE.AND UP2, UPT, UR4, 0x1, UPT ;  /* 0x000000010400788c */ /* 0x000fc4000bf45270 */
[----:B------:R-:W-:Y:S02]  /*08b0*/  ULDC.64 UR6, c[0x0][0x2c8] ;  /* 0x0000b20000067ab9 */ /* 0x000fe40000000a00 */
[----:B------:R-:W-:Y:S02]  /*08c0*/  ULDC.64 UR4, c[0x0][0x328] ;  /* 0x0000ca0000047ab9 */ /* 0x000fe40000000a00 */
[----:B------:R-:W-:Y:S02]  /*08d0*/  UISETP.GE.AND UP1, UPT, UR5, 0x1, UPT ;  /* 0x000000010500788c */ /* 0x000fe4000bf26270 */
[----:B------:R-:W-:Y:S02]  /*08e0*/  UIADD3 UR8, -UR11, UR8, URZ ;  /* 0x000000080b087290 */ /* 0x000fe4000fffe13f */
[----:B------:R-:W-:Y:S02]  /*08f0*/  UIADD3 UR15, UR26, 0x7f, URZ ;  /* 0x0000007f1a0f7890 */ /* 0x000fe4000fffe03f */
[----:B------:R-:W-:Y:S01]  /*0900*/  @UP2 UIADD3 UR16, UR26, 0x7f, URZ ;  /* 0x0000007f1a102890 */ /* 0x000fe2000fffe03f */
[----:B------:R-:W-:-:S03]  /*0910*/  PLOP3.LUT P0, PT, PT, PT, UP1, 0x40, 0x0 ;  /* 0x000000000000781c */ /* 0x000fc60003f0e818 */
[----:B------:R-:W-:Y:S02]  /*0920*/  UIMAD.WIDE.U32 UR16, UR16, UR6, URZ ;  /* 0x00000006101072a5 */ /* 0x000fe4000f8e003f */
[----:B---3--:R-:W-:Y:S02]  /*0930*/  UIADD3 UR6, UR8, 0x1, -UR12 ;  /* 0x0000000108067890 */ /* 0x008fe4000fffe80c */
[----:B------:R-:W-:-:S04]  /*0940*/  @UP2 USHF.R.U32.HI UR15, URZ, UR7, UR17 ;  /* 0x000000073f0f2299 */ /* 0x000fc80008011611 */
[----:B------:R-:W-:-:S04]  /*0950*/  UIADD3 UR6, UR6, UR15, URZ ;  /* 0x0000000f06067290 */ /* 0x000fc8000fffe03f */
[----:B------:R-:W-:Y:S01]  /*0960*/  UIADD3 UR4, UR6, UR4, URZ ;  /* 0x0000000406047290 */ /* 0x000fe2000fffe03f */
        /* <DEDUP_REMOVED lines=11> */
.L_x_1044:
[----:B------:R-:W-:Y:S02]  /*0a20*/  UISETP.NE.AND UP0, UPT, UR5, 0x1, UPT ;  /* 0x000000010500788c */ /* 0x000fe4000bf05270 */
[----:B------:R-:W-:Y:S02]  /*0a30*/  ULDC.64 UR6, c[0x0][0x330] ;  /* 0x0000cc0000067ab9 */ /* 0x000fe40000000a00 */
[----:B------:R-:W-:-:S07]  /*0a40*/  UIMAD.WIDE.U32 UR16, UR15, UR6, URZ ;  /* 0x000000060f1072a5 */ /* 0x000fce000f8e003f */
[----:B------:R-:W-:Y:S02]  /*0a50*/  @UP0 USHF.R.U32.HI UR15, URZ, UR7, UR17 ;  /* 0x000000073f0f0299 */ /* 0x000fe40008011611 */
.L_x_1045:
[----:B------:R-:W-:Y:S02]  /*0a60*/  ULDC UR6, c[0x0][0x32c] ;  /* 0x0000cb0000067ab9 */ /* 0x000fe40000000800 */
[----:B------:R-:W-:-:S04]  /*0a70*/  UIMAD UR6, UR15, UR5, UR6 ;  /* 0x000000050f0672a4 */ /* 0x000fc8000f8e0206 */
[----:B------:R-:W-:-:S04]  /*0a80*/  UISETP.LT.AND UP0, UPT, UR4, UR6, UPT ;  /* 0x000000060400728c */ /* 0x000fc8000bf01270 */
[----:B------:R-:W-:Y:S02]  /*0a90*/  USEL UR4, UR4, UR6, UP0 ;  /* 0x0000000604047287 */ /* 0x000fe40008000000 */
.L_x_1043:
[----:B------:R-:W-:Y:S01]  /*0aa0*/  UIADD3 UR17, UR8, 0x3f, URZ ;  /* 0x0000003f08117890 */ /* 0x000fe2000fffe03f */
[----:B------:R-:W-:Y:S01]  /*0ab0*/  PLOP3.LUT P0, PT, PT, PT, UP1, 0x40, 0x0 ;  /* 0x000000000000781c */ /* 0x000fe20003f0e818 */
[----:B------:R-:W-:Y:S02]  /*0ac0*/  UIADD3 UR15, UR4, 0x3f, URZ ;  /* 0x0000003f040f7890 */ /* 0x000fe4000fffe03f */
[----:B------:R-:W-:Y:S02]  /*0ad0*/  ULDC.64 UR6, c[0x0][0x2c8] ;  /* 0x0000b20000067ab9 */ /* 0x000fe40000000a00 */
[----:B------:R-:W-:Y:S02]  /*0ae0*/  UIMAD.WIDE.U32 UR22, UR26, UR6, URZ ;  /* 0x000000061a1672a5 */ /* 0x000fe4000f8e003f */
[----:B------:R-:W-:Y:S02]  /*0af0*/  USHF.R.S32.HI UR16, URZ, 0x1f, UR17 ;  /* 0x0000001f3f107899 */ /* 0x000fe40008011411 */
[----:B------:R-:W-:-:S02]  /*0b00*/  USHF.R.S32.HI UR6, URZ, 0x1f, UR15 ;  /* 0x0000001f3f067899 */ /* 0x000fc4000801140f */
[----:B------:R-:W-:Y:S02]  /*0b10*/  ULEA.HI UR16, UR16, UR17, URZ, 0x6 ;  /* 0x0000001110107291 */ /* 0x000fe4000f8f303f */
[----:B------:R-:W-:Y:S02]  /*0b20*/  ULEA.HI UR6, UR6, UR15, URZ, 0x6 ;  /* 0x0000000f06067291 */ /* 0x000fe4000f8f303f */
[----:B------:R-:W-:Y:S02]  /*0b30*/  UMOV UR4, UR26 ;  /* 0x0000001a00047c82 */ /* 0x000fe40008000000 */
[----:B------:R-:W-:Y:S02]  /*0b40*/  @UP2 USHF.R.U32.HI UR4, URZ, UR7, UR23 ;  /* 0x000000073f042299 */ /* 0x000fe40008011617 */
[----:B------:R-:W-:Y:S02]  /*0b50*/  USHF.R.S32.HI UR16, URZ, 0x6, UR16 ;  /* 0x000000063f107899 */ /* 0x000fe40008011410 */
[----:B------:R-:W-:-:S02]  /*0b60*/  USHF.R.S32.HI UR22, URZ, 0x6, UR6 ;  /* 0x000000063f167899 */ /* 0x000fc40008011406 */
[----:B------:R-:W-:Y:S02]  /*0b70*/  UIADD3 UR23, UR8, -UR12, URZ ;  /* 0x8000000c08177290 */ /* 0x000fe4000fffe03f */
[----:B------:R-:W-:Y:S02]  /*0b80*/  UISETP.LT.AND UP0, UPT, UR16, UR22, UPT ;  /* 0x000000161000728c */ /* 0x000fe4000bf01270 */
[----:B------:R-:W-:Y:S02]  /*0b90*/  UIADD3 UR7, UR23, UR4, URZ ;  /* 0x0000000417077290 */ /* 0x000fe4000fffe03f */
[----:B------:R-:W-:Y:S02]  /*0ba0*/  ULDC UR6, c[0x0][0x324] ;  /* 0x0000c90000067ab9 */ /* 0x000fe40000000800 */
[----:B------:R-:W-:Y:S02]  /*0bb0*/  USEL UR22, UR16, UR22, UP0 ;  /* 0x0000001610167287 */ /* 0x000fe40008000000 */
[----:B------:R-:W-:Y:S01]  /*0bc0*/  UIADD3 UR6, UR7, -UR6, URZ ;  /* 0x8000000607067290 */ /* 0x000fe2000fffe03f */
        /* <DEDUP_REMOVED lines=12> */
.L_x_1047:
[----:B------:R-:W-:-:S03]  /*0c90*/  UISETP.NE.AND UP0, UPT, UR5, 0x1, UPT ;  /* 0x000000010500788c */ /* 0x000fc6000bf05270 */
[----:B------:R-:W-:Y:S02]  /*0ca0*/  ULDC.64 UR4, c[0x0][0x330] ;  /* 0x0000cc0000047ab9 */ /* 0x000fe40000000a00 */
[----:B------:R-:W-:-:S07]  /*0cb0*/  UIMAD.WIDE.U32 UR16, UR7, UR4, URZ ;  /* 0x00000004071072a5 */ /* 0x000fce000f8e003f */
[----:B------:R-:W-:Y:S02]  /*0cc0*/  @UP0 UMOV UR15, UR17 ;  /* 0x00000011000f0c82 */ /* 0x000fe40008000000 */
[----:B------:R-:W-:Y:S02]  /*0cd0*/  @UP0 USHF.R.U32.HI UR7, URZ, UR5, UR15 ;  /* 0x000000053f070299 */ /* 0x000fe4000801160f */
.L_x_1048:
[----:B------:R-:W-:Y:S02]  /*0ce0*/  ULDC UR4, c[0x0][0x32c] ;  /* 0x0000cb0000047ab9 */ /* 0x000fe40000000800 */
[----:B------:R-:W-:-:S04]  /*0cf0*/  UIMAD UR4, UR7, UR4, URZ ;  /* 0x00000004070472a4 */ /* 0x000fc8000f8e023f */
[----:B------:R-:W-:-:S04]  /*0d00*/  UISETP.LT.AND UP0, UPT, UR6, UR4, UPT ;  /* 0x000000040600728c */ /* 0x000fc8000bf01270 */
[----:B------:R-:W-:-:S04]  /*0d10*/  USEL UR6, UR6, UR4, !UP0 ;  /* 0x0000000406067287 */ /* 0x000fc8000c000000 */
.L_x_1046:
[----:B------:R-:W-:Y:S01]  /*0d20*/  USHF.R.S32.HI UR4, URZ, 0x1f, UR6 ;  /* 0x0000001f3f047899 */ /* 0x000fe20008011406 */
[----:B------:R-:W-:Y:S01]  /*0d30*/  PLOP3.LUT P2, PT, PT, PT, PT, 0x80, 0x0 ;  /* 0x000000000000781c */ /* 0x000fe20003f4f070 */
[----:B------:R-:W-:Y:S01]  /*0d40*/  CS2R R10, SRZ ;  /* 0x00000000000a7805 */ /* 0x000fe2000001ff00 */
[----:B------:R-:W-:Y:S01]  /*0d50*/  IMAD.MOV.U32 R130, RZ, RZ, RZ ;  /* 0x000000ffff827224 */ /* 0x000fe200078e00ff */
[----:B------:R-:W-:Y:S01]  /*0d60*/  ULEA.HI UR4, UR4, UR6, URZ, 0x6 ;  /* 0x0000000604047291 */ /* 0x000fe2000f8f303f */
[----:B------:R-:W-:Y:S01]  /*0d70*/  CS2R R128, SRZ ;  /* 0x0000000000807805 */ /* 0x000fe2000001ff00 */
[----:B------:R-:W-:Y:S01]  /*0d80*/  CS2R R14, SRZ ;  /* 0x00000000000e7805 */ /* 0x000fe2000001ff00 */
[----:B------:R-:W-:Y:S01]  /*0d90*/  IMAD.MOV.U32 R126, RZ, RZ, RZ ;  /* 0x000000ffff7e7224 */ /* 0x000fe200078e00ff */
[----:B------:R-:W-:Y:S01]  /*0da0*/  USHF.R.S32.HI UR7, URZ, 0x6, UR4 ;  /* 0x000000063f077899 */ /* 0x000fe20008011404 */
[----:B------:R-:W-:Y:S01]  /*0db0*/  CS2R R124, SRZ ;  /* 0x00000000007c7805 */ /* 0x000fe2000001ff00 */
[----:B------:R-:W-:Y:S01]  /*0dc0*/  MOV R122, RZ ;  /* 0x000000ff007a7202 */ /* 0x000fe20000000f00 */
[----:B------:R-:W-:Y:S01]  /*0dd0*/  CS2R R120, SRZ ;  /* 0x0000000000787805 */ /* 0x000fe2000001ff00 */
[----:B------:R-:W-:Y:S01]  /*0de0*/  UISETP.LT.AND UP0, UPT, URZ, UR7, UPT ;  /* 0x000000073f00728c */ /* 0x000fe2000bf01270 */
[----:B------:R-:W-:Y:S01]  /*0df0*/  CS2R R12, SRZ ;  /* 0x00000000000c7805 */ /* 0x000fe2000001ff00 */
[----:B------:R-:W-:Y:S01]  /*0e00*/  IMAD.MOV.U32 R118, RZ, RZ, RZ ;  /* 0x000000ffff767224 */ /* 0x000fe200078e00ff */
[----:B------:R-:W-:Y:S01]  /*0e10*/  CS2R R116, SRZ ;  /* 0x0000000000747805 */ /* 0x000fe2000001ff00 */
[----:B------:R-:W-:Y:S01]  /*0e20*/  USEL UR7, URZ, UR7, !UP0 ;  /* 0x000000073f077287 */ /* 0x000fe2000c000000 */
[----:B------:R-:W-:Y:S01]  /*0e30*/  CS2R R16, SRZ ;  /* 0x0000000000107805 */ /* 0x000fe2000001ff00 */
[----:B------:R-:W-:Y:S01]  /*0e40*/  MOV R114, RZ ;  /* 0x000000ff00727202 */ /* 0x000fe20000000f00 */
[----:B------:R-:W-:Y:S01]  /*0e50*/  CS2R R112, SRZ ;  /* 0x0000000000707805 */ /* 0x000fe2000001ff00 */
[----:B------:R-:W-:Y:S01]  /*0e60*/  UISETP.GT.AND UP0, UPT, UR22, UR7, UPT ;  /* 0x000000071600728c */ /* 0x000fe2000bf04270 */
[----:B------:R-:W-:Y:S01]  /*0e70*/  CS2R R18, SRZ ;  /* 0x0000000000127805 */ /* 0x000fe2000001ff00 */
[----:B------:R-:W-:Y:S01]  /*0e80*/  IMAD.MOV.U32 R110, RZ, RZ, RZ ;  /* 0x000000ffff6e7224 */ /* 0x000fe200078e00ff */
[----:B------:R-:W-:Y:S01]  /*0e90*/  CS2R R108, SRZ ;  /* 0x00000000006c7805 */ /* 0x000fe2000001ff00 */
[----:B------:R-:W-:Y:S01]  /*0ea0*/  CS2R R106, SRZ ;  /* 0x00000000006a7805 */ /* 0x000fe2000001ff00 */
[----:B------:R-:W-:Y:S01]  /*0eb0*/  CS2R R20, SRZ ;  /* 0x0000000000147805 */ /* 0x000fe2000001ff00 */
[----:B------:R-:W-:Y:S01]  /*0ec0*/  PLOP3.LUT P0, PT, PT, PT, UP0, 0x80, 0x0 ;  /* 0x000000000000781c */ /* 0x000fe20003f0f008 */
[----:B------:R-:W-:Y:S01]  /*0ed0*/  CS2R R102, SRZ ;  /* 0x0000000000667805 */ /* 0x000fe2000001ff00 */
[----:B------:R-:W-:Y:S01]  /*0ee0*/  MOV R104, RZ ;  /* 0x000000ff00687202 */ /* 0x000fe20000000f00 */
[----:B------:R-:W-:Y:S01]  /*0ef0*/  IMAD.MOV.U32 R23, RZ, RZ, RZ ;  /* 0x000000ffff177224 */ /* 0x000fe200078e00ff */
        /* <DEDUP_REMOVED lines=67> */
[----:B------:R-:W-:Y:S01]  /*1330*/  UIMAD UR6, UR6, UR4, URZ ;  /* 0x00000004060672a4 */ /* 0x000fe2000f8e023f */
[----:B------:R-:W-:Y:S01]  /*1340*/  PLOP3.LUT P1, PT, PT, PT, UP2, 0x80, 0x0 ;  /* 0x000000000000781c */ /* 0x000fe20003f2f028 */
[----:B------:R-:W-:Y:S01]  /*1350*/  UIMAD.WIDE.U32 UR14, UR9, UR4, URZ ;  /* 0x00000004090e72a5 */ /* 0x000fe2000f8e003f */
[----:B------:R-:W-:Y:S01]  /*1360*/  PLOP3.LUT P0, PT, PT, PT, UP2, 0x80, 0x0 ;  /* 0x000000000000781c */ /* 0x000fe20003f0f028 */
[----:B------:R-:W-:Y:S01]  /*1370*/  UIMAD UR6, UR9, UR5, UR6 ;  /* 0x00000005090672a4 */ /* 0x000fe2000f8e0206 */
[----:B------:R-:W-:Y:S01]  /*1380*/  LEA.HI R19, R117, R119, RZ, 0x4 ;  /* 0x0000007775137211 */ /* 0x000fe200078f20ff */
[----:B------:R-:W-:Y:S01]  /*1390*/  USHF.R.S32.HI UR9, URZ, 0x1f, UR13 ;  /* 0x0000001f3f097899 */ /* 0x000fe2000801140d */
[----:B------:R-:W-:Y:S01]  /*13a0*/  BSSY B0, `(.L_x_1050) ;  /* 0x000005f000007945 */ /* 0x000fe20003800000 */
[----:B------:R-:W-:-:S02]  /*13b0*/  ULDC.64 UR4, c[0x0][0x1b8] ;  /* 0x00006e0000047ab9 */ /* 0x000fc40000000a00 */
[----:B------:R-:W-:Y:S02]  /*13c0*/  UIADD3 UR15, UR15, UR6, URZ ;  /* 0x000000060f0f7290 */ /* 0x000fe4000fffe03f */
[----:B------:R-:W-:Y:S02]  /*13d0*/  UIMAD UR6, UR20, UR4, URZ ;  /* 0x00000004140672a4 */ /* 0x000fe4000f8e023f */
[----:B------:R-:W-:Y:S02]  /*13e0*/  USEL UR9, UR9, URZ, !UP3 ;  /* 0x0000003f09097287 */ /* 0x000fe4000d800000 */
[----:B------:R-:W-:Y:S02]  /*13f0*/  UIMAD UR6, UR10, UR5, UR6 ;  /* 0x000000050a0672a4 */ /* 0x000fe4000f8e0206 */
[----:B------:R-:W-:Y:S02]  /*1400*/  UIMAD.WIDE.U32 UR16, UR10, UR4, UR14 ;  /* 0x000000040a1072a5 */ /* 0x000fe4000f8e000e */
[----:B------:R-:W-:-:S02]  /*1410*/  USEL UR14, UR13, URZ, !UP3 ;  /* 0x0000003f0d0e7287 */ /* 0x000fc4000d800000 */
[----:B------:R-:W-:Y:S01]  /*1420*/  ULDC.64 UR4, c[0x0][0x1c0] ;  /* 0x0000700000047ab9 */ /* 0x000fe20000000a00 */
[----:B-1----:R-:W-:Y:S01]  /*1430*/  LEA.HI R2, R117, R119, RZ, 0x3 ;  /* 0x0000007775027211 */ /* 0x002fe200078f18ff */
[----:B------:R-:W-:Y:S02]  /*1440*/  UIMAD UR9, UR9, UR4, URZ ;  /* 0x00000004090972a4 */ /* 0x000fe4000f8e023f */
[----:B------:R-:W-:Y:S01]  /*1450*/  UIADD3 UR17, UR17, UR6, URZ ;  /* 0x0000000611117290 */ /* 0x000fe2000fffe03f */
[----:B------:R-:W-:Y:S01]  /*1460*/  LOP3.LUT R0, R2, 0xfffffff8, RZ, 0xc0, !PT ;  /* 0xfffffff802007812 */ /* 0x000fe200078ec0ff */
[----:B------:R-:W-:Y:S01]  /*1470*/  UIMAD UR5, UR14, UR5, UR9 ;  /* 0x000000050e0572a4 */ /* 0x000fe2000f8e0209 */
[----:B------:R-:W-:Y:S01]  /*1480*/  SHF.R.S32.HI R26, RZ, 0x3, R2 ;  /* 0x00000003ff1a7819 */ /* 0x000fe20000011402 */
[----:B------:R-:W-:Y:S02]  /*1490*/  UIMAD.WIDE.U32 UR14, UR14, UR4, UR16 ;  /* 0x000000040e0e72a5 */ /* 0x000fe4000f8e0010 */
[----:B------:R-:W-:Y:S01]  /*14a0*/  IMAD.IADD R27, R119, 0x1, -R0 ;  /* 0x00000001771b7824 */ /* 0x000fe200078e0a00 */
[----:B------:R-:W-:Y:S01]  /*14b0*/  ULDC UR4, c[0x0][0x2c4] ;  /* 0x0000b10000047ab9 */ /* 0x000fe20000000800 */
[----:B------:R-:W-:Y:S01]  /*14c0*/  IADD3 R15, R26, UR26, RZ ;  /* 0x0000001a1a0f7c10 */ /* 0x000fe2000fffe0ff */
[----:B------:R-:W-:Y:S01]  /*14d0*/  UIADD3 UR5, UR15, UR5, URZ ;  /* 0x000000050f057290 */ /* 0x000fe2000fffe03f */
[----:B------:R-:W-:Y:S01]  /*14e0*/  IMAD R252, R27, 0x20, R26 ;  /* 0x000000201bfc7824 */ /* 0x000fe200078e021a */
[----:B------:R-:W-:Y:S01]  /*14f0*/  UIMAD UR4, UR12, UR4, URZ ;  /* 0x000000040c0472a4 */ /* 0x000fe2000f8e023f */
[----:B------:R-:W-:-:S02]  /*1500*/  IMAD.U32 R3, RZ, RZ, UR15 ;  /* 0x0000000fff037e24 */ /* 0x000fc4000f8e00ff */
[----:B------:R-:W-:Y:S01]  /*1510*/  IMAD.SHL.U32 R249, R27, 0x8, RZ ;  /* 0x000000081bf97824 */ /* 0x000fe200078e00ff */
[----:B------:R-:W-:Y:S01]  /*1520*/  IADD3 R4, R252, UR26, RZ ;  /* 0x0000001afc047c10 */ /* 0x000fe2000fffe0ff */
[----:B------:R-:W-:-:S03]  /*1530*/  IMAD.U32 R3, RZ, RZ, UR5 ;  /* 0x00000005ff037e24 */ /* 0x000fc6000f8e00ff */
[C---:B------:R-:W-:Y:S01]  /*1540*/  IADD3 R49, R249.reuse, 0x40, RZ ;  /* 0x00000040f9317810 */ /* 0x040fe20007ffe0ff */
[----:B------:R-:W-:Y:S01]  /*1550*/  @P1 IMAD.HI.U32 R2, R4, c[0x0][0x2c8], RZ ;  /* 0x0000b20004021a27 */ /* 0x000fe200078e00ff */
[C---:B------:R-:W-:Y:S02]  /*1560*/  IADD3 R52, R249.reuse, 0x80, RZ ;  /* 0x00000080f9347810 */ /* 0x040fe40007ffe0ff */
[C---:B------:R-:W-:Y:S01]  /*1570*/  IADD3 R48, R249.reuse, 0xc0, RZ ;  /* 0x000000c0f9307810 */ /* 0x040fe20007ffe0ff */
[----:B------:R-:W-:Y:S01]  /*1580*/  IMAD.MOV.U32 R0, RZ, RZ, R4 ;  /* 0x000000ffff007224 */ /* 0x000fe200078e0004 */
[----:B------:R-:W-:Y:S01]  /*1590*/  @P0 SHF.R.U32.HI R0, RZ, c[0x0][0x2cc], R2 ;  /* 0x0000b300ff000a19 */ /* 0x000fe20000011602 */
[----:B------:R-:W-:Y:S01]  /*15a0*/  IMAD.U32 R2, RZ, RZ, UR14 ;  /* 0x0000000eff027e24 */ /* 0x000fe2000f8e00ff */
[----:B------:R-:W-:Y:S02]  /*15b0*/  ISETP.GE.AND P4, PT, R249, c[0x0][0x198], PT ;  /* 0x00006600f9007a0c */ /* 0x000fe40003f86270 */
[--C-:B------:R-:W-:Y:S01]  /*15c0*/  SHF.R.S32.HI R6, RZ, 0x1f, R0.reuse ;  /* 0x0000001fff067819 */ /* 0x100fe20000011400 */
[----:B------:R-:W-:Y:S01]  /*15d0*/  IMAD.MOV R5, RZ, RZ, -R0 ;  /* 0x000000ffff057224 */ /* 0x000fe200078e0a00 */
[----:B------:R-:W-:Y:S01]  /*15e0*/  ISETP.GE.AND P3, PT, R49, c[0x0][0x198], PT ;  /* 0x0000660031007a0c */ /* 0x000fe20003f66270 */
[----:B------:R-:W-:Y:S01]  /*15f0*/  IMAD.WIDE.U32 R2, R0, c[0x0][0x1b0], R2 ;  /* 0x00006c0000027a25 */ /* 0x000fe200078e0002 */
[----:B------:R-:W-:-:S02]  /*1600*/  ISETP.GE.AND P6, PT, R52, c[0x0][0x198], PT ;  /* 0x0000660034007a0c */ /* 0x000fc40003fc6270 */
[----:B------:R-:W-:Y:S01]  /*1610*/  ISETP.GE.AND P5, PT, R48, c[0x0][0x198], PT ;  /* 0x0000660030007a0c */ /* 0x000fe20003fa6270 */
[----:B------:R-:W-:Y:S02]  /*1620*/  IMAD R4, R5, c[0x0][0x2c4], R4 ;  /* 0x0000b10005047a24 */ /* 0x000fe400078e0204 */
[----:B------:R-:W-:-:S04]  /*1630*/  IMAD R5, R6, c[0x0][0x1b0], RZ ;  /* 0x00006c0006057a24 */ /* 0x000fc800078e02ff */
[----:B------:R-:W-:Y:S01]  /*1640*/  IMAD R6, R0, c[0x0][0x1b4], R5 ;  /* 0x00006d0000067a24 */ /* 0x000fe200078e0205 */
[----:B------:R-:W-:-:S03]  /*1650*/  SHF.R.S32.HI R5, RZ, 0x1f, R4 ;  /* 0x0000001fff057819 */ /* 0x000fc60000011404 */
[----:B------:R-:W-:Y:S02]  /*1660*/  IMAD.IADD R3, R3, 0x1, R6 ;  /* 0x0000000103037824 */ /* 0x000fe400078e0206 */
[----:B------:R-:W-:Y:S02]  /*1670*/  IMAD R0, R5, c[0x0][0x1a8], RZ ;  /* 0x00006a0005007a24 */ /* 0x000fe400078e02ff */
[----:B------:R-:W-:-:S04]  /*1680*/  IMAD.WIDE.U32 R2, R4, c[0x0][0x1a8], R2 ;  /* 0x00006a0004027a25 */ /* 0x000fc800078e0002 */
[----:B------:R-:W-:Y:S01]  /*1690*/  IMAD R5, R4, c[0x0][0x1ac], R0 ;  /* 0x00006b0004057a24 */ /* 0x000fe200078e0200 */
[----:B------:R-:W-:Y:S02]  /*16a0*/  LOP3.LUT R0, R19, 0xfffffff0, RZ, 0xc0, !PT ;  /* 0xfffffff013007812 */ /* 0x000fe400078ec0ff */
[----:B------:R-:W-:Y:S01]  /*16b0*/  LEA R17, P0, R2, c[0x0][0x160], 0x1 ;  /* 0x0000580002117a11 */ /* 0x000fe200078008ff */
[----:B------:R-:W-:Y:S01]  /*16c0*/  IMAD.IADD R4, R3, 0x1, R5 ;  /* 0x0000000103047824 */ /* 0x000fe200078e0205 */
[----:B------:R-:W-:Y:S01]  /*16d0*/  LEA.HI R5, R117, R119, RZ, 0x6 ;  /* 0x0000007775057211 */ /* 0x000fe200078f30ff */
[----:B------:R-:W-:Y:S02]  /*16e0*/  IMAD.IADD R3, R119, 0x1, -R0 ;  /* 0x0000000177037824 */ /* 0x000fe400078e0a00 */
[----:B------:R-:W-:Y:S01]  /*16f0*/  IMAD.SHL.U32 R0, R26, 0x40, RZ ;  /* 0x000000401a007824 */ /* 0x000fe200078e00ff */
[----:B------:R-:W-:Y:S01]  /*1700*/  LEA.HI.X R16, R2, c[0x0][0x164], R4, 0x1, P0 ;  /* 0x0000590002107a11 */ /* 0x000fe200000f0c04 */
[----:B------:R1:W3:Y:S01]  /*1710*/  SHFL.IDX PT, R6, R17, RZ, 0x181f ;  /* 0x00181fff11067589 */ /* 0x0002e200000e0000 */
[----:B------:R-:W-:-:S02]  /*1720*/  SHF.R.S32.HI R2, RZ, 0x1f, R3 ;  /* 0x0000001fff027819 */ /* 0x000fc40000011403 */
[----:B------:R-:W-:Y:S02]  /*1730*/  LOP3.LUT R0, R0, 0x1c0, RZ, 0xc0, !PT ;  /* 0x000001c000007812 */ /* 0x000fe400078ec0ff */
[----:B------:R-:W-:Y:S02]  /*1740*/  LEA.HI R20, R2, R3, RZ, 0x3 ;  /* 0x0000000302147211 */ /* 0x000fe400078f18ff */
[----:B------:R-:W-:Y:S02]  /*1750*/  ISETP.GE.AND P0, PT, R15, UR4, PT ;  /* 0x000000040f007c0c */ /* 0x000fe4000bf06270 */
[----:B------:R-:W-:Y:S02]  /*1760*/  LOP3.LUT R4, R20, 0xfffffff8, RZ, 0xc0, !PT ;  /* 0xfffffff814047812 */ /* 0x000fe400078ec0ff */
[----:B------:R-:W-:Y:S02]  /*1770*/  SHF.R.U32.HI R2, RZ, 0x3, R0 ;  /* 0x00000003ff027819 */ /* 0x000fe40000011600 */
[----:B------:R-:W-:Y:S01]  /*1780*/  LOP3.LUT R0, R0, 0x38, R249, 0xf8, !PT ;  /* 0x0000003800007812 */ /* 0x000fe200078ef8f9 */
[----:B------:R-:W-:-:S02]  /*1790*/  IMAD.IADD R18, R3, 0x1, -R4 ;  /* 0x0000000103127824 */ /* 0x000fc400078e0a04 */
[----:B------:R-:W-:Y:S01]  /*17a0*/  IMAD.MOV.U32 R4, RZ, RZ, 0x10 ;  /* 0x00000010ff047424 */ /* 0x000fe200078e00ff */
[----:B------:R-:W-:Y:S01]  /*17b0*/  LOP3.LUT R2, R0, R2, RZ, 0x3c, !PT ;  /* 0x0000000200027212 */ /* 0x000fe200078e3cff */
[----:B------:R-:W-:Y:S02]  /*17c0*/  IMAD.SHL.U32 R0, R5, 0x8, RZ ;  /* 0x0000000805007824 */ /* 0x000fe400078e00ff */
[----:B------:R-:W-:-:S03]  /*17d0*/  IMAD.MOV.U32 R3, RZ, RZ, 0x20 ;  /* 0x00000020ff037424 */ /* 0x000fc600078e00ff */
[----:B------:R-:W-:Y:S01]  /*17e0*/  LOP3.LUT R239, R2, 0xfffffe00, R0, 0xf8, !PT ;  /* 0xfffffe0002ef7812 */ /* 0x000fe200078ef800 */
[----:B--2---:R2:W4:Y:S01]  /*17f0*/  @P2 R2UR UR9, R7 ;  /* 0x00000000070923c2 */ /* 0x00452200000e0000 */
[----:B------:R-:W-:Y:S01]  /*1800*/  R2P PR, R18, 0x6 ;  /* 0x0000000612007804 */ /* 0x000fe20000000000 */
[----:B----4-:R-:W-:-:S04]  /*1810*/  @!UP0 UMOV UR9, UR13 ;  /* 0x0000000d00098c82 */ /* 0x010fc80008000000 */
[----:B------:R-:W-:Y:S02]  /*1820*/  SEL R4, R4, 0xfffffff0, !P1 ;  /* 0xfffffff004047807 */ /* 0x000fe40004800000 */
[----:B------:R-:W-:Y:S01]  /*1830*/  SEL R2, R3, 0xffffffe0, !P2 ;  /* 0xffffffe003027807 */ /* 0x000fe20005000000 */
[----:B--2---:R1:W2:Y:S01]  /*1840*/  SHFL.IDX PT, R7, R16, RZ, 0x181f ;  /* 0x00181fff10077589 */ /* 0x0042a200000e0000 */
[----:B------:R-:W-:Y:S05]  /*1850*/  @P0 BRA `(.L_x_1051) ;  /* 0x0000013000000947 */ /* 0x000fea0003800000 */
[----:B---3--:R-:W-:Y:S01]  /*1860*/  SHF.R.S32.HI R5, RZ, 0x1f, R49 ;  /* 0x0000001fff057819 */ /* 0x008fe20000011431 */
[----:B--2---:R-:W-:Y:S01]  /*1870*/  IMAD.WIDE R12, R249, 0x2, R6 ;  /* 0x00000002f90c7825 */ /* 0x004fe200078e0206 */
[----:B------:R-:W-:Y:S02]  /*1880*/  SHF.R.S32.HI R3, RZ, 0x1f, R52 ;  /* 0x0000001fff037819 */ /* 0x000fe40000011434 */
[----:B------:R-:W-:Y:S02]  /*1890*/  SHF.R.S32.HI R0, RZ, 0x1f, R48 ;  /* 0x0000001fff007819 */ /* 0x000fe40000011430 */
[----:B------:R-:W-:-:S02]  /*18a0*/  LEA.HI R5, R5, R49, RZ, 0x3 ;  /* 0x0000003105057211 */ /* 0x000fc400078f18ff */
[----:B------:R-:W-:Y:S02]  /*18b0*/  LEA.HI R3, R3, R52, RZ, 0x3 ;  /* 0x0000003403037211 */ /* 0x000fe400078f18ff */
[----:B------:R-:W-:Y:S02]  /*18c0*/  LEA.HI R0, R0, R48, RZ, 0x3 ;  /* 0x0000003000007211 */ /* 0x000fe400078f18ff */
[----:B------:R-:W-:Y:S02]  /*18d0*/  LOP3.LUT R5, R5, 0xfffffff8, RZ, 0xc0, !PT ;  /* 0xfffffff805057812 */ /* 0x000fe400078ec0ff */
[----:B------:R-:W-:Y:S02]  /*18e0*/  LOP3.LUT R3, R3, 0xfffffff8, RZ, 0xc0, !PT ;  /* 0xfffffff803037812 */ /* 0x000fe400078ec0ff */
[----:B------:R-:W-:Y:S01]  /*18f0*/  LOP3.LUT R14, R0, 0xfffffff8, RZ, 0xc0, !PT ;  /* 0xfffffff8000e7812 */ /* 0x000fe200078ec0ff */
[----:B------:R-:W-:Y:S02]  /*1900*/  IMAD.SHL.U32 R0, R239, 0x2, RZ ;  /* 0x00000002ef007824 */ /* 0x000fe400078e00ff */
[----:B------:R-:W-:-:S03]  /*1910*/  IMAD.WIDE R10, R5, 0x2, R6 ;  /* 0x00000002050a7825 */ /* 0x000fc600078e0206 */
[----:B------:R-:W-:Y:S01]  /*1920*/  @!PT LDS RZ, [RZ] ;  /* 0x00000000fffff984 */ /* 0x000fe20000000800 */
[----:B------:R2:W-:Y:S01]  /*1930*/  LDGSTS.E.BYPASS.LTC128B.128 [R0+0x10100], [R12.64], !P4 ;  /* 0x101000000c007fae */ /* 0x0005e2000e101d52 */
[----:B------:R-:W-:-:S03]  /*1940*/  IMAD.WIDE R8, R3, 0x2, R6 ;  /* 0x0000000203087825 */ /* 0x000fc600078e0206 */
[----:B------:R2:W-:Y:S01]  /*1950*/  LDGSTS.E.BYPASS.LTC128B.128 [R0+0x14100], [R10.64], !P3 ;  /* 0x141000000a007fae */ /* 0x0005e2000d901d52 */
[----:B------:R-:W-:-:S03]  /*1960*/  IMAD.WIDE R6, R14, 0x2, R6 ;  /* 0x000000020e067825 */ /* 0x000fc600078e0206 */
[----:B------:R2:W-:Y:S04]  /*1970*/  LDGSTS.E.BYPASS.LTC128B.128 [R0+0x18100], [R8.64], !P6 ;  /* 0x1810000008007fae */ /* 0x0005e8000f101d52 */
[----:B------:R2:W-:Y:S02]  /*1980*/  LDGSTS.E.BYPASS.LTC128B.128 [R0+0x1c100], [R6.64], !P5 ;  /* 0x1c10000006007fae */ /* 0x0005e4000e901d52 */
.L_x_1051:
[----:B---3--:R-:W-:Y:S05]  /*1990*/  BSYNC B0 ;  /* 0x0000000000007941 */ /* 0x008fea0003800000 */
.L_x_1050:
[----:B--2---:R-:W-:Y:S01]  /*19a0*/  IADD3 R0, R15, 0x20, RZ ;  /* 0x000000200f007810 */ /* 0x004fe20007ffe0ff */
[----:B------:R2:W3:Y:S01]  /*19b0*/  SHFL.IDX PT, R7, R16, 0x1, 0x181f ;  /* 0x00381f0010077f89 */ /* 0x0004e200000e0000 */
[----:B------:R-:W-:Y:S02]  /*19c0*/  BSSY B0, `(.L_x_1052) ;  /* 0x0000017000007945 */ /* 0x000fe40003800000 */
[----:B------:R-:W-:Y:S01]  /*19d0*/  ISETP.GE.AND P0, PT, R0, UR4, PT ;  /* 0x0000000400007c0c */ /* 0x000fe2000bf06270 */
[----:B------:R2:W4:-:S12]  /*19e0*/  SHFL.IDX PT, R6, R17, 0x1, 0x181f ;  /* 0x00381f0011067f89 */ /* 0x00051800000e0000 */
[----:B------:R-:W-:Y:S05]  /*19f0*/  @P0 BRA `(.L_x_1053) ;  /* 0x0000013000000947 */ /* 0x000fea0003800000 */
[----:B------:R-:W-:Y:S01]  /*1a00*/  SHF.R.S32.HI R5, RZ, 0x1f, R49 ;  /* 0x0000001fff057819 */ /* 0x000fe20000011431 */
[----:B---34-:R-:W-:Y:S01]  /*1a10*/  IMAD.WIDE R12, R249, 0x2, R6 ;  /* 0x00000002f90c7825 */ /* 0x018fe200078e0206 */
[----:B------:R-:W-:Y:S02]  /*1a20*/  SHF.R.S32.HI R3, RZ, 0x1f, R52 ;  /* 0x0000001fff037819 */ /* 0x000fe40000011434 */
[----:B------:R-:W-:Y:S02]  /*1a30*/  SHF.R.S32.HI R0, RZ, 0x1f, R48 ;  /* 0x0000001fff007819 */ /* 0x000fe40000011430 */
[----:B------:R-:W-:Y:S02]  /*1a40*/  LEA.HI R5, R5, R49, RZ, 0x3 ;  /* 0x0000003105057211 */ /* 0x000fe400078f18ff */
[----:B------:R-:W-:Y:S02]  /*1a50*/  LEA.HI R3, R3, R52, RZ, 0x3 ;  /* 0x0000003403037211 */ /* 0x000fe400078f18ff */
[----:B------:R-:W-:-:S02]  /*1a60*/  LEA.HI R0, R0, R48, RZ, 0x3 ;  /* 0x0000003000007211 */ /* 0x000fc400078f18ff */
        /* <DEDUP_REMOVED lines=12> */
.L_x_1053:
[----:B------:R-:W-:Y:S05]  /*1b30*/  BSYNC B0 ;  /* 0x0000000000007941 */ /* 0x000fea0003800000 */
.L_x_1052:
[----:B---3--:R-:W-:Y:S01]  /*1b40*/  IADD3 R0, R15, 0x40, RZ ;  /* 0x000000400f007810 */ /* 0x008fe20007ffe0ff */
[----:B------:R3:W1:Y:S01]  /*1b50*/  SHFL.IDX PT, R7, R16, 0x2, 0x181f ;  /* 0x00581f0010077f89 */ /* 0x00066200000e0000 */
[----:B------:R-:W-:Y:S02]  /*1b60*/  BSSY B0, `(.L_x_1054) ;  /* 0x0000017000007945 */ /* 0x000fe40003800000 */
[----:B------:R-:W-:Y:S01]  /*1b70*/  ISETP.GE.AND P0, PT, R0, UR4, PT ;  /* 0x0000000400007c0c */ /* 0x000fe2000bf06270 */
[----:B----4-:R3:W4:-:S12]  /*1b80*/  SHFL.IDX PT, R6, R17, 0x2, 0x181f ;  /* 0x00581f0011067f89 */ /* 0x01071800000e0000 */
[----:B------:R-:W-:Y:S05]  /*1b90*/  @P0 BRA `(.L_x_1055) ;  /* 0x0000013000000947 */ /* 0x000fea0003800000 */
[----:B------:R-:W-:Y:S01]  /*1ba0*/  SHF.R.S32.HI R5, RZ, 0x1f, R49 ;  /* 0x0000001fff057819 */ /* 0x000fe20000011431 */
[----:B-1--4-:R-:W-:Y:S01]  /*1bb0*/  IMAD.WIDE R12, R249, 0x2, R6 ;  /* 0x00000002f90c7825 */ /* 0x012fe200078e0206 */
        /* <DEDUP_REMOVED lines=17> */
.L_x_1055:
[----:B------:R-:W-:Y:S05]  /*1cd0*/  BSYNC B0 ;  /* 0x0000000000007941 */ /* 0x000fea0003800000 */
.L_x_1054:
[----:B------:R-:W-:Y:S01]  /*1ce0*/  UIADD3 UR28, UR22, -0x1, URZ ;  /* 0xffffffff161c7890 */ /* 0x000fe2000fffe03f */
[----:B------:R-:W-:Y:S01]  /*1cf0*/  IMAD.MOV.U32 R126, RZ, RZ, c[0x0][0x2b8] ;  /* 0x0000ae00ff7e7624 */ /* 0x000fe200078e00ff */
[----:B-1--4-:R-:W-:Y:S01]  /*1d00*/  SHFL.IDX PT, R6, R17, 0x3, 0x181f ;  /* 0x00781f0011067f89 */ /* 0x012fe200000e0000 */
[----:B------:R-:W-:Y:S01]  /*1d10*/  IADD3 R3, R15, 0x60, RZ ;  /* 0x000000600f037810 */ /* 0x000fe20007ffe0ff */
[----:B------:R-:W-:Y:S01]  /*1d20*/  USHF.L.U32 UR21, UR28, 0x6, URZ ;  /* 0x000000061c157899 */ /* 0x000fe2000800063f */
[----:B------:R-:W-:Y:S01]  /*1d30*/  SHF.R.S32.HI R13, RZ, 0x1f, R48 ;  /* 0x0000001fff0d7819 */ /* 0x000fe20000011430 */
[----:B------:R-:W1:Y:S01]  /*1d40*/  SHFL.IDX PT, R7, R16, 0x3, 0x181f ;  /* 0x00781f0010077f89 */ /* 0x000e6200000e0000 */
[----:B------:R-:W-:Y:S01]  /*1d50*/  ISETP.NE.AND P2, PT, R126, 0x1, PT ;  /* 0x000000017e00780c */ /* 0x000fe20003f45270 */
[----:B------:R-:W-:Y:S01]  /*1d60*/  IMAD.SHL.U32 R239, R239, 0x2, RZ ;  /* 0x00000002efef7824 */ /* 0x000fe200078e00ff */
[----:B------:R-:W-:Y:S01]  /*1d70*/  ISETP.GE.AND P0, PT, R3, UR4, PT ;  /* 0x0000000403007c0c */ /* 0x000fe2000bf06270 */
[----:B------:R-:W-:Y:S01]  /*1d80*/  USHF.R.S32.HI UR6, URZ, 0x1f, UR9 ;  /* 0x0000001f3f067899 */ /* 0x000fe20008011409 */
[----:B------:R-:W-:Y:S01]  /*1d90*/  IADD3 R0, R252, UR21, RZ ;  /* 0x00000015fc007c10 */ /* 0x000fe2000fffe0ff */
[----:B------:R-:W-:Y:S01]  /*1da0*/  ULDC.64 UR4, c[0x0][0x2b0] ;  /* 0x0000ac0000047ab9 */ /* 0x000fe20000000a00 */
[----:B------:R-:W-:Y:S01]  /*1db0*/  LEA.HI R13, R13, R48, RZ, 0x3 ;  /* 0x000000300d0d7211 */ /* 0x000fe200078f18ff */
[----:B------:R-:W-:Y:S01]  /*1dc0*/  UIMAD UR6, UR6, UR4, URZ ;  /* 0x00000004060672a4 */ /* 0x000fe2000f8e023f */
[C---:B------:R-:W-:Y:S01]  /*1dd0*/  IADD3 R12, R0.reuse, UR11, RZ ;  /* 0x0000000b000c7c10 */ /* 0x040fe2000fffe0ff */
[----:B------:R-:W-:Y:S01]  /*1de0*/  UIMAD.WIDE.U32 UR14, UR9, UR4, URZ ;  /* 0x00000004090e72a5 */ /* 0x000fe2000f8e003f */
[----:B------:R-:W-:Y:S01]  /*1df0*/  ISETP.GE.AND P1, PT, R0, UR8, PT ;  /* 0x0000000800007c0c */ /* 0x000fe2000bf26270 */
[----:B------:R-:W-:Y:S01]  /*1e00*/  UIMAD UR6, UR9, UR5, UR6 ;  /* 0x00000005090672a4 */ /* 0x000fe2000f8e0206 */
[----:B------:R-:W-:Y:S01]  /*1e10*/  SHF.R.S32.HI R0, RZ, 0x1f, R49 ;  /* 0x0000001fff007819 */ /* 0x000fe20000011431 */
[----:B------:R-:W-:Y:S01]  /*1e20*/  @P2 IMAD.HI.U32 R3, R12, c[0x0][0x2bc], RZ ;  /* 0x0000af000c032a27 */ /* 0x000fe200078e00ff */
[----:B------:R-:W-:Y:S01]  /*1e30*/  LOP3.LUT R251, R13, 0xfffffff8, RZ, 0xc0, !PT ;  /* 0xfffffff80dfb7812 */ /* 0x000fe200078ec0ff */
[----:B------:R-:W-:Y:S01]  /*1e40*/  UIADD3 UR6, UR15, UR6, URZ ;  /* 0x000000060f067290 */ /* 0x000fe2000fffe03f */
[----:B------:R-:W-:Y:S01]  /*1e50*/  LEA.HI R0, R0, R49, RZ, 0x3 ;  /* 0x0000003100007211 */ /* 0x000fe200078f18ff */
[----:B------:R-:W-:Y:S01]  /*1e60*/  IMAD.MOV.U32 R5, RZ, RZ, R12 ;  /* 0x000000ffff057224 */ /* 0x000fe200078e000c */
[----:B------:R-:W-:Y:S01]  /*1e70*/  @P2 SHF.R.U32.HI R5, RZ, c[0x0][0x2c0], R3 ;  /* 0x0000b000ff052a19 */ /* 0x000fe20000011603 */
[----:B------:R-:W-:Y:S01]  /*1e80*/  IMAD.MOV.U32 R240, RZ, RZ, RZ ;  /* 0x000000fffff07224 */ /* 0x000fe200078e00ff */
[----:B------:R-:W-:Y:S01]  /*1e90*/  SHF.R.S32.HI R3, RZ, 0x1f, R52 ;  /* 0x0000001fff037819 */ /* 0x000fe20000011434 */
[----:B------:R-:W-:Y:S01]  /*1ea0*/  ULDC.64 UR4, c[0x0][0x1e8] ;  /* 0x00007a0000047ab9 */ /* 0x000fe20000000a00 */
[----:B------:R-:W-:Y:S01]  /*1eb0*/  LOP3.LUT R123, R0, 0xfffffff8, RZ, 0xc0, !PT ;  /* 0xfffffff8007b7812 */ /* 0x000fe200078ec0ff */
[----:B-1----:R-:W-:Y:S01]  /*1ec0*/  @!P0 IMAD.WIDE R10, R249, 0x2, R6 ;  /* 0x00000002f90a8825 */ /* 0x002fe200078e0206 */
[----:B------:R-:W-:-:S02]  /*1ed0*/  LEA.HI R3, R3, R52, RZ, 0x3 ;  /* 0x0000003403037211 */ /* 0x000fc400078f18ff */
[----:B------:R-:W-:Y:S01]  /*1ee0*/  ISETP.GT.OR P1, PT, R252, 0x3f, P1 ;  /* 0x0000003ffc00780c */ /* 0x000fe20000f24670 */
[--C-:B------:R-:W-:Y:S01]  /*1ef0*/  @!P0 IMAD.WIDE R8, R123, 0x2, R6.reuse ;  /* 0x000000027b088825 */ /* 0x100fe200078e0206 */
[----:B------:R-:W-:Y:S01]  /*1f00*/  LOP3.LUT R121, R3, 0xfffffff8, RZ, 0xc0, !PT ;  /* 0xfffffff803797812 */ /* 0x000fe200078ec0ff */
[----:B------:R-:W-:Y:S01]  /*1f10*/  @!PT LDS RZ, [RZ] ;  /* 0x00000000fffff984 */ /* 0x000fe20000000800 */
[----:B------:R1:W-:Y:S04]  /*1f20*/  @!P0 LDGSTS.E.BYPASS.LTC128B.128 [R239+0x13100], [R10.64], !P4 ;  /* 0x131000000aef8fae */ /* 0x0003e8000e101d52 */
[----:B------:R4:W-:Y:S01]  /*1f30*/  @!P0 LDGSTS.E.BYPASS.LTC128B.128 [R239+0x17100], [R8.64], !P3 ;  /* 0x1710000008ef8fae */ /* 0x0009e2000d901d52 */
[----:B------:R-:W-:Y:S01]  /*1f40*/  UIMAD.WIDE.U32 UR16, UR10, UR4, URZ ;  /* 0x000000040a1072a5 */ /* 0x000fe2000f8e003f */
[----:B------:R-:W-:Y:S01]  /*1f50*/  IMAD.U32 R112, RZ, RZ, UR21 ;  /* 0x00000015ff707e24 */ /* 0x000fe2000f8e00ff */
[----:B------:R-:W-:Y:S01]  /*1f60*/  LEA.HI R116, R117, R119, RZ, 0x5 ;  /* 0x0000007775747211 */ /* 0x000fe200078f28ff */
[----:B------:R-:W-:Y:S02]  /*1f70*/  STL [R1+0x18], R123 ;  /* 0x0000187b01007387 */ /* 0x000fe40000100800 */
[----:B------:R-:W-:Y:S01]  /*1f80*/  @!P1 IADD3 R0, P2, R5, UR14, RZ ;  /* 0x0000000e05009c10 */ /* 0x000fe2000ff5e0ff */
[----:B-1----:R-:W-:-:S03]  /*1f90*/  @!P0 IMAD.WIDE R10, R121, 0x2, R6 ;  /* 0x00000002790a8825 */ /* 0x002fc600078e0206 */
[----:B------:R-:W-:Y:S01]  /*1fa0*/  @!P1 LEA.HI.X.SX32 R3, R5, UR6, 0x1, P2 ;  /* 0x0000000605039c11 */ /* 0x000fe200090f0eff */
[----:B------:R-:W-:Y:S01]  /*1fb0*/  UIMAD UR4, UR20, UR4, URZ ;  /* 0x00000004140472a4 */ /* 0x000fe2000f8e023f */
[----:B------:R-:W-:Y:S01]  /*1fc0*/  ISETP.GE.AND P3, PT, R249, c[0x0][0x1d4], PT ;  /* 0x00007500f9007a0c */ /* 0x000fe20003f66270 */
[----:B------:R-:W-:Y:S01]  /*1fd0*/  @!P0 IMAD.WIDE R6, R251, 0x2, R6 ;  /* 0x00000002fb068825 */ /* 0x000fe200078e0206 */
[----:B------:R1:W-:Y:S01]  /*1fe0*/  @!P0 LDGSTS.E.BYPASS.LTC128B.128 [R239+0x1b100], [R10.64], !P6 ;  /* 0x1b1000000aef8fae */ /* 0x0003e2000f101d52 */
[----:B----4-:R-:W-:-:S03]  /*1ff0*/  @!P1 LEA R8, P2, R0, c[0x0][0x2a0], 0x2 ;  /* 0x0000a80000089a11 */ /* 0x010fc600078410ff */
[----:B------:R4:W-:Y:S01]  /*2000*/  @!P0 LDGSTS.E.BYPASS.LTC128B.128 [R239+0x1f100], [R6.64], !P5 ;  /* 0x1f10000006ef8fae */ /* 0x0009e2000e901d52 */
[----:B------:R-:W-:-:S03]  /*2010*/  @!P1 LEA.HI.X R9, R0, c[0x0][0x2a4], R3, 0x2, P2 ;  /* 0x0000a90000099a11 */ /* 0x000fc600010f1403 */
[----:B------:R-:W0:Y:S04]  /*2020*/  LDGDEPBAR ;  /* 0x00000000000079af */ /* 0x000e280000000000 */
[----:B------:R-:W-:Y:S01]  /*2030*/  BAR.SYNC.DEFER_BLOCKING 0x0 ;  /* 0x0000000000007b1d */ /* 0x000fe20000010000 */
[----:B------:R-:W-:Y:S02]  /*2040*/  ISETP.GE.AND P4, PT, R52, c[0x0][0x1d4], PT ;  /* 0x0000750034007a0c */ /* 0x000fe40003f86270 */
[----:B------:R-:W-:Y:S02]  /*2050*/  SHF.R.S32.HI R115, RZ, 0x5, R116 ;  /* 0x00000005ff737819 */ /* 0x000fe40000011474 */
[----:B------:R-:W-:Y:S01]  /*2060*/  SHF.R.S32.HI R124, RZ, 0x1f, R123 ;  /* 0x0000001fff7c7819 */ /* 0x000fe2000001147b */
[----:B------:R-:W-:Y:S04]  /*2070*/  STL [R1+0x14], R121 ;  /* 0x0000147901007387 */ /* 0x000fe80000100800 */
[----:B------:R-:W-:Y:S04]  /*2080*/  STL [R1+0x1c], R124 ;  /* 0x00001c7c01007387 */ /* 0x000fe80000100800 */
[----:B------:R-:W5:Y:S01]  /*2090*/  @!P1 LDG.E R240, [R8.64] ;  /* 0x0000001208f09981 */ /* 0x000f62000c1e1900 */
[----:B------:R-:W-:Y:S01]  /*20a0*/  IMAD.MOV R0, RZ, RZ, -R5 ;  /* 0x000000ffff007224 */ /* 0x000fe200078e0a05 */
[----:B------:R-:W-:Y:S01]  /*20b0*/  UIMAD UR4, UR10, UR5, UR4 ;  /* 0x000000050a0472a4 */ /* 0x000fe2000f8e0204 */
[----:B------:R-:W-:Y:S01]  /*20c0*/  ISETP.GE.AND P5, PT, R49, c[0x0][0x1d4], PT ;  /* 0x0000750031007a0c */ /* 0x000fe20003fa6270 */
[----:B------:R-:W-:Y:S01]  /*20d0*/  UISETP.GT.AND UP0, UPT, UR28, UR7, UPT ;  /* 0x000000071c00728c */ /* 0x000fe2000bf04270 */
[----:B------:R-:W-:Y:S01]  /*20e0*/  IMAD R242, R0, c[0x0][0x2b8], R12 ;  /* 0x0000ae0000f27a24 */ /* 0x000fe200078e020c */
[----:B------:R-:W-:Y:S01]  /*20f0*/  SHF.R.S32.HI R12, RZ, 0x4, R19 ;  /* 0x00000004ff0c7819 */ /* 0x000fe20000011413 */
[----:B------:R-:W-:Y:S01]  /*2100*/  UIADD3 UR9, UR17, UR4, URZ ;  /* 0x0000000411097290 */ /* 0x000fe2000fffe03f */
[----:B------:R-:W-:Y:S01]  /*2110*/  ISETP.GE.AND P6, PT, R48, c[0x0][0x1d4], PT ;  /* 0x0000750030007a0c */ /* 0x000fe20003fc6270 */
[----:B----4-:R-:W-:Y:S01]  /*2120*/  IMAD.WIDE.U32 R6, R242, c[0x0][0x1e0], RZ ;  /* 0x00007800f2067a25 */ /* 0x010fe200078e00ff */
[----:B------:R-:W-:Y:S01]  /*2130*/  SHF.R.S32.HI R0, RZ, 0x1f, R242 ;  /* 0x0000001fff007819 */ /* 0x000fe200000114f2 */
[----:B------:R-:W-:Y:S01]  /*2140*/  ULDC.64 UR4, c[0x0][0x210] ;  /* 0x0000840000047ab9 */ /* 0x000fe20000000a00 */
[----:B-1----:R-:W-:Y:S01]  /*2150*/  LEA.HI R11, R19, R12, RZ, 0x1 ;  /* 0x0000000c130b7211 */ /* 0x002fe200078f08ff */
[----:B------:R-:W-:Y:S01]  /*2160*/  UIMAD UR20, UR20, UR4, URZ ;  /* 0x00000004141472a4 */ /* 0x000fe2000f8e023f */
[----:B------:R-:W-:Y:S01]  /*2170*/  ISETP.GE.AND P2, PT, R249, c[0x0][0x1d4], PT ;  /* 0x00007500f9007a0c */ /* 0x000fe20003f46270 */
[----:B------:R-:W-:Y:S01]  /*2180*/  IMAD R3, R0, c[0x0][0x1e0], RZ ;  /* 0x0000780000037a24 */ /* 0x000fe200078e02ff */
[----:B------:R-:W-:Y:S01]  /*2190*/  LOP3.LUT R11, R11, 0xfffffffe, RZ, 0xc0, !PT ;  /* 0xfffffffe0b0b7812 */ /* 0x000fe200078ec0ff */
[----:B------:R-:W-:Y:S01]  /*21a0*/  UIMAD.WIDE.U32 UR24, UR10, UR4, URZ ;  /* 0x000000040a1872a5 */ /* 0x000fe2000f8e003f */
[----:B------:R-:W-:Y:S01]  /*21b0*/  SHF.R.S32.HI R122, RZ, 0x1f, R121 ;  /* 0x0000001fff7a7819 */ /* 0x000fe20000011479 */
[----:B------:R-:W-:Y:S01]  /*21c0*/  IMAD R3, R242, c[0x0][0x1e4], R3 ;  /* 0x00007900f2037a24 */ /* 0x000fe200078e0203 */
[----:B------:R-:W-:Y:S01]  /*21d0*/  UIMAD UR20, UR10, UR5, UR20 ;  /* 0x000000050a1472a4 */ /* 0x000fe2000f8e0214 */
[----:B--23--:R-:W-:Y:S01]  /*21e0*/  IMAD.IADD R16, R12, 0x1, -R11 ;  /* 0x000000010c107824 */ /* 0x00cfe200078e0a0b */
[----:B------:R-:W-:Y:S01]  /*21f0*/  SHF.R.S32.HI R125, RZ, 0x1f, R249 ;  /* 0x0000001fff7d7819 */ /* 0x000fe200000114f9 */
[----:B------:R-:W-:Y:S01]  /*2200*/  IMAD.IADD R7, R7, 0x1, R3 ;  /* 0x0000000107077824 */ /* 0x000fe200078e0203 */
[----:B------:R-:W-:Y:S01]  /*2210*/  UIADD3 UR20, UR25, UR20, URZ ;  /* 0x0000001419147290 */ /* 0x000fe2000fffe03f */
[----:B------:R-:W-:Y:S01]  /*2220*/  IMAD R3, R0, c[0x0][0x208], RZ ;  /* 0x0000820000037a24 */ /* 0x000fe200078e02ff */
[----:B------:R-:W-:Y:S01]  /*2230*/  STL [R1+0x20], R122 ;  /* 0x0000207a01007387 */ /* 0x000fe20000100800 */
[----:B------:R-:W-:-:S02]  /*2240*/  SEL R118, RZ, 0x10, P6 ;  /* 0x00000010ff767807 */ /* 0x000fc40003000000 */
[----:B------:R-:W-:Y:S01]  /*2250*/  IMAD R3, R242, c[0x0][0x20c], R3 ;  /* 0x00008300f2037a24 */ /* 0x000fe200078e0203 */
[----:B------:R-:W-:Y:S02]  /*2260*/  IADD3 R241, R239, 0x100, RZ ;  /* 0x00000100eff17810 */ /* 0x000fe40007ffe0ff */
[----:B------:R-:W-:Y:S02]  /*2270*/  SHF.R.S32.HI R120, RZ, 0x1f, R251 ;  /* 0x0000001fff787819 */ /* 0x000fe400000114fb */
[----:B-----5:R-:W-:Y:S01]  /*2280*/  SHF.R.S32.HI R10, RZ, 0x1f, R240 ;  /* 0x0000001fff0a7819 */ /* 0x020fe200000114f0 */
[----:B------:R-:W-:-:S04]  /*2290*/  IMAD.WIDE.U32 R8, R240, c[0x0][0x1f0], R6 ;  /* 0x00007c00f0087a25 */ /* 0x000fc800078e0006 */
[----:B------:R-:W-:Y:S01]  /*22a0*/  IMAD R5, R10, c[0x0][0x1f0], RZ ;  /* 0x00007c000a057a24 */ /* 0x000fe200078e02ff */
[----:B------:R-:W-:Y:S01]  /*22b0*/  IADD3 R0, P0, R8, UR16, RZ ;  /* 0x0000001008007c10 */ /* 0x000fe2000ff1e0ff */
[----:B------:R-:W-:-:S04]  /*22c0*/  IMAD.WIDE.U32 R6, R242, c[0x0][0x208], RZ ;  /* 0x00008200f2067a25 */ /* 0x000fc800078e00ff */
[----:B------:R-:W-:Y:S02]  /*22d0*/  IMAD R5, R240, c[0x0][0x1f4], R5 ;  /* 0x00007d00f0057a24 */ /* 0x000fe400078e0205 */
[----:B------:R-:W-:Y:S02]  /*22e0*/  IMAD.IADD R7, R7, 0x1, R3 ;  /* 0x0000000107077824 */ /* 0x000fe400078e0203 */
[----:B------:R-:W-:Y:S01]  /*22f0*/  IMAD R3, R10, c[0x0][0x218], RZ ;  /* 0x000086000a037a24 */ /* 0x000fe200078e02ff */
[----:B------:R-:W-:Y:S01]  /*2300*/  IADD3.X R8, R9, UR9, R5, P0, !PT ;  /* 0x0000000909087c10 */ /* 0x000fe200087fe405 */
[----:B------:R-:W-:Y:S01]  /*2310*/  IMAD.WIDE.U32 R6, R240, c[0x0][0x218], R6 ;  /* 0x00008600f0067a25 */ /* 0x000fe200078e0006 */
[----:B------:R-:W-:-:S03]  /*2320*/  LEA R12, P0, R0, c[0x0][0x1c8], 0x1 ;  /* 0x00007200000c7a11 */ /* 0x000fc600078008ff */
[----:B------:R-:W-:Y:S01]  /*2330*/  IMAD.SHL.U32 R10, R26, 0x8, RZ ;  /* 0x000000081a0a7824 */ /* 0x000fe200078e00ff */
[----:B------:R-:W-:Y:S01]  /*2340*/  LEA.HI.X R11, R0, c[0x0][0x1cc], R8, 0x1, P0 ;  /* 0x00007300000b7a11 */ /* 0x000fe200000f0c08 */
[----:B------:R-:W-:Y:S01]  /*2350*/  IMAD.SHL.U32 R0, R27, 0x40, RZ ;  /* 0x000000401b007824 */ /* 0x000fe200078e00ff */
[----:B------:R-:W-:Y:S01]  /*2360*/  SHFL.IDX PT, R8, R12, RZ, 0x181f ;  /* 0x00181fff0c087589 */ /* 0x000fe200000e0000 */
[----:B------:R-:W-:Y:S01]  /*2370*/  IMAD R5, R240, c[0x0][0x21c], R3 ;  /* 0x00008700f0057a24 */ /* 0x000fe200078e0203 */
[----:B------:R-:W-:Y:S02]  /*2380*/  IADD3 R3, P0, R6, UR24, RZ ;  /* 0x0000001806037c10 */ /* 0x000fe4000ff1e0ff */
[----:B------:R-:W-:Y:S01]  /*2390*/  LOP3.LUT R0, R0, 0x1c0, RZ, 0xc0, !PT ;  /* 0x000001c000007812 */ /* 0x000fe200078ec0ff */
[----:B------:R-:W1:Y:S01]  /*23a0*/  SHFL.IDX PT, R9, R11, RZ, 0x181f ;  /* 0x00181fff0b097589 */ /* 0x000e6200000e0000 */
[----:B------:R-:W-:Y:S02]  /*23b0*/  IADD3.X R6, R7, UR20, R5, P0, !PT ;  /* 0x0000001407067c10 */ /* 0x000fe400087fe405 */
[----:B------:R-:W-:Y:S01]  /*23c0*/  LOP3.LUT R10, R0, 0x8, R10, 0xf8, !PT ;  /* 0x00000008000a7812 */ /* 0x000fe200078ef80a */
[----:B------:R1:W-:Y:S01]  /*23d0*/  SHFL.IDX PT, R7, R11, 0x1, 0x181f ;  /* 0x00381f000b077f89 */ /* 0x0003e200000e0000 */
[----:B------:R-:W-:-:S02]  /*23e0*/  SHF.R.U32.HI R0, RZ, 0x3, R0 ;  /* 0x00000003ff007819 */ /* 0x000fc40000011600 */
[C---:B------:R-:W-:Y:S02]  /*23f0*/  LEA R5, P0, R3.reuse, c[0x0][0x1f8], 0x1 ;  /* 0x00007e0003057a11 */ /* 0x040fe400078008ff */
[----:B------:R-:W-:Y:S02]  /*2400*/  LOP3.LUT R0, R10, R0, RZ, 0x3c, !PT ;  /* 0x000000000a007212 */ /* 0x000fe400078e3cff */
[----:B------:R-:W-:Y:S01]  /*2410*/  IADD3 R26, -R26, UR8, -R112 ;  /* 0x000000081a1a7c10 */ /* 0x000fe2000fffe970 */
[----:B------:R-:W-:Y:S01]  /*2420*/  SHFL.IDX PT, R14, R5, RZ, 0x181f ;  /* 0x00181fff050e7589 */ /* 0x000fe200000e0000 */
[----:B------:R-:W-:Y:S01]  /*2430*/  LEA.HI.X R3, R3, c[0x0][0x1fc], R6, 0x1, P0 ;  /* 0x00007f0003037a11 */ /* 0x000fe200000f0c06 */
[----:B------:R-:W-:Y:S01]  /*2440*/  IMAD R0, R16, 0x200, R0 ;  /* 0x0000020010007824 */ /* 0x000fe200078e0200 */
[----:B------:R-:W-:Y:S01]  /*2450*/  LOP3.LUT P0, RZ, R27, 0x2, RZ, 0xc0, !PT ;  /* 0x000000021bff7812 */ /* 0x000fe2000780c0ff */
[----:B------:R2:W3:Y:S01]  /*2460*/  SHFL.IDX PT, R6, R12, 0x1, 0x181f ;  /* 0x00381f000c067f89 */ /* 0x0004e200000e0000 */
[----:B------:R-:W-:Y:S01]  /*2470*/  ISETP.GE.AND P1, PT, R26, 0x1, PT ;  /* 0x000000011a00780c */ /* 0x000fe20003f26270 */
[----:B------:R-:W-:-:S02]  /*2480*/  IMAD.SHL.U32 R212, R0, 0x2, RZ ;  /* 0x0000000200d47824 */ /* 0x000fc400078e00ff */
[----:B------:R-:W4:Y:S03]  /*2490*/  SHFL.IDX PT, R21, R3, RZ, 0x181f ;  /* 0x00181fff03157589 */ /* 0x000f2600000e0000 */
[C---:B------:R-:W-:Y:S01]  /*24a0*/  IADD3 R0, R212.reuse, 0x8100, RZ ;  /* 0x00008100d4007810 */ /* 0x040fe20007ffe0ff */
[----:B------:R-:W5:Y:S01]  /*24b0*/  SHFL.IDX PT, R5, R5, 0x1, 0x181f ;  /* 0x00381f0005057f89 */ /* 0x000f6200000e0000 */
[----:B------:R-:W-:-:S03]  /*24c0*/  IADD3 R223, R212, 0x8120, RZ ;  /* 0x00008120d4df7810 */ /* 0x000fc60007ffe0ff */
[----:B------:R-:W-:Y:S01]  /*24d0*/  @P0 IADD3 R223, R0, -0x20, RZ ;  /* 0xffffffe000df0810 */ /* 0x000fe20007ffe0ff */
[----:B------:R3:W4:Y:S01]  /*24e0*/  SHFL.IDX PT, R15, R3, 0x1, 0x181f ;  /* 0x00381f00030f7f89 */ /* 0x00072200000e0000 */
[----:B------:R-:W-:Y:S01]  /*24f0*/  ISETP.GT.AND P0, PT, R26, 0x20, PT ;  /* 0x000000201a00780c */ /* 0x000fe20003f04270 */
[----:B-1----:R-:W-:Y:S01]  /*2500*/  @P1 IMAD.WIDE R10, R123, 0x2, R8 ;  /* 0x000000027b0a1825 */ /* 0x002fe200078e0208 */
[C---:B------:R-:W-:Y:S02]  /*2510*/  IADD3 R238, R223.reuse, 0x800, RZ ;  /* 0x00000800dfee7810 */ /* 0x040fe40007ffe0ff */
[C---:B------:R-:W-:Y:S01]  /*2520*/  IADD3 R237, R223.reuse, 0x1000, RZ ;  /* 0x00001000dfed7810 */ /* 0x040fe20007ffe0ff */
[----:B------:R-:W-:Y:S01]  /*2530*/  IMAD.SHL.U32 R0, R18, 0x40, RZ ;  /* 0x0000004012007824 */ /* 0x000fe200078e00ff */
[----:B------:R-:W-:Y:S01]  /*2540*/  IADD3 R236, R223, 0x1800, RZ ;  /* 0x00001800dfec7810 */ /* 0x000fe20007ffe0ff */
[----:B------:R-:W-:Y:S01]  /*2550*/  IMAD.WIDE R18, R249, 0x2, RZ ;  /* 0x00000002f9127825 */ /* 0x000fe200078e02ff */
[----:B------:R-:W-:-:S02]  /*2560*/  IADD3 R235, R223, 0x2000, RZ ;  /* 0x00002000dfeb7810 */ /* 0x000fc40007ffe0ff */
[----:B------:R-:W-:Y:S01]  /*2570*/  LOP3.LUT R0, R0, 0x1c0, RZ, 0xc0, !PT ;  /* 0x000001c000007812 */ /* 0x000fe200078ec0ff */
[----:B--2---:R-:W-:Y:S01]  /*2580*/  @P1 IMAD.WIDE R12, R249, 0x2, R8 ;  /* 0x00000002f90c1825 */ /* 0x004fe200078e0208 */
[C---:B------:R-:W-:Y:S02]  /*2590*/  IADD3 R234, R223.reuse, 0x2800, RZ ;  /* 0x00002800dfea7810 */ /* 0x040fe40007ffe0ff */
[C---:B------:R-:W-:Y:S02]  /*25a0*/  IADD3 R233, R223.reuse, 0x3000, RZ ;  /* 0x00003000dfe97810 */ /* 0x040fe40007ffe0ff */
[----:B------:R1:W-:Y:S01]  /*25b0*/  @P1 LDGSTS.E.BYPASS.LTC128B.128 [R239+0x8100], [R12.64], !P3 ;  /* 0x081000000cef1fae */ /* 0x0003e2000d901d52 */
[C---:B------:R-:W-:Y:S02]  /*25c0*/  IADD3 R232, R223.reuse, 0x3800, RZ ;  /* 0x00003800dfe87810 */ /* 0x040fe40007ffe0ff */
[C---:B------:R-:W-:Y:S01]  /*25d0*/  IADD3 R231, R223.reuse, 0x4000, RZ ;  /* 0x00004000dfe77810 */ /* 0x040fe20007ffe0ff */
[----:B------:R2:W-:Y:S01]  /*25e0*/  @P1 LDGSTS.E.BYPASS.LTC128B.128 [R239+0xa100], [R10.64], !P5 ;  /* 0x0a1000000aef1fae */ /* 0x0005e2000e901d52 */
[C---:B------:R-:W-:Y:S01]  /*25f0*/  IADD3 R230, R223.reuse, 0x4800, RZ ;  /* 0x00004800dfe67810 */ /* 0x040fe20007ffe0ff */
[----:B---3--:R-:W-:Y:S01]  /*2600*/  IMAD.SHL.U32 R3, R16, 0x8, RZ ;  /* 0x0000000810037824 */ /* 0x008fe200078e00ff */
[----:B------:R-:W-:-:S02]  /*2610*/  IADD3 R229, R223, 0x5000, RZ ;  /* 0x00005000dfe57810 */ /* 0x000fc40007ffe0ff */
[C---:B------:R-:W-:Y:S02]  /*2620*/  IADD3 R228, R223.reuse, 0x5800, RZ ;  /* 0x00005800dfe47810 */ /* 0x040fe40007ffe0ff */
[----:B------:R-:W-:Y:S02]  /*2630*/  LOP3.LUT R3, R0, 0x8, R3, 0xf8, !PT ;  /* 0x0000000800037812 */ /* 0x000fe400078ef803 */
[----:B------:R-:W-:Y:S02]  /*2640*/  SHF.R.U32.HI R0, RZ, 0x3, R0 ;  /* 0x00000003ff007819 */ /* 0x000fe40000011600 */
[----:B------:R-:W-:Y:S02]  /*2650*/  IADD3 R227, R223, 0x6000, RZ ;  /* 0x00006000dfe37810 */ /* 0x000fe40007ffe0ff */
[----:B------:R-:W-:Y:S01]  /*2660*/  LOP3.LUT R114, R3, R0, RZ, 0x3c, !PT ;  /* 0x0000000003727212 */ /* 0x000fe200078e3cff */
[----:B------:R-:W-:Y:S01]  /*2670*/  IMAD.SHL.U32 R0, R20, 0x40, RZ ;  /* 0x0000004014007824 */ /* 0x000fe200078e00ff */
[----:B------:R-:W-:-:S02]  /*2680*/  IADD3 R226, R223, 0x6800, RZ ;  /* 0x00006800dfe27810 */ /* 0x000fc40007ffe0ff */
[C---:B------:R-:W-:Y:S02]  /*2690*/  IADD3 R225, R223.reuse, 0x7000, RZ ;  /* 0x00007000dfe17810 */ /* 0x040fe40007ffe0ff */
[----:B------:R-:W-:Y:S02]  /*26a0*/  LOP3.LUT R113, R0, 0xfffffe00, RZ, 0xc0, !PT ;  /* 0xfffffe0000717812 */ /* 0x000fe400078ec0ff */
[----:B------:R-:W-:Y:S01]  /*26b0*/  IADD3 R224, R223, 0x7800, RZ ;  /* 0x00007800dfe07810 */ /* 0x000fe20007ffe0ff */
[----:B-1----:R-:W-:-:S04]  /*26c0*/  @P0 IMAD.WIDE R12, R121, 0x2, R6 ;  /* 0x00000002790c0825 */ /* 0x002fc800078e0206 */
[----:B--2---:R-:W-:-:S04]  /*26d0*/  @P1 IMAD.WIDE R10, R121, 0x2, R8 ;  /* 0x00000002790a1825 */ /* 0x004fc800078e0208 */
[----:B------:R-:W-:Y:S01]  /*26e0*/  @P1 IMAD.WIDE R8, R251, 0x2, R8 ;  /* 0x00000002fb081825 */ /* 0x000fe200078e0208 */
[----:B------:R1:W-:Y:S03]  /*26f0*/  @P1 LDGSTS.E.BYPASS.LTC128B.128 [R239+0xc100], [R10.64], !P4 ;  /* 0x0c1000000aef1fae */ /* 0x0003e6000e101d52 */
[----:B------:R-:W-:Y:S01]  /*2700*/  IMAD R0, R115, 0x400, R113 ;  /* 0x0000040073007824 */ /* 0x000fe200078e0271 */
[----:B------:R2:W-:Y:S01]  /*2710*/  @P1 LDGSTS.E.BYPASS.LTC128B.128 [R239+0xe100], [R8.64], !P6 ;  /* 0x0e10000008ef1fae */ /* 0x0005e2000f101d52 */
[----:B------:R-:W-:Y:S02]  /*2720*/  IADD3 R30, P1, R14, R18, RZ ;  /* 0x000000120e1e7210 */ /* 0x000fe40007f3e0ff */
[----:B------:R-:W-:-:S03]  /*2730*/  IMAD.IADD R0, R114, 0x1, R0 ;  /* 0x0000000172007824 */ /* 0x000fc600078e0200 */
[----:B----4-:R-:W-:Y:S01]  /*2740*/  IMAD.X R31, R21, 0x1, R19, P1 ;  /* 0x00000001151f7824 */ /* 0x010fe200008e0613 */
[----:B-----5:R-:W-:Y:S01]  /*2750*/  IADD3 R28, P1, R18, R5, RZ ;  /* 0x00000005121c7210 */ /* 0x020fe20007f3e0ff */
[----:B------:R-:W-:Y:S02]  /*2760*/  IMAD.SHL.U32 R219, R0, 0x2, RZ ;  /* 0x0000000200db7824 */ /* 0x000fe400078e00ff */
[----:B------:R-:W-:Y:S02]  /*2770*/  IMAD.MOV.U32 R0, RZ, RZ, 0x40 ;  /* 0x00000040ff007424 */ /* 0x000fe400078e00ff */
[----:B------:R-:W-:Y:S02]  /*2780*/  IMAD.X R29, R19, 0x1, R15, P1 ;  /* 0x00000001131d7824 */ /* 0x000fe400008e060f */
[--C-:B------:R-:W-:Y:S02]  /*2790*/  IMAD R220, R4, 0x2, R219.reuse ;  /* 0x0000000204dc7824 */ /* 0x100fe400078e02db */
[----:B------:R-:W-:-:S02]  /*27a0*/  IMAD R222, R2, 0x2, R219 ;  /* 0x0000000202de7824 */ /* 0x000fc400078e02db */
[----:B------:R-:W-:Y:S02]  /*27b0*/  IMAD R221, R2, 0x2, R220 ;  /* 0x0000000202dd7824 */ /* 0x000fe400078e02dc */
[----:B-1----:R-:W-:-:S04]  /*27c0*/  @P0 IMAD.WIDE R10, R249, 0x2, R6 ;  /* 0x00000002f90a0825 */ /* 0x002fc800078e0206 */
[--C-:B--2---:R-:W-:Y:S01]  /*27d0*/  @P0 IMAD.WIDE R8, R123, 0x2, R6.reuse ;  /* 0x000000027b080825 */ /* 0x104fe200078e0206 */
[----:B------:R1:W-:Y:S03]  /*27e0*/  @P0 LDGSTS.E.BYPASS.LTC128B.128 [R239+0x9100], [R10.64], !P3 ;  /* 0x091000000aef0fae */ /* 0x0003e6000d901d52 */
[C---:B------:R-:W-:Y:S01]  /*27f0*/  @P0 IMAD.WIDE R6, R251.reuse, 0x2, R6 ;  /* 0x00000002fb060825 */ /* 0x040fe200078e0206 */
[----:B------:R2:W-:Y:S04]  /*2800*/  @P0 LDGSTS.E.BYPASS.LTC128B.128 [R239+0xb100], [R8.64], !P5 ;  /* 0x0b10000008ef0fae */ /* 0x0005e8000e901d52 */
[----:B------:R3:W-:Y:S04]  /*2810*/  @P0 LDGSTS.E.BYPASS.LTC128B.128 [R239+0xd100], [R12.64], !P4 ;  /* 0x0d1000000cef0fae */ /* 0x0007e8000e101d52 */
[----:B------:R4:W-:Y:S04]  /*2820*/  @P0 LDGSTS.E.BYPASS.LTC128B.128 [R239+0xf100], [R6.64], !P6 ;  /* 0x0f10000006ef0fae */ /* 0x0009e8000f101d52 */
[----:B------:R-:W0:Y:S01]  /*2830*/  LDGDEPBAR ;  /* 0x00000000000079af */ /* 0x000e220000000000 */
[----:B-1----:R-:W-:-:S04]  /*2840*/  IMAD.WIDE R10, R251, 0x2, RZ ;  /* 0x00000002fb0a7825 */ /* 0x002fc800078e02ff */
[----:B--2---:R-:W-:-:S05]  /*2850*/  IMAD.WIDE R8, R123, 0x2, RZ ;  /* 0x000000027b087825 */ /* 0x004fca00078e02ff */
[----:B------:R-:W-:Y:S02]  /*2860*/  IADD3 R22, P1, R14, R8, RZ ;  /* 0x000000080e167210 */ /* 0x000fe40007f3e0ff */
[----:B------:R-:W-:Y:S01]  /*2870*/  IADD3 R16, P0, R8, R5, RZ ;  /* 0x0000000508107210 */ /* 0x000fe20007f1e0ff */
[----:B----4-:R-:W-:Y:S01]  /*2880*/  IMAD.WIDE R6, R121, 0x2, RZ ;  /* 0x0000000279067825 */ /* 0x010fe200078e02ff */
[----:B------:R-:W-:-:S04]  /*2890*/  DEPBAR.LE SB0, 0x1 ;  /* 0x000080400000791a */ /* 0x000fc80000000000 */
[----:B------:R-:W-:Y:S01]  /*28a0*/  IMAD.X R23, R21, 0x1, R9, P1 ;  /* 0x0000000115177824 */ /* 0x000fe200008e0609 */
[----:B------:R-:W-:Y:S01]  /*28b0*/  IADD3 R18, P1, R14, R6, RZ ;  /* 0x000000060e127210 */ /* 0x000fe20007f3e0ff */
[----:B------:R-:W-:Y:S01]  /*28c0*/  IMAD.X R17, R9, 0x1, R15, P0 ;  /* 0x0000000109117824 */ /* 0x000fe200000e060f */
[----:B------:R-:W-:-:S04]  /*28d0*/  DEPBAR.LE SB0, 0x0 ;  /* 0x000080000000791a */ /* 0x000fc80000000000 */
[----:B------:R-:W-:Y:S01]  /*28e0*/  BAR.SYNC.DEFER_BLOCKING 0x0 ;  /* 0x0000000000007b1d */ /* 0x000fe20000010000 */
[----:B------:R-:W-:Y:S01]  /*28f0*/  IADD3 R24, P0, R6, R5, RZ ;  /* 0x0000000506187210 */ /* 0x000fe20007f1e0ff */
[----:B------:R-:W-:Y:S01]  /*2900*/  IMAD.X R19, R21, 0x1, R7, P1 ;  /* 0x0000000115137824 */ /* 0x000fe200008e0607 */
[----:B------:R-:W-:-:S03]  /*2910*/  IADD3 R6, P1, R14, R10, RZ ;  /* 0x0000000a0e067210 */ /* 0x000fc60007f3e0ff */
[----:B------:R-:W-:Y:S01]  /*2920*/  IMAD.X R25, R7, 0x1, R15, P0 ;  /* 0x0000000107197824 */ /* 0x000fe200000e060f */
[----:B------:R-:W-:Y:S01]  /*2930*/  IADD3 R20, P0, R10, R5, RZ ;  /* 0x000000050a147210 */ /* 0x000fe20007f1e0ff */
[----:B------:R-:W-:Y:S01]  /*2940*/  IMAD.X R7, R21, 0x1, R11, P1 ;  /* 0x0000000115077824 */ /* 0x000fe200008e060b */
[----:B------:R-:W-:-:S03]  /*2950*/  ISETP.GE.AND P1, PT, R49, c[0x0][0x1d4], PT ;  /* 0x0000750031007a0c */ /* 0x000fc60003f26270 */
[----:B------:R-:W-:Y:S01]  /*2960*/  IMAD.X R21, R11, 0x1, R15, P0 ;  /* 0x000000010b157824 */ /* 0x000fe200000e060f */
[----:B------:R-:W-:Y:S02]  /*2970*/  ISETP.LT.OR P0, PT, R26, 0x1, P2 ;  /* 0x000000011a00780c */ /* 0x000fe40001701670 */
[----:B------:R-:W-:Y:S01]  /*2980*/  ISETP.GE.AND P2, PT, R52, c[0x0][0x1d4], PT ;  /* 0x0000750034007a0c */ /* 0x000fe20003f46270 */
[----:B------:R-:W-:Y:S04]  /*2990*/  LDSM.16.M88.4 R8, [R219+0x10100] ;  /* 0x01010000db08783b */ /* 0x000fe80000000200 */
[----:B---3--:R-:W-:Y:S04]  /*29a0*/  LDSM.16.M88.4 R12, [R220+0x10100] ;  /* 0x01010000dc0c783b */ /* 0x008fe80000000200 */
[----:B------:R-:W-:Y:S04]  /*29b0*/  LDSM.16.M88.4 R40, [R212+0x8100] ;  /* 0x00810000d428783b */ /* 0x000fe80000000200 */
[----:B------:R-:W1:Y:S04]  /*29c0*/  LDSM.16.M88.4 R36, [R212+0x8900] ;  /* 0x00890000d424783b */ /* 0x000e680000000200 */
[----:B------:R-:W2:Y:S04]  /*29d0*/  LDSM.16.M88.4 R32, [R212+0x9100] ;  /* 0x00910000d420783b */ /* 0x000ea80000000200 */
[----:B------:R-:W-:Y:S04]  /*29e0*/  LDSM.16.M88.4 R44, [R212+0x9900] ;  /* 0x00990000d42c783b */ /* 0x000fe80000000200 */
[----:B------:R-:W-:Y:S04]  /*29f0*/  LDSM.16.M88.4 R64, [R223] ;  /* 0x00000000df40783b */ /* 0x000fe80000000200 */
[----:B------:R-:W3:Y:S04]  /*2a00*/  LDSM.16.M88.4 R72, [R223+0x800] ;  /* 0x00080000df48783b */ /* 0x000ee80000000200 */
[----:B------:R-:W-:Y:S04]  /*2a10*/  LDSM.16.M88.4 R76, [R223+0x1000] ;  /* 0x00100000df4c783b */ /* 0x000fe80000000200 */
[----:B------:R-:W4:Y:S04]  /*2a20*/  LDSM.16.M88.4 R80, [R223+0x1800] ;  /* 0x00180000df50783b */ /* 0x000f280000000200 */
[----:B------:R-:W-:Y:S01]  /*2a30*/  @!PT LDS RZ, [RZ] ;  /* 0x00000000fffff984 */ /* 0x000fe20000000800 */
[----:B------:R-:W-:Y:S01]  /*2a40*/  @!PT LDS RZ, [RZ] ;  /* 0x00000000fffff984 */ /* 0x000fe20000000800 */
[----:B------:R-:W-:Y:S01]  /*2a50*/  @!PT LDS RZ, [RZ] ;  /* 0x00000000fffff984 */ /* 0x000fe20000000800 */
[----:B------:R5:W-:Y:S01]  /*2a60*/  LDGSTS.E.BYPASS.LTC128B.128 [R239+0x100], [R30.64], !P0 ;  /* 0x001000001eef7fae */ /* 0x000be2000c101d52 */
[C---:B------:R-:W-:Y:S01]  /*2a70*/  ISETP.LT.OR P0, PT, R26.reuse, 0x1, P1 ;  /* 0x000000011a00780c */ /* 0x040fe20000f01670 */
[C---:B-1----:R-:W-:Y:S11]  /*2a80*/  HMMA.16816.F32.BF16 R56, R8.reuse, R36, RZ ;  /* 0x000000240838723c */ /* 0x042ff600000418ff */
[----:B------:R-:W-:Y:S01]  /*2a90*/  @!UPT UIADD3 URZ, URZ, URZ, URZ ;  /* 0x0000003f3f3ff290 */ /* 0x000fe2000fffe03f */
[----:B------:R1:W-:Y:S01]  /*2aa0*/  LDGSTS.E.BYPASS.LTC128B.128 [R239+0x2100], [R22.64], !P0 ;  /* 0x0210000016ef7fae */ /* 0x0003e2000c101d52 */
[----:B------:R-:W-:Y:S02]  /*2ab0*/  ISETP.LT.OR P0, PT, R26, 0x1, P2 ;  /* 0x000000011a00780c */ /* 0x000fe40001701670 */
[----:B------:R-:W-:Y:S02]  /*2ac0*/  ISETP.GE.AND P2, PT, R48, c[0x0][0x1d4], PT ;  /* 0x0000750030007a0c */ /* 0x000fe40003f46270 */
[C---:B------:R-:W-:Y:S09]  /*2ad0*/  HMMA.16816.F32.BF16 R48, R8.reuse, R40, RZ ;  /* 0x000000280830723c */ /* 0x040ff200000418ff */
[----:B------:R1:W-:Y:S01]  /*2ae0*/  LDGSTS.E.BYPASS.LTC128B.128 [R239+0x4100], [R18.64], !P0 ;  /* 0x0410000012ef7fae */ /* 0x0003e2000c101d52 */
[----:B------:R-:W-:Y:S01]  /*2af0*/  ISETP.LT.OR P0, PT, R26, 0x1, P2 ;  /* 0x000000011a00780c */ /* 0x000fe20001701670 */
[C---:B------:R-:W-:Y:S08]  /*2b00*/  HMMA.16816.F32.BF16 R40, R8.reuse, R42, RZ ;  /* 0x0000002a0828723c */ /* 0x040ff000000418ff */
[----:B------:R-:W-:Y:S04]  /*2b10*/  HMMA.16816.F32.BF16 R60, R8, R38, RZ ;  /* 0x00000026083c723c */ /* 0x000fe800000418ff */
[----:B------:R1:W-:Y:S01]  /*2b20*/  LDGSTS.E.BYPASS.LTC128B.128 [R239+0x6100], [R6.64], !P0 ;  /* 0x0610000006ef7fae */ /* 0x0003e2000c101d52 */
[----:B------:R-:W-:-:S03]  /*2b30*/  ISETP.GE.AND P0, PT, R249, c[0x0][0x1d4], PT ;  /* 0x00007500f9007a0c */ /* 0x000fc60003f06270 */
[----:B--2---:R-:W-:Y:S01]  /*2b40*/  HMMA.16816.F32.BF16 R36, R8, R34, RZ ;  /* 0x000000220824723c */ /* 0x004fe200000418ff */
[C---:B------:R-:W-:Y:S11]  /*2b50*/  ISETP.LT.OR P0, PT, R26.reuse, 0x21, P0 ;  /* 0x000000211a00780c */ /* 0x040ff60000701670 */
[----:B------:R-:W-:Y:S02]  /*2b60*/  @!UPT UIADD3 URZ, URZ, URZ, URZ ;  /* 0x0000003f3f3ff290 */ /* 0x000fe4000fffe03f */
[----:B------:R5:W-:Y:S01]  /*2b70*/  LDGSTS.E.BYPASS.LTC128B.128 [R239+0x1100], [R28.64], !P0 ;  /* 0x011000001cef7fae */ /* 0x000be2000c101d52 */
[----:B------:R-:W-:Y:S01]  /*2b80*/  ISETP.LT.OR P0, PT, R26, 0x21, P1 ;  /* 0x000000211a00780c */ /* 0x000fe20000f01670 */
[----:B---3--:R-:W-:Y:S01]  /*2b90*/  HMMA.16816.F32.BF16 R60, R12, R74, R60 ;  /* 0x0000004a0c3c723c */ /* 0x008fe2000004183c */
[----:B------:R-:W-:-:S04]  /*2ba0*/  ISETP.GE.AND P1, PT, R52, c[0x0][0x1d4], PT ;  /* 0x0000750034007a0c */ /* 0x000fc80003f26270 */
[----:B------:R-:W-:-:S03]  /*2bb0*/  ISETP.LT.OR P1, PT, R26, 0x21, P1 ;  /* 0x000000211a00780c */ /* 0x000fc60000f21670 */
[----:B------:R-:W-:Y:S04]  /*2bc0*/  HMMA.16816.F32.BF16 R52, R8, R32, RZ ;  /* 0x000000200834723c */ /* 0x000fe800000418ff */
[----:B------:R1:W-:Y:S01]  /*2bd0*/  LDGSTS.E.BYPASS.LTC128B.128 [R239+0x3100], [R16.64], !P0 ;  /* 0x0310000010ef7fae */ /* 0x0003e2000c101d52 */
[----:B------:R-:W-:-:S03]  /*2be0*/  LOP3.LUT P0, RZ, R27, 0x4, RZ, 0xc0, !PT ;  /* 0x000000041bff7812 */ /* 0x000fc6000780c0ff */
[C---:B------:R-:W-:Y:S01]  /*2bf0*/  HMMA.16816.F32.BF16 R32, R8.reuse, R44, RZ ;  /* 0x0000002c0820723c */ /* 0x040fe200000418ff */
[----:B------:R-:W-:Y:S01]  /*2c00*/  SEL R0, R0, 0xffffffc0, !P0 ;  /* 0xffffffc000007807 */ /* 0x000fe20004000000 */
[----:B------:R2:W-:Y:S01]  /*2c10*/  LDGSTS.E.BYPASS.LTC128B.128 [R239+0x5100], [R24.64], !P1 ;  /* 0x0510000018ef7fae */ /* 0x0005e2000c901d52 */
[----:B------:R-:W-:Y:S02]  /*2c20*/  ISETP.LT.OR P0, PT, R26, 0x21, P2 ;  /* 0x000000211a00780c */ /* 0x000fe40001701670 */
[----:B------:R-:W-:Y:S01]  /*2c30*/  ISETP.GT.AND P2, PT, R252, 0x3f, PT ;  /* 0x0000003ffc00780c */ /* 0x000fe20003f44270 */
[----:B------:R-:W-:Y:S02]  /*2c40*/  IMAD.IADD R218, R212, 0x1, R0 ;  /* 0x00000001d4da7824 */ /* 0x000fe400078e0200 */
[----:B------:R-:W-:Y:S01]  /*2c50*/  IMAD.IADD R217, R0, 0x1, R223 ;  /* 0x0000000100d97824 */ /* 0x000fe200078e02df */
[----:B-----5:R-:W-:Y:S07]  /*2c60*/  HMMA.16816.F32.BF16 R28, R8, R46, RZ ;  /* 0x0000002e081c723c */ /* 0x020fee00000418ff */
[----:B------:R3:W-:Y:S01]  /*2c70*/  LDGSTS.E.BYPASS.LTC128B.128 [R239+0x7100], [R20.64], !P0 ;  /* 0x0710000014ef7fae */ /* 0x0007e2000c101d52 */
[----:B------:R-:W-:Y:S01]  /*2c80*/  HMMA.16816.F32.BF16 R8, R12, R66, R40 ;  /* 0x000000420c08723c */ /* 0x000fe20000041828 */
[----:B------:R-:W-:-:S02]  /*2c90*/  PLOP3.LUT P0, PT, PT, PT, UP0, 0x40, 0x0 ;  /* 0x000000000000781c */ /* 0x000fc40003f0e808 */
[----:B------:R-:W-:Y:S04]  /*2ca0*/  LDSM.16.M88.4 R68, [R218+0x8900] ;  /* 0x00890000da44783b */ /* 0x000fe80000000200 */
[----:B-1----:R-:W-:Y:S01]  /*2cb0*/  LDSM.16.M88.4 R16, [R222+0x10100] ;  /* 0x01010000de10783b */ /* 0x002fe20000000200 */
[C---:B------:R-:W-:Y:S03]  /*2cc0*/  HMMA.16816.F32.BF16 R40, R12.reuse, R72, R56 ;  /* 0x000000480c28723c */ /* 0x040fe60000041838 */
[----:B------:R-:W-:Y:S04]  /*2cd0*/  LDSM.16.M88.4 R56, [R218+0x9900] ;  /* 0x00990000da38783b */ /* 0x000fe80000000200 */
[----:B--2---:R-:W1:Y:S01]  /*2ce0*/  LDSM.16.M88.4 R24, [R218+0x8100] ;  /* 0x00810000da18783b */ /* 0x004e620000000200 */
[C---:B----4-:R-:W-:Y:S03]  /*2cf0*/  HMMA.16816.F32.BF16 R44, R12.reuse, R80, R32 ;  /* 0x000000500c2c723c */ /* 0x050fe60000041820 */
[----:B------:R-:W-:Y:S04]  /*2d00*/  LDSM.16.M88.4 R72, [R217+0x1800] ;  /* 0x00180000d948783b */ /* 0x000fe80000000200 */
[----:B------:R-:W-:Y:S01]  /*2d10*/  LDSM.16.M88.4 R88, [R212+0xd100] ;  /* 0x00d10000d458783b */ /* 0x000fe20000000200 */
[C---:B---3--:R-:W-:Y:S03]  /*2d20*/  HMMA.16816.F32.BF16 R20, R12.reuse, R64, R48 ;  /* 0x000000400c14723c */ /* 0x048fe60000041830 */
[----:B------:R-:W2:Y:S04]  /*2d30*/  LDSM.16.M88.4 R64, [R218+0x9100] ;  /* 0x00910000da40783b */ /* 0x000ea80000000200 */
[----:B------:R-:W-:Y:S01]  /*2d40*/  LDSM.16.M88.4 R92, [R223+0x4000] ;  /* 0x00400000df5c783b */ /* 0x000fe20000000200 */
[C---:B------:R-:W-:Y:S03]  /*2d50*/  HMMA.16816.F32.BF16 R48, R12.reuse, R76, R52 ;  /* 0x0000004c0c30723c */ /* 0x040fe60000041834 */
[----:B------:R-:W-:Y:S04]  /*2d60*/  LDSM.16.M88.4 R100, [R223+0x4800] ;  /* 0x00480000df64783b */ /* 0x000fe80000000200 */
[----:B------:R-:W-:Y:S01]  /*2d70*/  LDSM.16.M88.4 R96, [R218+0xc900] ;  /* 0x00c90000da60783b */ /* 0x000fe20000000200 */
[C---:B------:R-:W-:Y:S03]  /*2d80*/  HMMA.16816.F32.BF16 R52, R12.reuse, R78, R36 ;  /* 0x0000004e0c34723c */ /* 0x040fe60000041824 */
[----:B------:R-:W-:Y:S04]  /*2d90*/  LDSM.16.M88.4 R76, [R223+0x2000] ;  /* 0x00200000df4c783b */ /* 0x000fe80000000200 */
[----:B------:R-:W-:Y:S01]  /*2da0*/  LDSM.16.M88.4 R108, [R223+0x7800] ;  /* 0x00780000df6c783b */ /* 0x000fe20000000200 */
[----:B------:R-:W-:Y:S03]  /*2db0*/  HMMA.16816.F32.BF16 R12, R12, R82, R28 ;  /* 0x000000520c0c723c */ /* 0x000fe6000004181c */
[----:B------:R-:W-:Y:S04]  /*2dc0*/  LDSM.16.M88.4 R28, [R217] ;  /* 0x00000000d91c783b */ /* 0x000fe80000000200 */
[----:B------:R-:W-:Y:S01]  /*2dd0*/  LDSM.16.M88.4 R80, [R212+0xa100] ;  /* 0x00a10000d450783b */ /* 0x000fe20000000200 */
[C---:B-1----:R-:W-:Y:S03]  /*2de0*/  HMMA.16816.F32.BF16 R32, R16.reuse, R26, R8 ;  /* 0x0000001a1020723c */ /* 0x042fe60000041808 */
[----:B------:R-:W1:Y:S04]  /*2df0*/  LDSM.16.M88.4 R8, [R221+0x10100] ;  /* 0x01010000dd08783b */ /* 0x000e680000000200 */
[----:B------:R-:W-:Y:S01]  /*2e00*/  LDSM.16.M88.4 R104, [R218+0xf900] ;  /* 0x00f90000da68783b */ /* 0x000fe20000000200 */
[C---:B------:R-:W-:Y:S03]  /*2e10*/  HMMA.16816.F32.BF16 R36, R16.reuse, R24, R20 ;  /* 0x000000181024723c */ /* 0x040fe60000041814 */
[----:B------:R-:W3:Y:S04]  /*2e20*/  LDSM.16.M88.4 R24, [R217+0x800] ;  /* 0x00080000d918783b */ /* 0x000ee80000000200 */
[----:B------:R-:W0:Y:S01]  /*2e30*/  LDGDEPBAR ;  /* 0x00000000000079af */ /* 0x000e220000000000 */
[C---:B------:R-:W-:Y:S08]  /*2e40*/  HMMA.16816.F32.BF16 R20, R16.reuse, R68, R40 ;  /* 0x000000441014723c */ /* 0x040ff00000041828 */
[C---:B------:R-:W-:Y:S01]  /*2e50*/  HMMA.16816.F32.BF16 R40, R16.reuse, R70, R60 ;  /* 0x000000461028723c */ /* 0x040fe2000004183c */
[----:B------:R-:W4:Y:S07]  /*2e60*/  LDSM.16.M88.4 R68, [R217+0x1000] ;  /* 0x00100000d944783b */ /* 0x000f2e0000000200 */
[C---:B--2---:R-:W-:Y:S08]  /*2e70*/  HMMA.16816.F32.BF16 R48, R16.reuse, R64, R48 ;  /* 0x000000401030723c */ /* 0x044ff00000041830 */
[C---:B------:R-:W-:Y:S08]  /*2e80*/  HMMA.16816.F32.BF16 R64, R16.reuse, R66, R52 ;  /* 0x000000421040723c */ /* 0x040ff00000041834 */
[C---:B------:R-:W-:Y:S08]  /*2e90*/  HMMA.16816.F32.BF16 R52, R16.reuse, R56, R44 ;  /* 0x000000381034723c */ /* 0x040ff0000004182c */
[----:B------:R-:W-:Y:S01]  /*2ea0*/  HMMA.16816.F32.BF16 R60, R16, R58, R12 ;  /* 0x0000003a103c723c */ /* 0x000fe2000004180c */
[----:B------:R-:W2:Y:S07]  /*2eb0*/  LDSM.16.M88.4 R12, [R219+0x14100] ;  /* 0x01410000db0c783b */ /* 0x000eae0000000200 */
[C---:B-1----:R-:W-:Y:S01]  /*2ec0*/  HMMA.16816.F32.BF16 R56, R8.reuse, R28, R36 ;  /* 0x0000001c0838723c */ /* 0x042fe20000041824 */
[----:B------:R-:W1:Y:S07]  /*2ed0*/  LDSM.16.M88.4 R36, [R212+0xa900] ;  /* 0x00a90000d424783b */ /* 0x000e6e0000000200 */
[C---:B------:R-:W-:Y:S01]  /*2ee0*/  HMMA.16816.F32.BF16 R44, R8.reuse, R30, R32 ;  /* 0x0000001e082c723c */ /* 0x040fe20000041820 */
[----:B------:R-:W5:Y:S07]  /*2ef0*/  LDSM.16.M88.4 R28, [R212+0xb100] ;  /* 0x00b10000d41c783b */ /* 0x000f6e0000000200 */
[C---:B---3--:R-:W-:Y:S08]  /*2f00*/  HMMA.16816.F32.BF16 R32, R8.reuse, R24, R20 ;  /* 0x000000180820723c */ /* 0x048ff00000041814 */
[C---:B----4-:R-:W-:Y:S08]  /*2f10*/  HMMA.16816.F32.BF16 R20, R8.reuse, R68, R48 ;  /* 0x000000440814723c */ /* 0x050ff00000041830 */
[C---:B------:R-:W-:Y:S01]  /*2f20*/  HMMA.16816.F32.BF16 R16, R8.reuse, R70, R64 ;  /* 0x000000460810723c */ /* 0x040fe20000041840 */
[----:B------:R-:W3:Y:S04]  /*2f30*/  LDSM.16.M88.4 R68, [R212+0xb900] ;  /* 0x00b90000d444783b */ /* 0x000ee80000000200 */
[----:B------:R-:W-:Y:S03]  /*2f40*/  LDSM.16.M88.4 R64, [R223+0x2800] ;  /* 0x00280000df40783b */ /* 0x000fe60000000200 */
[C---:B------:R-:W-:Y:S08]  /*2f50*/  HMMA.16816.F32.BF16 R24, R8.reuse, R26, R40 ;  /* 0x0000001a0818723c */ /* 0x040ff00000041828 */
[C---:B------:R-:W-:Y:S08]  /*2f60*/  HMMA.16816.F32.BF16 R52, R8.reuse, R72, R52 ;  /* 0x000000480834723c */ /* 0x040ff00000041834 */
[----:B------:R-:W-:Y:S01]  /*2f70*/  HMMA.16816.F32.BF16 R48, R8, R74, R60 ;  /* 0x0000004a0830723c */ /* 0x000fe2000004183c */
[----:B------:R-:W4:Y:S07]  /*2f80*/  LDSM.16.M88.4 R8, [R220+0x14100] ;  /* 0x01410000dc08783b */ /* 0x000f2e0000000200 */
[C---:B--2---:R-:W-:Y:S08]  /*2f90*/  HMMA.16816.F32.BF16 R84, R12.reuse, R80, R56 ;  /* 0x000000500c54723c */ /* 0x044ff00000041838 */
[C---:B------:R-:W-:Y:S01]  /*2fa0*/  HMMA.16816.F32.BF16 R80, R12.reuse, R82, R44 ;  /* 0x000000520c50723c */ /* 0x040fe2000004182c */
[----:B------:R-:W2:Y:S07]  /*2fb0*/  LDSM.16.M88.4 R44, [R223+0x3000] ;  /* 0x00300000df2c783b */ /* 0x000eae0000000200 */
[C---:B-1----:R-:W-:Y:S01]  /*2fc0*/  HMMA.16816.F32.BF16 R72, R12.reuse, R36, R32 ;  /* 0x000000240c48723c */ /* 0x042fe20000041820 */
[----:B------:R-:W1:Y:S07]  /*2fd0*/  LDSM.16.M88.4 R32, [R223+0x3800] ;  /* 0x00380000df20783b */ /* 0x000e6e0000000200 */
[C---:B------:R-:W-:Y:S01]  /*2fe0*/  HMMA.16816.F32.BF16 R60, R12.reuse, R38, R24 ;  /* 0x000000260c3c723c */ /* 0x040fe20000041818 */
[----:B------:R-:W-:Y:S07]  /*2ff0*/  LDSM.16.M88.4 R24, [R218+0xa100] ;  /* 0x00a10000da18783b */ /* 0x000fee0000000200 */
[C---:B-----5:R-:W-:Y:S08]  /*3000*/  HMMA.16816.F32.BF16 R56, R12.reuse, R28, R20 ;  /* 0x0000001c0c38723c */ /* 0x060ff00000041814 */
[C---:B------:R-:W-:Y:S08]  /*3010*/  HMMA.16816.F32.BF16 R40, R12.reuse, R30, R16 ;  /* 0x0000001e0c28723c */ /* 0x040ff00000041810 */
[C---:B---3--:R-:W-:Y:S08]  /*3020*/  HMMA.16816.F32.BF16 R36, R12.reuse, R68, R52 ;  /* 0x000000440c24723c */ /* 0x048ff00000041834 */
[----:B------:R-:W-:Y:S01]  /*3030*/  HMMA.16816.F32.BF16 R28, R12, R70, R48 ;  /* 0x000000460c1c723c */ /* 0x000fe20000041830 */
[----:B------:R-:W3:Y:S07]  /*3040*/  LDSM.16.M88.4 R12, [R222+0x14100] ;  /* 0x01410000de0c783b */ /* 0x000eee0000000200 */
[C---:B----4-:R-:W-:Y:S01]  /*3050*/  HMMA.16816.F32.BF16 R20, R8.reuse, R76, R84 ;  /* 0x0000004c0814723c */ /* 0x050fe20000041854 */
[----:B------:R-:W-:Y:S07]  /*3060*/  LDSM.16.M88.4 R84, [R218+0xc100] ;  /* 0x00c10000da54783b */ /* 0x000fee0000000200 */
[C---:B------:R-:W-:Y:S01]  /*3070*/  HMMA.16816.F32.BF16 R16, R8.reuse, R78, R80 ;  /* 0x0000004e0810723c */ /* 0x040fe20000041850 */
[----:B------:R-:W4:Y:S04]  /*3080*/  LDSM.16.M88.4 R76, [R218+0xa900] ;  /* 0x00a90000da4c783b */ /* 0x000f280000000200 */
[----:B------:R-:W-:Y:S03]  /*3090*/  LDSM.16.M88.4 R80, [R218+0xb900] ;  /* 0x00b90000da50783b */ /* 0x000fe60000000200 */
[C---:B------:R-:W-:Y:S01]  /*30a0*/  HMMA.16816.F32.BF16 R68, R8.reuse, R64, R72 ;  /* 0x000000400844723c */ /* 0x040fe20000041848 */
[----:B------:R-:W-:Y:S07]  /*30b0*/  LDSM.16.M88.4 R72, [R212+0xc100] ;  /* 0x00c10000d448783b */ /* 0x000fee0000000200 */
[C---:B------:R-:W-:Y:S01]  /*30c0*/  HMMA.16816.F32.BF16 R60, R8.reuse, R66, R60 ;  /* 0x00000042083c723c */ /* 0x040fe2000004183c */
[----:B------:R-:W5:Y:S07]  /*30d0*/  LDSM.16.M88.4 R64, [R218+0xb100] ;  /* 0x00b10000da40783b */ /* 0x000f6e0000000200 */
[C---:B--2---:R-:W-:Y:S08]  /*30e0*/  HMMA.16816.F32.BF16 R56, R8.reuse, R44, R56 ;  /* 0x0000002c0838723c */ /* 0x044ff00000041838 */
[C---:B------:R-:W-:Y:S08]  /*30f0*/  HMMA.16816.F32.BF16 R52, R8.reuse, R46, R40 ;  /* 0x0000002e0834723c */ /* 0x040ff00000041828 */
[C---:B-1----:R-:W-:Y:S01]  /*3100*/  HMMA.16816.F32.BF16 R48, R8.reuse, R32, R36 ;  /* 0x000000200830723c */ /* 0x042fe20000041824 */
[----:B------:R-:W-:Y:S07]  /*3110*/  LDSM.16.M88.4 R36, [R217+0x2800] ;  /* 0x00280000d924783b */ /* 0x000fee0000000200 */
[----:B------:R-:W-:Y:S01]  /*3120*/  HMMA.16816.F32.BF16 R44, R8, R34, R28 ;  /* 0x00000022082c723c */ /* 0x000fe2000004181c */
[----:B------:R-:W-:Y:S07]  /*3130*/  LDSM.16.M88.4 R8, [R221+0x14100] ;  /* 0x01410000dd08783b */ /* 0x000fee0000000200 */
[C---:B---3--:R-:W-:Y:S08]  /*3140*/  HMMA.16816.F32.BF16 R32, R12.reuse, R24, R20 ;  /* 0x000000180c20723c */ /* 0x048ff00000041814 */
[C---:B------:R-:W-:Y:S01]  /*3150*/  HMMA.16816.F32.BF16 R20, R12.reuse, R26, R16 ;  /* 0x0000001a0c14723c */ /* 0x040fe20000041810 */
[----:B------:R-:W1:Y:S04]  /*3160*/  LDSM.16.M88.4 R24, [R217+0x2000] ;  /* 0x00200000d918783b */ /* 0x000e680000000200 */
[----:B------:R-:W-:Y:S03]  /*3170*/  LDSM.16.M88.4 R16, [R219+0x18100] ;  /* 0x01810000db10783b */ /* 0x000fe60000000200 */
[C---:B----4-:R-:W-:Y:S01]  /*3180*/  HMMA.16816.F32.BF16 R28, R12.reuse, R76, R68 ;  /* 0x0000004c0c1c723c */ /* 0x050fe20000041844 */
[----:B------:R-:W2:Y:S07]  /*3190*/  LDSM.16.M88.4 R68, [R217+0x3000] ;  /* 0x00300000d944783b */ /* 0x000eae0000000200 */
[C---:B------:R-:W-:Y:S01]  /*31a0*/  HMMA.16816.F32.BF16 R40, R12.reuse, R78, R60 ;  /* 0x0000004e0c28723c */ /* 0x040fe2000004183c */
[----:B------:R-:W-:Y:S07]  /*31b0*/  LDSM.16.M88.4 R76, [R212+0xc900] ;  /* 0x00c90000d44c783b */ /* 0x000fee0000000200 */
[C---:B-----5:R-:W-:Y:S08]  /*31c0*/  HMMA.16816.F32.BF16 R56, R12.reuse, R64, R56 ;  /* 0x000000400c38723c */ /* 0x060ff00000041838 */
[C---:B------:R-:W-:Y:S01]  /*31d0*/  HMMA.16816.F32.BF16 R52, R12.reuse, R66, R52 ;  /* 0x000000420c34723c */ /* 0x040fe20000041834 */
[----:B------:R-:W3:Y:S07]  /*31e0*/  LDSM.16.M88.4 R64, [R217+0x3800] ;  /* 0x00380000d940783b */ /* 0x000eee0000000200 */
[C---:B------:R-:W-:Y:S08]  /*31f0*/  HMMA.16816.F32.BF16 R60, R12.reuse, R80, R48 ;  /* 0x000000500c3c723c */ /* 0x040ff00000041830 */
[----:B------:R-:W-:Y:S01]  /*3200*/  HMMA.16816.F32.BF16 R48, R12, R82, R44 ;  /* 0x000000520c30723c */ /* 0x000fe2000004182c */
[----:B------:R-:W4:Y:S04]  /*3210*/  LDSM.16.M88.4 R80, [R212+0xd900] ;  /* 0x00d90000d450783b */ /* 0x000f280000000200 */
[----:B------:R-:W5:Y:S03]  /*3220*/  LDSM.16.M88.4 R12, [R220+0x18100] ;  /* 0x01810000dc0c783b */ /* 0x000f660000000200 */
[C---:B-1----:R-:W-:Y:S08]  /*3230*/  HMMA.16816.F32.BF16 R32, R8.reuse, R24, R32 ;  /* 0x000000180820723c */ /* 0x042ff00000041820 */
[C---:B------:R-:W-:Y:S08]  /*3240*/  HMMA.16816.F32.BF16 R24, R8.reuse, R26, R20 ;  /* 0x0000001a0818723c */ /* 0x040ff00000041814 */
[C---:B------:R-:W-:Y:S08]  /*3250*/  HMMA.16816.F32.BF16 R20, R8.reuse, R36, R28 ;  /* 0x000000240814723c */ /* 0x040ff0000004181c */
[C---:B------:R-:W-:Y:S08]  /*3260*/  HMMA.16816.F32.BF16 R28, R8.reuse, R38, R40 ;  /* 0x00000026081c723c */ /* 0x040ff00000041828 */
[C---:B--2---:R-:W-:Y:S08]  /*3270*/  HMMA.16816.F32.BF16 R44, R8.reuse, R68, R56 ;  /* 0x00000044082c723c */ /* 0x044ff00000041838 */
[C---:B------:R-:W-:Y:S01]  /*3280*/  HMMA.16816.F32.BF16 R56, R8.reuse, R70, R52 ;  /* 0x000000460838723c */ /* 0x040fe20000041834 */
[----:B------:R-:W-:Y:S07]  /*3290*/  LDSM.16.M88.4 R68, [R218+0xd100] ;  /* 0x00d10000da44783b */ /* 0x000fee0000000200 */
[C---:B---3--:R-:W-:Y:S08]  /*32a0*/  HMMA.16816.F32.BF16 R60, R8.reuse, R64, R60 ;  /* 0x00000040083c723c */ /* 0x048ff0000004183c */
[----:B------:R-:W-:Y:S01]  /*32b0*/  HMMA.16816.F32.BF16 R40, R8, R66, R48 ;  /* 0x000000420828723c */ /* 0x000fe20000041830 */
[----:B------:R-:W1:Y:S04]  /*32c0*/  LDSM.16.M88.4 R64, [R223+0x5000] ;  /* 0x00500000df40783b */ /* 0x000e680000000200 */
[----:B------:R-:W-:Y:S03]  /*32d0*/  LDSM.16.M88.4 R8, [R222+0x18100] ;  /* 0x01810000de08783b */ /* 0x000fe60000000200 */
[C---:B------:R-:W-:Y:S08]  /*32e0*/  HMMA.16816.F32.BF16 R36, R16.reuse, R72, R32 ;  /* 0x000000481024723c */ /* 0x040ff00000041820 */
[C---:B------:R-:W-:Y:S01]  /*32f0*/  HMMA.16816.F32.BF16 R32, R16.reuse, R74, R24 ;  /* 0x0000004a1020723c */ /* 0x040fe20000041818 */
[----:B------:R-:W-:Y:S07]  /*3300*/  LDSM.16.M88.4 R72, [R218+0xd900] ;  /* 0x00d90000da48783b */ /* 0x000fee0000000200 */
[C---:B------:R-:W-:Y:S08]  /*3310*/  HMMA.16816.F32.BF16 R24, R16.reuse, R76, R20 ;  /* 0x0000004c1018723c */ /* 0x040ff00000041814 */
[C---:B------:R-:W-:Y:S01]  /*3320*/  HMMA.16816.F32.BF16 R20, R16.reuse, R78, R28 ;  /* 0x0000004e1014723c */ /* 0x040fe2000004181c */
[----:B------:R-:W2:Y:S07]  /*3330*/  LDSM.16.M88.4 R76, [R223+0x5800] ;  /* 0x00580000df4c783b */ /* 0x000eae0000000200 */
[C---:B------:R-:W-:Y:S08]  /*3340*/  HMMA.16816.F32.BF16 R28, R16.reuse, R88, R44 ;  /* 0x00000058101c723c */ /* 0x040ff0000004182c */
[C---:B------:R-:W-:Y:S01]  /*3350*/  HMMA.16816.F32.BF16 R56, R16.reuse, R90, R56 ;  /* 0x0000005a1038723c */ /* 0x040fe20000041838 */
[----:B------:R-:W-:Y:S07]  /*3360*/  LDSM.16.M88.4 R88, [R217+0x4800] ;  /* 0x00480000d958783b */ /* 0x000fee0000000200 */
[C---:B----4-:R-:W-:Y:S08]  /*3370*/  HMMA.16816.F32.BF16 R60, R16.reuse, R80, R60 ;  /* 0x00000050103c723c */ /* 0x050ff0000004183c */
[----:B------:R-:W-:Y:S01]  /*3380*/  HMMA.16816.F32.BF16 R52, R16, R82, R40 ;  /* 0x000000521034723c */ /* 0x000fe20000041828 */
[----:B------:R-:W-:Y:S07]  /*3390*/  LDSM.16.M88.4 R80, [R217+0x4000] ;  /* 0x00400000d950783b */ /* 0x000fee0000000200 */
[C---:B-----5:R-:W-:Y:S08]  /*33a0*/  HMMA.16816.F32.BF16 R16, R12.reuse, R92, R36 ;  /* 0x0000005c0c10723c */ /* 0x060ff00000041824 */
[C---:B------:R-:W-:Y:S01]  /*33b0*/  HMMA.16816.F32.BF16 R44, R12.reuse, R94, R32 ;  /* 0x0000005e0c2c723c */ /* 0x040fe20000041820 */
[----:B------:R-:W-:Y:S07]  /*33c0*/  LDSM.16.M88.4 R92, [R217+0x6800] ;  /* 0x00680000d95c783b */ /* 0x000fee0000000200 */
[C---:B------:R-:W-:Y:S08]  /*33d0*/  HMMA.16816.F32.BF16 R48, R12.reuse, R100, R24 ;  /* 0x000000640c30723c */ /* 0x040ff00000041818 */
[C---:B-1----:R-:W-:Y:S08]  /*33e0*/  HMMA.16816.F32.BF16 R36, R12.reuse, R64, R28 ;  /* 0x000000400c24723c */ /* 0x042ff0000004181c */
[C---:B------:R-:W-:Y:S01]  /*33f0*/  HMMA.16816.F32.BF16 R40, R12.reuse, R102, R20 ;  /* 0x000000660c28723c */ /* 0x040fe20000041814 */
[----:B------:R-:W1:Y:S04]  /*3400*/  LDSM.16.M88.4 R20, [R221+0x18100] ;  /* 0x01810000dd14783b */ /* 0x000e680000000200 */
[----:B------:R-:W-:Y:S03]  /*3410*/  LDSM.16.M88.4 R100, [R218+0xf100] ;  /* 0x00f10000da64783b */ /* 0x000fe60000000200 */
[C---:B------:R-:W-:Y:S08]  /*3420*/  HMMA.16816.F32.BF16 R32, R12.reuse, R66, R56 ;  /* 0x000000420c20723c */ /* 0x040ff00000041838 */
[C---:B--2---:R-:W-:Y:S08]  /*3430*/  HMMA.16816.F32.BF16 R28, R12.reuse, R76, R60 ;  /* 0x0000004c0c1c723c */ /* 0x044ff0000004183c */
[----:B------:R-:W-:Y:S01]  /*3440*/  HMMA.16816.F32.BF16 R24, R12, R78, R52 ;  /* 0x0000004e0c18723c */ /* 0x000fe20000041834 */
[----:B------:R-:W2:Y:S07]  /*3450*/  LDSM.16.M88.4 R76, [R217+0x5000] ;  /* 0x00500000d94c783b */ /* 0x000eae0000000200 */
[C---:B------:R-:W-:Y:S08]  /*3460*/  HMMA.16816.F32.BF16 R16, R8.reuse, R84, R16 ;  /* 0x000000540810723c */ /* 0x040ff00000041810 */
[C---:B------:R-:W-:Y:S01]  /*3470*/  HMMA.16816.F32.BF16 R12, R8.reuse, R86, R44 ;  /* 0x00000056080c723c */ /* 0x040fe2000004182c */
[----:B------:R-:W3:Y:S07]  /*3480*/  LDSM.16.M88.4 R84, [R217+0x5800] ;  /* 0x00580000d954783b */ /* 0x000eee0000000200 */
[C---:B------:R-:W-:Y:S08]  /*3490*/  HMMA.16816.F32.BF16 R48, R8.reuse, R96, R48 ;  /* 0x000000600830723c */ /* 0x040ff00000041830 */
[C---:B------:R-:W-:Y:S01]  /*34a0*/  HMMA.16816.F32.BF16 R60, R8.reuse, R98, R40 ;  /* 0x00000062083c723c */ /* 0x040fe20000041828 */
[----:B------:R-:W-:Y:S07]  /*34b0*/  LDSM.16.M88.4 R96, [R218+0xe900] ;  /* 0x00e90000da60783b */ /* 0x000fee0000000200 */
[C---:B------:R-:W-:Y:S01]  /*34c0*/  HMMA.16816.F32.BF16 R64, R8.reuse, R68, R36 ;  /* 0x000000440840723c */ /* 0x040fe20000041824 */
[----:B------:R-:W-:Y:S07]  /*34d0*/  LDSM.16.M88.4 R36, [R212+0xe100] ;  /* 0x00e10000d424783b */ /* 0x000fee0000000200 */
[C---:B------:R-:W-:Y:S01]  /*34e0*/  HMMA.16816.F32.BF16 R56, R8.reuse, R70, R32 ;  /* 0x000000460838723c */ /* 0x040fe20000041820 */
[----:B------:R-:W-:Y:S04]  /*34f0*/  LDSM.16.M88.4 R32, [R212+0xe900] ;  /* 0x00e90000d420783b */ /* 0x000fe80000000200 */
[----:B------:R-:W-:Y:S03]  /*3500*/  LDSM.16.M88.4 R68, [R212+0xf100] ;  /* 0x00f10000d444783b */ /* 0x000fe60000000200 */
[C---:B------:R-:W-:Y:S08]  /*3510*/  HMMA.16816.F32.BF16 R52, R8.reuse, R72, R28 ;  /* 0x000000480834723c */ /* 0x040ff0000004181c */
[----:B------:R-:W-:Y:S01]  /*3520*/  HMMA.16816.F32.BF16 R44, R8, R74, R24 ;  /* 0x0000004a082c723c */ /* 0x000fe20000041818 */
[----:B------:R-:W4:Y:S04]  /*3530*/  LDSM.16.M88.4 R8, [R219+0x1c100] ;  /* 0x01c10000db08783b */ /* 0x000f280000000200 */
[----:B------:R-:W-:Y:S03]  /*3540*/  LDSM.16.M88.4 R72, [R223+0x6000] ;  /* 0x00600000df48783b */ /* 0x000fe60000000200 */
[C---:B-1----:R-:W-:Y:S01]  /*3550*/  HMMA.16816.F32.BF16 R40, R20.reuse, R80, R16 ;  /* 0x000000501428723c */ /* 0x042fe20000041810 */
[----:B------:R-:W1:Y:S07]  /*3560*/  LDSM.16.M88.4 R16, [R220+0x1c100] ;  /* 0x01c10000dc10783b */ /* 0x000e6e0000000200 */
[C---:B------:R-:W-:Y:S01]  /*3570*/  HMMA.16816.F32.BF16 R28, R20.reuse, R82, R12 ;  /* 0x00000052141c723c */ /* 0x040fe2000004180c */
[----:B------:R-:W-:Y:S07]  /*3580*/  LDSM.16.M88.4 R80, [R218+0xe100] ;  /* 0x00e10000da50783b */ /* 0x000fee0000000200 */
[C---:B------:R-:W-:Y:S08]  /*3590*/  HMMA.16816.F32.BF16 R24, R20.reuse, R88, R48 ;  /* 0x000000581418723c */ /* 0x040ff00000041830 */
[C---:B------:R-:W-:Y:S01]  /*35a0*/  HMMA.16816.F32.BF16 R12, R20.reuse, R90, R60 ;  /* 0x0000005a140c723c */ /* 0x040fe2000004183c */
[----:B------:R-:W-:Y:S07]  /*35b0*/  LDSM.16.M88.4 R88, [R223+0x7000] ;  /* 0x00700000df58783b */ /* 0x000fee0000000200 */
[C---:B--2---:R-:W-:Y:S01]  /*35c0*/  HMMA.16816.F32.BF16 R60, R20.reuse, R76, R64 ;  /* 0x0000004c143c723c */ /* 0x044fe20000041840 */
[----:B------:R-:W2:Y:S07]  /*35d0*/  LDSM.16.M88.4 R64, [R212+0xf900] ;  /* 0x00f90000d440783b */ /* 0x000eae0000000200 */
[C---:B------:R-:W-:Y:S08]  /*35e0*/  HMMA.16816.F32.BF16 R56, R20.reuse, R78, R56 ;  /* 0x0000004e1438723c */ /* 0x040ff00000041838 */
[C---:B---3--:R-:W-:Y:S08]  /*35f0*/  HMMA.16816.F32.BF16 R52, R20.reuse, R84, R52 ;  /* 0x000000541434723c */ /* 0x048ff00000041834 */
[----:B------:R-:W-:Y:S01]  /*3600*/  HMMA.16816.F32.BF16 R20, R20, R86, R44 ;  /* 0x000000561414723c */ /* 0x000fe2000004182c */
[----:B------:R-:W3:Y:S07]  /*3610*/  LDSM.16.M88.4 R84, [R223+0x6800] ;  /* 0x00680000df54783b */ /* 0x000eee0000000200 */
[C---:B----4-:R-:W-:Y:S08]  /*3620*/  HMMA.16816.F32.BF16 R48, R8.reuse, R36, R40 ;  /* 0x000000240830723c */ /* 0x050ff00000041828 */
[C---:B------:R-:W-:Y:S08]  /*3630*/  HMMA.16816.F32.BF16 R44, R8.reuse, R38, R28 ;  /* 0x00000026082c723c */ /* 0x040ff0000004181c */
[C---:B------:R-:W-:Y:S08]  /*3640*/  HMMA.16816.F32.BF16 R40, R8.reuse, R32, R24 ;  /* 0x000000200828723c */ /* 0x040ff00000041818 */
[----:B------:R-:W-:Y:S01]  /*3650*/  HMMA.16816.F32.BF16 R36, R8, R34, R12 ;  /* 0x000000220824723c */ /* 0x000fe2000004180c */
[----:B------:R-:W4:Y:S07]  /*3660*/  LDSM.16.M88.4 R12, [R222+0x1c100] ;  /* 0x01c10000de0c783b */ /* 0x000f2e0000000200 */
[----:B-1----:R-:W-:Y:S01]  /*3670*/  HMMA.16816.F32.BF16 R76, R16, R72, R48 ;  /* 0x00000048104c723c */ /* 0x002fe20000041830 */
[----:B------:R-:W-:Y:S07]  /*3680*/  LDSM.16.M88.4 R48, [R217+0x7800] ;  /* 0x00780000d930783b */ /* 0x000fee0000000200 */
[C---:B------:R-:W-:Y:S08]  /*3690*/  HMMA.16816.F32.BF16 R32, R8.reuse, R68, R60 ;  /* 0x000000440820723c */ /* 0x040ff0000004183c */
[C---:B------:R-:W-:Y:S08]  /*36a0*/  HMMA.16816.F32.BF16 R28, R8.reuse, R70, R56 ;  /* 0x00000046081c723c */ /* 0x040ff00000041838 */
[C---:B--2---:R-:W-:Y:S08]  /*36b0*/  HMMA.16816.F32.BF16 R24, R8.reuse, R64, R52 ;  /* 0x000000400818723c */ /* 0x044ff00000041834 */
[----:B------:R-:W-:Y:S01]  /*36c0*/  HMMA.16816.F32.BF16 R20, R8, R66, R20 ;  /* 0x000000420814723c */ /* 0x000fe20000041814 */
[----:B------:R-:W-:Y:S07]  /*36d0*/  LDSM.16.M88.4 R8, [R221+0x1c100] ;  /* 0x01c10000dd08783b */ /* 0x000fee0000000200 */
[C---:B---3--:R-:W-:Y:S08]  /*36e0*/  HMMA.16816.F32.BF16 R68, R16.reuse, R84, R40 ;  /* 0x000000541044723c */ /* 0x048ff00000041828 */
[C---:B------:R-:W-:Y:S01]  /*36f0*/  HMMA.16816.F32.BF16 R64, R16.reuse, R86, R36 ;  /* 0x000000561040723c */ /* 0x040fe20000041824 */
[----:B------:R-:W1:Y:S07]  /*3700*/  LDSM.16.M88.4 R84, [R217+0x6000] ;  /* 0x00600000d954783b */ /* 0x000e6e0000000200 */
[----:B------:R-:W-:Y:S08]  /*3710*/  HMMA.16816.F32.BF16 R72, R16, R74, R44 ;  /* 0x0000004a1048723c */ /* 0x000ff0000004182c */
[----:B----4-:R-:W-:Y:S08]  /*3720*/  HMMA.16816.F32.BF16 R44, R12, R80, R76 ;  /* 0x000000500c2c723c */ /* 0x010ff0000004184c */
[C---:B------:R-:W-:Y:S08]  /*3730*/  HMMA.16816.F32.BF16 R60, R16.reuse, R88, R32 ;  /* 0x00000058103c723c */ /* 0x040ff00000041820 */
[----:B------:R-:W-:Y:S01]  /*3740*/  HMMA.16816.F32.BF16 R56, R16, R90, R28 ;  /* 0x0000005a1038723c */ /* 0x000fe2000004181c */
[----:B------:R-:W2:Y:S01]  /*3750*/  LDSM.16.M88.4 R88, [R217+0x7000] ;  /* 0x00700000d958783b */ /* 0x000ea20000000200 */
[----:B------:R-:W-:-:S06]  /*3760*/  DEPBAR.LE SB0, 0x0 ;  /* 0x000080000000791a */ /* 0x000fcc0000000000 */
[C---:B------:R-:W-:Y:S08]  /*3770*/  HMMA.16816.F32.BF16 R52, R16.reuse, R108, R24 ;  /* 0x0000006c1034723c */ /* 0x040ff00000041818 */
[----:B------:R-:W-:Y:S08]  /*3780*/  HMMA.16816.F32.BF16 R16, R16, R110, R20 ;  /* 0x0000006e1010723c */ /* 0x000ff00000041814 */
[----:B-1----:R-:W-:Y:S08]  /*3790*/  HMMA.16816.F32.BF16 R44, R8, R84, R44 ;  /* 0x00000054082c723c */ /* 0x002ff0000004182c */
[C---:B------:R-:W-:Y:S08]  /*37a0*/  HMMA.16816.F32.BF16 R40, R12.reuse, R82, R72 ;  /* 0x000000520c28723c */ /* 0x040ff00000041848 */
[C---:B------:R-:W-:Y:S08]  /*37b0*/  HMMA.16816.F32.BF16 R28, R12.reuse, R100, R60 ;  /* 0x000000640c1c723c */ /* 0x040ff0000004183c */
[----:B------:R-:W-:Y:S01]  /*37c0*/  HMMA.16816.F32.BF16 R36, R12, R96, R68 ;  /* 0x000000600c24723c */ /* 0x000fe20000041844 */
[----:B------:R-:W-:-:S07]  /*37d0*/  FMUL.FTZ R0, R44, c[0x0][0x320] ;  /* 0x0000c8002c007a20 */ /* 0x000fce0000410000 */
[C---:B------:R-:W-:Y:S08]  /*37e0*/  HMMA.16816.F32.BF16 R32, R12.reuse, R98, R64 ;  /* 0x000000620c20723c */ /* 0x040ff00000041840 */
[C---:B------:R-:W-:Y:S08]  /*37f0*/  HMMA.16816.F32.BF16 R24, R12.reuse, R102, R56 ;  /* 0x000000660c18723c */ /* 0x040ff00000041838 */
[C---:B------:R-:W-:Y:S08]  /*3800*/  HMMA.16816.F32.BF16 R20, R12.reuse, R104, R52 ;  /* 0x000000680c14723c */ /* 0x040ff00000041834 */
[----:B------:R-:W-:Y:S08]  /*3810*/  HMMA.16816.F32.BF16 R12, R12, R106, R16 ;  /* 0x0000006a0c0c723c */ /* 0x000ff00000041810 */
[C---:B------:R-:W-:Y:S08]  /*3820*/  HMMA.16816.F32.BF16 R84, R8.reuse, R86, R40 ;  /* 0x000000560854723c */ /* 0x040ff00000041828 */
[C---:B--2---:R-:W-:Y:S01]  /*3830*/  HMMA.16816.F32.BF16 R40, R8.reuse, R88, R28 ;  /* 0x000000580828723c */ /* 0x044fe2000004181c */
[----:B------:R1:W2:Y:S07]  /*3840*/  MUFU.TANH R29, R0 ;  /* 0x00000000001d7308 */ /* 0x0002ae0000002400 */
[C---:B------:R-:W-:Y:S08]  /*3850*/  HMMA.16816.F32.BF16 R36, R8.reuse, R92, R36 ;  /* 0x0000005c0824723c */ /* 0x040ff00000041824 */
[----:B------:R-:W-:Y:S01]  /*3860*/  HMMA.16816.F32.BF16 R92, R8, R94, R32 ;  /* 0x0000005e085c723c */ /* 0x000fe20000041820 */
[----:B-1----:R-:W-:-:S04]  /*3870*/  FMUL.FTZ R0, R45, c[0x0][0x320] ;  /* 0x0000c8002d007a20 */ /* 0x002fc80000410000 */
[----:B------:R1:W3:Y:S03]  /*3880*/  MUFU.TANH R28, R0 ;  /* 0x00000000001c7308 */ /* 0x0002e60000002400 */
[C---:B------:R-:W-:Y:S08]  /*3890*/  HMMA.16816.F32.BF16 R32, R8.reuse, R48, R20 ;  /* 0x000000300820723c */ /* 0x040ff00000041814 */
[----:B------:R-:W-:Y:S01]  /*38a0*/  HMMA.16816.F32.BF16 R88, R8, R90, R24 ;  /* 0x0000005a0858723c */ /* 0x000fe20000041818 */
[----:B-1----:R-:W-:-:S07]  /*38b0*/  FMUL.FTZ R0, R46, c[0x0][0x320] ;  /* 0x0000c8002e007a20 */ /* 0x002fce0000410000 */
[----:B------:R-:W-:Y:S01]  /*38c0*/  HMMA.16816.F32.BF16 R48, R8, R50, R12 ;  /* 0x000000320830723c */ /* 0x000fe2000004180c */
[----:B------:R1:W4:Y:S01]  /*38d0*/  MUFU.TANH R31, R0 ;  /* 0x00000000001f7308 */ /* 0x0003220000002400 */
[----:B------:R-:W-:Y:S06]  /*38e0*/  BAR.SYNC.DEFER_BLOCKING 0x0 ;  /* 0x0000000000007b1d */ /* 0x000fec0000010000 */
[----:B------:R-:W-:Y:S05]  /*38f0*/  @P0 BRA `(.L_x_1056) ;  /* 0x000004e000000947 */ /* 0x000fea0003800000 */
[----:B--23--:R-:W-:Y:S01]  /*3900*/  ISETP.NE.AND P1, PT, R126, 0x1, PT ;  /* 0x000000017e00780c */ /* 0x00cfe20003f25270 */
[----:B------:R-:W-:Y:S01]  /*3910*/  IMAD.MOV.U32 R240, RZ, RZ, RZ ;  /* 0x000000fffff07224 */ /* 0x000fe200078e00ff */
[----:B------:R-:W-:-:S04]  /*3920*/  IADD3 R3, R252, UR11, R112 ;  /* 0x0000000bfc037c10 */ /* 0x000fc8000fffe070 */
[----:B------:R-:W-:-:S05]  /*3930*/  IADD3 R3, R3, -0x40, RZ ;  /* 0xffffffc003037810 */ /* 0x000fca0007ffe0ff */
[----:B-1----:R-:W-:Y:S02]  /*3940*/  IMAD.MOV.U32 R0, RZ, RZ, R3 ;  /* 0x000000ffff007224 */ /* 0x002fe400078e0003 */
[----:B------:R-:W-:-:S05]  /*3950*/  @P1 IMAD.HI.U32 R5, R3, c[0x0][0x2bc], RZ ;  /* 0x0000af0003051a27 */ /* 0x000fca00078e00ff */
        /* <DEDUP_REMOVED lines=11> */
[----:B------:R-:W-:Y:S01]  /*3a10*/  SEL R25, RZ, 0x10, P4 ;  /* 0x00000010ff197807 */ /* 0x000fe20002000000 */
[----:B------:R-:W-:Y:S01]  /*3a20*/  IMAD.SHL.U32 R22, R251, 0x2, RZ ;  /* 0x00000002fb167824 */ /* 0x000fe200078e00ff */
[----:B------:R-:W-:Y:S02]  /*3a30*/  IADD3 R9, -R26, 0x10, RZ ;  /* 0x000000101a097810 */ /* 0x000fe40007ffe1ff */
[----:B------:R-:W-:-:S02]  /*3a40*/  SHF.R.S32.HI R0, RZ, 0x1f, R242 ;  /* 0x0000001fff007819 */ /* 0x000fc400000114f2 */
[----:B------:R-:W-:Y:S02]  /*3a50*/  SHF.L.U64.HI R8, R249, 0x1, R125 ;  /* 0x00000001f9087819 */ /* 0x000fe4000001027d */
[----:B------:R-:W-:Y:S01]  /*3a60*/  LOP3.LUT R9, R9, 0xf, RZ, 0xc0, !PT ;  /* 0x0000000f09097812 */ /* 0x000fe200078ec0ff */
[----:B------:R-:W-:Y:S01]  /*3a70*/  IMAD R0, R0, c[0x0][0x1e0], RZ ;  /* 0x0000780000007a24 */ /* 0x000fe200078e02ff */
[----:B------:R-:W-:Y:S02]  /*3a80*/  IADD3 R10, -R25, 0x10, RZ ;  /* 0x00000010190a7810 */ /* 0x000fe40007ffe1ff */
[----:B------:R-:W-:Y:S01]  /*3a90*/  SHF.L.U64.HI R11, R123, 0x1, R124 ;  /* 0x000000017b0b7819 */ /* 0x000fe2000001027c */
[----:B------:R-:W-:Y:S01]  /*3aa0*/  IMAD R0, R242, c[0x0][0x1e4], R0 ;  /* 0x00007900f2007a24 */ /* 0x000fe200078e0200 */
[----:B------:R-:W-:Y:S02]  /*3ab0*/  LOP3.LUT R10, R10, 0xf, RZ, 0xc0, !PT ;  /* 0x0000000f0a0a7812 */ /* 0x000fe400078ec0ff */
[----:B------:R-:W-:-:S02]  /*3ac0*/  SHF.L.U64.HI R23, R121, 0x1, R122 ;  /* 0x0000000179177819 */ /* 0x000fc4000001027a */
[----:B------:R-:W-:Y:S01]  /*3ad0*/  SHF.L.U64.HI R24, R251, 0x1, R120 ;  /* 0x00000001fb187819 */ /* 0x000fe20000010278 */
[----:B-1----:R-:W-:-:S04]  /*3ae0*/  IMAD.WIDE.U32 R6, R242, c[0x0][0x1e0], RZ ;  /* 0x00007800f2067a25 */ /* 0x002fc800078e00ff */
[----:B------:R-:W-:Y:S01]  /*3af0*/  IMAD.IADD R7, R7, 0x1, R0 ;  /* 0x0000000107077824 */ /* 0x000fe200078e0200 */
[----:B--2---:R-:W-:-:S03]  /*3b00*/  SHF.R.S32.HI R0, RZ, 0x1f, R240 ;  /* 0x0000001fff007819 */ /* 0x004fc600000114f0 */
[----:B------:R-:W-:-:S04]  /*3b10*/  IMAD.WIDE.U32 R6, R240, c[0x0][0x1f0], R6 ;  /* 0x00007c00f0067a25 */ /* 0x000fc800078e0006 */
[----:B------:R-:W-:-:S04]  /*3b20*/  IMAD R0, R0, c[0x0][0x1f0], RZ ;  /* 0x00007c0000007a24 */ /* 0x000fc800078e02ff */
[----:B------:R-:W-:Y:S01]  /*3b30*/  IMAD R3, R240, c[0x0][0x1f4], R0 ;  /* 0x00007d00f0037a24 */ /* 0x000fe200078e0200 */
[----:B------:R-:W-:-:S04]  /*3b40*/  IADD3 R0, P0, R6, UR16, RZ ;  /* 0x0000001006007c10 */ /* 0x000fc8000ff1e0ff */
[----:B------:R-:W-:Y:S02]  /*3b50*/  IADD3.X R3, R7, UR9, R3, P0, !PT ;  /* 0x0000000907037c10 */ /* 0x000fe400087fe403 */
[C---:B------:R-:W-:Y:S02]  /*3b60*/  LEA R6, P0, R0.reuse, c[0x0][0x1c8], 0x1 ;  /* 0x0000720000067a11 */ /* 0x040fe400078008ff */
[----:B------:R-:W-:Y:S02]  /*3b70*/  IADD3 R7, -R27, 0x10, RZ ;  /* 0x000000101b077810 */ /* 0x000fe40007ffe1ff */
[----:B------:R-:W-:Y:S02]  /*3b80*/  LEA.HI.X R5, R0, c[0x0][0x1cc], R3, 0x1, P0 ;  /* 0x0000730000057a11 */ /* 0x000fe400000f0c03 */
[----:B------:R-:W1:Y:S01]  /*3b90*/  SHFL.IDX PT, R0, R6, 0x1, 0x181f ;  /* 0x00381f0006007f89 */ /* 0x000e6200000e0000 */
[----:B------:R-:W-:-:S03]  /*3ba0*/  LOP3.LUT R7, R7, 0xf, RZ, 0xc0, !PT ;  /* 0x0000000f07077812 */ /* 0x000fc600078ec0ff */
[----:B------:R-:W2:Y:S01]  /*3bb0*/  SHFL.IDX PT, R3, R5, 0x1, 0x181f ;  /* 0x00381f0005037f89 */ /* 0x000ea200000e0000 */
[----:B-1----:R-:W-:Y:S01]  /*3bc0*/  IADD3 R20, P1, P0, R7, R0, R12 ;  /* 0x0000000007147210 */ /* 0x002fe2000783e00c */
[----:B------:R-:W-:-:S03]  /*3bd0*/  IMAD.SHL.U32 R7, R123, 0x2, RZ ;  /* 0x000000027b077824 */ /* 0x000fc600078e00ff */
[----:B--2---:R-:W-:Y:S02]  /*3be0*/  IADD3.X R21, RZ, R3, R8, P1, P0 ;  /* 0x00000003ff157210 */ /* 0x004fe40000fe0408 */
[----:B------:R-:W-:Y:S01]  /*3bf0*/  IADD3 R18, P1, P0, R9, R0, R7 ;  /* 0x0000000009127210 */ /* 0x000fe2000783e007 */
[----:B------:R-:W-:-:S03]  /*3c00*/  IMAD.SHL.U32 R9, R121, 0x2, RZ ;  /* 0x0000000279097824 */ /* 0x000fc600078e00ff */
[-C--:B------:R-:W-:Y:S02]  /*3c10*/  IADD3.X R19, RZ, R3.reuse, R11, P1, P0 ;  /* 0x00000003ff137210 */ /* 0x080fe40000fe040b */
        /* <DEDUP_REMOVED lines=28> */
.L_x_1056:
[----:B-123--:R-:W-:Y:S01]  /*3de0*/  FMUL.FTZ R0, R84, c[0x0][0x320] ;  /* 0x0000c80054007a20 */ /* 0x00efe20000410000 */
[----:B------:R-:W-:Y:S01]  /*3df0*/  LEA.HI R7, R117, R119, RZ, 0x2 ;  /* 0x0000007775077211 */ /* 0x000fe200078f10ff */
[----:B------:R-:W-:Y:S01]  /*3e00*/  FMUL.FTZ R3, R92, c[0x0][0x320] ;  /* 0x0000c8005c037a20 */ /* 0x000fe20000410000 */
[----:B------:R-:W-:Y:S01]  /*3e10*/  LOP3.LUT R6, R116, 0xffffffe0, RZ, 0xc0, !PT ;  /* 0xffffffe074067812 */ /* 0x000fe200078ec0ff */
[----:B------:R1:W2:Y:S01]  /*3e20*/  MUFU.TANH R25, R0 ;  /* 0x0000000000197308 */ /* 0x0002a20000002400 */
[----:B------:R-:W-:Y:S01]  /*3e30*/  PLOP3.LUT P0, PT, PT, PT, UP2, 0x80, 0x0 ;  /* 0x000000000000781c */ /* 0x000fe20003f0f028 */
[----:B------:R-:W-:Y:S01]  /*3e40*/  UIADD3 UR21, UR8, 0x1, -UR21 ;  /* 0x0000000108157890 */ /* 0x000fe2000fffe815 */
[----:B------:R-:W0:Y:S05]  /*3e50*/  LDGDEPBAR ;  /* 0x00000000000079af */ /* 0x000e2a0000000000 */
[----:B------:R3:W4:Y:S01]  /*3e60*/  MUFU.TANH R21, R3 ;  /* 0x0000000300157308 */ /* 0x0007220000002400 */
[----:B-1----:R-:W-:-:S07]  /*3e70*/  FMUL.FTZ R0, R85, c[0x0][0x320] ;  /* 0x0000c80055007a20 */ /* 0x002fce0000410000 */
[----:B------:R1:W1:Y:S01]  /*3e80*/  MUFU.TANH R24, R0 ;  /* 0x0000000000187308 */ /* 0x0002620000002400 */
[----:B---3--:R-:W-:-:S05]  /*3e90*/  LOP3.LUT R3, R7, 0xfffffffc, RZ, 0xc0, !PT ;  /* 0xfffffffc07037812 */ /* 0x008fca00078ec0ff */
[----:B------:R-:W-:Y:S02]  /*3ea0*/  IMAD.IADD R3, R119, 0x1, -R3 ;  /* 0x0000000177037824 */ /* 0x000fe400078e0a03 */
[----:B-1----:R-:W-:-:S04]  /*3eb0*/  FMUL.FTZ R0, R36, c[0x0][0x320] ;  /* 0x0000c80024007a20 */ /* 0x002fc80000410000 */
[----:B------:R1:W3:Y:S02]  /*3ec0*/  MUFU.TANH R23, R0 ;  /* 0x0000000000177308 */ /* 0x0002e40000002400 */
[----:B-1----:R-:W-:-:S06]  /*3ed0*/  FMUL.FTZ R0, R37, c[0x0][0x320] ;  /* 0x0000c80025007a20 */ /* 0x002fcc0000410000 */
[----:B------:R1:W1:Y:S02]  /*3ee0*/  MUFU.TANH R22, R0 ;  /* 0x0000000000167308 */ /* 0x0002640000002400 */
[----:B-1----:R-:W-:-:S04]  /*3ef0*/  SHF.R.S32.HI R0, RZ, 0x1f, R115 ;  /* 0x0000001fff007819 */ /* 0x002fc80000011473 */
[-C--:B------:R-:W-:Y:S01]  /*3f00*/  LEA.HI R5, R0, R115.reuse, RZ, 0x3 ;  /* 0x0000007300057211 */ /* 0x080fe200078f18ff */
[----:B------:R-:W-:Y:S02]  /*3f10*/  IMAD.IADD R0, R119, 0x1, -R6 ;  /* 0x0000000177007824 */ /* 0x000fe400078e0a06 */
[----:B------:R-:W-:Y:S01]  /*3f20*/  FMUL.FTZ R6, R93, c[0x0][0x320] ;  /* 0x0000c8005d067a20 */ /* 0x000fe20000410000 */
[----:B------:R-:W-:Y:S02]  /*3f30*/  LOP3.LUT R5, R5, 0xffffff8, RZ, 0xc0, !PT ;  /* 0x0ffffff805057812 */ /* 0x000fe400078ec0ff */
[----:B------:R-:W-:Y:S01]  /*3f40*/  SHF.R.S32.HI R7, RZ, 0x1f, R0 ;  /* 0x0000001fff077819 */ /* 0x000fe20000011400 */
[----:B------:R1:W1:Y:S01]  /*3f50*/  MUFU.TANH R20, R6 ;  /* 0x0000000600147308 */ /* 0x0002620000002400 */
[----:B------:R-:W-:Y:S02]  /*3f60*/  IADD3 R9, -R5, R115, RZ ;  /* 0x0000007305097210 */ /* 0x000fe40007ffe1ff */
[----:B------:R-:W-:Y:S01]  /*3f70*/  LEA.HI R5, R7, R0, RZ, 0x2 ;  /* 0x0000000007057211 */ /* 0x000fe200078f10ff */
[----:B------:R-:W-:-:S03]  /*3f80*/  FMUL.FTZ R7, R88, c[0x0][0x320] ;  /* 0x0000c80058077a20 */ /* 0x000fc60000410000 */
[----:B------:R-:W-:Y:S01]  /*3f90*/  LEA.HI.SX32 R8, R5, UR26, 0x1e ;  /* 0x0000001a05087c11 */ /* 0x000fe2000f8ff2ff */
[----:B------:R5:W2:Y:S04]  /*3fa0*/  MUFU.TANH R19, R7 ;  /* 0x0000000700137308 */ /* 0x000aa80000002400 */
[----:B------:R-:W-:Y:S01]  /*3fb0*/  IMAD R8, R9, 0x10, R8 ;  /* 0x0000001009087824 */ /* 0x000fe200078e0208 */
[----:B-1----:R-:W-:-:S04]  /*3fc0*/  LEA.HI R6, R3, R3, RZ, 0x1 ;  /* 0x0000000303067211 */ /* 0x002fc800078f08ff */
[----:B------:R-:W-:-:S05]  /*3fd0*/  LOP3.LUT R6, R6, 0x1ffffffe, RZ, 0xc0, !PT ;  /* 0x1ffffffe06067812 */ /* 0x000fca00078ec0ff */
[----:B------:R-:W-:Y:S02]  /*3fe0*/  IMAD.IADD R6, R3, 0x1, -R6 ;  /* 0x0000000103067824 */ /* 0x000fe400078e0a06 */
[----:B------:R-:W-:-:S03]  /*3ff0*/  FMUL.FTZ R3, R89, c[0x0][0x320] ;  /* 0x0000c80059037a20 */ /* 0x000fc60000410000 */
[----:B------:R-:W-:Y:S01]  /*4000*/  LEA R10, R6, R8, 0x3 ;  /* 0x00000008060a7211 */ /* 0x000fe200078e18ff */
[----:B------:R1:W1:Y:S04]  /*4010*/  MUFU.TANH R18, R3 ;  /* 0x0000000300127308 */ /* 0x0002680000002400 */
[----:B------:R-:W-:Y:S01]  /*4020*/  @P0 IMAD.HI.U32 R6, R10, c[0x0][0x2c8], RZ ;  /* 0x0000b2000a060a27 */ /* 0x000fe200078e00ff */
[----:B------:R-:W-:Y:S01]  /*4030*/  PLOP3.LUT P0, PT, PT, PT, UP2, 0x80, 0x0 ;  /* 0x000000000000781c */ /* 0x000fe20003f0f028 */
[----:B------:R2:W-:Y:S02]  /*4040*/  STL [R1+0xc], R10 ;  /* 0x00000c0a01007387 */ /* 0x0005e40000100800 */
[----:B-----5:R-:W-:Y:S02]  /*4050*/  IMAD.MOV.U32 R7, RZ, RZ, R10 ;  /* 0x000000ffff077224 */ /* 0x020fe400078e000a */
[----:B-1----:R-:W-:-:S08]  /*4060*/  FMUL.FTZ R3, R32, c[0x0][0x320] ;  /* 0x0000c80020037a20 */ /* 0x002fd00000410000 */
[----:B------:R-:W-:Y:S01]  /*4070*/  @P0 SHF.R.U32.HI R7, RZ, c[0x0][0x2cc], R6 ;  /* 0x0000b300ff070a19 */ /* 0x000fe20000011606 */
[----:B------:R1:W1:Y:S01]  /*4080*/  MUFU.TANH R17, R3 ;  /* 0x0000000300117308 */ /* 0x0002620000002400 */
[----:B------:R-:W-:-:S03]  /*4090*/  PLOP3.LUT P0, PT, PT, PT, UP1, 0x40, 0x0 ;  /* 0x000000000000781c */ /* 0x000fc60003f0e818 */
[----:B------:R-:W5:Y:S01]  /*40a0*/  SHFL.IDX PT, R6, R7, RZ, 0x1c1f ;  /* 0x001c1fff07067589 */ /* 0x000f6200000e0000 */
[----:B-1----:R-:W-:-:S04]  /*40b0*/  FMUL.FTZ R3, R33, c[0x0][0x320] ;  /* 0x0000c80021037a20 */ /* 0x002fc80000410000 */
[----:B------:R1:W1:Y:S02]  /*40c0*/  MUFU.TANH R16, R3 ;  /* 0x0000000300107308 */ /* 0x0002640000002400 */
[----:B-1----:R-:W-:-:S06]  /*40d0*/  FMUL.FTZ R3, R48, c[0x0][0x320] ;  /* 0x0000c80030037a20 */ /* 0x002fcc0000410000 */
[----:B------:R1:W1:Y:S02]  /*40e0*/  MUFU.TANH R15, R3 ;  /* 0x00000003000f7308 */ /* 0x0002640000002400 */
[----:B-1----:R-:W-:-:S06]  /*40f0*/  FMUL.FTZ R3, R49, c[0x0][0x320] ;  /* 0x0000c80031037a20 */ /* 0x002fcc0000410000 */
[----:B------:R1:W1:Y:S02]  /*4100*/  MUFU.TANH R14, R3 ;  /* 0x00000003000e7308 */ /* 0x0002640000002400 */
[----:B-1----:R-:W-:Y:S01]  /*4110*/  LOP3.LUT R3, R5, 0x7ffffffc, RZ, 0xc0, !PT ;  /* 0x7ffffffc05037812 */ /* 0x002fe200078ec0ff */
[----:B------:R-:W-:-:S04]  /*4120*/  FMUL.FTZ R5, R41, c[0x0][0x320] ;  /* 0x0000c80029057a20 */ /* 0x000fc80000410000 */
[----:B------:R-:W-:Y:S01]  /*4130*/  IMAD.IADD R0, R0, 0x1, -R3 ;  /* 0x0000000100007824 */ /* 0x000fe200078e0a03 */
[----:B------:R1:W1:Y:S01]  /*4140*/  MUFU.TANH R13, R5 ;  /* 0x00000005000d7308 */ /* 0x0002620000002400 */
[----:B------:R-:W-:Y:S02]  /*4150*/  FMUL.FTZ R3, R40, c[0x0][0x320] ;  /* 0x0000c80028037a20 */ /* 0x000fe40000410000 */
[----:B------:R-:W-:-:S05]  /*4160*/  IMAD.SHL.U32 R32, R0, 0x2, RZ ;  /* 0x0000000200207824 */ /* 0x000fca00078e00ff */
[----:B------:R3:W-:Y:S01]  /*4170*/  STL [R1+0x8], R32 ;  /* 0x0000082001007387 */ /* 0x0007e20000100800 */
[----:B--2---:R-:W-:Y:S01]  /*4180*/  IADD3 R10, -R32, UR8, -R112 ;  /* 0x00000008200a7c10 */ /* 0x004fe2000fffe970 */
[----:B------:R2:W2:Y:S01]  /*4190*/  MUFU.TANH R12, R3 ;  /* 0x00000003000c7308 */ /* 0x0004a20000002400 */
[----:B-1----:R-:W-:Y:S01]  /*41a0*/  MOV R5, UR21 ;  /* 0x0000001500057c02 */ /* 0x002fe20008000f00 */
[----:B------:R-:W-:Y:S02]  /*41b0*/  ULDC UR21, c[0x0][0x324] ;  /* 0x0000c90000157ab9 */ /* 0x000fe40000000800 */
[----:B------:R-:W-:Y:S01]  /*41c0*/  ULOP3.LUT UR21, URZ, UR21, URZ, 0x33, !UPT ;  /* 0x000000153f157292 */ /* 0x000fe2000f8e333f */
[----:B------:R-:W-:-:S04]  /*41d0*/  IADD3 R0, R5, -UR12, -R32 ;  /* 0x8000000c05007c10 */ /* 0x000fc8000fffe820 */
[C---:B------:R-:W-:Y:S02]  /*41e0*/  IADD3 R9, R0.reuse, c[0x0][0x328], RZ ;  /* 0x0000ca0000097a10 */ /* 0x040fe40007ffe0ff */
[----:B------:R-:W-:Y:S01]  /*41f0*/  IADD3 R11, R0, UR21, RZ ;  /* 0x00000015000b7c10 */ /* 0x000fe2000fffe0ff */
[----:B------:R-:W-:Y:S01]  /*4200*/  IMAD.IADD R0, R113, 0x1, R114 ;  /* 0x0000000171007824 */ /* 0x000fe200078e0272 */
[-C--:B-----5:R-:W-:Y:S02]  /*4210*/  IADD3 R5, R9, R6.reuse, RZ ;  /* 0x0000000609057210 */ /* 0x0a0fe40007ffe0ff */
[----:B--2---:R-:W-:Y:S02]  /*4220*/  IADD3 R3, R11, R6, RZ ;  /* 0x000000060b037210 */ /* 0x004fe40007ffe0ff */
[----:B------:R-:W-:Y:S01]  /*4230*/  IMNMX R5, R5, R10, PT ;  /* 0x0000000a05057217 */ /* 0x000fe20003800200 */
        /* <DEDUP_REMOVED lines=13> */
.L_x_1059:
[----:B------:R-:W-:-:S04]  /*4310*/  MOV R8, 0x1 ;  /* 0x0000000100087802 */ /* 0x000fc80000000f00 */
[----:B------:R-:W-:-:S13]  /*4320*/  ISETP.NE.AND P0, PT, R8, c[0x0][0x32c], PT ;  /* 0x0000cb0008007a0c */ /* 0x000fda0003f05270 */
[----:B------:R-:W-:-:S05]  /*4330*/  @P0 IMAD.HI.U32 R8, R6, c[0x0][0x330], RZ ;  /* 0x0000cc0006080a27 */ /* 0x000fca00078e00ff */
[----:B------:R-:W-:Y:S02]  /*4340*/  @P0 SHF.R.U32.HI R6, RZ, c[0x0][0x334], R8 ;  /* 0x0000cd00ff060a19 */ /* 0x000fe40000011608 */
.L_x_1060:
[----:B------:R-:W-:Y:S05]  /*4350*/  BSYNC B0 ;  /* 0x0000000000007941 */ /* 0x000fea0003800000 */
.L_x_1058:
[----:B------:R-:W-:-:S04]  /*4360*/  IMAD R6, R6, c[0x0][0x32c], -R112 ;  /* 0x0000cb0006067a24 */ /* 0x000fc800078e0a70 */
[----:B------:R-:W-:-:S05]  /*4370*/  IMAD.IADD R6, R6, 0x1, -R32 ;  /* 0x0000000106067824 */ /* 0x000fca00078e0a20 */
[----:B------:R-:W-:Y:S02]  /*4380*/  IADD3 R8, R6, c[0x0][0x32c], RZ ;  /* 0x0000cb0006087a10 */ /* 0x000fe40007ffe0ff */
[----:B------:R-:W-:Y:S02]  /*4390*/  IMNMX R3, R3, R6, !PT ;  /* 0x0000000603037217 */ /* 0x000fe40007800200 */
[----:B------:R-:W-:Y:S02]  /*43a0*/  IMNMX R5, R5, R8, PT ;  /* 0x0000000805057217 */ /* 0x000fe40003800200 */
.L_x_1057:
[----:B---34-:R-:W-:Y:S01]  /*43b0*/  ISETP.LT.AND P1, PT, RZ, UR22, PT ;  /* 0x00000016ff007c0c */ /* 0x018fe2000bf21270 */
[----:B------:R-:W1:Y:S03]  /*43c0*/  SHFL.IDX PT, R6, R7, 0x1, 0x1c1f ;  /* 0x003c1f0007067f89 */ /* 0x000e6600000e0000 */
        /* <DEDUP_REMOVED lines=46> */
[----:B------:R-:W-:-:S03]  /*46b0*/  FMUL.FTZ R3, R95, c[0x0][0x320] ;  /* 0x0000c8005f037a20 */ /* 0x000fc60000410000 */
[----:B------:R-:W-:Y:S01]  /*46c0*/  ISETP.LT.OR P0, PT, R5, 0x3a, P0 ;  /* 0x0000003a0500780c */ /* 0x000fe20000701670 */
[----:B------:R2:W3:Y:S03]  /*46d0*/  MUFU.TANH R25, R3 ;  /* 0x0000000300197308 */ /* 0x0004e60000002400 */
[----:B------:R-:W-:Y:S02]  /*46e0*/  FSEL R5, R14, -INF , !P0 ;  /* 0xff8000000e057808 */ /* 0x000fe40004000000 */
[----:B------:R-:W-:-:S03]  /*46f0*/  PLOP3.LUT P0, PT, PT, PT, UP1, 0x40, 0x0 ;  /* 0x000000000000781c */ /* 0x000fc60003f0e818 */
[----:B------:R1:W-:Y:S01]  /*4700*/  STL [R1+0x10], R5 ;  /* 0x0000100501007387 */ /* 0x0003e20000100800 */
[----:B--2---:R-:W-:-:S04]  /*4710*/  FMUL.FTZ R3, R42, c[0x0][0x320] ;  /* 0x0000c8002a037a20 */ /* 0x004fc80000410000 */
[----:B------:R2:W4:Y:S01]  /*4720*/  MUFU.TANH R23, R3 ;  /* 0x0000000300177308 */ /* 0x0005220000002400 */
[----:B-1----:R-:W-:Y:S02]  /*4730*/  IMAD.IADD R5, R9, 0x1, R6 ;  /* 0x0000000109057824 */ /* 0x002fe400078e0206 */
[----:B--2---:R-:W-:-:S03]  /*4740*/  FMUL.FTZ R3, R43, c[0x0][0x320] ;  /* 0x0000c8002b037a20 */ /* 0x004fc60000410000 */
        /* <DEDUP_REMOVED lines=40> */
.L_x_1063:
[----:B------:R-:W-:-:S04]  /*49d0*/  MOV R7, 0x1 ;  /* 0x0000000100077802 */ /* 0x000fc80000000f00 */
[----:B------:R-:W-:-:S13]  /*49e0*/  ISETP.NE.AND P0, PT, R7, c[0x0][0x32c], PT ;  /* 0x0000cb0007007a0c */ /* 0x000fda0003f05270 */
[----:B------:R-:W-:-:S05]  /*49f0*/  @P0 IMAD.HI.U32 R7, R6, c[0x0][0x330], RZ ;  /* 0x0000cc0006070a27 */ /* 0x000fca00078e00ff */
[----:B------:R-:W-:Y:S02]  /*4a00*/  @P0 SHF.R.U32.HI R6, RZ, c[0x0][0x334], R7 ;  /* 0x0000cd00ff060a19 */ /* 0x000fe40000011607 */
.L_x_1064:
[----:B------:R-:W-:Y:S05]  /*4a10*/  BSYNC B0 ;  /* 0x0000000000007941 */ /* 0x000fea0003800000 */
.L_x_1062:
[----:B------:R-:W-:-:S04]  /*4a20*/  IMAD R6, R6, c[0x0][0x32c], -R112 ;  /* 0x0000cb0006067a24 */ /* 0x000fc800078e0a70 */
[----:B------:R-:W-:-:S05]  /*4a30*/  IMAD.IADD R6, R6, 0x1, -R32 ;  /* 0x0000000106067824 */ /* 0x000fca00078e0a20 */
[----:B------:R-:W-:Y:S02]  /*4a40*/  IADD3 R7, R6, c[0x0][0x32c], RZ ;  /* 0x0000cb0006077a10 */ /* 0x000fe40007ffe0ff */
[----:B------:R-:W-:Y:S02]  /*4a50*/  IMNMX R3, R3, R6, !PT ;  /* 0x0000000603037217 */ /* 0x000fe40007800200 */
[----:B------:R-:W-:Y:S02]  /*4a60*/  IMNMX R5, R5, R7, PT ;  /* 0x0000000705057217 */ /* 0x000fe40003800200 */
.L_x_1061:
[----:B--234-:R-:W-:Y:S01]  /*4a70*/  STL [R1+0x30], R219 ;  /* 0x000030db01007387 */ /* 0x01cfe20000100800 */
[----:B------:R-:W-:Y:S02]  /*4a80*/  ISETP.GT.AND P0, PT, R3, 0x1, P1 ;  /* 0x000000010300780c */ /* 0x000fe40000f04270 */
[----:B------:R-:W-:Y:S01]  /*4a90*/  FMNMX.FTZ R132, R26, R27, !PT ;  /* 0x0000001b1a847209 */ /* 0x000fe20007810000 */
[----:B------:R1:W-:Y:S01]  /*4aa0*/  STL [R1+0x2c], R218 ;  /* 0x00002cda01007387 */ /* 0x0003e20000100800 */
[----:B------:R-:W-:Y:S01]  /*4ab0*/  IMAD.SHL.U32 R213, R0, 0x2, RZ ;  /* 0x0000000200d57824 */ /* 0x000fe200078e00ff */
[----:B------:R-:W-:-:S02]  /*4ac0*/  @UP2 USHF.L.U32 UR27, UR27, 0x7, URZ ;  /* 0x000000071b1b2899 */ /* 0x000fc4000800063f */
[----:B------:R-:W-:Y:S01]  /*4ad0*/  ULDC.64 UR4, c[0x0][0x2c8] ;  /* 0x0000b20000047ab9 */ /* 0x000fe20000000a00 */
        /* <DEDUP_REMOVED lines=9> */
[----:B------:R-:W-:-:S02]  /*4b70*/  FMNMX.FTZ R132, R29, R132, !PT ;  /* 0x000000841d847209 */ /* 0x000fc40007810000 */
[----:B------:R-:W-:Y:S01]  /*4b80*/  ISETP.LT.OR P0, PT, R5, 0x9, P0 ;  /* 0x000000090500780c */ /* 0x000fe20000701670 */
[----:B------:R-:W-:Y:S01]  /*4b90*/  LDSM.16.MT88.4 R40, [R213+0x100] ;  /* 0x00010000d528783b */ /* 0x000fe20000004200 */
[----:B------:R-:W-:Y:S02]  /*4ba0*/  FMNMX.FTZ R132, R72, R132, !PT ;  /* 0x0000008448847209 */ /* 0x000fe40007810000 */
[----:B------:R-:W-:Y:S01]  /*4bb0*/  FSEL R15, R15, -INF , !P0 ;  /* 0xff8000000f0f7808 */ /* 0x000fe20004000000 */
[----:B------:R-:W-:Y:S01]  /*4bc0*/  LDSM.16.MT88.4 R36, [R215+0x2100] ;  /* 0x00210000d724783b */ /* 0x000fe20000004200 */
[----:B------:R-:W-:Y:S02]  /*4bd0*/  ISETP.GT.AND P0, PT, R3, 0x9, P1 ;  /* 0x000000090300780c */ /* 0x000fe40000f04270 */
[----:B------:R-:W-:Y:S01]  /*4be0*/  FMNMX.FTZ R132, R74, R132, !PT ;  /* 0x000000844a847209 */ /* 0x000fe20007810000 */
[----:B------:R-:W-:Y:S01]  /*4bf0*/  LDSM.16.MT88.4 R52, [R213+0x4100] ;  /* 0x00410000d534783b */ /* 0x000fe20000004200 */
[----:B------:R-:W-:-:S02]  /*4c00*/  ISETP.LT.OR P0, PT, R5, 0xa, P0 ;  /* 0x0000000a0500780c */ /* 0x000fc40000701670 */
[----:B------:R-:W-:Y:S01]  /*4c10*/  FMNMX.FTZ R132, R73, R132, !PT ;  /* 0x0000008449847209 */ /* 0x000fe20007810000 */
[----:B------:R-:W-:Y:S01]  /*4c20*/  LDSM.16.MT88.4 R48, [R214+0x4100] ;  /* 0x00410000d630783b */ /* 0x000fe20000004200 */
[----:B------:R-:W-:Y:S02]  /*4c30*/  FSEL R24, R14, -INF , !P0 ;  /* 0xff8000000e187808 */ /* 0x000fe40004000000 */
[----:B------:R-:W-:Y:S02]  /*4c40*/  ISETP.GT.AND P0, PT, R3, 0x10, P1 ;  /* 0x000000100300780c */ /* 0x000fe40000f04270 */
[----:B------:R-:W-:Y:S02]  /*4c50*/  FMNMX.FTZ R132, R75, R132, !PT ;  /* 0x000000844b847209 */ /* 0x000fe40007810000 */
[----:B------:R-:W-:Y:S02]  /*4c60*/  ISETP.LT.OR P0, PT, R5, 0x11, P0 ;  /* 0x000000110500780c */ /* 0x000fe40000701670 */
[----:B------:R-:W-:-:S02]  /*4c70*/  FMNMX.FTZ R132, R165, R132, !PT ;  /* 0x00000084a5847209 */ /* 0x000fc40007810000 */
[----:B------:R-:W-:Y:S02]  /*4c80*/  FSEL R57, R18, -INF , !P0 ;  /* 0xff80000012397808 */ /* 0x000fe40004000000 */
[----:B------:R-:W-:Y:S02]  /*4c90*/  ISETP.GT.AND P0, PT, R3, 0x11, P1 ;  /* 0x000000110300780c */ /* 0x000fe40000f04270 */
[----:B------:R-:W-:Y:S02]  /*4ca0*/  FMNMX.FTZ R132, R166, R132, !PT ;  /* 0x00000084a6847209 */ /* 0x000fe40007810000 */
[----:B------:R-:W-:Y:S02]  /*4cb0*/  ISETP.LT.OR P0, PT, R5, 0x12, P0 ;  /* 0x000000120500780c */ /* 0x000fe40000701670 */
[----:B------:R-:W-:Y:S02]  /*4cc0*/  FMNMX.FTZ R132, R167, R132, !PT ;  /* 0x00000084a7847209 */ /* 0x000fe40007810000 */
        /* <DEDUP_REMOVED lines=12> */
[----:B------:R-:W-:-:S02]  /*4d90*/  LEA R216, R2, R213, 0x1 ;  /* 0x000000d502d87211 */ /* 0x000fc400078e08ff */
        /* <DEDUP_REMOVED lines=56> */
[----:B------:R2:W3:Y:S01]  /*5120*/  MUFU.EX2 R32, R5 ;  /* 0x0000000500207308 */ /* 0x0004e20000000800 */
[----:B-1----:R-:W-:-:S04]  /*5130*/  FMNMX.FTZ R3, R6, R3, !PT ;  /* 0x0000000306037209 */ /* 0x002fc80007810000 */
[C---:B------:R-:W-:Y:S01]  /*5140*/  FSETP.NEU.FTZ.AND P0, PT, R3.reuse, -INF , PT ;  /* 0xff8000000300780b */ /* 0x040fe20003f1d000 */
[----:B------:R-:W-:Y:S02]  /*5150*/  FMUL.FTZ R8, R3, c[0x0][0x2d0] ;  /* 0x0000b40003087a20 */ /* 0x000fe40000410000 */
[----:B--2---:R-:W-:-:S03]  /*5160*/  FFMA.FTZ R5, R27, c[0x0][0x2d0], -R9 ;  /* 0x0000b4001b057a23 */ /* 0x004fc60000010809 */
[----:B------:R-:W-:Y:S01]  /*5170*/  FSEL R8, R8, RZ, P0 ;  /* 0x000000ff08087208 */ /* 0x000fe20000000000 */
[----:B---3--:R-:W-:Y:S01]  /*5180*/  IMAD.MOV.U32 R2, RZ, RZ, R32 ;  /* 0x000000ffff027224 */ /* 0x008fe200078e0020 */
[----:B------:R1:W2:Y:S01]  /*5190*/  MUFU.EX2 R171, R5 ;  /* 0x0000000500ab7308 */ /* 0x0002a20000000800 */
[----:B------:R-:W-:Y:S02]  /*51a0*/  LDSM.16.MT88.4 R32, [R213+0x2100] ;  /* 0x00210000d520783b */ /* 0x000fe40000004200 */
[----:B------:R-:W-:Y:S02]  /*51b0*/  FFMA.FTZ R0, R11, c[0x0][0x2d0], -R8 ;  /* 0x0000b4000b007a23 */ /* 0x000fe40000010808 */
[----:B-1----:R-:W-:Y:S01]  /*51c0*/  FFMA.FTZ R5, R28, c[0x0][0x2d0], -R9 ;  /* 0x0000b4001c057a23 */ /* 0x002fe20000010809 */
[----:B--2---:R-:W-:-:S03]  /*51d0*/  F2FP.BF16.PACK_AB R4, R171, R2 ;  /* 0x00000002ab04723e */ /* 0x004fc600000010ff */
[----:B------:R1:W-:Y:S02]  /*51e0*/  MUFU.EX2 R212, R5 ;  /* 0x0000000500d47308 */ /* 0x0003e40000000800 */
[----:B-1----:R-:W-:Y:S02]  /*51f0*/  FFMA.FTZ R5, R29, c[0x0][0x2d0], -R9 ;  /* 0x0000b4001d057a23 */ /* 0x002fe40000010809 */
[----:B------:R-:W-:Y:S04]  /*5200*/  LDSM.16.MT88.4 R28, [R214+0x2100] ;  /* 0x00210000d61c783b */ /* 0x000fe80000004200 */
[----:B------:R1:W2:Y:S02]  /*5210*/  MUFU.EX2 R219, R5 ;  /* 0x0000000500db7308 */ /* 0x0002a40000000800 */
[----:B-1----:R-:W-:Y:S01]  /*5220*/  FFMA.FTZ R5, R10, c[0x0][0x2d0], -R8 ;  /* 0x0000b4000a057a23 */ /* 0x002fe20000010808 */
[----:B--2---:R-:W-:-:S05]  /*5230*/  F2FP.BF16.PACK_AB R6, R219, R212 ;  /* 0x000000d4db06723e */ /* 0x004fca00000010ff */
[----:B------:R1:W-:Y:S08]  /*5240*/  MUFU.EX2 R10, R0 ;  /* 0x00000000000a7308 */ /* 0x0003f00000000800 */
[----:B------:R-:W2:Y:S01]  /*5250*/  MUFU.EX2 R191, R5 ;  /* 0x0000000500bf7308 */ /* 0x000ea20000000800 */
[--C-:B-1----:R-:W-:Y:S02]  /*5260*/  FFMA.FTZ R0, R15, c[0x0][0x2d0], -R8.reuse ;  /* 0x0000b4000f007a23 */ /* 0x102fe40000010808 */
[----:B------:R-:W1:Y:S05]  /*5270*/  LDSM.16.MT88.4 R12, [R215+0x100] ;  /* 0x00010000d70c783b */ /* 0x000e6a0000004200 */
[----:B------:R3:W-:Y:S01]  /*5280*/  MUFU.EX2 R183, R0 ;  /* 0x0000000000b77308 */ /* 0x0007e20000000800 */
[----:B--2---:R-:W-:Y:S01]  /*5290*/  F2FP.BF16.PACK_AB R5, R10, R191 ;  /* 0x000000bf0a05723e */ /* 0x004fe200000010ff */
[----:B---3--:R-:W-:-:S02]  /*52a0*/  FFMA.FTZ R0, R24, c[0x0][0x2d0], -R8 ;  /* 0x0000b40018007a23 */ /* 0x008fc40000010808 */
[----:B------:R-:W2:Y:S04]  /*52b0*/  LDSM.16.MT88.4 R24, [R216+0x2100] ;  /* 0x00210000d818783b */ /* 0x000ea80000004200 */
[----:B------:R-:W3:Y:S02]  /*52c0*/  MUFU.EX2 R179, R0 ;  /* 0x0000000000b37308 */ /* 0x000ee40000000800 */
[----:B---3--:R-:W-:Y:S01]  /*52d0*/  F2FP.BF16.PACK_AB R7, R179, R183 ;  /* 0x000000b7b307723e */ /* 0x008fe200000010ff */
[----:B------:R-:W-:-:S05]  /*52e0*/  FFMA.FTZ R0, R72, c[0x0][0x2d0], -R9 ;  /* 0x0000b40048007a23 */ /* 0x000fca0000010809 */
[----:B------:R3:W-:Y:S01]  /*52f0*/  MUFU.EX2 R217, R0 ;  /* 0x0000000000d97308 */ /* 0x0007e20000000800 */
[C---:B-1----:R-:W-:Y:S08]  /*5300*/  HMMA.16816.F32.BF16 R100, R4.reuse, R12, RZ ;  /* 0x0000000c0464723c */ /* 0x042ff000000418ff */
[----:B------:R-:W-:Y:S01]  /*5310*/  HMMA.16816.F32.BF16 R80, R4, R14, RZ ;  /* 0x0000000e0450723c */ /* 0x000fe200000418ff */
[----:B------:R-:W1:Y:S01]  /*5320*/  LDSM.16.MT88.4 R12, [R215+0x4100] ;  /* 0x00410000d70c783b */ /* 0x000e620000004200 */
[----:B---3--:R-:W-:-:S06]  /*5330*/  FFMA.FTZ R0, R74, c[0x0][0x2d0], -R9 ;  /* 0x0000b4004a007a23 */ /* 0x008fcc0000010809 */
[C---:B------:R-:W-:Y:S01]  /*5340*/  HMMA.16816.F32.BF16 R108, R4.reuse, R20, RZ ;  /* 0x00000014046c723c */ /* 0x040fe200000418ff */
[----:B------:R3:W4:Y:S07]  /*5350*/  MUFU.EX2 R168, R0 ;  /* 0x0000000000a87308 */ /* 0x00072e0000000800 */
[C---:B------:R-:W-:Y:S01]  /*5360*/  HMMA.16816.F32.BF16 R84, R4.reuse, R22, RZ ;  /* 0x000000160454723c */ /* 0x040fe200000418ff */
[----:B------:R-:W-:Y:S07]  /*5370*/  LDSM.16.MT88.4 R20, [R216+0x6100] ;  /* 0x00610000d814783b */ /* 0x000fee0000004200 */
[----:B------:R-:W-:Y:S01]  /*5380*/  HMMA.16816.F32.BF16 R104, R4, R16, RZ ;  /* 0x000000100468723c */ /* 0x000fe200000418ff */
[----:B---3--:R-:W-:-:S04]  /*5390*/  FFMA.FTZ R0, R73, c[0x0][0x2d0], -R9 ;  /* 0x0000b40049007a23 */ /* 0x008fc80000010809 */
[----:B------:R3:W-:Y:S03]  /*53a0*/  MUFU.EX2 R170, R0 ;  /* 0x0000000000aa7308 */ /* 0x0007e60000000800 */
[C---:B------:R-:W-:Y:S01]  /*53b0*/  HMMA.16816.F32.BF16 R120, R4.reuse, R18, RZ ;  /* 0x000000120478723c */ /* 0x040fe200000418ff */
[----:B------:R-:W4:Y:S07]  /*53c0*/  LDSM.16.MT88.4 R16, [R213+0x6100] ;  /* 0x00610000d510783b */ /* 0x000f2e0000004200 */
[----:B--2---:R-:W-:Y:S01]  /*53d0*/  HMMA.16816.F32.BF16 R96, R4, R24, RZ ;  /* 0x000000180460723c */ /* 0x004fe200000418ff */
[----:B---3--:R-:W-:-:S07]  /*53e0*/  FFMA.FTZ R0, R75, c[0x0][0x2d0], -R9 ;  /* 0x0000b4004b007a23 */ /* 0x008fce0000010809 */
[C---:B------:R-:W-:Y:S01]  /*53f0*/  HMMA.16816.F32.BF16 R64, R4.reuse, R26, RZ ;  /* 0x0000001a0440723c */ /* 0x040fe200000418ff */
[----:B------:R-:W2:Y:S01]  /*5400*/  LDSM.16.MT88.4 R24, [R214+0x6100] ;  /* 0x00610000d618783b */ /* 0x000ea20000004200 */
[----:B------:R3:W2:Y:S06]  /*5410*/  MUFU.EX2 R181, R0 ;  /* 0x0000000000b57308 */ /* 0x0006ac0000000800 */
[C---:B-1----:R-:W-:Y:S08]  /*5420*/  HMMA.16816.F32.BF16 R140, R4.reuse, R12, RZ ;  /* 0x0000000c048c723c */ /* 0x042ff000000418ff */
[----:B------:R-:W-:Y:S01]  /*5430*/  HMMA.16816.F32.BF16 R136, R4, R14, RZ ;  /* 0x0000000e0488723c */ /* 0x000fe200000418ff */
[----:B------:R-:W1:Y:S01]  /*5440*/  LDSM.16.MT88.4 R12, [R215+0x6100] ;  /* 0x00610000d70c783b */ /* 0x000e620000004200 */
[----:B---3--:R-:W-:-:S04]  /*5450*/  FFMA.FTZ R0, R57, c[0x0][0x2d0], -R8 ;  /* 0x0000b40039007a23 */ /* 0x008fc80000010808 */
[----:B------:R3:W-:Y:S02]  /*5460*/  MUFU.EX2 R11, R0 ;  /* 0x00000000000b7308 */ /* 0x0007e40000000800 */
[C---:B------:R-:W-:Y:S08]  /*5470*/  HMMA.16816.F32.BF16 R60, R4.reuse, R32, RZ ;  /* 0x00000020043c723c */ /* 0x040ff000000418ff */
[----:B------:R-:W-:Y:S01]  /*5480*/  HMMA.16816.F32.BF16 R76, R4, R34, RZ ;  /* 0x00000022044c723c */ /* 0x000fe200000418ff */
[----:B------:R-:W1:Y:S01]  /*5490*/  LDSM.16.MT88.4 R32, [R213+0x900] ;  /* 0x00090000d520783b */ /* 0x000e620000004200 */
[----:B---3--:R-:W-:-:S06]  /*54a0*/  FFMA.FTZ R0, R56, c[0x0][0x2d0], -R8 ;  /* 0x0000b40038007a23 */ /* 0x008fcc0000010808 */
[C---:B------:R-:W-:Y:S01]  /*54b0*/  HMMA.16816.F32.BF16 R112, R4.reuse, R40, RZ ;  /* 0x000000280470723c */ /* 0x040fe200000418ff */
[----:B------:R3:W1:Y:S07]  /*54c0*/  MUFU.EX2 R180, R0 ;  /* 0x0000000000b47308 */ /* 0x00066e0000000800 */
[C---:B------:R-:W-:Y:S08]  /*54d0*/  HMMA.16816.F32.BF16 R92, R4.reuse, R36, RZ ;  /* 0x00000024045c723c */ /* 0x040ff000000418ff */
[----:B------:R-:W-:Y:S01]  /*54e0*/  HMMA.16816.F32.BF16 R116, R4, R38, RZ ;  /* 0x000000260474723c */ /* 0x000fe200000418ff */
[----:B---3--:R-:W-:-:S04]  /*54f0*/  FFMA.FTZ R0, R58, c[0x0][0x2d0], -R8 ;  /* 0x0000b4003a007a23 */ /* 0x008fc80000010808 */
[----:B------:R3:W-:Y:S03]  /*5500*/  MUFU.EX2 R182, R0 ;  /* 0x0000000000b67308 */ /* 0x0007e60000000800 */
[C---:B------:R-:W-:Y:S08]  /*5510*/  HMMA.16816.F32.BF16 R124, R4.reuse, R42, RZ ;  /* 0x0000002a047c723c */ /* 0x040ff000000418ff */
[----:B------:R-:W-:Y:S01]  /*5520*/  HMMA.16816.F32.BF16 R88, R4, R52, RZ ;  /* 0x000000340458723c */ /* 0x000fe200000418ff */
[----:B---3--:R-:W-:-:S07]  /*5530*/  FFMA.FTZ R0, R59, c[0x0][0x2d0], -R8 ;  /* 0x0000b4003b007a23 */ /* 0x008fce0000010808 */
[C---:B------:R-:W-:Y:S01]  /*5540*/  HMMA.16816.F32.BF16 R36, R4.reuse, R48, RZ ;  /* 0x000000300424723c */ /* 0x040fe200000418ff */
[----:B------:R-:W3:Y:S07]  /*5550*/  MUFU.EX2 R176, R0 ;  /* 0x0000000000b07308 */ /* 0x000eee0000000800 */
        /* <DEDUP_REMOVED lines=10> */
[C---:B--2---:R-:W-:Y:S08]  /*5600*/  HMMA.16816.F32.BF16 R152, R4.reuse, R24, RZ ;  /* 0x000000180498723c */ /* 0x044ff000000418ff */
[C---:B------:R-:W-:Y:S08]  /*5610*/  HMMA.16816.F32.BF16 R156, R4.reuse, R26, RZ ;  /* 0x0000001a049c723c */ /* 0x040ff000000418ff */
[C---:B------:R-:W-:Y:S08]  /*5620*/  HMMA.16816.F32.BF16 R160, R4.reuse, R20, RZ ;  /* 0x0000001404a0723c */ /* 0x040ff000000418ff */
[C---:B------:R-:W-:Y:S01]  /*5630*/  HMMA.16816.F32.BF16 R56, R4.reuse, R22, RZ ;  /* 0x000000160438723c */ /* 0x040fe200000418ff */
[----:B------:R-:W2:Y:S07]  /*5640*/  LDSM.16.MT88.4 R20, [R216+0x900] ;  /* 0x00090000d814783b */ /* 0x000eae0000004200 */
[C---:B-1----:R-:W-:Y:S08]  /*5650*/  HMMA.16816.F32.BF16 R184, R4.reuse, R12, RZ ;  /* 0x0000000c04b8723c */ /* 0x042ff000000418ff */
[----:B------:R-:W-:Y:S01]  /*5660*/  HMMA.16816.F32.BF16 R192, R4, R14, RZ ;  /* 0x0000000e04c0723c */ /* 0x000fe200000418ff */
[----:B------:R-:W1:Y:S06]  /*5670*/  LDSM.16.MT88.4 R12, [R213+0x2900] ;  /* 0x00290000d50c783b */ /* 0x000e6c0000004200 */
[----:B------:R-:W-:-:S02]  /*5680*/  F2FP.BF16.PACK_AB R4, R168, R217 ;  /* 0x000000d9a804723e */ /* 0x000fc400000010ff */
[----:B------:R-:W-:Y:S02]  /*5690*/  F2FP.BF16.PACK_AB R6, R181, R170 ;  /* 0x000000aab506723e */ /* 0x000fe400000010ff */
[----:B------:R-:W-:Y:S02]  /*56a0*/  F2FP.BF16.PACK_AB R5, R180, R11 ;  /* 0x0000000bb405723e */ /* 0x000fe400000010ff */
[----:B---3--:R-:W-:-:S07]  /*56b0*/  F2FP.BF16.PACK_AB R7, R176, R182 ;  /* 0x000000b6b007723e */ /* 0x008fce00000010ff */
        /* <DEDUP_REMOVED lines=14> */
[----:B------:R-:W3:Y:S01]  /*57a0*/  LDSM.16.MT88.4 R24, [R214+0x2900] ;  /* 0x00290000d618783b */ /* 0x000ee20000004200 */
        /* <DEDUP_REMOVED lines=9> */
[----:B--2---:R-:W-:Y:S01]  /*5840*/  HMMA.16816.F32.BF16 R104, R4, R20, R104 ;  /* 0x000000140468723c */ /* 0x004fe20000041868 */
[----:B------:R-:W-:-:S02]  /*5850*/  IMAD.MOV.U32 R83, RZ, RZ, R113 ;  /* 0x000000ffff537224 */ /* 0x000fc400078e0071 */
[----:B------:R-:W-:Y:S02]  /*5860*/  IMAD.MOV.U32 R82, RZ, RZ, R112 ;  /* 0x000000ffff527224 */ /* 0x000fe400078e0070 */
[----:B------:R-:W-:Y:S02]  /*5870*/  IMAD.MOV.U32 R85, RZ, RZ, R181 ;  /* 0x000000ffff557224 */ /* 0x000fe400078e00b5 */
[----:B------:R-:W-:Y:S01]  /*5880*/  IMAD.MOV.U32 R80, RZ, RZ, R177 ;  /* 0x000000ffff507224 */ /* 0x000fe200078e00b1 */
[C---:B------:R-:W-:Y:S01]  /*5890*/  HMMA.16816.F32.BF16 R244, R4.reuse, R22, R120 ;  /* 0x0000001604f4723c */ /* 0x040fe20000041878 */
[----:B------:R-:W2:Y:S07]  /*58a0*/  LDSM.16.MT88.4 R20, [R213+0x4900] ;  /* 0x00490000d514783b */ /* 0x000eae0000004200 */
[C---:B------:R-:W-:Y:S01]  /*58b0*/  HMMA.16816.F32.BF16 R196, R4.reuse, R16, R100 ;  /* 0x0000001004c4723c */ /* 0x040fe20000041864 */
[----:B------:R-:W2:Y:S06]  /*58c0*/  LDSM.16.MT88.4 R16, [R214+0x4900] ;  /* 0x00490000d610783b */ /* 0x000eac0000004200 */
[----:B------:R-:W-:Y:S01]  /*58d0*/  IMAD.MOV.U32 R100, RZ, RZ, R175 ;  /* 0x000000ffff647224 */ /* 0x000fe200078e00af */
[----:B-1----:R-:W-:Y:S01]  /*58e0*/  HMMA.16816.F32.BF16 R112, R4, R12, R60 ;  /* 0x0000000c0470723c */ /* 0x002fe2000004183c */
[----:B------:R-:W-:Y:S01]  /*58f0*/  MOV R102, R179 ;  /* 0x000000b300667202 */ /* 0x000fe20000000f00 */
[----:B------:R-:W-:Y:S01]  /*5900*/  IMAD.MOV.U32 R101, RZ, RZ, R178 ;  /* 0x000000ffff657224 */ /* 0x000fe200078e00b2 */
[----:B------:R-:W-:-:S04]  /*5910*/  MOV R103, R168 ;  /* 0x000000a800677202 */ /* 0x000fc80000000f00 */
[----:B------:R-:W-:Y:S01]  /*5920*/  IMAD.MOV.U32 R61, RZ, RZ, R174 ;  /* 0x000000ffff3d7224 */ /* 0x000fe200078e00ae */
[----:B------:R-:W-:Y:S01]  /*5930*/  HMMA.16816.F32.BF16 R124, R4, R14, R76 ;  /* 0x0000000e047c723c */ /* 0x000fe2000004184c */
[----:B------:R-:W1:Y:S01]  /*5940*/  LDSM.16.MT88.4 R12, [R216+0x4900] ;  /* 0x00490000d80c783b */ /* 0x000e620000004200 */
[----:B------:R-:W-:Y:S01]  /*5950*/  MOV R62, R173 ;  /* 0x000000ad003e7202 */ /* 0x000fe20000000f00 */
[----:B------:R-:W-:-:S05]  /*5960*/  IMAD.MOV.U32 R63, RZ, RZ, R172 ;  /* 0x000000ffff3f7224 */ /* 0x000fca00078e00ac */
[C---:B---3--:R-:W-:Y:S08]  /*5970*/  HMMA.16816.F32.BF16 R120, R4.reuse, R24, R40 ;  /* 0x000000180478723c */ /* 0x048ff00000041828 */
[C---:B------:R-:W-:Y:S01]  /*5980*/  HMMA.16816.F32.BF16 R208, R4.reuse, R26, R68 ;  /* 0x0000001a04d0723c */ /* 0x040fe20000041844 */
[----:B------:R-:W3:Y:S07]  /*5990*/  LDSM.16.MT88.4 R24, [R215+0x4900] ;  /* 0x00490000d718783b */ /* 0x000eee0000004200 */
[C---:B------:R-:W-:Y:S08]  /*59a0*/  HMMA.16816.F32.BF16 R96, R4.reuse, R28, R96 ;  /* 0x0000001c0460723c */ /* 0x040ff00000041860 */
[C---:B----4-:R-:W-:Y:S08]  /*59b0*/  HMMA.16816.F32.BF16 R180, R4.reuse, R32, R92 ;  /* 0x0000002004b4723c */ /* 0x050ff0000004185c */
[C---:B--2---:R-:W-:Y:S08]  /*59c0*/  HMMA.16816.F32.BF16 R172, R4.reuse, R20, R88 ;  /* 0x0000001404ac723c */ /* 0x044ff00000041858 */
[----:B------:R-:W-:Y:S01]  /*59d0*/  HMMA.16816.F32.BF16 R92, R4, R18, R48 ;  /* 0x00000012045c723c */ /* 0x000fe20000041830 */
[----:B------:R-:W-:Y:S01]  /*59e0*/  IMAD.MOV.U32 R43, RZ, RZ, R96 ;  /* 0x000000ffff2b7224 */ /* 0x000fe200078e0060 */
[----:B------:R-:W-:Y:S01]  /*59f0*/  MOV R42, R97 ;  /* 0x00000061002a7202 */ /* 0x000fe20000000f00 */
[----:B------:R-:W-:-:S02]  /*5a00*/  IMAD.MOV.U32 R41, RZ, RZ, R98 ;  /* 0x000000ffff297224 */ /* 0x000fc400078e0062 */
[----:B------:R-:W-:Y:S02]  /*5a10*/  IMAD.MOV.U32 R40, RZ, RZ, R99 ;  /* 0x000000ffff287224 */ /* 0x000fe400078e0063 */
[----:B------:R-:W-:Y:S01]  /*5a20*/  MOV R19, R75 ;  /* 0x0000004b00137202 */ /* 0x000fe20000000f00 */
[----:B-1----:R-:W-:Y:S01]  /*5a30*/  HMMA.16816.F32.BF16 R88, R4, R12, R128 ;  /* 0x0000000c0458723c */ /* 0x002fe20000041880 */
[----:B------:R-:W-:-:S06]  /*5a40*/  IMAD.MOV.U32 R18, RZ, RZ, R248 ;  /* 0x000000ffff127224 */ /* 0x000fcc00078e00f8 */
[----:B------:R-:W-:Y:S01]  /*5a50*/  IMAD.MOV.U32 R128, RZ, RZ, R74 ;  /* 0x000000ffff807224 */ /* 0x000fe200078e004a */
[----:B------:R-:W-:Y:S01]  /*5a60*/  MOV R130, R72 ;  /* 0x0000004800827202 */ /* 0x000fe20000000f00 */
[----:B------:R-:W-:Y:S01]  /*5a70*/  IMAD.MOV.U32 R129, RZ, RZ, R73 ;  /* 0x000000ffff817224 */ /* 0x000fe200078e0049 */
[C---:B------:R-:W-:Y:S01]  /*5a80*/  HMMA.16816.F32.BF16 R204, R4.reuse, R30, R64 ;  /* 0x0000001e04cc723c */ /* 0x040fe20000041840 */
[----:B------:R-:W1:Y:S07]  /*5a90*/  LDSM.16.MT88.4 R28, [R213+0x6900] ;  /* 0x00690000d51c783b */ /* 0x000e6e0000004200 */
[C---:B------:R-:W-:Y:S01]  /*5aa0*/  HMMA.16816.F32.BF16 R72, R4.reuse, R14, R44 ;  /* 0x0000000e0448723c */ /* 0x040fe2000004182c */
[----:B------:R-:W2:Y:S06]  /*5ab0*/  LDSM.16.MT88.4 R12, [R216+0x6900] ;  /* 0x00690000d80c783b */ /* 0x000eac0000004200 */
        /* <DEDUP_REMOVED lines=13> */
[----:B------:R-:W2:Y:S01]  /*5b90*/  LDSM.16.MT88.4 R20, [R214+0x6900] ;  /* 0x00690000d614783b */ /* 0x000ea20000004200 */
[----:B------:R-:W-:Y:S01]  /*5ba0*/  MOV R16, R82 ;  /* 0x0000005200107202 */ /* 0x000fe20000000f00 */
[----:B------:R-:W-:Y:S01]  /*5bb0*/  IMAD.MOV.U32 R17, RZ, RZ, R83 ;  /* 0x000000ffff117224 */ /* 0x000fe200078e0053 */
[----:B------:R-:W-:Y:S01]  /*5bc0*/  MOV R39, R63 ;  /* 0x0000003f00277202 */ /* 0x000fe20000000f00 */
[----:B----4-:R-:W-:Y:S02]  /*5bd0*/  FFMA.FTZ R0, R166, c[0x0][0x2d0], -R9 ;  /* 0x0000b400a6007a23 */ /* 0x010fe40000010809 */
[----:B------:R-:W-:Y:S01]  /*5be0*/  IMAD.MOV.U32 R38, RZ, RZ, R62 ;  /* 0x000000ffff267224 */ /* 0x000fe200078e003e */
[----:B---3--:R-:W-:Y:S01]  /*5bf0*/  HMMA.16816.F32.BF16 R52, R4, R24, R140 ;  /* 0x000000180434723c */ /* 0x008fe2000004188c */
[----:B------:R3:W4:Y:S01]  /*5c00*/  MUFU.EX2 R46, R0 ;  /* 0x00000000002e7308 */ /* 0x0007220000000800 */
[----:B------:R-:W-:-:S05]  /*5c10*/  IMAD.MOV.U32 R37, RZ, RZ, R61 ;  /* 0x000000ffff257224 */ /* 0x000fca00078e003d */
[----:B------:R-:W-:Y:S01]  /*5c20*/  MOV R140, R18 ;  /* 0x00000012008c7202 */ /* 0x000fe20000000f00 */
[C---:B------:R-:W-:Y:S01]  /*5c30*/  HMMA.16816.F32.BF16 R80, R4.reuse, R26, R136 ;  /* 0x0000001a0450723c */ /* 0x040fe20000041888 */
[----:B------:R-:W2:Y:S01]  /*5c40*/  LDSM.16.MT88.4 R24, [R213+0x1100] ;  /* 0x00110000d518783b */ /* 0x000ea20000004200 */
[----:B------:R-:W-:Y:S01]  /*5c50*/  IMAD.MOV.U32 R141, RZ, RZ, R19 ;  /* 0x000000ffff8d7224 */ /* 0x000fe200078e0013 */
[----:B------:R-:W-:Y:S01]  /*5c60*/  MOV R143, R17 ;  /* 0x00000011008f7202 */ /* 0x000fe20000000f00 */
[----:B------:R-:W-:Y:S02]  /*5c70*/  IMAD.MOV.U32 R142, RZ, RZ, R16 ;  /* 0x000000ffff8e7224 */ /* 0x000fe400078e0010 */
[----:B------:R-:W-:Y:S01]  /*5c80*/  LDSM.16.MT88.4 R16, [R215+0x1100] ;  /* 0x00110000d710783b */ /* 0x000fe20000004200 */
[----:B------:R-:W-:Y:S01]  /*5c90*/  IMAD.MOV.U32 R136, RZ, RZ, R118 ;  /* 0x000000ffff887224 */ /* 0x000fe200078e0076 */
[----:B-1----:R-:W-:Y:S01]  /*5ca0*/  HMMA.16816.F32.BF16 R76, R4, R30, R148 ;  /* 0x0000001e044c723c */ /* 0x002fe20000041894 */
[----:B---3--:R-:W-:Y:S01]  /*5cb0*/  FFMA.FTZ R0, R167, c[0x0][0x2d0], -R9 ;  /* 0x0000b400a7007a23 */ /* 0x008fe20000010809 */
[----:B------:R-:W-:Y:S01]  /*5cc0*/  MOV R138, R42 ;  /* 0x0000002a008a7202 */ /* 0x000fe20000000f00 */
[----:B------:R-:W-:-:S02]  /*5cd0*/  IMAD.MOV.U32 R137, RZ, RZ, R43 ;  /* 0x000000ffff897224 */ /* 0x000fc400078e002b */
[----:B------:R1:W3:Y:S01]  /*5ce0*/  MUFU.EX2 R44, R0 ;  /* 0x00000000002c7308 */ /* 0x0002e20000000800 */
[----:B------:R-:W-:Y:S01]  /*5cf0*/  IMAD.MOV.U32 R118, RZ, RZ, R243 ;  /* 0x000000ffff767224 */ /* 0x000fe200078e00f3 */
[----:B------:R-:W-:Y:S01]  /*5d00*/  MOV R149, R128 ;  /* 0x0000008000957202 */ /* 0x000fe20000000f00 */
[C---:B--2---:R-:W-:Y:S01]  /*5d10*/  HMMA.16816.F32.BF16 R60, R4.reuse, R12, R160 ;  /* 0x0000000c043c723c */ /* 0x044fe200000418a0 */
        /* <DEDUP_REMOVED lines=12> */
[----:B---3--:R-:W-:Y:S01]  /*5de0*/  IMAD.MOV.U32 R161, RZ, RZ, R44 ;  /* 0x000000ffffa17224 */ /* 0x008fe200078e002c */
        /* <DEDUP_REMOVED lines=56> */
[----:B------:R-:W-:-:S05]  /*6170*/  UIADD3 UR22, UR22, -0x2, URZ ;  /* 0xfffffffe16167890 */ /* 0x000fca000fffe03f */
[----:B------:R-:W-:Y:S02]  /*6180*/  @UP2 UMOV UR27, UR29 ;  /* 0x0000001d001b2c82 */ /* 0x000fe40008000000 */
[----:B------:R-:W-:Y:S01]  /*6190*/  @UP2 USHF.R.U32.HI UR26, URZ, UR5, UR27 ;  /* 0x000000053f1a2299 */ /* 0x000fe2000801161b */
[----:B--2---:R-:W-:Y:S01]  /*61a0*/  F2FP.BF16.PACK_AB R7, R133, R134 ;  /* 0x000000868507723e */ /* 0x004fe200000010ff */
[----:B------:R-:W-:Y:S02]  /*61b0*/  IMAD.MOV.U32 R0, RZ, RZ, R118 ;  /* 0x000000ffff007224 */ /* 0x000fe400078e0076 */
[----:B------:R-:W-:Y:S02]  /*61c0*/  UIADD3 UR4, UR23, UR26, URZ ;  /* 0x0000001a17047290 */ /* 0x000fe4000fffe03f */
[----:B------:R-:W-:Y:S01]  /*61d0*/  FFMA.FTZ R0, R0, c[0x0][0x2d0], -R9 ;  /* 0x0000b40000007a23 */ /* 0x000fe20000010809 */
[----:B------:R-:W-:Y:S01]  /*61e0*/  ULDC UR23, c[0x0][0x328] ;  /* 0x0000ca0000177ab9 */ /* 0x000fe20000000800 */
[----:B------:R-:W-:Y:S01]  /*61f0*/  HMMA.16816.F32.BF16 R28, R4, R26, R148 ;  /* 0x0000001a041c723c */ /* 0x000fe20000041894 */
[----:B------:R-:W-:-:S07]  /*6200*/  UIADD3 UR23, UR4, UR23, URZ ;  /* 0x0000001704177290 */ /* 0x000fce000fffe03f */
        /* <DEDUP_REMOVED lines=282> */
[----:B------:R-:W-:-:S12]  /*73b0*/  UIADD3 UR26, UR4, -0x1, URZ ;  /* 0xffffffff041a7890 */ /* 0x000fd8000fffe03f */
[----:B------:R-:W-:Y:S05]  /*73c0*/  @P0 BRA `(.L_x_1066) ;  /* 0x000000a000000947 */ /* 0x000fea0003800000 */
[----:B------:R-:W-:Y:S02]  /*73d0*/  UMOV UR26, 0x1 ;  /* 0x00000001001a7882 */ /* 0x000fe40000000000 */
        /* <DEDUP_REMOVED lines=9> */
.L_x_1066:
[----:B------:R-:W-:Y:S02]  /*7470*/  UMOV UR5, 0x1 ;  /* 0x0000000100057882 */ /* 0x000fe40000000000 */
[----:B------:R-:W-:Y:S02]  /*7480*/  ULDC UR4, c[0x0][0x32c] ;  /* 0x0000cb0000047ab9 */ /* 0x000fe40000000800 */
[----:B------:R-:W-:-:S03]  /*7490*/  UISETP.NE.AND UP0, UPT, UR5, UR4, UPT ;  /* 0x000000040500728c */ /* 0x000fc6000bf05270 */
[----:B------:R-:W-:Y:S02]  /*74a0*/  ULDC.64 UR4, c[0x0][0x330] ;  /* 0x0000cc0000047ab9 */ /* 0x000fe40000000a00 */
[----:B------:R-:W-:-:S07]  /*74b0*/  UIMAD.WIDE.U32 UR28, UR26, UR4, URZ ;  /* 0x000000041a1c72a5 */ /* 0x000fce000f8e003f */
[----:B------:R-:W-:Y:S02]  /*74c0*/  @UP0 UMOV UR27, UR29 ;  /* 0x0000001d001b0c82 */ /* 0x000fe40008000000 */
[----:B------:R-:W-:Y:S02]  /*74d0*/  @UP0 USHF.R.U32.HI UR26, URZ, UR5, UR27 ;  /* 0x000000053f1a0299 */ /* 0x000fe4000801161b */
.L_x_1067:
[----:B------:R-:W-:Y:S02]  /*74e0*/  ULDC UR4, c[0x0][0x32c] ;  /* 0x0000cb0000047ab9 */ /* 0x000fe40000000800 */
[----:B------:R-:W-:-:S04]  /*74f0*/  UIMAD UR4, UR26, UR4, UR4 ;  /* 0x000000041a0472a4 */ /* 0x000fc8000f8e0204 */
[----:B------:R-:W-:-:S04]  /*7500*/  UISETP.LT.AND UP0, UPT, UR23, UR4, UPT ;  /* 0x000000041700728c */ /* 0x000fc8000bf01270 */
[----:B------:R-:W-:-:S04]  /*7510*/  USEL UR23, UR23, UR4, UP0 ;  /* 0x0000000417177287 */ /* 0x000fc80008000000 */
.L_x_1065:
        /* <DEDUP_REMOVED lines=22> */
[----:B------:R-:W-:Y:S02]  /*7680*/  IMAD.SHL.U32 R208, R5, 0x2, RZ ;  /* 0x0000000205d07824 */ /* 0x000fe400078e00ff */
        /* <DEDUP_REMOVED lines=10> */
.L_x_1079:
        /* <DEDUP_REMOVED lines=51> */
[C---:B---3--:R-:W-:Y:S05]  /*7a60*/  IADD3 R20, P0, R3.reuse, R5, RZ ;  /* 0x0000000503147210 */ /* 0x048fea0007f1e0ff */
        /* <DEDUP_REMOVED lines=22> */
.L_x_1069:
        /* <DEDUP_REMOVED lines=270> */
[----:B------:R-:W-:Y:S01]  /*8cb0*/  IMAD.MOV.U32 R0, RZ, RZ, c[0x0][0x2b8] ;  /* 0x0000ae00ff007624 */ /* 0x000fe200078e00ff */
[----:B------:R-:W-:Y:S01]  /*8cc0*/  IADD3 R16, -R205, 0x10, RZ ;  /* 0x00000010cd107810 */ /* 0x000fe20007ffe1ff */
[----:B------:R-:W-:Y:S01]  /*8cd0*/  ULEA UR5, UR22, UR11, 0x6 ;  /* 0x0000000b16057291 */ /* 0x000fe2000f8e303f */
[----:B------:R-:W-:Y:S01]  /*8ce0*/  LOP3.LUT R18, R18, 0xf, RZ, 0xc0, !PT ;  /* 0x0000000f12127812 */ /* 0x000fe200078ec0ff */
[----:B------:R-:W-:Y:S01]  /*8cf0*/  IMAD.MOV.U32 R240, RZ, RZ, RZ ;  /* 0x000000fffff07224 */ /* 0x000fe200078e00ff */
[----:B------:R-:W-:Y:S02]  /*8d00*/  ISETP.NE.AND P1, PT, R0, 0x1, PT ;  /* 0x000000010000780c */ /* 0x000fe40003f25270 */
        /* <DEDUP_REMOVED lines=40> */
[C---:B----4-:R-:W-:Y:S05]  /*8f90*/  IADD3 R12, P0, R3.reuse, R5, RZ ;  /* 0x00000005030c7210 */ /* 0x050fea0007f1e0ff */
        /* <DEDUP_REMOVED lines=22> */
.L_x_1070:
[----:B--234-:R-:W-:Y:S01]  /*9100*/  PLOP3.LUT P0, PT, PT, PT, UP2, 0x80, 0x0 ;  /* 0x000000000000781c */ /* 0x01cfe20003f0f028 */
[----:B------:R-:W2:Y:S01]  /*9110*/  LDL R2, [R1+0xc] ;  /* 0x00000c0001027983 */ /* 0x000ea20000100800 */
[----:B------:R-:W-:Y:S03]  /*9120*/  USHF.L.U32 UR5, UR22, 0x6, URZ ;  /* 0x0000000616057899 */ /* 0x000fe6000800063f */
[----:B-1----:R-:W3:Y:S03]  /*9130*/  LDL R12, [R1+0x8] ;  /* 0x00000800010c7983 */ /* 0x002ee60000100800 */
[----:B------:R-:W-:Y:S01]  /*9140*/  IMAD.U32 R5, RZ, RZ, UR5 ;  /* 0x00000005ff057e24 */ /* 0x000fe2000f8e00ff */
[----:B------:R-:W0:Y:S04]  /*9150*/  LDGDEPBAR ;  /* 0x00000000000079af */ /* 0x000e280000000000 */
[----:B--2---:R-:W-:Y:S01]  /*9160*/  @P0 IMAD.HI.U32 R0, R2, c[0x0][0x2c8], RZ ;  /* 0x0000b20002000a27 */ /* 0x004fe200078e00ff */
[----:B------:R-:W-:Y:S03]  /*9170*/  PLOP3.LUT P0, PT, PT, PT, UP2, 0x80, 0x0 ;  /* 0x000000000000781c */ /* 0x000fe60003f0f028 */
[----:B------:R-:W-:Y:S01]  /*9180*/  IMAD.MOV.U32 R4, RZ, RZ, R2 ;  /* 0x000000ffff047224 */ /* 0x000fe200078e0002 */
[----:B---3--:R-:W-:Y:S09]  /*9190*/  IADD3 R2, -R12, 0x1, -R5 ;  /* 0x000000010c027810 */ /* 0x008ff20007ffe905 */
[----:B------:R-:W-:Y:S01]  /*91a0*/  @P0 SHF.R.U32.HI R4, RZ, c[0x0][0x2cc], R0 ;  /* 0x0000b300ff040a19 */ /* 0x000fe20000011600 */
[----:B------:R-:W-:Y:S01]  /*91b0*/  IMAD.U32 R0, RZ, RZ, UR12 ;  /* 0x0000000cff007e24 */ /* 0x000fe2000f8e00ff */
[----:B------:R-:W-:Y:S03]  /*91c0*/  PLOP3.LUT P0, PT, PT, PT, UP1, 0x40, 0x0 ;  /* 0x000000000000781c */ /* 0x000fe60003f0e818 */
[----:B------:R-:W1:Y:S01]  /*91d0*/  SHFL.IDX PT, R3, R4, RZ, 0x1c1f ;  /* 0x001c1fff04037589 */ /* 0x000e6200000e0000 */
[----:B------:R-:W-:Y:S04]  /*91e0*/  IADD3 R0, -R0, UR8, R2 ;  /* 0x0000000800007c10 */ /* 0x000fe8000fffe102 */
        /* <DEDUP_REMOVED lines=19> */
.L_x_1073:
[----:B------:R-:W-:Y:S04]  /*9320*/  MOV R8, 0x1 ;  /* 0x0000000100087802 */ /* 0x000fe80000000f00 */
[----:B------:R-:W-:Y:S11]  /*9330*/  ISETP.NE.AND P0, PT, R8, c[0x0][0x32c], PT ;  /* 0x0000cb0008007a0c */ /* 0x000ff60003f05270 */
[----:B------:R-:W-:Y:S02]  /*9340*/  @!UPT UIADD3 URZ, URZ, URZ, URZ ;  /* 0x0000003f3f3ff290 */ /* 0x000fe4000fffe03f */
[----:B------:R-:W-:Y:S05]  /*9350*/  @P0 IMAD.HI.U32 R8, R3, c[0x0][0x330], RZ ;  /* 0x0000cc0003080a27 */ /* 0x000fea00078e00ff */
[----:B------:R-:W-:Y:S02]  /*9360*/  @P0 SHF.R.U32.HI R3, RZ, c[0x0][0x334], R8 ;  /* 0x0000cd00ff030a19 */ /* 0x000fe40000011608 */
.L_x_1074:
[----:B------:R-:W-:Y:S05]  /*9370*/  BSYNC B0 ;  /* 0x0000000000007941 */ /* 0x000fea0003800000 */
.L_x_1072:
[----:B------:R-:W-:Y:S04]  /*9380*/  IMAD R3, R3, c[0x0][0x32c], -R5 ;  /* 0x0000cb0003037a24 */ /* 0x000fe800078e0a05 */
[----:B------:R-:W-:Y:S05]  /*9390*/  IMAD.IADD R3, R3, 0x1, -R12 ;  /* 0x0000000103037824 */ /* 0x000fea00078e0a0c */
[----:B------:R-:W-:Y:S02]  /*93a0*/  IADD3 R8, R3, c[0x0][0x32c], RZ ;  /* 0x0000cb0003087a10 */ /* 0x000fe40007ffe0ff */
[----:B------:R-:W-:Y:S02]  /*93b0*/  IMNMX R0, R0, R3, !PT ;  /* 0x0000000300007217 */ /* 0x000fe40007800200 */
[----:B------:R-:W-:Y:S02]  /*93c0*/  IMNMX R2, R2, R8, PT ;  /* 0x0000000802027217 */ /* 0x000fe40003800200 */
.L_x_1071:
        /* <DEDUP_REMOVED lines=85> */
.L_x_1077:
[----:B------:R-:W-:Y:S04]  /*9920*/  MOV R4, 0x1 ;  /* 0x0000000100047802 */ /* 0x000fe80000000f00 */
[----:B------:R-:W-:Y:S11]  /*9930*/  ISETP.NE.AND P0, PT, R4, c[0x0][0x32c], PT ;  /* 0x0000cb0004007a0c */ /* 0x000ff60003f05270 */
[----:B------:R-:W-:Y:S02]  /*9940*/  @!UPT UIADD3 URZ, URZ, URZ, URZ ;  /* 0x0000003f3f3ff290 */ /* 0x000fe4000fffe03f */
[----:B------:R-:W-:Y:S05]  /*9950*/  @P0 IMAD.HI.U32 R4, R3, c[0x0][0x330], RZ ;  /* 0x0000cc0003040a27 */ /* 0x000fea00078e00ff */
[----:B------:R-:W-:Y:S02]  /*9960*/  @P0 SHF.R.U32.HI R3, RZ, c[0x0][0x334], R4 ;  /* 0x0000cd00ff030a19 */ /* 0x000fe40000011604 */
.L_x_1078:
[----:B------:R-:W-:Y:S05]  /*9970*/  BSYNC B0 ;  /* 0x0000000000007941 */ /* 0x000fea0003800000 */
.L_x_1076:
[----:B------:R-:W-:Y:S04]  /*9980*/  IMAD R5, R3, c[0x0][0x32c], -R5 ;  /* 0x0000cb0003057a24 */ /* 0x000fe800078e0a05 */
[----:B------:R-:W-:Y:S05]  /*9990*/  IMAD.IADD R5, R5, 0x1, -R12 ;  /* 0x0000000105057824 */ /* 0x000fea00078e0a0c */
[----:B------:R-:W-:Y:S02]  /*99a0*/  IADD3 R3, R5, c[0x0][0x32c], RZ ;  /* 0x0000cb0005037a10 */ /* 0x000fe40007ffe0ff */
[----:B------:R-:W-:Y:S02]  /*99b0*/  IMNMX R0, R0, R5, !PT ;  /* 0x0000000500007217 */ /* 0x000fe40007800200 */
[----:B------:R-:W-:Y:S02]  /*99c0*/  IMNMX R2, R2, R3, PT ;  /* 0x0000000302027217 */ /* 0x000fe40003800200 */
.L_x_1075:
        /* <DEDUP_REMOVED lines=566> */
.L_x_1068:
[----:B------:R-:W2:Y:S01]  /*bd30*/  S2UR UR23, SR_CTAID.X ;  /* 0x00000000001779c3 */ /* 0x000ea20000002500 */
[----:B------:R-:W-:Y:S01]  /*bd40*/  ULDC.64 UR4, c[0x0][0x2c8] ;  /* 0x0000b20000047ab9 */ /* 0x000fe20000000a00 */
[----:B------:R-:W-:Y:S01]  /*bd50*/  PLOP3.LUT P0, PT, PT, PT, UP1, 0x40, 0x0 ;  /* 0x000000000000781c */ /* 0x000fe20003f0e818 */
[----:B--2---:R-:W-:-:S04]  /*bd60*/  ULEA UR23, UR23, 0x7f, 0x7 ;  /* 0x0000007f17177891 */ /* 0x004fc8000f8e383f */
        /* <DEDUP_REMOVED lines=22> */
.L_x_1081:
[----:B------:R-:W-:Y:S02]  /*bed0*/  UMOV UR5, 0x1 ;  /* 0x0000000100057882 */ /* 0x000fe40000000000 */
[----:B------:R-:W-:Y:S02]  /*bee0*/  ULDC UR4, c[0x0][0x32c] ;  /* 0x0000cb0000047ab9 */ /* 0x000fe40000000800 */
[----:B------:R-:W-:-:S03]  /*bef0*/  UISETP.NE.AND UP0, UPT, UR5, UR4, UPT ;  /* 0x000000040500728c */ /* 0x000fc6000bf05270 */
[----:B------:R-:W-:Y:S02]  /*bf00*/  ULDC.64 UR4, c[0x0][0x330] ;  /* 0x0000cc0000047ab9 */ /* 0x000fe40000000a00 */
[----:B------:R-:W-:-:S07]  /*bf10*/  UIMAD.WIDE.U32 UR28, UR26, UR4, URZ ;  /* 0x000000041a1c72a5 */ /* 0x000fce000f8e003f */
[----:B------:R-:W-:Y:S02]  /*bf20*/  @UP0 UMOV UR27, UR29 ;  /* 0x0000001d001b0c82 */ /* 0x000fe40008000000 */
[----:B------:R-:W-:Y:S02]  /*bf30*/  @UP0 USHF.R.U32.HI UR26, URZ, UR5, UR27 ;  /* 0x000000053f1a0299 */ /* 0x000fe4000801161b */
.L_x_1082:
[----:B------:R-:W-:Y:S02]  /*bf40*/  ULDC UR4, c[0x0][0x32c] ;  /* 0x0000cb0000047ab9 */ /* 0x000fe40000000800 */
[----:B------:R-:W-:-:S04]  /*bf50*/  UIMAD UR4, UR26, UR4, URZ ;  /* 0x000000041a0472a4 */ /* 0x000fc8000f8e023f */
[----:B------:R-:W-:-:S04]  /*bf60*/  UISETP.LT.AND UP0, UPT, UR23, UR4, UPT ;  /* 0x000000041700728c */ /* 0x000fc8000bf01270 */
[----:B------:R-:W-:-:S04]  /*bf70*/  USEL UR23, UR23, UR4, !UP0 ;  /* 0x0000000417177287 */ /* 0x000fc8000c000000 */
.L_x_1080:
        /* <DEDUP_REMOVED lines=24> */
[C---:B------:R-:W-:Y:S01]  /*c100*/  IMAD.SHL.U32 R204, R0.reuse, 0x2, RZ ;  /* 0x0000000200cc7824 */ /* 0x040fe200078e00ff */
[C---:B------:R-:W-:Y:S01]  /*c110*/  SHF.L.U64.HI R208, R249.reuse, 0x1, R208 ;  /* 0x00000001f9d07819 */ /* 0x040fe200000102d0 */
[----:B------:R-:W-:Y:S02]  /*c120*/  IMAD.MOV.U32 R133, RZ, RZ, R132 ;  /* 0x000000ffff857224 */ /* 0x000fe400078e0084 */
[----:B------:R-:W-:Y:S02]  /*c130*/  IMAD.SHL.U32 R3, R249, 0x2, RZ ;  /* 0x00000002f9037824 */ /* 0x000fe400078e00ff */
[----:B------:R-:W-:Y:S01]  /*c140*/  IMAD.SHL.U32 R206, R5, 0x2, RZ ;  /* 0x0000000205ce7824 */ /* 0x000fe200078e00ff */
[----:B--2---:R-:W-:-:S02]  /*c150*/  SHF.L.U64.HI R205, R0, 0x1, R4 ;  /* 0x0000000100cd7819 */ /* 0x004fc40000010204 */
[----:B------:R-:W-:Y:S02]  /*c160*/  SEL R0, RZ, 0x10, P4 ;  /* 0x00000010ff007807 */ /* 0x000fe40002000000 */
[----:B---3--:R-:W-:Y:S02]  /*c170*/  SHF.L.U64.HI R207, R5, 0x1, R7 ;  /* 0x0000000105cf7819 */ /* 0x008fe40000010207 */
.L_x_1086:
        /* <DEDUP_REMOVED lines=74> */
.L_x_1084:
        /* <DEDUP_REMOVED lines=316> */
[C---:B-1--4-:R-:W-:Y:S05]  /*d9e0*/  IADD3 R12, P0, R3.reuse, R5, RZ ;  /* 0x00000005030c7210 */ /* 0x052fea0007f1e0ff */
        /* <DEDUP_REMOVED lines=22> */
.L_x_1085:
        /* <DEDUP_REMOVED lines=500> */
.L_x_1083:
[----:B------:R-:W-:-:S06]  /*fa90*/  UISETP.GE.AND UP0, UPT, UR22, UR7, UPT ;  /* 0x000000071600728c */ /* 0x000fcc000bf06270 */
[----:B------:R-:W-:-:S13]  /*faa0*/  PLOP3.LUT P0, PT, PT, PT, UP0, 0x40, 0x0 ;  /* 0x000000000000781c */ /* 0x000fda0003f0e808 */
[----:B------:R-:W-:Y:S05]  /*fab0*/  @P0 BRA `(.L_x_1087) ;  /* 0x000044d000000947 */ /* 0x000fea0003800000 */
[----:B-1----:R-:W2:Y:S01]  /*fac0*/  LDL.LU R0, [R1+0x1c] ;  /* 0x00001c0001007983 */ /* 0x002ea20000300800 */
[----:B------:R-:W-:Y:S01]  /*fad0*/  SHF.R.S32.HI R250, RZ, 0x1f, R249 ;  /* 0x0000001ffffa7819 */ /* 0x000fe200000114f9 */
[----:B------:R-:W-:Y:S02]  /*fae0*/  IMAD.MOV.U32 R134, RZ, RZ, R3 ;  /* 0x000000ffff867224 */ /* 0x000fe400078e0003 */
[----:B------:R-:W2:Y:S01]  /*faf0*/  LDL.LU R5, [R1+0x18] ;  /* 0x0000180001057983 */ /* 0x000ea20000300800 */
[C---:B------:R-:W-:Y:S01]  /*fb00*/  SHF.L.U64.HI R250, R249.reuse, 0x1, R250 ;  /* 0x00000001f9fa7819 */ /* 0x040fe200000102fa */
[----:B------:R-:W-:Y:S02]  /*fb10*/  IMAD.MOV.U32 R133, RZ, RZ, R132 ;  /* 0x000000ffff857224 */ /* 0x000fe400078e0084 */
[----:B------:R-:W3:Y:S01]  /*fb20*/  LDL.LU R4, [R1+0x20] ;  /* 0x0000200001047983 */ /* 0x000ee20000300800 */
[----:B------:R-:W-:-:S03]  /*fb30*/  IMAD.SHL.U32 R249, R249, 0x2, RZ ;  /* 0x00000002f9f97824 */ /* 0x000fc600078e00ff */
[----:B------:R-:W3:Y:S01]  /*fb40*/  LDL.LU R2, [R1+0x14] ;  /* 0x0000140001027983 */ /* 0x000ee20000300800 */
[----:B------:R-:W-:Y:S01]  /*fb50*/  IMAD.SHL.U32 R243, R251, 0x2, RZ ;  /* 0x00000002fbf37824 */ /* 0x000fe200078e00ff */
[C---:B--2---:R-:W-:Y:S02]  /*fb60*/  SHF.L.U64.HI R248, R5.reuse, 0x1, R0 ;  /* 0x0000000105f87819 */ /* 0x044fe40000010200 */
[----:B------:R-:W-:Y:S01]  /*fb70*/  SHF.R.S32.HI R0, RZ, 0x1f, R251 ;  /* 0x0000001fff007819 */ /* 0x000fe200000114fb */
[----:B------:R-:W-:-:S03]  /*fb80*/  IMAD.SHL.U32 R247, R5, 0x2, RZ ;  /* 0x0000000205f77824 */ /* 0x000fc600078e00ff */
[----:B------:R-:W-:Y:S02]  /*fb90*/  SHF.L.U64.HI R244, R251, 0x1, R0 ;  /* 0x00000001fbf47819 */ /* 0x000fe40000010200 */
[C---:B---3--:R-:W-:Y:S01]  /*fba0*/  SHF.L.U64.HI R246, R2.reuse, 0x1, R4 ;  /* 0x0000000102f67819 */ /* 0x048fe20000010204 */
[----:B------:R-:W-:Y:S02]  /*fbb0*/  IMAD.SHL.U32 R245, R2, 0x2, RZ ;  /* 0x0000000202f57824 */ /* 0x000fe400078e00ff */
.L_x_1097:
[----:B-1----:R-:W-:Y:S01]  /*fbc0*/  SHF.R.S32.HI R0, RZ, 0x1f, R242 ;  /* 0x0000001fff007819 */ /* 0x002fe200000114f2 */
[----:B------:R-:W-:Y:S01]  /*fbd0*/  IMAD.WIDE.U32 R2, R242, c[0x0][0x208], RZ ;  /* 0x00008200f2027a25 */ /* 0x000fe200078e00ff */
[----:B------:R-:W-:Y:S01]  /*fbe0*/  SHF.R.S32.HI R4, RZ, 0x1f, R240 ;  /* 0x0000001fff047819 */ /* 0x000fe200000114f0 */
[----:B------:R-:W-:Y:S04]  /*fbf0*/  DEPBAR.LE SB0, 0x0 ;  /* 0x000080000000791a */ /* 0x000fe80000000000 */
[----:B------:R-:W-:Y:S01]  /*fc00*/  IMAD R0, R0, c[0x0][0x208], RZ ;  /* 0x0000820000007a24 */ /* 0x000fe200078e02ff */
[----:B------:R-:W-:Y:S01]  /*fc10*/  BAR.SYNC.DEFER_BLOCKING 0x0 ;  /* 0x0000000000007b1d */ /* 0x000fe20000010000 */
[----:B------:R-:W-:Y:S01]  /*fc20*/  IMAD R4, R4, c[0x0][0x218], RZ ;  /* 0x0000860004047a24 */ /* 0x000fe200078e02ff */
[----:B------:R-:W-:Y:S01]  /*fc30*/  UISETP.GT.AND UP0, UPT, UR22, UR7, UPT ;  /* 0x000000071600728c */ /* 0x000fe2000bf04270 */
[----:B------:R-:W-:Y:S02]  /*fc40*/  IMAD R0, R242, c[0x0][0x20c], R0 ;  /* 0x00008300f2007a24 */ /* 0x000fe400078e0200 */
[C---:B------:R-:W-:Y:S03]  /*fc50*/  IMAD R4, R240.reuse, c[0x0][0x21c], R4 ;  /* 0x00008700f0047a24 */ /* 0x040fe600078e0204 */
        /* <DEDUP_REMOVED lines=313> */
[----:B--234-:R-:W-:Y:S01]  /*10ff0*/  IMAD.MOV.U32 R251, RZ, RZ, c[0x0][0x2b8] ;  /* 0x0000ae00fffb7624 */ /* 0x01cfe200078e00ff */
[----:B------:R-:W-:Y:S01]  /*11000*/  ULEA UR4, UR22, UR11, 0x6 ;  /* 0x0000000b16047291 */ /* 0x000fe2000f8e303f */
[----:B------:R-:W-:Y:S03]  /*11010*/  IMAD.MOV.U32 R240, RZ, RZ, RZ ;  /* 0x000000fffff07224 */ /* 0x000fe600078e00ff */
[----:B------:R-:W-:Y:S02]  /*11020*/  ISETP.NE.AND P1, PT, R251, 0x1, PT ;  /* 0x00000001fb00780c */ /* 0x000fe40003f25270 */
[----:B------:R-:W-:Y:S05]  /*11030*/  IMAD.U32 R2, RZ, RZ, UR4 ;  /* 0x00000004ff027e24 */ /* 0x000fea000f8e00ff */
[----:B------:R-:W-:Y:S05]  /*11040*/  IADD3 R2, R2, -0x40, R252 ;  /* 0xffffffc002027810 */ /* 0x000fea0007ffe0fc */
[----:B------:R-:W-:Y:S02]  /*11050*/  IMAD.MOV.U32 R0, RZ, RZ, R2 ;  /* 0x000000ffff007224 */ /* 0x000fe400078e0002 */
[----:B------:R-:W-:Y:S05]  /*11060*/  @P1 IMAD.HI.U32 R3, R2, c[0x0][0x2bc], RZ ;  /* 0x0000af0002031a27 */ /* 0x000fea00078e00ff */
        /* <DEDUP_REMOVED lines=26> */
[C---:B---3--:R-:W-:Y:S01]  /*11210*/  IMAD.X R17, R4.reuse, 0x1, R250, P0 ;  /* 0x0000000104117824 */ /* 0x048fe200000e06fa */
[C---:B------:R-:W-:Y:S04]  /*11220*/  IADD3 R14, P0, R3.reuse, R247, RZ ;  /* 0x000000f7030e7210 */ /* 0x040fe80007f1e0ff */
[----:B------:R2:W-:Y:S01]  /*11230*/  LDGSTS.E.BYPASS.LTC128B.128 [R239+0x8100], [R16.64], !P3 ;  /* 0x0810000010ef7fae */ /* 0x0005e2000d901d52 */
[CC--:B------:R-:W-:Y:S02]  /*11240*/  IADD3.X R15, R4.reuse, R248.reuse, RZ, P0, !PT ;  /* 0x000000f8040f7210 */ /* 0x0c0fe400007fe4ff */
        /* <DEDUP_REMOVED lines=19> */
.L_x_1088:
        /* <DEDUP_REMOVED lines=34> */
.L_x_1091:
[----:B------:R-:W-:Y:S04]  /*115a0*/  MOV R8, 0x1 ;  /* 0x0000000100087802 */ /* 0x000fe80000000f00 */
[----:B------:R-:W-:Y:S11]  /*115b0*/  ISETP.NE.AND P0, PT, R8, c[0x0][0x32c], PT ;  /* 0x0000cb0008007a0c */ /* 0x000ff60003f05270 */
[----:B------:R-:W-:Y:S02]  /*115c0*/  @!UPT UIADD3 URZ, URZ, URZ, URZ ;  /* 0x0000003f3f3ff290 */ /* 0x000fe4000fffe03f */
[----:B------:R-:W-:Y:S05]  /*115d0*/  @P0 IMAD.HI.U32 R8, R3, c[0x0][0x330], RZ ;  /* 0x0000cc0003080a27 */ /* 0x000fea00078e00ff */
[----:B------:R-:W-:Y:S02]  /*115e0*/  @P0 SHF.R.U32.HI R3, RZ, c[0x0][0x334], R8 ;  /* 0x0000cd00ff030a19 */ /* 0x000fe40000011608 */
.L_x_1092:
[----:B------:R-:W-:Y:S05]  /*115f0*/  BSYNC B0 ;  /* 0x0000000000007941 */ /* 0x000fea0003800000 */
.L_x_1090:
[----:B------:R-:W-:Y:S04]  /*11600*/  IMAD R3, R3, c[0x0][0x32c], -R5 ;  /* 0x0000cb0003037a24 */ /* 0x000fe800078e0a05 */
[----:B------:R-:W-:Y:S05]  /*11610*/  IMAD.IADD R3, R3, 0x1, -R12 ;  /* 0x0000000103037824 */ /* 0x000fea00078e0a0c */
[----:B------:R-:W-:Y:S02]  /*11620*/  IADD3 R8, R3, c[0x0][0x32c], RZ ;  /* 0x0000cb0003087a10 */ /* 0x000fe40007ffe0ff */
[----:B------:R-:W-:Y:S02]  /*11630*/  IMNMX R0, R0, R3, !PT ;  /* 0x0000000300007217 */ /* 0x000fe40007800200 */
[----:B------:R-:W-:Y:S02]  /*11640*/  IMNMX R2, R2, R8, PT ;  /* 0x0000000802027217 */ /* 0x000fe40003800200 */
.L_x_1089:
        /* <DEDUP_REMOVED lines=85> */
.L_x_1095:
[----:B------:R-:W-:Y:S04]  /*11ba0*/  MOV R4, 0x1 ;  /* 0x0000000100047802 */ /* 0x000fe80000000f00 */
[----:B------:R-:W-:Y:S11]  /*11bb0*/  ISETP.NE.AND P0, PT, R4, c[0x0][0x32c], PT ;  /* 0x0000cb0004007a0c */ /* 0x000ff60003f05270 */
[----:B------:R-:W-:Y:S02]  /*11bc0*/  @!UPT UIADD3 URZ, URZ, URZ, URZ ;  /* 0x0000003f3f3ff290 */ /* 0x000fe4000fffe03f */
[----:B------:R-:W-:Y:S05]  /*11bd0*/  @P0 IMAD.HI.U32 R4, R3, c[0x0][0x330], RZ ;  /* 0x0000cc0003040a27 */ /* 0x000fea00078e00ff */
[----:B------:R-:W-:Y:S02]  /*11be0*/  @P0 SHF.R.U32.HI R3, RZ, c[0x0][0x334], R4 ;  /* 0x0000cd00ff030a19 */ /* 0x000fe40000011604 */
.L_x_1096:
[----:B------:R-:W-:Y:S05]  /*11bf0*/  BSYNC B0 ;  /* 0x0000000000007941 */ /* 0x000fea0003800000 */
.L_x_1094:
[----:B------:R-:W-:Y:S04]  /*11c00*/  IMAD R5, R3, c[0x0][0x32c], -R5 ;  /* 0x0000cb0003057a24 */ /* 0x000fe800078e0a05 */
[----:B------:R-:W-:Y:S05]  /*11c10*/  IMAD.IADD R5, R5, 0x1, -R12 ;  /* 0x0000000105057824 */ /* 0x000fea00078e0a0c */
[----:B------:R-:W-:Y:S02]  /*11c20*/  IADD3 R3, R5, c[0x0][0x32c], RZ ;  /* 0x0000cb0005037a10 */ /* 0x000fe40007ffe0ff */
[----:B------:R-:W-:Y:S02]  /*11c30*/  IMNMX R0, R0, R5, !PT ;  /* 0x0000000500007217 */ /* 0x000fe40007800200 */
[----:B------:R-:W-:Y:S02]  /*11c40*/  IMNMX R2, R2, R3, PT ;  /* 0x0000000302027217 */ /* 0x000fe40003800200 */
.L_x_1093:
        /* <DEDUP_REMOVED lines=564> */
.L_x_1087:
[----:B------:R-:W2:Y:S04]  /*13f90*/  LDL.LU R5, [R1] ;  /* 0x0000000001057983 */ /* 0x000ea80000300800 */
[----:B-1----:R-:W3:Y:S01]  /*13fa0*/  LDL.LU R2, [R1+0x4] ;  /* 0x0000040001027983 */ /* 0x002ee20000300800 */
        /* <DEDUP_REMOVED lines=155> */
.L_x_1049:
        /* <DEDUP_REMOVED lines=59> */
[----:B------:R-:W-:Y:S01]  /*14d10*/  F2FP.BF16.PACK_AB R50, R51, R50 ;  /* 0x000000323332723e */ /* 0x000fe200000010ff */
[----:B------:R-:W-:Y:S01]  /*14d20*/  IMAD.IADD R4, R4, 0x1, R2 ;  /* 0x0000000104047824 */ /* 0x000fe200078e0202 */
[----:B------:R-:W-:-:S02]  /*14d30*/  F2FP.BF16.PACK_AB R35, R35, R20 ;  /* 0x000000142323723e */ /* 0x000fc400000010ff */
[----:B------:R-:W-:Y:S02]  /*14d40*/  F2FP.BF16.PACK_AB R54, R55, R54 ;  /* 0x000000363736723e */ /* 0x000fe400000010ff */
[----:B------:R-:W-:Y:S02]  /*14d50*/  F2FP.BF16.PACK_AB R34, R34, R56 ;  /* 0x000000382222723e */ /* 0x000fe400000010ff */
[----:B------:R-:W-:Y:S02]  /*14d60*/  F2FP.BF16.PACK_AB R58, R59, R58 ;  /* 0x0000003a3b3a723e */ /* 0x000fe400000010ff */
[----:B------:R-:W-:Y:S01]  /*14d70*/  F2FP.BF16.PACK_AB R33, R33, R60 ;  /* 0x0000003c2121723e */ /* 0x000fe200000010ff */
[----:B------:R1:W-:Y:S01]  /*14d80*/  STS [R0+0x80], R49 ;  /* 0x0000803100007388 */ /* 0x0003e20000000800 */
[----:B------:R-:W-:Y:S02]  /*14d90*/  F2FP.BF16.PACK_AB R62, R63, R62 ;  /* 0x0000003e3f3e723e */ /* 0x000fe400000010ff */
[----:B------:R-:W-:Y:S01]  /*14da0*/  F2FP.BF16.PACK_AB R32, R32, R64 ;  /* 0x000000402020723e */ /* 0x000fe200000010ff */
[----:B------:R-:W-:Y:S01]  /*14db0*/  STS [R0+0x480], R142 ;  /* 0x0004808e00007388 */ /* 0x000fe20000000800 */
[----:B------:R-:W-:-:S02]  /*14dc0*/  F2FP.BF16.PACK_AB R66, R67, R66 ;  /* 0x000000424342723e */ /* 0x000fc400000010ff */
[----:B------:R-:W-:Y:S01]  /*14dd0*/  F2FP.BF16.PACK_AB R31, R31, R68 ;  /* 0x000000441f1f723e */ /* 0x000fe200000010ff */
[----:B------:R2:W-:Y:S01]  /*14de0*/  STS [R2], R7 ;  /* 0x0000000702007388 */ /* 0x0005e20000000800 */
[----:B------:R-:W-:Y:S02]  /*14df0*/  F2FP.BF16.PACK_AB R70, R71, R70 ;  /* 0x000000464746723e */ /* 0x000fe400000010ff */
[----:B------:R-:W-:Y:S01]  /*14e00*/  F2FP.BF16.PACK_AB R30, R30, R72 ;  /* 0x000000481e1e723e */ /* 0x000fe200000010ff */
[----:B------:R-:W-:Y:S01]  /*14e10*/  STS [R2+0x400], R146 ;  /* 0x0004009202007388 */ /* 0x000fe20000000800 */
        /* <DEDUP_REMOVED lines=9> */
[----:B-1----:R-:W-:Y:S01]  /*14eb0*/  IMAD.MOV.U32 R49, RZ, RZ, 0x40 ;  /* 0x00000040ff317424 */ /* 0x002fe200078e00ff */
[----:B------:R-:W-:Y:S02]  /*14ec0*/  F2FP.BF16.PACK_AB R86, R87, R86 ;  /* 0x000000565756723e */ /* 0x000fe400000010ff */
[----:B------:R-:W-:Y:S01]  /*14ed0*/  STS [R4+0x400], R154 ;  /* 0x0004009a04007388 */ /* 0x000fe20000000800 */
[----:B------:R-:W-:-:S02]  /*14ee0*/  F2FP.BF16.PACK_AB R26, R26, R88 ;  /* 0x000000581a1a723e */ /* 0x000fc400000010ff */
[----:B------:R-:W-:Y:S02]  /*14ef0*/  F2FP.BF16.PACK_AB R90, R91, R90 ;  /* 0x0000005a5b5a723e */ /* 0x000fe400000010ff */
[----:B--2---:R-:W-:Y:S02]  /*14f00*/  SEL R7, R49, 0xffffffc0, !P2 ;  /* 0xffffffc031077807 */ /* 0x004fe40005000000 */
[----:B------:R-:W-:Y:S02]  /*14f10*/  F2FP.BF16.PACK_AB R25, R25, R92 ;  /* 0x0000005c1919723e */ /* 0x000fe400000010ff */
[----:B------:R-:W-:Y:S02]  /*14f20*/  F2FP.BF16.PACK_AB R94, R95, R94 ;  /* 0x0000005e5f5e723e */ /* 0x000fe400000010ff */
[----:B------:R-:W-:Y:S01]  /*14f30*/  F2FP.BF16.PACK_AB R24, R24, R96 ;  /* 0x000000601818723e */ /* 0x000fe200000010ff */
[----:B---3--:R-:W-:Y:S01]  /*14f40*/  IMAD.IADD R6, R0, 0x1, R7 ;  /* 0x0000000100067824 */ /* 0x008fe200078e0207 */
[----:B------:R-:W-:-:S02]  /*14f50*/  F2FP.BF16.PACK_AB R98, R99, R98 ;  /* 0x000000626362723e */ /* 0x000fc400000010ff */
[----:B------:R-:W-:Y:S02]  /*14f60*/  F2FP.BF16.PACK_AB R23, R23, R100 ;  /* 0x000000641717723e */ /* 0x000fe400000010ff */
[----:B------:R1:W-:Y:S01]  /*14f70*/  STS [R6+0x80], R5 ;  /* 0x0000800506007388 */ /* 0x0003e20000000800 */
[----:B------:R-:W-:Y:S01]  /*14f80*/  F2FP.BF16.PACK_AB R102, R103, R102 ;  /* 0x000000666766723e */ /* 0x000fe200000010ff */
[----:B----4-:R-:W-:Y:S02]  /*14f90*/  IMAD.IADD R8, R7, 0x1, R2 ;  /* 0x0000000107087824 */ /* 0x010fe400078e0202 */
        /* <DEDUP_REMOVED lines=8> */
[----:B------:R-:W-:Y:S02]  /*15020*/  F2FP.BF16.PACK_AB R17, R17, R114 ;  /* 0x000000721111723e */ /* 0x000fe400000010ff */
[----:B------:R-:W-:Y:S02]  /*15030*/  F2FP.BF16.PACK_AB R16, R117, R116 ;  /* 0x000000747510723e */ /* 0x000fe400000010ff */
[----:B------:R-:W-:Y:S02]  /*15040*/  F2FP.BF16.PACK_AB R13, R13, R118 ;  /* 0x000000760d0d723e */ /* 0x000fe400000010ff */
[----:B------:R-:W-:-:S02]  /*15050*/  F2FP.BF16.PACK_AB R12, R121, R120 ;  /* 0x00000078790c723e */ /* 0x000fc400000010ff */
[----:B------:R-:W-:Y:S01]  /*15060*/  F2FP.BF16.PACK_AB R11, R11, R122 ;  /* 0x0000007a0b0b723e */ /* 0x000fe200000010ff */
[----:B-1----:R-:W-:Y:S01]  /*15070*/  IMAD.IADD R5, R7, 0x1, R3 ;  /* 0x0000000107057824 */ /* 0x002fe200078e0203 */
[----:B------:R-:W-:Y:S01]  /*15080*/  F2FP.BF16.PACK_AB R9, R125, R124 ;  /* 0x0000007c7d09723e */ /* 0x000fe200000010ff */
[----:B------:R-:W-:Y:S01]  /*15090*/  IMAD.IADD R7, R4, 0x1, R7 ;  /* 0x0000000104077824 */ /* 0x000fe200078e0207 */
[----:B------:R-:W-:Y:S02]  /*150a0*/  F2FP.BF16.PACK_AB R15, R15, R126 ;  /* 0x0000007e0f0f723e */ /* 0x000fe400000010ff */
[----:B------:R-:W-:Y:S01]  /*150b0*/  STS [R5+0x80], R45 ;  /* 0x0000802d05007388 */ /* 0x000fe20000000800 */
[----:B------:R-:W-:Y:S02]  /*150c0*/  F2FP.BF16.PACK_AB R14, R129, R128 ;  /* 0x00000080810e723e */ /* 0x000fe400000010ff */
[----:B------:R-:W-:Y:S01]  /*150d0*/  F2FP.BF16.PACK_AB R10, R10, R130 ;  /* 0x000000820a0a723e */ /* 0x000fe200000010ff */
[----:B------:R-:W-:Y:S01]  /*150e0*/  STS [R5+0x480], R166 ;  /* 0x000480a605007388 */ /* 0x000fe20000000800 */
[----:B------:R-:W-:-:S03]  /*150f0*/  PLOP3.LUT P0, PT, PT, PT, UP1, 0x80, 0x0 ;  /* 0x000000000000781c */ /* 0x000fc60003f0f018 */
        /* <DEDUP_REMOVED lines=47> */
[----:B------:R3:W-:Y:S04]  /*153f0*/  STS [R5+0xc480], R15 ;  /* 0x00c4800f05007388 */ /* 0x0007e80000000800 */
[----:B------:R3:W-:Y:S04]  /*15400*/  STS [R7+0xc000], R14 ;  /* 0x00c0000e07007388 */ /* 0x0007e80000000800 */
        /* <DEDUP_REMOVED lines=26> */
.L_x_1099:
        /* <DEDUP_REMOVED lines=9> */
[----:B------:R-:W-:Y:S01]  /*15640*/  UIMAD UR9, UR8, UR6, URZ ;  /* 0x00000006080972a4 */ /* 0x000fe2000f8e023f */
[----:B------:R-:W-:Y:S01]  /*15650*/  LEA.HI R6, R47, R57, RZ, 0x3 ;  /* 0x000000392f067211 */ /* 0x000fe200078f18ff */
[----:B------:R-:W-:Y:S01]  /*15660*/  USHF.R.S32.HI UR11, URZ, 0x1f, UR13 ;  /* 0x0000001f3f0b7899 */ /* 0x000fe2000801140d */
[----:B------:R-:W-:Y:S01]  /*15670*/  SHF.R.S32.HI R2, RZ, 0x1f, R3 ;  /* 0x0000001fff027819 */ /* 0x000fe20000011403 */
[----:B------:R-:W-:Y:S01]  /*15680*/  IMAD.IADD R4, R40, 0x1, -R0 ;  /* 0x0000000128047824 */ /* 0x000fe200078e0a00 */
[----:B------:R-:W-:Y:S01]  /*15690*/  LEA.HI R0, R22, R22, RZ, 0x1 ;  /* 0x0000001616007211 */ /* 0x000fe200078f08ff */
[----:B------:R-:W-:Y:S01]  /*156a0*/  ULDC.64 UR4, c[0x0][0x3a0] ;  /* 0x0000e80000047ab9 */ /* 0x000fe20000000a00 */
        /* <DEDUP_REMOVED lines=8> */
[----:B------:R-:W-:Y:S01]  /*15730*/  UIMAD.WIDE.U32 UR14, UR10, UR6, UR14 ;  /* 0x000000060a0e72a5 */ /* 0x000fe2000f8e000e */
[----:B------:R-:W-:Y:S01]  /*15740*/  IMAD R15, R4, 0x10, R2 ;  /* 0x00000010040f7824 */ /* 0x000fe200078e0202 */
[----:B------:R-:W-:Y:S01]  /*15750*/  UIMAD UR9, UR10, UR7, UR9 ;  /* 0x000000070a0972a4 */ /* 0x000fe2000f8e0209 */
[----:B------:R-:W-:Y:S01]  /*15760*/  LOP3.LUT R4, R6, 0xfffffff8, RZ, 0xc0, !PT ;  /* 0xfffffff806047812 */ /* 0x000fe200078ec0ff */
[----:B------:R-:W-:Y:S01]  /*15770*/  USEL UR11, UR11, URZ, !UP1 ;  /* 0x0000003f0b0b7287 */ /* 0x000fe2000c800000 */
[----:B------:R-:W-:Y:S01]  /*15780*/  IMAD R0, R0, 0x8, R15 ;  /* 0x0000000800007824 */ /* 0x000fe200078e020f */
[----:B------:R-:W-:Y:S01]  /*15790*/  ULDC.64 UR6, c[0x0][0x498] ;  /* 0x0001260000067ab9 */ /* 0x000fe20000000a00 */
[----:B------:R-:W-:Y:S01]  /*157a0*/  SHF.R.S32.HI R14, RZ, 0x3, R6 ;  /* 0x00000003ff0e7819 */ /* 0x000fe20000011406 */
[----:B------:R-:W-:Y:S01]  /*157b0*/  UIMAD.WIDE.U32 UR16, UR20, UR4, URZ ;  /* 0x00000004141072a5 */ /* 0x000fe2000f8e003f */
        /* <DEDUP_REMOVED lines=20> */
[----:B------:R-:W-:Y:S01]  /*15900*/  BSSY B0, `(.L_x_1100) ;  /* 0x0000068000007945 */ /* 0x000fe20003800000 */
[----:B------:R-:W-:Y:S01]  /*15910*/  UIADD3 UR17, UR17, UR12, URZ ;  /* 0x0000000c11117290 */ /* 0x000fe2000fffe03f */
[----:B------:R-:W-:Y:S01]  /*15920*/  IMAD R4, R3, c[0x0][0x4e8], R2 ;  /* 0x00013a0003047a24 */ /* 0x000fe200078e0202 */
[----:B------:R-:W-:Y:S01]  /*15930*/  IADD3 R2, P0, R0, UR14, RZ ;  /* 0x0000000e00027c10 */ /* 0x000fe2000ff1e0ff */
[----:B------:R-:W-:Y:S01]  /*15940*/  IMAD.U32 R3, RZ, RZ, UR7 ;  /* 0x00000007ff037e24 */ /* 0x000fe2000f8e00ff */
[----:B------:R-:W-:-:S02]  /*15950*/  UIMAD UR5, UR10, UR5, UR8 ;  /* 0x000000050a0572a4 */ /* 0x000fc4000f8e0208 */
[----:B------:R-:W-:Y:S01]  /*15960*/  SHF.R.S32.HI R0, RZ, 0x1f, R4 ;  /* 0x0000001fff007819 */ /* 0x000fe20000011404 */
[----:B------:R-:W-:Y:S01]  /*15970*/  UIMAD.WIDE.U32 UR16, UR10, UR4, UR16 ;  /* 0x000000040a1072a5 */ /* 0x000fe2000f8e0010 */
[----:B------:R-:W-:Y:S01]  /*15980*/  IADD3.X R3, R5, UR15, R3, P0, !PT ;  /* 0x0000000f05037c10 */ /* 0x000fe200087fe403 */
[----:B------:R-:W-:Y:S01]  /*15990*/  IMAD.SHL.U32 R5, R14, 0x40, RZ ;  /* 0x000000400e057824 */ /* 0x000fe200078e00ff */
[----:B------:R-:W-:Y:S01]  /*159a0*/  ULDC.64 UR6, c[0x0][0x3f0] ;  /* 0x0000fc0000067ab9 */ /* 0x000fe20000000a00 */
[----:B------:R-:W-:Y:S01]  /*159b0*/  IMAD R0, R0, c[0x0][0x488], RZ ;  /* 0x0001220000007a24 */ /* 0x000fe200078e02ff */
[----:B------:R-:W-:Y:S01]  /*159c0*/  UIMAD UR11, UR11, UR6, URZ ;  /* 0x000000060b0b72a4 */ /* 0x000fe2000f8e023f */
[C---:B------:R-:W-:Y:S01]  /*159d0*/  IMAD.WIDE.U32 R2, R4.reuse, c[0x0][0x488], R2 ;  /* 0x0001220004027a25 */ /* 0x040fe200078e0002 */
[----:B------:R-:W-:Y:S01]  /*159e0*/  LOP3.LUT R5, R5, 0x1c0, RZ, 0xc0, !PT ;  /* 0x000001c005057812 */ /* 0x000fe200078ec0ff */
[----:B------:R-:W-:Y:S02]  /*159f0*/  UIADD3 UR17, UR17, UR5, URZ ;  /* 0x0000000511117290 */ /* 0x000fe4000fffe03f */
[----:B------:R-:W-:Y:S01]  /*15a00*/  IMAD R9, R4, c[0x0][0x48c], R0 ;  /* 0x0001230004097a24 */ /* 0x000fe200078e0200 */
[----:B------:R-:W-:Y:S01]  /*15a10*/  SHF.R.U32.HI R8, RZ, 0x3, R5 ;  /* 0x00000003ff087819 */ /* 0x000fe20000011605 */
[----:B------:R-:W-:Y:S01]  /*15a20*/  IMAD.SHL.U32 R0, R7, 0x8, RZ ;  /* 0x0000000807007824 */ /* 0x000fe200078e00ff */
[C---:B------:R-:W-:Y:S01]  /*15a30*/  LEA R7, P0, R2.reuse, c[0x0][0x450], 0x2 ;  /* 0x0001140002077a11 */ /* 0x040fe200078010ff */
[----:B------:R-:W-:Y:S01]  /*15a40*/  IMAD.IADD R3, R3, 0x1, R9 ;  /* 0x0000000103037824 */ /* 0x000fe200078e0209 */
[----:B------:R-:W-:Y:S01]  /*15a50*/  UIMAD UR7, UR13, UR7, UR11 ;  /* 0x000000070d0772a4 */ /* 0x000fe2000f8e020b */
[----:B------:R-:W-:Y:S01]  /*15a60*/  IMAD.MOV.U32 R4, RZ, RZ, R6 ;  /* 0x000000ffff047224 */ /* 0x000fe200078e0006 */
[----:B------:R-:W-:Y:S01]  /*15a70*/  LOP3.LUT R5, R5, 0x38, R0, 0xf8, !PT ;  /* 0x0000003805057812 */ /* 0x000fe200078ef800 */
[----:B------:R-:W-:Y:S01]  /*15a80*/  UIMAD.WIDE.U32 UR16, UR13, UR6, UR16 ;  /* 0x000000060d1072a5 */ /* 0x000fe2000f8e0010 */
[----:B------:R-:W-:Y:S01]  /*15a90*/  @P1 SHF.R.U32.HI R4, RZ, c[0x0][0x4f0], R10 ;  /* 0x00013c00ff041a19 */ /* 0x000fe2000001160a */
[----:B------:R-:W-:Y:S01]  /*15aa0*/  SHFL.IDX PT, R12, R7, RZ, 0x1c1f ;  /* 0x001c1fff070c7589 */ /* 0x000fe200000e0000 */
[----:B------:R-:W-:Y:S01]  /*15ab0*/  LOP3.LUT R17, R5, R8, RZ, 0x3c, !PT ;  /* 0x0000000805117212 */ /* 0x000fe200078e3cff */
[----:B------:R-:W-:Y:S01]  /*15ac0*/  UIADD3 UR7, UR17, UR7, URZ ;  /* 0x0000000711077290 */ /* 0x000fe2000fffe03f */
[----:B------:R-:W-:Y:S01]  /*15ad0*/  LEA.HI.X R5, R2, c[0x0][0x454], R3, 0x2, P0 ;  /* 0x0001150002057a11 */ /* 0x000fe200000f1403 */
[----:B------:R1:W-:Y:S01]  /*15ae0*/  SHFL.IDX PT, R10, R7, 0x1, 0x1c1f ;  /* 0x003c1f00070a7f89 */ /* 0x0003e200000e0000 */
[--C-:B------:R-:W-:Y:S01]  /*15af0*/  SHF.R.S32.HI R9, RZ, 0x1f, R4.reuse ;  /* 0x0000001fff097819 */ /* 0x100fe20000011404 */
[----:B------:R-:W-:Y:S01]  /*15b00*/  IMAD.MOV R8, RZ, RZ, -R4 ;  /* 0x000000ffff087224 */ /* 0x000fe200078e0a04 */
[----:B------:R-:W-:Y:S01]  /*15b10*/  MOV R2, UR16 ;  /* 0x0000001000027c02 */ /* 0x000fe20008000f00 */
[----:B------:R-:W2:Y:S01]  /*15b20*/  SHFL.IDX PT, R13, R5, RZ, 0x1c1f ;  /* 0x001c1fff050d7589 */ /* 0x000ea200000e0000 */
[----:B------:R-:W-:-:S02]  /*15b30*/  IMAD.U32 R3, RZ, RZ, UR17 ;  /* 0x00000011ff037e24 */ /* 0x000fc4000f8e00ff */
[----:B------:R-:W-:Y:S01]  /*15b40*/  IMAD.U32 R3, RZ, RZ, UR7 ;  /* 0x00000007ff037e24 */ /* 0x000fe2000f8e00ff */
[----:B------:R3:W4:Y:S01]  /*15b50*/  SHFL.IDX PT, R11, R5, 0x1, 0x1c1f ;  /* 0x003c1f00050b7f89 */ /* 0x00072200000e0000 */
[----:B------:R-:W-:Y:S02]  /*15b60*/  IMAD R6, R8, c[0x0][0x4e8], R6 ;  /* 0x00013a0008067a24 */ /* 0x000fe400078e0206 */
[----:B------:R-:W-:-:S04]  /*15b70*/  IMAD.WIDE.U32 R2, R4, c[0x0][0x3e0], R2 ;  /* 0x0000f80004027a25 */ /* 0x000fc800078e0002 */
[----:B-1----:R-:W-:-:S04]  /*15b80*/  IMAD R7, R9, c[0x0][0x3e0], RZ ;  /* 0x0000f80009077a24 */ /* 0x002fc800078e02ff */
[----:B------:R-:W-:Y:S01]  /*15b90*/  IMAD R7, R4, c[0x0][0x3e4], R7 ;  /* 0x0000f90004077a24 */ /* 0x000fe200078e0207 */
[----:B------:R-:W-:Y:S01]  /*15ba0*/  SHF.R.S32.HI R4, RZ, 0x1f, R6 ;  /* 0x0000001fff047819 */ /* 0x000fe20000011406 */
[----:B---3--:R-:W-:-:S03]  /*15bb0*/  IMAD R5, R19, 0x80, R15 ;  /* 0x0000008013057824 */ /* 0x008fc600078e020f */
[----:B------:R-:W-:Y:S01]  /*15bc0*/  IADD3 R3, R3, R7, RZ ;  /* 0x0000000703037210 */ /* 0x000fe20007ffe0ff */
[----:B------:R-:W-:Y:S01]  /*15bd0*/  IMAD R4, R4, c[0x0][0x3d8], RZ ;  /* 0x0000f60004047a24 */ /* 0x000fe200078e02ff */
[----:B------:R-:W-:-:S03]  /*15be0*/  IADD3 R8, R5, 0x8, RZ ;  /* 0x0000000805087810 */ /* 0x000fc60007ffe0ff */
[----:B------:R-:W-:Y:S01]  /*15bf0*/  IMAD.WIDE.U32 R2, R6, c[0x0][0x3d8], R2 ;  /* 0x0000f60006027a25 */ /* 0x000fe200078e0002 */
[-C--:B------:R-:W-:Y:S02]  /*15c00*/  ISETP.GE.OR P1, PT, R5, R28.reuse, P2 ;  /* 0x0000001c0500720c */ /* 0x080fe40001726670 */
[----:B------:R-:W-:Y:S01]  /*15c10*/  ISETP.GE.OR P0, PT, R8, R28, P2 ;  /* 0x0000001c0800720c */ /* 0x000fe20001706670 */
[----:B------:R-:W-:-:S05]  /*15c20*/  IMAD.SHL.U32 R5, R18, 0x8, RZ ;  /* 0x0000000812057824 */ /* 0x000fca00078e00ff */
[----:B------:R-:W-:Y:S01]  /*15c30*/  LOP3.LUT R7, R17, 0x7ffffe00, R5, 0xf8, !PT ;  /* 0x7ffffe0011077812 */ /* 0x000fe200078ef805 */
[----:B------:R-:W-:-:S04]  /*15c40*/  IMAD R5, R6, c[0x0][0x3dc], R4 ;  /* 0x0000f70006057a24 */ /* 0x000fc800078e0204 */
[----:B------:R-:W-:Y:S01]  /*15c50*/  IMAD.SHL.U32 R4, R7, 0x2, RZ ;  /* 0x0000000207047824 */ /* 0x000fe200078e00ff */
[----:B--2---:R-:W-:Y:S01]  /*15c60*/  @!P1 ST.E [R12.64], R52 ;  /* 0x000000340c009985 */ /* 0x004fe2000c101912 */
[----:B------:R-:W-:-:S03]  /*15c70*/  IMAD.IADD R3, R3, 0x1, R5 ;  /* 0x0000000103037824 */ /* 0x000fc600078e0205 */
[----:B----4-:R1:W-:Y:S01]  /*15c80*/  @!P0 ST.E [R10.64], R53 ;  /* 0x000000350a008985 */ /* 0x0103e2000c101912 */
[----:B------:R-:W-:-:S03]  /*15c90*/  LEA R30, P0, R2, c[0x0][0x380], 0x1 ;  /* 0x0000e000021e7a11 */ /* 0x000fc600078008ff */
[----:B------:R2:W3:Y:S01]  /*15ca0*/  LDS.128 R44, [R4+0x1080] ;  /* 0x00108000042c7984 */ /* 0x0004e20000000c00 */
[----:B------:R-:W-:-:S03]  /*15cb0*/  LEA.HI.X R29, R2, c[0x0][0x384], R3, 0x1, P0 ;  /* 0x0000e100021d7a11 */ /* 0x000fc600000f0c03 */
[----:B------:R2:W4:Y:S04]  /*15cc0*/  LDS.128 R60, [R4+0x2080] ;  /* 0x00208000043c7984 */ /* 0x0005280000000c00 */
        /* <DEDUP_REMOVED lines=11> */
[----:B------:R1:W1:Y:S04]  /*15d80*/  LDS.128 R76, [R4+0xf080] ;  /* 0x00f08000044c7984 */ /* 0x0002680000000c00 */
[----:B------:R1:W1:Y:S04]  /*15d90*/  SHFL.IDX PT, R2, R30, RZ, 0x181f ;  /* 0x00181fff1e027589 */ /* 0x00026800000e0000 */
[----:B------:R1:W1:Y:S01]  /*15da0*/  SHFL.IDX PT, R3, R29, RZ, 0x181f ;  /* 0x00181fff1d037589 */ /* 0x00026200000e0000 */
[----:B------:R-:W-:Y:S05]  /*15db0*/  @P0 BRA `(.L_x_1101) ;  /* 0x000001c000000947 */ /* 0x000fea0003800000 */
[----:B---34-:R-:W3:Y:S01]  /*15dc0*/  LDS.128 R24, [R4+0x80] ;  /* 0x0000800004187984 */ /* 0x018ee20000000c00 */
[----:B------:R-:W-:-:S02]  /*15dd0*/  IADD3 R7, R0, 0x40, RZ ;  /* 0x0000004000077810 */ /* 0x000fc40007ffe0ff */
[C---:B------:R-:W-:Y:S01]  /*15de0*/  IADD3 R8, R0.reuse, 0x80, RZ ;  /* 0x0000008000087810 */ /* 0x040fe20007ffe0ff */
[----:B------:R-:W4:Y:S01]  /*15df0*/  LDS.128 R20, [R4+0x4080] ;  /* 0x0040800004147984 */ /* 0x000f220000000c00 */
[----:B------:R-:W-:Y:S02]  /*15e00*/  IADD3 R9, R0, 0xc0, RZ ;  /* 0x000000c000097810 */ /* 0x000fe40007ffe0ff */
[----:B------:R-:W-:Y:S01]  /*15e10*/  ISETP.GE.AND P2, PT, R7, c[0x0][0x3c8], PT ;  /* 0x0000f20007007a0c */ /* 0x000fe20003f46270 */
[----:B------:R-:W5:Y:S01]  /*15e20*/  LDS.128 R16, [R4+0x8080] ;  /* 0x0080800004107984 */ /* 0x000f620000000c00 */
[----:B------:R-:W-:Y:S02]  /*15e30*/  ISETP.GE.AND P1, PT, R8, c[0x0][0x3c8], PT ;  /* 0x0000f20008007a0c */ /* 0x000fe40003f26270 */
[----:B------:R-:W-:Y:S01]  /*15e40*/  ISETP.GE.AND P0, PT, R9, c[0x0][0x3c8], PT ;  /* 0x0000f20009007a0c */ /* 0x000fe20003f06270 */
[----:B------:R2:W1:Y:S01]  /*15e50*/  LDS.128 R12, [R4+0xc080] ;  /* 0x00c08000040c7984 */ /* 0x0004620000000c00 */
        /* <DEDUP_REMOVED lines=16> */
[----:B-----5:R1:W-:Y:S04]  /*15f60*/  @!P1 ST.E.128 [R4.64], R16 ;  /* 0x0000001004009985 */ /* 0x0203e8000c101d12 */
[----:B------:R1:W-:Y:S02]  /*15f70*/  @!P0 ST.E.128 [R2.64], R12 ;  /* 0x0000000c02008985 */ /* 0x0003e4000c101d12 */
.L_x_1101:
[----:B---34-:R-:W-:Y:S05]  /*15f80*/  BSYNC B0 ;  /* 0x0000000000007941 */ /* 0x018fea0003800000 */
.L_x_1100:
        /* <DEDUP_REMOVED lines=30> */
.L_x_1103:
[----:B------:R-:W-:Y:S05]  /*16170*/  BSYNC B0 ;  /* 0x0000000000007941 */ /* 0x000fea0003800000 */
.L_x_1102:
        /* <DEDUP_REMOVED lines=30> */
.L_x_1105:
[----:B------:R-:W-:Y:S05]  /*16360*/  BSYNC B0 ;  /* 0x0000000000007941 */ /* 0x000fea0003800000 */
.L_x_1104:
        /* <DEDUP_REMOVED lines=31> */
.L_x_1098:
        /* <DEDUP_REMOVED lines=31> */
.L_x_1106:
        /* <DEDUP_REMOVED lines=43> */
.L_x_1108:
[----:B------:R-:W-:Y:S05]  /*16a00*/  BSYNC B0 ;  /* 0x0000000000007941 */ /* 0x000fea0003800000 */
.L_x_1107:
        /* <DEDUP_REMOVED lines=17> */
[----:B------:R-:W-:Y:S02]  /*16b20*/  LEA R0, R8, R7, 0x5 ;  /* 0x0000000708007211 */ /* 0x000fe400078e28ff */
[----:B------:R-:W-:Y:S02]  /*16b30*/  UIMAD UR7, UR10, UR5, UR7 ;  /* 0x000000050a0772a4 */ /* 0x000fe4000f8e0207 */
[----:B------:R-:W-:Y:S01]  /*16b40*/  UIMAD.WIDE.U32 UR10, UR10, UR4, UR16 ;  /* 0x000000040a0a72a5 */ /* 0x000fe2000f8e0010 */
[C---:B--2---:R-:W-:Y:S02]  /*16b50*/  IMAD R0, R14.reuse, 0x80, R0 ;  /* 0x000000800e007824 */ /* 0x044fe400078e0200 */
        /* <DEDUP_REMOVED lines=56> */
.L_x_1110:
[----:B------:R-:W-:Y:S05]  /*16ee0*/  BSYNC B0 ;  /* 0x0000000000007941 */ /* 0x000fea0003800000 */
.L_x_1109:
        /* <DEDUP_REMOVED lines=27> */
.L_x_1112:
[----:B------:R-:W-:Y:S05]  /*170a0*/  BSYNC B0 ;  /* 0x0000000000007941 */ /* 0x000fea0003800000 */
.L_x_1111:
        /* <DEDUP_REMOVED lines=27> */
.L_x_1114:
[----:B------:R-:W-:Y:S05]  /*17260*/  BSYNC B0 ;  /* 0x0000000000007941 */ /* 0x000fea0003800000 */
.L_x_1113:
        /* <DEDUP_REMOVED lines=28> */
.L_x_1115:
        /* <DEDUP_REMOVED lines=13> */
.L_x_1784:


//--------------------- .text._ZN7cutlass13device_kernelIN5flash19enable_sm80_to_sm89INS1_16FlashAttnFwdSm80INS1_25CollectiveMainloopFwdSm80ILi8ELi1ELb0EN4cute5tupleIJNS5_1CILi128EEENS7_ILi48EEENS7_ILi256EEEEEELi256ENS_10bfloat16_tEfNS_4arch4Sm80ELb0ELb1ELb1ELb1ELb1ELb1ELb1ELb0EEENS1_21CollectiveEpilogueFwdINS6_IJS8_SA_S9_EEENS6_IJNS7_ILi1EEESI_SI_EEESC_SE_Li256ELb1ELb1ELb0ELb0EEENS1_19SingleTileSchedulerILb1ELb0ELb1ELi128EEEEEEEEEvNT_6ParamsE --------------------------
	.section	.text._ZN7cutlass13device_kernelIN5flash19enable_sm80_to_sm89INS1_16FlashAttnFwdSm80INS1_25CollectiveMainloopFwdSm80ILi8ELi1ELb0EN4cute5tupleIJNS5_1CILi128EEENS7_ILi48EEENS7_ILi256EEEEEELi256ENS_10bfloat16_tEfNS_4arch4Sm80ELb0ELb1ELb1ELb1ELb1ELb1ELb1ELb0EEENS1_21CollectiveEpilogueFwdINS6_IJS8_SA_S9_EEENS6_IJNS7_ILi1EEESI_SI_EEESC_SE_Li256ELb1ELb1ELb0ELb0EEENS1_19SingleTileSchedulerILb1ELb0ELb1ELi128EEEEEEEEEvNT_6ParamsE,"ax",@progbits
	.sectioninfo	@"SHI_REGISTERS=255"
	.align	128
.text._ZN7cutlass13device_kernelIN5flash19enable_sm80_to_sm89INS1_16FlashAttnFwdSm80INS1_25CollectiveMainloopFwdSm80ILi8ELi1ELb0EN4cute5tupleIJNS5_1CILi128EEENS7_ILi48EEENS7_ILi256EEEEEELi256ENS_10bfloat16_tEfNS_4arch4Sm80ELb0ELb1ELb1ELb1ELb1ELb1ELb1ELb0EEENS1_21CollectiveEpilogueFwdINS6_IJS8_SA_S9_EEENS6_IJNS7_ILi1EEESI_SI_EEESC_SE_Li256ELb1ELb1ELb0ELb0EEENS1_19SingleTileSchedulerILb1ELb0ELb1ELi128EEEEEEEEEvNT_6ParamsE:
        .type           _ZN7cutlass13device_kernelIN5flash19enable_sm80_to_sm89INS1_16FlashAttnFwdSm80INS1_25CollectiveMainloopFwdSm80ILi8ELi1ELb0EN4cute5tupleIJNS5_1CILi128EEENS7_ILi48EEENS7_ILi256EEEEEELi256ENS_10bfloat16_tEfNS_4arch4Sm80ELb0ELb1ELb1ELb1ELb1ELb1ELb1ELb0EEENS1_21CollectiveEpilogueFwdINS6_IJS8_SA_S9_EEENS6_IJNS7_ILi1EEESI_SI_EEESC_SE_Li256ELb1ELb1ELb0ELb0EEENS1_19SingleTileSchedulerILb1ELb0ELb1ELi128EEEEEEEEEvNT_6ParamsE,@function
        .size           _ZN7cutlass13device_kernelIN5flash19enable_sm80_to_sm89INS1_16FlashAttnFwdSm80INS1_25CollectiveMainloopFwdSm80ILi8ELi1ELb0EN4cute5tupleIJNS5_1CILi128EEENS7_ILi48EEENS7_ILi256EEEEEELi256ENS_10bfloat16_tEfNS_4arch4Sm80ELb0ELb1ELb1ELb1ELb1ELb1ELb1ELb0EEENS1_21CollectiveEpilogueFwdINS6_IJS8_SA_S9_EEENS6_IJNS7_ILi1EEESI_SI_EEESC_SE_Li256ELb1ELb1ELb0ELb0EEENS1_19SingleTileSchedulerILb1ELb0ELb1ELi128EEEEEEEEEvNT_6ParamsE,(.L_x_1785 - _ZN7cutlass13device_kernelIN5flash19enable_sm80_to_sm89INS1_16FlashAttnFwdSm80INS1_25CollectiveMainloopFwdSm80ILi8ELi1ELb0EN4cute5tupleIJNS5_1CILi128EEENS7_ILi48EEENS7_ILi256EEEEEELi256ENS_10bfloat16_tEfNS_4arch4Sm80ELb0ELb1ELb1ELb1ELb1ELb1ELb1ELb0EEENS1_21CollectiveEpilogueFwdINS6_IJS8_SA_S9_EEENS6_IJNS7_ILi1EEESI_SI_EEESC_SE_Li256ELb1ELb1ELb0ELb0EEENS1_19SingleTileSchedulerILb1ELb0ELb1ELi128EEEEEEEEEvNT_6ParamsE)
        .other          _ZN7cutlass13device_kernelIN5flash19enable_sm80_to_sm89INS1_16FlashAttnFwdSm80INS1_25CollectiveMainloopFwdSm80ILi8ELi1ELb0EN4cute5tupleIJNS5_1CILi128EEENS7_ILi48EEENS7_ILi256EEEEEELi256ENS_10bfloat16_tEfNS_4arch4Sm80ELb0ELb1ELb1ELb1ELb1ELb1ELb1ELb0EEENS1_21CollectiveEpilogueFwdINS6_IJS8_SA_S9_EEENS6_IJNS7_ILi1EEESI_SI_EEESC_SE_Li256ELb1ELb1ELb0ELb0EEENS1_19SingleTileSchedulerILb1ELb0ELb1ELi128EEEEEEEEEvNT_6ParamsE,@"STO_CUDA_ENTRY STV_DEFAULT"
_ZN7cutlass13device_kernelIN5flash19enable_sm80_to_sm89INS1_16FlashAttnFwdSm80INS1_25CollectiveMainloopFwdSm80ILi8ELi1ELb0EN4cute5tupleIJNS5_1CILi128EEENS7_ILi48EEENS7_ILi256EEEEEELi256ENS_10bfloat16_tEfNS_4arch4Sm80ELb0ELb1ELb1ELb1ELb1ELb1ELb1ELb0EEENS1_21CollectiveEpilogueFwdINS6_IJS8_SA_S9_EEENS6_IJNS7_ILi1EEESI_SI_EEESC_SE_Li256ELb1ELb1ELb0ELb0EEENS1_19SingleTileSchedulerILb1ELb0ELb1ELi128EEEEEEEEEvNT_6ParamsE:
[----:B------:R-:W-:Y:S02]  /*0000*/  MOV R1, c[0x0][0x28] ;  /* 0x00000a0000017a02 */ /* 0x000fe40000000f00 */
[----:B------:R-:W1:Y:S01]  /*0010*/  S2R R166, SR_TID.X ;  /* 0x0000000000a67919 */ /* 0x000e620000002100 */
[----:B------:R-:W-:Y:S01]  /*0020*/  IMAD.MOV.U32 R12, RZ, RZ, 0x4 ;  /* 0x00000004ff0c7424 */ /* 0x000fe200078e00ff */
[----:B------:R-:W-:Y:S01]  /*0030*/  ULDC.64 UR14, c[0x0][0x118] ;  /* 0x00004600000e7ab9 */ /* 0x000fe20000000a00 */
[----:B------:R-:W-:Y:S01]  /*0040*/  IADD3 R1, R1, -0x78, RZ ;  /* 0xffffff8801017810 */ /* 0x000fe20007ffe0ff */
        /* <DEDUP_REMOVED lines=12> */
.L_x_1117:
        /* <DEDUP_REMOVED lines=8> */
.L_x_1119:
[----:B------:R-:W-:-:S05]  /*0190*/  MOV R0, c[0x0][0x54c] ;  /* 0x0001530000007a02 */ /* 0x000fca0000000f00 */
.L_x_1118:
[----:B-----5:R-:W-:Y:S01]  /*01a0*/  IMAD R0, R0, c[0x0][0x548], RZ ;  /* 0x0001520000007a24 */ /* 0x020fe200078e02ff */
[----:B------:R-:W-:-:S04]  /*01b0*/  SHF.L.U32 R164, R167, 0x7, RZ ;  /* 0x00000007a7a47819 */ /* 0x000fc800000006ff */
[----:B------:R-:W-:-:S04]  /*01c0*/  ISETP.GE.AND P0, PT, R164, R0, PT ;  /* 0x00000000a400720c */ /* 0x000fc80003f06270 */
[----:B------:R-:W-:-:S05]  /*01d0*/  SEL R0, R5, 0xffffffff, !P0 ;  /* 0xffffffff05007807 */ /* 0x000fca0004000000 */
[----:B------:R2:W-:Y:S01]  /*01e0*/  STL [R1+0x70], R0 ;  /* 0x0000700001007387 */ /* 0x0005e20000100800 */
[----:B------:R-:W-:Y:S05]  /*01f0*/  BRA `(.L_x_1120) ;  /* 0x0000013000007947 */ /* 0x000fea0003800000 */
.L_x_1116:
[----:B---3--:R-:W-:-:S04]  /*0200*/  ISETP.NE.U32.AND P0, PT, RZ, c[0x0][0x568], PT ;  /* 0x00015a00ff007a0c */ /* 0x008fc80003f05070 */
[----:B------:R-:W-:-:S13]  /*0210*/  ISETP.NE.AND.EX P0, PT, RZ, c[0x0][0x56c], PT, P0 ;  /* 0x00015b00ff007a0c */ /* 0x000fda0003f05300 */
[----:B------:R-:W-:Y:S05]  /*0220*/  @!P0 BRA `(.L_x_1121) ;  /* 0x0000002000008947 */ /* 0x000fea0003800000 */
[----:B------:R1:W5:Y:S01]  /*0230*/  LDG.E R0, [R2.64] ;  /* 0x0000000e02007981 */ /* 0x000362000c1e1900 */
[----:B------:R-:W-:Y:S05]  /*0240*/  BRA `(.L_x_1122) ;  /* 0x0000009000007947 */ /* 0x000fea0003800000 */
.L_x_1121:
        /* <DEDUP_REMOVED lines=8> */
.L_x_1123:
[----:B------:R-:W-:-:S05]  /*02d0*/  MOV R0, c[0x0][0x54c] ;  /* 0x0001530000007a02 */ /* 0x000fca0000000f00 */
.L_x_1122:
[----:B-----5:R-:W-:Y:S01]  /*02e0*/  IMAD R0, R0, c[0x0][0x548], RZ ;  /* 0x0001520000007a24 */ /* 0x020fe200078e02ff */
[----:B------:R-:W-:-:S04]  /*02f0*/  SHF.L.U32 R164, R167, 0x7, RZ ;  /* 0x00000007a7a47819 */ /* 0x000fc800000006ff */
[----:B------:R-:W-:-:S04]  /*0300*/  ISETP.GE.AND P0, PT, R164, R0, PT ;  /* 0x00000000a400720c */ /* 0x000fc80003f06270 */
[----:B------:R-:W-:-:S05]  /*0310*/  SEL R0, R5, 0xffffffff, !P0 ;  /* 0xffffffff05007807 */ /* 0x000fca0004000000 */
[----:B------:R2:W-:Y:S04]  /*0320*/  STL [R1+0x70], R0 ;  /* 0x0000700001007387 */ /* 0x0005e80000100800 */
.L_x_1120:
[----:B------:R-:W3:Y:S02]  /*0330*/  LDL R29, [R1+0x70] ;  /* 0x00007000011d7983 */ /* 0x000ee40000100800 */
[----:B---3--:R-:W-:-:S13]  /*0340*/  ISETP.GE.AND P0, PT, R29, RZ, PT ;  /* 0x000000ff1d00720c */ /* 0x008fda0003f06270 */
[----:B------:R-:W-:Y:S05]  /*0350*/  @!P0 EXIT ;  /* 0x000000000000894d */ /* 0x000fea0003800000 */
[----:B------:R-:W-:Y:S01]  /*0360*/  ISETP.NE.U32.AND P0, PT, RZ, c[0x0][0x370], PT ;  /* 0x0000dc00ff007a0c */ /* 0x000fe20003f05070 */
[----:B------:R-:W-:Y:S01]  /*0370*/  IMAD.MOV.U32 R10, RZ, RZ, RZ ;  /* 0x000000ffff0a7224 */ /* 0x000fe200078e00ff */
[----:B------:R-:W-:Y:S01]  /*0380*/  ISETP.NE.U32.AND P1, PT, RZ, c[0x0][0x348], PT ;  /* 0x0000d200ff007a0c */ /* 0x000fe20003f25070 */
[----:B------:R-:W-:Y:S01]  /*0390*/  IMAD.MOV.U32 R13, RZ, RZ, RZ ;  /* 0x000000ffff0d7224 */ /* 0x000fe200078e00ff */
[----:B------:R-:W-:Y:S01]  /*03a0*/  ISETP.NE.AND.EX P0, PT, RZ, c[0x0][0x374], PT, P0 ;  /* 0x0000dd00ff007a0c */ /* 0x000fe20003f05300 */
[----:B------:R-:W-:Y:S01]  /*03b0*/  IMAD.WIDE R6, R29, R12, c[0x0][0x350] ;  /* 0x0000d4001d067625 */ /* 0x000fe200078e020c */
[----:B------:R-:W-:Y:S02]  /*03c0*/  ISETP.NE.U32.AND P3, PT, RZ, c[0x0][0x358], PT ;  /* 0x0000d600ff007a0c */ /* 0x000fe40003f65070 */
[----:B------:R-:W-:Y:S02]  /*03d0*/  ISETP.NE.AND.EX P1, PT, RZ, c[0x0][0x34c], PT, P1 ;  /* 0x0000d300ff007a0c */ /* 0x000fe40003f25310 */
[----:B------:R-:W-:Y:S01]  /*03e0*/  ISETP.NE.AND.EX P3, PT, RZ, c[0x0][0x35c], PT, P3 ;  /* 0x0000d700ff007a0c */ /* 0x000fe20003f65330 */
[----:B------:R-:W-:Y:S01]  /*03f0*/  IMAD.MOV.U32 R15, RZ, RZ, RZ ;  /* 0x000000ffff0f7224 */ /* 0x000fe200078e00ff */
[----:B--2---:R-:W-:-:S02]  /*0400*/  MOV R0, RZ ;  /* 0x000000ff00007202 */ /* 0x004fc40000000f00 */
[----:B------:R-:W-:-:S03]  /*0410*/  ISETP.NE.U32.AND P2, PT, RZ, c[0x0][0x350], PT ;  /* 0x0000d400ff007a0c */ /* 0x000fc60003f45070 */
[----:B-1----:R-:W-:Y:S01]  /*0420*/  @P0 IMAD.WIDE R2, R29, R12, c[0x0][0x370] ;  /* 0x0000dc001d020625 */ /* 0x002fe200078e020c */
[----:B------:R-:W-:-:S03]  /*0430*/  ISETP.NE.AND.EX P2, PT, RZ, c[0x0][0x354], PT, P2 ;  /* 0x0000d500ff007a0c */ /* 0x000fc60003f45320 */
[CC--:B------:R-:W-:Y:S01]  /*0440*/  IMAD.WIDE R8, R29.reuse, R12.reuse, c[0x0][0x348] ;  /* 0x0000d2001d087625 */ /* 0x0c0fe200078e020c */
[----:B------:R1:W2:Y:S04]  /*0450*/  @P0 LDG.E R10, [R2.64] ;  /* 0x0000000e020a0981 */ /* 0x0002a8000c1e1900 */
[----:B------:R-:W3:Y:S05]  /*0460*/  @P1 LDG.E R0, [R8.64] ;  /* 0x0000000e08001981 */ /* 0x000eea000c1e1900 */
[----:B------:R-:W4:Y:S01]  /*0470*/  @P2 LDG.E R13, [R6.64] ;  /* 0x0000000e060d2981 */ /* 0x000f22000c1e1900 */
[----:B-1----:R-:W-:-:S05]  /*0480*/  IMAD.WIDE R2, R29, R12, c[0x0][0x358] ;  /* 0x0000d6001d027625 */ /* 0x002fca00078e020c */
[----:B------:R-:W4:Y:S01]  /*0490*/  @P3 LDG.E R15, [R2.64] ;  /* 0x0000000e020f3981 */ /* 0x000f22000c1e1900 */
[----:B------:R-:W-:-:S03]  /*04a0*/  ISETP.NE.U32.AND P0, PT, RZ, c[0x0][0x360], PT ;  /* 0x0000d800ff007a0c */ /* 0x000fc60003f05070 */
[----:B------:R-:W1:Y:S01]  /*04b0*/  S2R R30, SR_CTAID.Y ;  /* 0x00000000001e7919 */ /* 0x000e620000002600 */
[----:B------:R-:W-:Y:S01]  /*04c0*/  ISETP.NE.AND.EX P0, PT, RZ, c[0x0][0x364], PT, P0 ;  /* 0x0000d900ff007a0c */ /* 0x000fe20003f05300 */
[----:B------:R-:W-:Y:S02]  /*04d0*/  IMAD.MOV.U32 R19, RZ, RZ, c[0x0][0x168] ;  /* 0x00005a00ff137624 */ /* 0x000fe400078e00ff */
[----:B------:R-:W-:-:S10]  /*04e0*/  IMAD.MOV.U32 R11, RZ, RZ, c[0x0][0x2ac] ;  /* 0x0000ab00ff0b7624 */ /* 0x000fd400078e00ff */
[----:B------:R-:W-:-:S05]  /*04f0*/  @P0 IMAD.WIDE R4, R29, R12, c[0x0][0x360] ;  /* 0x0000d8001d040625 */ /* 0x000fca00078e020c */
[----:B------:R4:W5:Y:S01]  /*0500*/  @P0 LDG.E R19, [R4.64] ;  /* 0x0000000e04130981 */ /* 0x000962000c1e1900 */
[----:B------:R-:W-:Y:S01]  /*0510*/  IMAD R11, R11, c[0x0][0x1d0], RZ ;  /* 0x000074000b0b7a24 */ /* 0x000fe200078e02ff */
[----:B-1----:R-:W-:Y:S02]  /*0520*/  SHF.R.S32.HI R31, RZ, 0x1f, R30 ;  /* 0x0000001fff1f7819 */ /* 0x002fe4000001141e */
[----:B--2---:R-:W-:Y:S04]  /*0530*/  STL [R1+0x48], R10 ;  /* 0x0000480a01007387 */ /* 0x004fe80000100800 */
[----:B---3--:R-:W-:Y:S01]  /*0540*/  STL [R1+0x4c], R0 ;  /* 0x00004c0001007387 */ /* 0x008fe20000100800 */
[----:B----4-:R-:W-:-:S03]  /*0550*/  IADD3 R4, R13, R10, RZ ;  /* 0x0000000a0d047210 */ /* 0x010fc60007ffe0ff */
[----:B------:R-:W-:Y:S04]  /*0560*/  STL [R1+0x54], R15 ;  /* 0x0000540f01007387 */ /* 0x000fe80000100800 */
[----:B------:R1:W-:Y:S02]  /*0570*/  STL [R1+0x50], R4 ;  /* 0x0000500401007387 */ /* 0x0003e40000100800 */
[----:B-1----:R-:W-:Y:S01]  /*0580*/  MOV R4, c[0x0][0x228] ;  /* 0x00008a0000047a02 */ /* 0x002fe20000000f00 */
[----:B------:R-:W-:Y:S05]  /*0590*/  @P0 BRA `(.L_x_1124) ;  /* 0x0000004000000947 */ /* 0x000fea0003800000 */
[----:B------:R-:W-:Y:S05]  /*05a0*/  @!P1 BRA `(.L_x_1124) ;  /* 0x0000003000009947 */ /* 0x000fea0003800000 */
[----:B------:R1:W2:Y:S04]  /*05b0*/  LDG.E R0, [R8.64] ;  /* 0x0000000e08007981 */ /* 0x0002a8000c1e1900 */
[----:B-1----:R-:W2:Y:S02]  /*05c0*/  LDG.E R8, [R8.64+0x4] ;  /* 0x0000040e08087981 */ /* 0x002ea4000c1e1900 */
[----:B--2--5:R-:W-:-:S05]  /*05d0*/  IADD3 R19, -R0, R8, RZ ;  /* 0x0000000800137210 */ /* 0x024fca0007ffe1ff */
.L_x_1124:
[----:B-----5:R1:W-:Y:S01]  /*05e0*/  STL [R1+0x58], R19 ;  /* 0x0000581301007387 */ /* 0x0203e20000100800 */
[----:B------:R-:W-:-:S04]  /*05f0*/  ISETP.NE.U32.AND P0, PT, RZ, c[0x0][0x368], PT ;  /* 0x0000da00ff007a0c */ /* 0x000fc80003f05070 */
[----:B------:R-:W-:-:S13]  /*0600*/  ISETP.NE.AND.EX P0, PT, RZ, c[0x0][0x36c], PT, P0 ;  /* 0x0000db00ff007a0c */ /* 0x000fda0003f05300 */
[----:B------:R-:W-:Y:S05]  /*0610*/  @!P0 BRA `(.L_x_1125) ;  /* 0x0000003000008947 */ /* 0x000fea0003800000 */
[----:B------:R-:W-:-:S05]  /*0620*/  IMAD.WIDE R6, R29, R12, c[0x0][0x368] ;  /* 0x0000da001d067625 */ /* 0x000fca00078e020c */
[----:B------:R2:W5:Y:S01]  /*0630*/  LDG.E R11, [R6.64] ;  /* 0x0000000e060b7981 */ /* 0x000562000c1e1900 */
[----:B------:R-:W-:Y:S05]  /*0640*/  BRA `(.L_x_1126) ;  /* 0x0000004000007947 */ /* 0x000fea0003800000 */
.L_x_1125:
[----:B------:R-:W-:Y:S05]  /*0650*/  @!P2 BRA `(.L_x_1126) ;  /* 0x000000300000a947 */ /* 0x000fea0003800000 */
[----:B------:R2:W3:Y:S04]  /*0660*/  LDG.E R0, [R6.64] ;  /* 0x0000000e06007981 */ /* 0x0004e8000c1e1900 */
[----:B--2---:R-:W3:Y:S02]  /*0670*/  LDG.E R6, [R6.64+0x4] ;  /* 0x0000040e06067981 */ /* 0x004ee4000c1e1900 */
[----:B---3--:R-:W-:Y:S02]  /*0680*/  IADD3 R11, -R0, R6, RZ ;  /* 0x00000006000b7210 */ /* 0x008fe40007ffe1ff */
.L_x_1126:
[----:B------:R-:W-:Y:S01]  /*0690*/  ISETP.NE.U32.AND P0, PT, RZ, c[0x0][0x378], PT ;  /* 0x0000de00ff007a0c */ /* 0x000fe20003f05070 */
[----:B------:R3:W4:Y:S03]  /*06a0*/  @P3 LDG.E R5, [R2.64] ;  /* 0x0000000e02053981 */ /* 0x000726000c1e1900 */
[----:B------:R-:W-:Y:S01]  /*06b0*/  ISETP.NE.AND.EX P0, PT, RZ, c[0x0][0x37c], PT, P0 ;  /* 0x0000df00ff007a0c */ /* 0x000fe20003f05300 */
[----:B------:R3:W4:Y:S01]  /*06c0*/  @P3 LDG.E R0, [R2.64+0x4] ;  /* 0x0000040e02003981 */ /* 0x000722000c1e1900 */
[----:B-----5:R-:W-:-:S11]  /*06d0*/  IMAD.MOV.U32 R22, RZ, RZ, R11 ;  /* 0x000000ffff167224 */ /* 0x020fd600078e000b */
[----:B---3--:R-:W-:-:S05]  /*06e0*/  @P0 IMAD.WIDE R2, R29, R12, c[0x0][0x378] ;  /* 0x0000de001d020625 */ /* 0x008fca00078e020c */
[----:B--2---:R3:W2:Y:S01]  /*06f0*/  @P0 LDG.E R22, [R2.64] ;  /* 0x0000000e02160981 */ /* 0x0046a2000c1e1900 */
[----:B------:R-:W-:Y:S02]  /*0700*/  IMAD.IADD R10, R11, 0x1, -R10 ;  /* 0x000000010b0a7824 */ /* 0x000fe400078e0a0a */
[----:B------:R-:W-:-:S03]  /*0710*/  IMAD.MOV.U32 R8, RZ, RZ, c[0x0][0x32c] ;  /* 0x0000cb00ff087624 */ /* 0x000fc600078e00ff */
[----:B------:R1:W-:Y:S01]  /*0720*/  STL [R1+0x5c], R10 ;  /* 0x00005c0a01007387 */ /* 0x0003e20000100800 */
[----:B---3--:R-:W-:-:S05]  /*0730*/  IMAD.MOV.U32 R2, RZ, RZ, c[0x0][0x2c4] ;  /* 0x0000b100ff027624 */ /* 0x008fca00078e00ff */
[----:B------:R-:W-:Y:S02]  /*0740*/  ISETP.NE.AND P1, PT, R2, 0x1, PT ;  /* 0x000000010200780c */ /* 0x000fe40003f25270 */
[----:B------:R-:W-:Y:S01]  /*0750*/  ISETP.GE.AND P2, PT, R8, 0x1, PT ;  /* 0x000000010800780c */ /* 0x000fe20003f46270 */
[----:B----4-:R-:W-:Y:S01]  /*0760*/  @P3 IMAD.IADD R4, R0, 0x1, -R5 ;  /* 0x0000000100043824 */ /* 0x010fe200078e0a05 */
[----:B------:R-:W-:-:S03]  /*0770*/  IADD3 R0, R164, 0x7f, RZ ;  /* 0x0000007fa4007810 */ /* 0x000fc60007ffe0ff */
[----:B------:R-:W-:-:S06]  /*0780*/  IMAD.IADD R5, R10, 0x1, R4 ;  /* 0x000000010a057824 */ /* 0x000fcc00078e0204 */
[----:B------:R-:W-:Y:S01]  /*0790*/  @P1 IMAD.HI.U32 R2, R0, c[0x0][0x2c8], RZ ;  /* 0x0000b20000021a27 */ /* 0x000fe200078e00ff */
[----:B------:R1:W-:Y:S01]  /*07a0*/  STL.64 [R1+0x60], R4 ;  /* 0x0000600401007387 */ /* 0x0003e20000100a00 */
[----:B------:R-:W-:-:S03]  /*07b0*/  IADD3 R3, R5, 0x2f, RZ ;  /* 0x0000002f05037810 */ /* 0x000fc60007ffe0ff */
[----:B------:R-:W-:Y:S02]  /*07c0*/  @P1 SHF.R.U32.HI R0, RZ, c[0x0][0x2cc], R2 ;  /* 0x0000b300ff001a19 */ /* 0x000fe40000011602 */
[----:B------:R-:W-:Y:S02]  /*07d0*/  IMAD.HI R3, R3, 0x2aaaaaab, RZ ;  /* 0x2aaaaaab03037827 */ /* 0x000fe400078e02ff */
[----:B------:R-:W-:Y:S01]  /*07e0*/  IADD3 R0, R0, 0x1, R5 ;  /* 0x0000000100007810 */ /* 0x000fe20007ffe005 */
[----:B--2---:R1:W-:Y:S02]  /*07f0*/  STL [R1+0x68], R22 ;  /* 0x0000681601007387 */ /* 0x0043e40000100800 */
[----:B------:R-:W-:Y:S02]  /*0800*/  SHF.R.U32.HI R6, RZ, 0x1f, R3 ;  /* 0x0000001fff067819 */ /* 0x000fe40000011603 */
[----:B------:R-:W-:Y:S02]  /*0810*/  IMAD.IADD R2, R0, 0x1, -R19 ;  /* 0x0000000100027824 */ /* 0x000fe400078e0a13 */
[----:B------:R-:W-:-:S03]  /*0820*/  LEA.HI.SX32 R7, R3, R6, 0x1d ;  /* 0x0000000603077211 */ /* 0x000fc600078feaff */
[----:B------:R-:W-:Y:S01]  /*0830*/  IADD3 R6, R2, c[0x0][0x328], RZ ;  /* 0x0000ca0002067a10 */ /* 0x000fe20007ffe0ff */
[----:B------:R-:W-:Y:S05]  /*0840*/  @!P2 BRA `(.L_x_1127) ;  /* 0x000000e00000a947 */ /* 0x000fea0003800000 */
[C---:B------:R-:W-:Y:S02]  /*0850*/  ISETP.GT.AND P0, PT, R2.reuse, RZ, PT ;  /* 0x000000ff0200720c */ /* 0x040fe40003f04270 */
[----:B------:R-:W-:-:S11]  /*0860*/  IADD3 R0, R2, -0x1, RZ ;  /* 0xffffffff02007810 */ /* 0x000fd60007ffe0ff */
[----:B------:R-:W-:Y:S05]  /*0870*/  @P0 BRA `(.L_x_1128) ;  /* 0x0000006000000947 */ /* 0x000fea0003800000 */
[----:B------:R-:W-:Y:S01]  /*0880*/  ISETP.NE.AND P0, PT, R8, 0x1, PT ;  /* 0x000000010800780c */ /* 0x000fe20003f05270 */
[----:B------:R-:W-:-:S12]  /*0890*/  IMAD.MOV R0, RZ, RZ, -R2 ;  /* 0x000000ffff007224 */ /* 0x000fd800078e0a02 */
[----:B------:R-:W-:-:S05]  /*08a0*/  @P0 IMAD.HI.U32 R2, R0, c[0x0][0x330], RZ ;  /* 0x0000cc0000020a27 */ /* 0x000fca00078e00ff */
[----:B------:R-:W-:-:S04]  /*08b0*/  @P0 SHF.R.U32.HI R0, RZ, c[0x0][0x334], R2 ;  /* 0x0000cd00ff000a19 */ /* 0x000fc80000011602 */
[----:B------:R-:W-:Y:S01]  /*08c0*/  LOP3.LUT R0, RZ, R0, RZ, 0x33, !PT ;  /* 0x00000000ff007212 */ /* 0x000fe200078e33ff */
[----:B------:R-:W-:Y:S05]  /*08d0*/  BRA `(.L_x_1129) ;  /* 0x0000003000007947 */ /* 0x000fea0003800000 */
.L_x_1128:
[----:B------:R-:W-:-:S13]  /*08e0*/  ISETP.NE.AND P0, PT, R8, 0x1, PT ;  /* 0x000000010800780c */ /* 0x000fda0003f05270 */
[----:B------:R-:W-:-:S05]  /*08f0*/  @P0 IMAD.HI.U32 R2, R0, c[0x0][0x330], RZ ;  /* 0x0000cc0000020a27 */ /* 0x000fca00078e00ff */
[----:B------:R-:W-:-:S05]  /*0900*/  @P0 SHF.R.U32.HI R0, RZ, c[0x0][0x334], R2 ;  /* 0x0000cd00ff000a19 */ /* 0x000fca0000011602 */
.L_x_1129:
[----:B------:R-:W-:-:S05]  /*0910*/  IMAD R0, R0, R8, c[0x0][0x32c] ;  /* 0x0000cb0000007624 */ /* 0x000fca00078e0208 */
[----:B------:R-:W-:Y:S02]  /*0920*/  IMNMX R6, R6, R0, PT ;  /* 0x0000000006067217 */ /* 0x000fe40003800200 */
.L_x_1127:
[----:B------:R-:W-:-:S04]  /*0930*/  @P1 IMAD.HI.U32 R2, R164, c[0x0][0x2c8], RZ ;  /* 0x0000b200a4021a27 */ /* 0x000fc800078e00ff */
[----:B------:R-:W-:Y:S01]  /*0940*/  IMAD.MOV.U32 R0, RZ, RZ, R164 ;  /* 0x000000ffff007224 */ /* 0x000fe200078e00a4 */
[----:B------:R-:W-:-:S04]  /*0950*/  @P1 SHF.R.U32.HI R0, RZ, c[0x0][0x2cc], R2 ;  /* 0x0000b300ff001a19 */ /* 0x000fc80000011602 */
[----:B------:R-:W-:-:S04]  /*0960*/  IADD3 R0, R0, R5, -R19 ;  /* 0x0000000500007210 */ /* 0x000fc80007ffe813 */
[----:B------:R-:W-:Y:S01]  /*0970*/  IADD3 R3, R0, -c[0x0][0x324], RZ ;  /* 0x8000c90000037a10 */ /* 0x000fe20007ffe0ff */
[----:B------:R-:W-:Y:S05]  /*0980*/  @!P2 BRA `(.L_x_1130) ;  /* 0x000000d00000a947 */ /* 0x000fea0003800000 */
[----:B------:R-:W-:-:S13]  /*0990*/  ISETP.GT.AND P0, PT, R0, -0x1, PT ;  /* 0xffffffff0000780c */ /* 0x000fda0003f04270 */
[----:B------:R-:W-:Y:S05]  /*09a0*/  @P0 BRA `(.L_x_1131) ;  /* 0x0000006000000947 */ /* 0x000fea0003800000 */
[----:B------:R-:W-:Y:S02]  /*09b0*/  ISETP.NE.AND P0, PT, R8, 0x1, PT ;  /* 0x000000010800780c */ /* 0x000fe40003f05270 */
[----:B------:R-:W-:-:S11]  /*09c0*/  LOP3.LUT R0, RZ, R0, RZ, 0x33, !PT ;  /* 0x00000000ff007212 */ /* 0x000fd600078e33ff */
[----:B------:R-:W-:-:S05]  /*09d0*/  @P0 IMAD.HI.U32 R2, R0, c[0x0][0x330], RZ ;  /* 0x0000cc0000020a27 */ /* 0x000fca00078e00ff */
[----:B------:R-:W-:-:S04]  /*09e0*/  @P0 SHF.R.U32.HI R0, RZ, c[0x0][0x334], R2 ;  /* 0x0000cd00ff000a19 */ /* 0x000fc80000011602 */
[----:B------:R-:W-:Y:S01]  /*09f0*/  LOP3.LUT R0, RZ, R0, RZ, 0x33, !PT ;  /* 0x00000000ff007212 */ /* 0x000fe200078e33ff */
[----:B------:R-:W-:Y:S05]  /*0a00*/  BRA `(.L_x_1132) ;  /* 0x0000003000007947 */ /* 0x000fea0003800000 */
.L_x_1131:
[----:B------:R-:W-:-:S13]  /*0a10*/  ISETP.NE.AND P0, PT, R8, 0x1, PT ;  /* 0x000000010800780c */ /* 0x000fda0003f05270 */
[----:B------:R-:W-:-:S05]  /*0a20*/  @P0 IMAD.HI.U32 R2, R0, c[0x0][0x330], RZ ;  /* 0x0000cc0000020a27 */ /* 0x000fca00078e00ff */
[----:B------:R-:W-:-:S05]  /*0a30*/  @P0 SHF.R.U32.HI R0, RZ, c[0x0][0x334], R2 ;  /* 0x0000cd00ff000a19 */ /* 0x000fca0000011602 */
.L_x_1132:
[----:B------:R-:W-:-:S05]  /*0a40*/  IMAD R0, R0, c[0x0][0x32c], RZ ;  /* 0x0000cb0000007a24 */ /* 0x000fca00078e02ff */
[----:B------:R-:W-:-:S04]  /*0a50*/  IMNMX R3, R3, R0, !PT ;  /* 0x0000000003037217 */ /* 0x000fc80007800200 */
.L_x_1130:
[----:B------:R-:W-:Y:S01]  /*0a60*/  IADD3 R2, R6, 0x2f, RZ ;  /* 0x0000002f06027810 */ /* 0x000fe20007ffe0ff */
[----:B------:R-:W-:-:S04]  /*0a70*/  IMAD.HI R0, R3, 0x2aaaaaab, RZ ;  /* 0x2aaaaaab03007827 */ /* 0x000fc800078e02ff */
[----:B------:R-:W-:Y:S01]  /*0a80*/  IMAD.HI R3, R2, 0x2aaaaaab, RZ ;  /* 0x2aaaaaab02037827 */ /* 0x000fe200078e02ff */
[----:B------:R-:W-:-:S04]  /*0a90*/  SHF.R.U32.HI R2, RZ, 0x1f, R0 ;  /* 0x0000001fff027819 */ /* 0x000fc80000011600 */
[----:B------:R-:W-:Y:S02]  /*0aa0*/  SHF.R.U32.HI R6, RZ, 0x1f, R3 ;  /* 0x0000001fff067819 */ /* 0x000fe40000011603 */
[----:B------:R-:W-:Y:S02]  /*0ab0*/  LEA.HI.SX32 R0, R0, R2, 0x1d ;  /* 0x0000000200007211 */ /* 0x000fe400078feaff */
[----:B------:R-:W-:Y:S02]  /*0ac0*/  LEA.HI.SX32 R3, R3, R6, 0x1d ;  /* 0x0000000603037211 */ /* 0x000fe400078feaff */
[----:B------:R-:W-:Y:S02]  /*0ad0*/  IMNMX R2, RZ, R0, !PT ;  /* 0x00000000ff027217 */ /* 0x000fe40007800200 */
[----:B------:R-:W-:-:S03]  /*0ae0*/  IMNMX R0, R7, R3, PT ;  /* 0x0000000307007217 */ /* 0x000fc60003800200 */
[--C-:B------:R-:W-:Y:S02]  /*0af0*/  IMAD R2, R2, 0x30, -R10.reuse ;  /* 0x0000003002027824 */ /* 0x100fe400078e0a0a */
[----:B------:R-:W-:-:S03]  /*0b00*/  IMAD R0, R0, 0x30, -R10 ;  /* 0x0000003000007824 */ /* 0x000fc600078e0a0a */
[----:B------:R-:W-:Y:S02]  /*0b10*/  IMNMX R2, RZ, R2, !PT ;  /* 0x00000002ff027217 */ /* 0x000fe40007800200 */
        /* <DEDUP_REMOVED lines=11> */
[----:B------:R-:W-:Y:S02]  /*0bd0*/  ISETP.NE.U32.AND P0, PT, RZ, c[0x0][0x340], PT ;  /* 0x0000d000ff007a0c */ /* 0x000fe40003f05070 */
[----:B------:R-:W-:Y:S01]  /*0be0*/  SHF.R.S32.HI R26, RZ, 0x1f, R166 ;  /* 0x0000001fff1a7819 */ /* 0x000fe200000114a6 */
[----:B-1----:R-:W-:Y:S01]  /*0bf0*/  IMAD R5, R31, c[0x0][0x240], RZ ;  /* 0x000090001f057a24 */ /* 0x002fe200078e02ff */
[----:B------:R-:W-:Y:S01]  /*0c00*/  ISETP.NE.AND.EX P2, PT, RZ, c[0x0][0x344], PT, P0 ;  /* 0x0000d100ff007a0c */ /* 0x000fe20003f45300 */
[----:B------:R-:W-:Y:S02]  /*0c10*/  UMOV UR9, 0x30 ;  /* 0x0000003000097882 */ /* 0x000fe40000000000 */
[----:B------:R-:W-:-:S10]  /*0c20*/  ULDC.64 UR4, c[0x0][0x238] ;  /* 0x00008e0000047ab9 */ /* 0x000fd40000000a00 */
[----:B------:R-:W-:-:S05]  /*0c30*/  @P2 IMAD.WIDE R2, R29, R12, c[0x0][0x340] ;  /* 0x0000d0001d022625 */ /* 0x000fca00078e020c */
[----:B------:R1:W2:Y:S01]  /*0c40*/  @P2 LDG.E R14, [R2.64] ;  /* 0x0000000e020e2981 */ /* 0x0002a2000c1e1900 */
[----:B------:R-:W-:Y:S01]  /*0c50*/  LEA.HI R43, R26, R166, RZ, 0x3 ;  /* 0x000000a61a2b7211 */ /* 0x000fe200078f18ff */
[----:B------:R-:W-:Y:S01]  /*0c60*/  IMAD R5, R30, c[0x0][0x244], R5 ;  /* 0x000091001e057a24 */ /* 0x000fe200078e0205 */
[----:B------:R-:W-:Y:S01]  /*0c70*/  SHF.R.S32.HI R12, RZ, 0x1f, R29 ;  /* 0x0000001fff0c7819 */ /* 0x000fe2000001141d */
[----:B------:R-:W-:Y:S01]  /*0c80*/  UIMAD.WIDE.U32 UR10, UR9, UR4, URZ ;  /* 0x00000004090a72a5 */ /* 0x000fe2000f8e003f */
[----:B------:R-:W-:Y:S01]  /*0c90*/  LOP3.LUT R0, R43, 0xfffffff8, RZ, 0xc0, !PT ;  /* 0xfffffff82b007812 */ /* 0x000fe200078ec0ff */
[----:B------:R-:W-:Y:S01]  /*0ca0*/  UIMAD UR7, UR9, UR5, URZ ;  /* 0x00000005090772a4 */ /* 0x000fe2000f8e023f */
[----:B------:R-:W-:Y:S01]  /*0cb0*/  SEL R28, R12, RZ, !P3 ;  /* 0x000000ff0c1c7207 */ /* 0x000fe20005800000 */
[----:B------:R-:W-:Y:S01]  /*0cc0*/  IMAD.IADD R156, R13, 0x1, R11 ;  /* 0x000000010d9c7824 */ /* 0x000fe200078e020b */
[----:B------:R-:W-:Y:S01]  /*0cd0*/  SEL R27, R29, RZ, !P3 ;  /* 0x000000ff1d1b7207 */ /* 0x000fe20005800000 */
[----:B------:R-:W-:Y:S01]  /*0ce0*/  IMAD.IADD R0, R166, 0x1, -R0 ;  /* 0x00000001a6007824 */ /* 0x000fe200078e0a00 */
[----:B------:R-:W-:Y:S01]  /*0cf0*/  UIADD3 UR7, UR11, UR7, URZ ;  /* 0x000000070b077290 */ /* 0x000fe2000fffe03f */
[----:B------:R-:W-:Y:S01]  /*0d00*/  IADD3 R46, R6, -0x1, RZ ;  /* 0xffffffff062e7810 */ /* 0x000fe20007ffe0ff */
[----:B------:R-:W-:Y:S01]  /*0d10*/  IMAD R20, R31, c[0x0][0x260], RZ ;  /* 0x000098001f147a24 */ /* 0x000fe200078e02ff */
[----:B------:R-:W-:Y:S01]  /*0d20*/  SHF.R.S32.HI R43, RZ, 0x3, R43 ;  /* 0x00000003ff2b7819 */ /* 0x000fe2000001142b */
[----:B------:R-:W-:Y:S01]  /*0d30*/  IMAD.SHL.U32 R24, R0, 0x8, RZ ;  /* 0x0000000800187824 */ /* 0x000fe200078e00ff */
[----:B------:R-:W-:Y:S01]  /*0d40*/  SHF.R.S32.HI R8, RZ, 0x1f, R46 ;  /* 0x0000001fff087819 */ /* 0x000fe2000001142e */
[----:B------:R-:W-:Y:S01]  /*0d50*/  IMAD R7, R46, -0x30, R4 ;  /* 0xffffffd02e077824 */ /* 0x000fe200078e0204 */
[----:B------:R-:W-:Y:S01]  /*0d60*/  SHF.R.S32.HI R23, RZ, 0x1f, R43 ;  /* 0x0000001fff177819 */ /* 0x000fe2000001142b */
[----:B------:R-:W-:Y:S01]  /*0d70*/  IMAD.SHL.U32 R38, R0, 0x4, RZ ;  /* 0x0000000400267824 */ /* 0x000fe200078e00ff */
[----:B------:R-:W-:Y:S01]  /*0d80*/  SHF.R.S32.HI R25, RZ, 0x1f, R24 ;  /* 0x0000001fff197819 */ /* 0x000fe20000011418 */
[C---:B------:R-:W-:Y:S01]  /*0d90*/  IMAD R20, R30.reuse, c[0x0][0x264], R20 ;  /* 0x000099001e147a24 */ /* 0x040fe200078e0214 */
[----:B------:R-:W-:Y:S01]  /*0da0*/  IADD3 R140, P0, R43, R15, RZ ;  /* 0x0000000f2b8c7210 */ /* 0x000fe20007f1e0ff */
[----:B------:R-:W-:Y:S01]  /*0db0*/  IMAD R16, R23, c[0x0][0x280], RZ ;  /* 0x0000a00017107a24 */ /* 0x000fe200078e02ff */
[----:B------:R-:W-:Y:S01]  /*0dc0*/  SHF.R.S32.HI R39, RZ, 0x1f, R38 ;  /* 0x0000001fff277819 */ /* 0x000fe20000011426 */
[----:B-1----:R-:W-:Y:S01]  /*0dd0*/  IMAD.WIDE.U32 R2, R30, c[0x0][0x240], R24 ;  /* 0x000090001e027a25 */ /* 0x002fe200078e0018 */
[----:B------:R-:W-:Y:S01]  /*0de0*/  LEA.HI.X.SX32 R141, R15, R23, 0x1, P0 ;  /* 0x000000170f8d7211 */ /* 0x000fe200000f0eff */
[----:B------:R-:W-:Y:S01]  /*0df0*/  USHF.L.U32 UR8, UR4, 0x5, URZ ;  /* 0x0000000504087899 */ /* 0x000fe2000800063f */
[----:B------:R-:W-:Y:S01]  /*0e00*/  IADD3 R37, R38, 0x40, RZ ;  /* 0x0000004026257810 */ /* 0x000fe20007ffe0ff */
[----:B------:R-:W-:Y:S01]  /*0e10*/  IMAD.IADD R3, R3, 0x1, R5 ;  /* 0x0000000103037824 */ /* 0x000fe200078e0205 */
[----:B------:R-:W-:Y:S01]  /*0e20*/  UMOV UR6, 0x5 ;  /* 0x0000000500067882 */ /* 0x000fe20000000000 */
[----:B------:R-:W-:Y:S01]  /*0e30*/  IMAD R5, R28, c[0x0][0x248], RZ ;  /* 0x000092001c057a24 */ /* 0x000fe200078e02ff */
[----:B------:R-:W-:Y:S01]  /*0e40*/  USHF.L.U64.HI UR12, UR4, UR6, UR5 ;  /* 0x00000006040c7299 */ /* 0x000fe20008010205 */
[C---:B------:R-:W-:Y:S01]  /*0e50*/  IMAD.WIDE.U32 R2, R27.reuse, c[0x0][0x248], R2 ;  /* 0x000092001b027a25 */ /* 0x040fe200078e0002 */
[C---:B------:R-:W-:Y:S01]  /*0e60*/  IADD3 R107, R24.reuse, 0x80, RZ ;  /* 0x00000080186b7810 */ /* 0x040fe20007ffe0ff */
[----:B------:R-:W-:Y:S01]  /*0e70*/  ULDC.64 UR4, c[0x0][0x290] ;  /* 0x0000a40000047ab9 */ /* 0x000fe20000000a00 */
[----:B------:R-:W-:Y:S01]  /*0e80*/  IADD3 R106, R24, 0xc0, RZ ;  /* 0x000000c0186a7810 */ /* 0x000fe20007ffe0ff */
[----:B------:R-:W-:Y:S01]  /*0e90*/  IMAD R6, R27, c[0x0][0x24c], R5 ;  /* 0x000093001b067a24 */ /* 0x000fe200078e0205 */
[----:B------:R-:W-:Y:S01]  /*0ea0*/  ISETP.GE.AND P6, PT, R107, c[0x0][0x1d4], PT ;  /* 0x000075006b007a0c */ /* 0x000fe20003fc6270 */
[----:B------:R-:W-:Y:S01]  /*0eb0*/  IMAD R5, R46, UR7, RZ ;  /* 0x000000072e057c24 */ /* 0x000fe2000f8e02ff */
[----:B------:R-:W-:Y:S01]  /*0ec0*/  ISETP.GE.AND P5, PT, R106, c[0x0][0x1d4], PT ;  /* 0x000075006a007a0c */ /* 0x000fe20003fa6270 */
[----:B------:R-:W-:Y:S01]  /*0ed0*/  IMAD.IADD R3, R3, 0x1, R6 ;  /* 0x0000000103037824 */ /* 0x000fe200078e0206 */
[----:B------:R-:W-:Y:S01]  /*0ee0*/  IADD3 R159, R43, 0x20, RZ ;  /* 0x000000202b9f7810 */ /* 0x000fe20007ffe0ff */
[----:B------:R-:W-:Y:S01]  /*0ef0*/  IMAD R13, R8, UR10, R5 ;  /* 0x0000000a080d7c24 */ /* 0x000fe2000f8e0205 */
[----:B------:R-:W-:Y:S01]  /*0f00*/  IMNMX R5, R7, 0x30, PT ;  /* 0x0000003007057817 */ /* 0x000fe20003800200 */
[----:B------:R-:W-:Y:S01]  /*0f10*/  IMAD R6, R141, c[0x0][0x238], RZ ;  /* 0x00008e008d067a24 */ /* 0x000fe200078e02ff */
[----:B------:R-:W-:Y:S01]  /*0f20*/  UIMAD.WIDE.U32 UR18, UR9, UR4, URZ ;  /* 0x00000004091272a5 */ /* 0x000fe2000f8e003f */
[C---:B------:R-:W-:Y:S01]  /*0f30*/  IMAD.WIDE.U32 R144, R140.reuse, c[0x0][0x238], R2 ;  /* 0x00008e008c907a25 */ /* 0x040fe200078e0002 */
[----:B------:R-:W-:Y:S01]  /*0f40*/  UIMAD UR9, UR9, UR5, URZ ;  /* 0x00000005090972a4 */ /* 0x000fe2000f8e023f */
[----:B------:R-:W-:Y:S01]  /*0f50*/  P2R R139, PR, RZ, 0x40 ;  /* 0x00000040ff8b7803 */ /* 0x000fe20000000000 */
[----:B------:R-:W-:Y:S01]  /*0f60*/  USHF.L.U64.HI UR13, UR4, UR6, UR5 ;  /* 0x00000006040d7299 */ /* 0x000fe20008010205 */
[----:B------:R-:W-:Y:S01]  /*0f70*/  IMAD.IADD R5, R5, 0x1, -R43 ;  /* 0x0000000105057824 */ /* 0x000fe200078e0a2b */
[----:B------:R-:W-:Y:S01]  /*0f80*/  USHF.L.U32 UR16, UR4, 0x5, URZ ;  /* 0x0000000504107899 */ /* 0x000fe2000800063f */
[----:B------:R-:W-:Y:S01]  /*0f90*/  IMAD R10, R140, c[0x0][0x23c], R6 ;  /* 0x00008f008c0a7a24 */ /* 0x000fe200078e0206 */
[----:B------:R-:W-:Y:S01]  /*0fa0*/  P2R R138, PR, RZ, 0x20 ;  /* 0x00000020ff8a7803 */ /* 0x000fe20000000000 */
[----:B------:R-:W-:Y:S01]  /*0fb0*/  IMAD.MOV.U32 R142, RZ, RZ, R144 ;  /* 0x000000ffff8e7224 */ /* 0x000fe200078e0090 */
[----:B------:R-:W-:Y:S01]  /*0fc0*/  ISETP.GE.AND P0, PT, R5, 0x1, PT ;  /* 0x000000010500780c */ /* 0x000fe20003f06270 */
[----:B------:R-:W-:Y:S01]  /*0fd0*/  IMAD.IADD R143, R145, 0x1, R10 ;  /* 0x00000001918f7824 */ /* 0x000fe200078e020a */
[----:B------:R-:W-:Y:S01]  /*0fe0*/  ISETP.GT.AND P3, PT, R5, 0x20, PT ;  /* 0x000000200500780c */ /* 0x000fe20003f64270 */
[C---:B------:R-:W-:Y:S01]  /*0ff0*/  IMAD R16, R43.reuse, c[0x0][0x284], R16 ;  /* 0x0000a1002b107a24 */ /* 0x040fe200078e0210 */
[----:B------:R-:W-:Y:S01]  /*1000*/  ULDC.64 UR4, c[0x0][0x280] ;  /* 0x0000a00000047ab9 */ /* 0x000fe20000000a00 */
[C---:B------:R-:W-:Y:S01]  /*1010*/  IMAD.WIDE.U32 R8, R43.reuse, c[0x0][0x280], R38 ;  /* 0x0000a0002b087a25 */ /* 0x040fe200078e0026 */
[----:B------:R-:W-:Y:S01]  /*1020*/  USHF.L.U64.HI UR6, UR4, UR6, UR5 ;  /* 0x0000000604067299 */ /* 0x000fe20008010205 */
[C---:B------:R-:W-:Y:S01]  /*1030*/  IADD3 R114, -R43.reuse, 0x30, RZ ;  /* 0x000000302b727810 */ /* 0x040fe20007ffe1ff */
[----:B------:R-:W-:Y:S01]  /*1040*/  UIMAD.WIDE.U32 UR20, UR4, 0x30, URZ ;  /* 0x00000030041478a5 */ /* 0x000fe2000f8e003f */
[----:B------:R-:W-:Y:S01]  /*1050*/  IMAD.WIDE.U32 R10, R43, c[0x0][0x280], R24 ;  /* 0x0000a0002b0a7a25 */ /* 0x000fe200078e0018 */
[----:B------:R-:W-:Y:S01]  /*1060*/  UIMAD UR5, UR5, 0x30, URZ ;  /* 0x00000030050578a4 */ /* 0x000fe2000f8e023f */
[----:B------:R-:W-:Y:S01]  /*1070*/  IADD3 R41, R38, 0x20, RZ ;  /* 0x0000002026297810 */ /* 0x000fe20007ffe0ff */
[----:B------:R-:W-:Y:S01]  /*1080*/  USHF.L.U32 UR17, UR4, 0x5, URZ ;  /* 0x0000000504117899 */ /* 0x000fe2000800063f */
[----:B------:R-:W-:Y:S01]  /*1090*/  IMAD.WIDE.U32 R2, R46, UR10, R142 ;  /* 0x0000000a2e027c25 */ /* 0x000fe2000f8e008e */
[----:B------:R-:W-:Y:S01]  /*10a0*/  IADD3 R40, R38, 0x60, RZ ;  /* 0x0000006026287810 */ /* 0x000fe20007ffe0ff */
[----:B------:R-:W-:-:S02]  /*10b0*/  UIADD3 UR9, UR19, UR9, URZ ;  /* 0x0000000913097290 */ /* 0x000fc4000fffe03f */
[----:B------:R-:W-:Y:S01]  /*10c0*/  IMAD.WIDE.U32 R6, R30, c[0x0][0x260], R24 ;  /* 0x000098001e067a25 */ /* 0x000fe200078e0018 */
[----:B------:R-:W-:Y:S02]  /*10d0*/  UIADD3 UR5, UR21, UR5, URZ ;  /* 0x0000000515057290 */ /* 0x000fe4000fffe03f */
[----:B------:R-:W-:Y:S01]  /*10e0*/  ULDC.U8 UR4, c[0x0][0x298] ;  /* 0x0000a60000047ab9 */ /* 0x000fe20000000000 */
[----:B------:R-:W-:Y:S02]  /*10f0*/  IMAD.IADD R19, R9, 0x1, R16 ;  /* 0x0000000109137824 */ /* 0x000fe400078e0210 */
[----:B------:R-:W-:Y:S02]  /*1100*/  IMAD.IADD R17, R16, 0x1, R11 ;  /* 0x0000000110117824 */ /* 0x000fe400078e020b */
[----:B------:R-:W-:Y:S01]  /*1110*/  IMAD.MOV.U32 R18, RZ, RZ, R8 ;  /* 0x000000ffff127224 */ /* 0x000fe200078e0008 */
[----:B------:R-:W-:Y:S01]  /*1120*/  @P0 LEA R8, P1, R2, c[0x0][0x220], 0x1 ;  /* 0x0000880002080a11 */ /* 0x000fe200078208ff */
[----:B------:R-:W-:-:S02]  /*1130*/  IMAD.IADD R5, R3, 0x1, R13 ;  /* 0x0000000103057824 */ /* 0x000fc400078e020d */
[----:B------:R-:W-:Y:S02]  /*1140*/  IMAD.MOV.U32 R16, RZ, RZ, R10 ;  /* 0x000000ffff107224 */ /* 0x000fe400078e000a */
[----:B------:R-:W-:Y:S01]  /*1150*/  IMAD.IADD R21, R7, 0x1, R20 ;  /* 0x0000000107157824 */ /* 0x000fe200078e0214 */
[----:B------:R-:W-:Y:S01]  /*1160*/  @P0 LEA.HI.X R9, R2, c[0x0][0x224], R5, 0x1, P1 ;  /* 0x0000890002090a11 */ /* 0x000fe200008f0c05 */
[----:B------:R-:W-:Y:S01]  /*1170*/  IMAD.IADD R36, R38, 0x1, R37 ;  /* 0x0000000126247824 */ /* 0x000fe200078e0225 */
[----:B------:R-:W-:Y:S01]  /*1180*/  LEA.HI R7, R26, R166, RZ, 0x6 ;  /* 0x000000a61a077211 */ /* 0x000fe200078f30ff */
[----:B------:R-:W-:Y:S01]  /*1190*/  IMAD.MOV.U32 R20, RZ, RZ, R6 ;  /* 0x000000ffff147224 */ /* 0x000fe200078e0006 */
[----:B------:R-:W-:Y:S01]  /*11a0*/  @P3 IADD3 R6, P4, R2, UR8, RZ ;  /* 0x0000000802063c10 */ /* 0x000fe2000ff9e0ff */
[----:B------:R-:W-:Y:S01]  /*11b0*/  IMAD.SHL.U32 R2, R43, 0x40, RZ ;  /* 0x000000402b027824 */ /* 0x000fe200078e00ff */
[----:B------:R-:W-:Y:S01]  /*11c0*/  ISETP.GE.AND P1, PT, R24, c[0x0][0x27c], PT ;  /* 0x00009f0018007a0c */ /* 0x000fe20003f26270 */
[----:B------:R-:W-:-:S02]  /*11d0*/  IMAD.SHL.U32 R7, R7, 0x8, RZ ;  /* 0x0000000807077824 */ /* 0x000fc400078e00ff */
[----:B------:R-:W-:Y:S01]  /*11e0*/  IMAD R3, R23, c[0x0][0x290], RZ ;  /* 0x0000a40017037a24 */ /* 0x000fe200078e02ff */
[----:B------:R-:W-:Y:S01]  /*11f0*/  LOP3.LUT R119, R2, 0x1c0, RZ, 0xc0, !PT ;  /* 0x000001c002777812 */ /* 0x000fe200078ec0ff */
[----:B------:R-:W-:Y:S01]  /*1200*/  IMAD.WIDE.U32 R120, R27, c[0x0][0x268], R20 ;  /* 0x00009a001b787a25 */ /* 0x000fe200078e0014 */
[----:B------:R-:W-:Y:S02]  /*1210*/  SEL R2, RZ, c[0x0][0x27c], !P1 ;  /* 0x00009f00ff027a07 */ /* 0x000fe40004800000 */
[----:B------:R-:W-:Y:S01]  /*1220*/  LOP3.LUT R7, R7, 0xfffffe00, RZ, 0xc0, !PT ;  /* 0xfffffe0007077812 */ /* 0x000fe200078ec0ff */
[----:B------:R-:W-:Y:S01]  /*1230*/  IMAD R3, R43, c[0x0][0x294], R3 ;  /* 0x0000a5002b037a24 */ /* 0x000fe200078e0203 */
[----:B------:R-:W-:Y:S01]  /*1240*/  LOP3.LUT R87, R119, 0x38, R24, 0xf8, !PT ;  /* 0x0000003877577812 */ /* 0x000fe200078ef818 */
[----:B------:R-:W-:Y:S01]  /*1250*/  IMAD.IADD R2, R24, 0x1, R2 ;  /* 0x0000000118027824 */ /* 0x000fe200078e0202 */
[----:B------:R-:W-:Y:S01]  /*1260*/  SHF.R.U32.HI R158, RZ, 0x3, R119 ;  /* 0x00000003ff9e7819 */ /* 0x000fe20000011677 */
[----:B------:R-:W-:Y:S01]  /*1270*/  IMAD.WIDE.U32 R124, R22, c[0x0][0x280], R16 ;  /* 0x0000a000167c7a25 */ /* 0x000fe200078e0010 */
[----:B------:R-:W-:-:S02]  /*1280*/  @P3 IADD3.X R23, R5, UR12, RZ, P4, !PT ;  /* 0x0000000c05173c10 */ /* 0x000fc4000a7fe4ff */
[----:B------:R-:W-:Y:S01]  /*1290*/  LOP3.LUT R87, R7, R87, R158, 0xf6, !PT ;  /* 0x0000005707577212 */ /* 0x000fe200078ef69e */
[----:B------:R-:W-:Y:S01]  /*12a0*/  IMAD.WIDE.U32 R128, R22, c[0x0][0x280], R18 ;  /* 0x0000a00016807a25 */ /* 0x000fe200078e0012 */
[----:B------:R-:W-:Y:S02]  /*12b0*/  SHF.R.S32.HI R5, RZ, 0x1f, R2 ;  /* 0x0000001fff057819 */ /* 0x000fe40000011402 */
[----:B------:R-:W-:Y:S01]  /*12c0*/  SHF.L.U32 R87, R87, 0x1, RZ ;  /* 0x0000000157577819 */ /* 0x000fe200000006ff */
[----:B------:R-:W-:Y:S01]  /*12d0*/  IMAD.WIDE.U32 R162, R30, c[0x0][0x1e8], RZ ;  /* 0x00007a001ea27a25 */ /* 0x000fe200078e00ff */
[----:B------:R-:W-:-:S03]  /*12e0*/  LEA.HI R26, R5, R2, RZ, 0x6 ;  /* 0x00000002051a7211 */ /* 0x000fc600078f30ff */
[----:B------:R-:W-:-:S04]  /*12f0*/  IMAD.WIDE.U32 R160, R30, c[0x0][0x210], RZ ;  /* 0x000084001ea07a25 */ /* 0x000fc800078e00ff */
[----:B------:R-:W-:Y:S02]  /*1300*/  IMAD.MOV.U32 R168, RZ, RZ, c[0x0][0x2b8] ;  /* 0x0000ae00ffa87624 */ /* 0x000fe400078e00ff */
[----:B------:R-:W-:Y:S02]  /*1310*/  IMAD.MOV.U32 R165, RZ, RZ, c[0x0][0x27c] ;  /* 0x00009f00ffa57624 */ /* 0x000fe400078e00ff */
[----:B------:R-:W-:Y:S02]  /*1320*/  IMAD.MOV.U32 R86, RZ, RZ, c[0x0][0x27c] ;  /* 0x00009f00ff567624 */ /* 0x000fe400078e00ff */
[----:B------:R-:W-:Y:S02]  /*1330*/  IMAD R0, R0, 0x20, R43 ;  /* 0x0000002000007824 */ /* 0x000fe400078e022b */
[----:B------:R-:W-:Y:S01]  /*1340*/  IMAD.SHL.U32 R86, R86, 0x2, RZ ;  /* 0x0000000256567824 */ /* 0x000fe200078e00ff */
[--C-:B--2---:R-:W-:Y:S01]  /*1350*/  @P2 SHF.R.S32.HI R11, RZ, 0x1f, R14.reuse ;  /* 0x0000001fff0b2819 */ /* 0x104fe2000001140e */
[----:B------:R-:W-:-:S02]  /*1360*/  @P2 IMAD.MOV.U32 R10, RZ, RZ, R14 ;  /* 0x000000ffff0a2224 */ /* 0x000fc400078e000e */
[----:B------:R-:W-:Y:S01]  /*1370*/  @!P2 IMAD.MOV.U32 R10, RZ, RZ, R29 ;  /* 0x000000ffff0aa224 */ /* 0x000fe200078e001d */
[----:B------:R-:W-:Y:S01]  /*1380*/  P2R R29, PR, RZ, 0x2 ;  /* 0x00000002ff1d7803 */ /* 0x000fe20000000000 */
[----:B------:R-:W-:Y:S01]  /*1390*/  @!P2 IMAD.MOV.U32 R11, RZ, RZ, R12 ;  /* 0x000000ffff0ba224 */ /* 0x000fe200078e000c */
[----:B------:R-:W-:Y:S01]  /*13a0*/  ISETP.GE.AND P2, PT, R24, c[0x0][0x1d4], PT ;  /* 0x0000750018007a0c */ /* 0x000fe20003f46270 */
[----:B------:R-:W-:-:S03]  /*13b0*/  IMAD.WIDE.U32 R14, R43, c[0x0][0x290], R38 ;  /* 0x0000a4002b0e7a25 */ /* 0x000fc600078e0026 */
[----:B------:R-:W-:Y:S01]  /*13c0*/  P2R R117, PR, RZ, 0x4 ;  /* 0x00000004ff757803 */ /* 0x000fe20000000000 */
[----:B------:R-:W-:Y:S01]  /*13d0*/  IMAD.WIDE.U32 R12, R43, c[0x0][0x290], R24 ;  /* 0x0000a4002b0c7a25 */ /* 0x000fe200078e0018 */
[----:B------:R-:W-:Y:S02]  /*13e0*/  ISETP.GE.AND P2, PT, R36, c[0x0][0x1d4], PT ;  /* 0x0000750024007a0c */ /* 0x000fe40003f46270 */
[----:B------:R-:W-:Y:S01]  /*13f0*/  ISETP.NE.AND P1, PT, R117, RZ, PT ;  /* 0x000000ff7500720c */ /* 0x000fe20003f25270 */
[----:B------:R-:W-:Y:S01]  /*1400*/  IMAD.IADD R15, R15, 0x1, R3 ;  /* 0x000000010f0f7824 */ /* 0x000fe200078e0203 */
[----:B------:R-:W-:Y:S01]  /*1410*/  P2R R137, PR, RZ, 0x4 ;  /* 0x00000004ff897803 */ /* 0x000fe20000000000 */
[----:B------:R-:W-:Y:S01]  /*1420*/  IMAD.IADD R13, R3, 0x1, R13 ;  /* 0x00000001030d7824 */ /* 0x000fe200078e020d */
[----:B------:R-:W-:Y:S01]  /*1430*/  LEA.HI R3, R5, R2, RZ, 0x3 ;  /* 0x0000000205037211 */ /* 0x000fe200078f18ff */
[----:B------:R-:W-:Y:S01]  /*1440*/  IMAD R5, R28, c[0x0][0x268], RZ ;  /* 0x00009a001c057a24 */ /* 0x000fe200078e02ff */
[----:B------:R-:W-:Y:S01]  /*1450*/  ISETP.NE.AND P4, PT, R137, RZ, PT ;  /* 0x000000ff8900720c */ /* 0x000fe20003f85270 */
[----:B------:R-:W-:Y:S01]  /*1460*/  IMAD.WIDE.U32 R122, R22, c[0x0][0x290], R12 ;  /* 0x0000a400167a7a25 */ /* 0x000fe200078e000c */
[----:B------:R-:W-:-:S02]  /*1470*/  SHF.R.S32.HI R2, RZ, 0x1f, R22 ;  /* 0x0000001fff027819 */ /* 0x000fc40000011416 */
[----:B------:R-:W-:Y:S01]  /*1480*/  ISETP.GE.AND P2, PT, R36, c[0x0][0x27c], PT ;  /* 0x00009f0024007a0c */ /* 0x000fe20003f46270 */
[----:B------:R-:W-:Y:S01]  /*1490*/  IMAD R130, R27, c[0x0][0x26c], R5 ;  /* 0x00009b001b827a24 */ /* 0x000fe200078e0205 */
[----:B------:R-:W-:Y:S01]  /*14a0*/  LOP3.LUT R113, R3, 0xfffffff8, RZ, 0xc0, !PT ;  /* 0xfffffff803717812 */ /* 0x000fe200078ec0ff */
[----:B------:R-:W-:Y:S01]  /*14b0*/  @!PT LDS RZ, [RZ] ;  /* 0x00000000fffff984 */ /* 0x000fe20000000800 */
[----:B------:R-:W-:Y:S01]  /*14c0*/  @!PT LDS RZ, [RZ] ;  /* 0x00000000fffff984 */ /* 0x000fe20000000800 */
[----:B------:R-:W-:Y:S01]  /*14d0*/  @!PT LDS RZ, [RZ] ;  /* 0x00000000fffff984 */ /* 0x000fe20000000800 */
[----:B------:R1:W-:Y:S01]  /*14e0*/  @P0 LDGSTS.E.BYPASS.LTC128B.128 [R87+0xa080], [R8.64], !P1 ;  /* 0x0a08000008570fae */ /* 0x0003e2000c901d4e */
[----:B------:R-:W-:Y:S01]  /*14f0*/  SEL R5, RZ, c[0x0][0x27c], !P2 ;  /* 0x00009f00ff057a07 */ /* 0x000fe20005000000 */
[----:B------:R-:W-:Y:S01]  /*1500*/  IMAD.SHL.U32 R13, R159, 0x40, RZ ;  /* 0x000000409f0d7824 */ /* 0x000fe200078e00ff */
[----:B------:R-:W-:Y:S01]  /*1510*/  SHF.R.S32.HI R84, RZ, 0x3, R3 ;  /* 0x00000003ff547819 */ /* 0x000fe20000011403 */
[----:B------:R-:W-:Y:S01]  /*1520*/  IMAD.WIDE.U32 R126, R22, c[0x0][0x290], R14 ;  /* 0x0000a400167e7a25 */ /* 0x000fe200078e000e */
[----:B------:R-:W-:Y:S01]  /*1530*/  SHF.R.S32.HI R133, RZ, 0x1f, R113 ;  /* 0x0000001fff857819 */ /* 0x000fe20000011471 */
[----:B------:R1:W-:Y:S01]  /*1540*/  @P0 LDGSTS.E.BYPASS.LTC128B.128 [R87+0xb880], [R8.64+0x80], !P4 ;  /* 0x0b88008008570fae */ /* 0x0003e2000e101d4e */
[----:B------:R-:W-:Y:S01]  /*1550*/  LOP3.LUT R118, R13, 0x1c0, RZ, 0xc0, !PT ;  /* 0x000001c00d767812 */ /* 0x000fe200078ec0ff */
[----:B------:R-:W-:-:S02]  /*1560*/  IMAD.IADD R5, R36, 0x1, R5 ;  /* 0x0000000124057824 */ /* 0x000fc400078e0205 */
[----:B------:R1:W-:Y:S01]  /*1570*/  @P0 LDGSTS.E.BYPASS.LTC128B.128 [R87+0xd080], [R8.64+0x100], !P6 ;  /* 0x0d08010008570fae */ /* 0x0003e2000f101d4e */
[----:B------:R-:W-:Y:S01]  /*1580*/  SHF.R.U32.HI R157, RZ, 0x3, R118 ;  /* 0x00000003ff9d7819 */ /* 0x000fe20000011676 */
[----:B------:R-:W-:Y:S01]  /*1590*/  IMAD.WIDE.U32 R146, R10, c[0x0][0x2b0], RZ ;  /* 0x0000ac000a927a25 */ /* 0x000fe200078e00ff */
[----:B------:R-:W-:Y:S01]  /*15a0*/  LOP3.LUT R13, R118, 0x38, R3, 0xf8, !PT ;  /* 0x00000038760d7812 */ /* 0x000fe200078ef803 */
[----:B------:R1:W-:Y:S02]  /*15b0*/  @P0 LDGSTS.E.BYPASS.LTC128B.128 [R87+0xe880], [R8.64+0x180], !P5 ;  /* 0x0e88018008570fae */ /* 0x0003e4000e901d4e */
[----:B------:R-:W-:Y:S01]  /*15c0*/  IMAD.IADD R130, R121, 0x1, R130 ;  /* 0x0000000179827824 */ /* 0x000fe200078e0282 */
[----:B-1----:R-:W-:-:S04]  /*15d0*/  @P3 LEA R8, P0, R6, c[0x0][0x220], 0x1 ;  /* 0x0000880006083a11 */ /* 0x002fc800078008ff */
[----:B------:R-:W-:Y:S01]  /*15e0*/  @P3 LEA.HI.X R9, R6, c[0x0][0x224], R23, 0x1, P0 ;  /* 0x0000890006093a11 */ /* 0x000fe200000f0c17 */
[C---:B------:R-:W-:Y:S01]  /*15f0*/  IMAD R6, R2.reuse, c[0x0][0x280], RZ ;  /* 0x0000a00002067a24 */ /* 0x040fe200078e02ff */
[----:B------:R-:W-:Y:S01]  /*1600*/  ISETP.GE.AND P0, PT, R165, 0x1, PT ;  /* 0x00000001a500780c */ /* 0x000fe20003f06270 */
[----:B------:R-:W-:Y:S02]  /*1610*/  IMAD R2, R2, c[0x0][0x290], RZ ;  /* 0x0000a40002027a24 */ /* 0x000fe400078e02ff */
[C---:B------:R-:W-:Y:S01]  /*1620*/  IMAD R21, R22.reuse, c[0x0][0x284], R6 ;  /* 0x0000a10016157a24 */ /* 0x040fe200078e0206 */
[----:B------:R-:W-:Y:S01]  /*1630*/  SHF.R.S32.HI R6, RZ, 0x1f, R5 ;  /* 0x0000001fff067819 */ /* 0x000fe20000011405 */
[----:B------:R-:W-:Y:S01]  /*1640*/  IMAD R20, R22, c[0x0][0x294], R2 ;  /* 0x0000a50016147a24 */ /* 0x000fe200078e0202 */
[----:B------:R-:W-:Y:S01]  /*1650*/  SHF.R.S32.HI R2, RZ, 0x1f, R159 ;  /* 0x0000001fff027819 */ /* 0x000fe2000001149f */
[----:B------:R1:W-:Y:S01]  /*1660*/  @P3 LDGSTS.E.BYPASS.LTC128B.128 [R87+0xb080], [R8.64], !P1 ;  /* 0x0b08000008573fae */ /* 0x0003e2000c901d4e */
[----:B------:R-:W-:Y:S01]  /*1670*/  LEA.HI R16, R6, R5, RZ, 0x6 ;  /* 0x0000000506107211 */ /* 0x000fe200078f30ff */
[----:B------:R-:W-:Y:S01]  /*1680*/  IMAD.IADD R136, R129, 0x1, R21 ;  /* 0x0000000181887824 */ /* 0x000fe200078e0215 */
[----:B------:R-:W-:Y:S01]  /*1690*/  LEA.HI R12, R2, R159, RZ, 0x3 ;  /* 0x0000009f020c7211 */ /* 0x000fe200078f18ff */
[----:B------:R1:W-:Y:S01]  /*16a0*/  @P3 LDGSTS.E.BYPASS.LTC128B.128 [R87+0xc880], [R8.64+0x80], !P4 ;  /* 0x0c88008008573fae */ /* 0x0003e2000e101d4e */
[----:B------:R-:W-:Y:S01]  /*16b0*/  LEA.HI R2, R6, R5, RZ, 0x3 ;  /* 0x0000000506027211 */ /* 0x000fe200078f18ff */
[----:B------:R-:W-:Y:S01]  /*16c0*/  IMAD.IADD R134, R21, 0x1, R125 ;  /* 0x0000000115867824 */ /* 0x000fe200078e027d */
[----:B------:R-:W-:Y:S01]  /*16d0*/  SHF.R.S32.HI R5, RZ, 0x6, R26 ;  /* 0x00000006ff057819 */ /* 0x000fe2000001141a */
[----:B------:R-:W-:Y:S01]  /*16e0*/  IMAD.SHL.U32 R12, R12, 0x40, RZ ;  /* 0x000000400c0c7824 */ /* 0x000fe200078e00ff */
[----:B------:R-:W-:Y:S01]  /*16f0*/  LOP3.LUT R6, R119, 0x38, R3, 0xf8, !PT ;  /* 0x0000003877067812 */ /* 0x000fe200078ef803 */
[----:B------:R1:W-:Y:S01]  /*1700*/  @P3 LDGSTS.E.BYPASS.LTC128B.128 [R87+0xe080], [R8.64+0x100], !P6 ;  /* 0x0e08010008573fae */ /* 0x0003e2000f101d4e */
[----:B------:R-:W-:Y:S01]  /*1710*/  LOP3.LUT R112, R2, 0xfffffff8, RZ, 0xc0, !PT ;  /* 0xfffffff802707812 */ /* 0x000fe200078ec0ff */
[----:B------:R-:W-:Y:S01]  /*1720*/  IMAD R15, R5, 0xc00, R7 ;  /* 0x00000c00050f7824 */ /* 0x000fe200078e0207 */
[----:B------:R-:W-:Y:S01]  /*1730*/  LOP3.LUT R12, R12, 0xfffffe00, RZ, 0xc0, !PT ;  /* 0xfffffe000c0c7812 */ /* 0x000fe200078ec0ff */
[----:B------:R1:W-:Y:S01]  /*1740*/  @P3 LDGSTS.E.BYPASS.LTC128B.128 [R87+0xf880], [R8.64+0x180], !P5 ;  /* 0x0f88018008573fae */ /* 0x0003e2000e901d4e */
[-C--:B------:R-:W-:Y:S01]  /*1750*/  LOP3.LUT R14, R6, R158.reuse, RZ, 0x3c, !PT ;  /* 0x0000009e060e7212 */ /* 0x080fe200078e3cff */
[----:B------:R-:W-:Y:S01]  /*1760*/  IMAD.IADD R135, R127, 0x1, R20 ;  /* 0x000000017f877824 */ /* 0x000fe200078e0214 */
[----:B------:R-:W-:Y:S01]  /*1770*/  ISETP.NE.AND P1, PT, R29, RZ, PT ;  /* 0x000000ff1d00720c */ /* 0x000fe20003f25270 */
[----:B------:R-:W-:Y:S01]  /*1780*/  IMAD R6, R5, 0xc00, R12 ;  /* 0x00000c0005067824 */ /* 0x000fe200078e020c */
[-C--:B------:R-:W-:Y:S01]  /*1790*/  LOP3.LUT R5, R13, R157.reuse, RZ, 0x3c, !PT ;  /* 0x0000009d0d057212 */ /* 0x080fe200078e3cff */
[----:B------:R-:W-:Y:S01]  /*17a0*/  IMAD.IADD R18, R15, 0x1, R14 ;  /* 0x000000010f127824 */ /* 0x000fe200078e020e */
[--C-:B------:R-:W-:Y:S01]  /*17b0*/  LOP3.LUT R13, R118, 0x38, R2.reuse, 0xf8, !PT ;  /* 0x00000038760d7812 */ /* 0x100fe200078ef802 */
[----:B------:R-:W0:Y:S01]  /*17c0*/  LDGDEPBAR ;  /* 0x00000000000079af */ /* 0x000e220000000000 */
[----:B------:R-:W-:Y:S01]  /*17d0*/  IMAD.IADD R132, R20, 0x1, R123 ;  /* 0x0000000114847824 */ /* 0x000fe200078e027b */
[----:B------:R-:W-:Y:S01]  /*17e0*/  SHF.R.S32.HI R83, RZ, 0x3, R2 ;  /* 0x00000003ff537819 */ /* 0x000fe20000011402 */
[----:B------:R-:W-:Y:S01]  /*17f0*/  IMAD.IADD R17, R6, 0x1, R5 ;  /* 0x0000000106117824 */ /* 0x000fe200078e0205 */
[----:B------:R-:W-:Y:S01]  /*1800*/  SHF.R.S32.HI R5, RZ, 0x6, R16 ;  /* 0x00000006ff057819 */ /* 0x000fe20000011410 */
[----:B------:R-:W-:Y:S01]  /*1810*/  IMAD.SHL.U32 R152, R18, 0x2, RZ ;  /* 0x0000000212987824 */ /* 0x000fe200078e00ff */
[----:B------:R-:W-:Y:S01]  /*1820*/  LOP3.LUT R6, R119, 0x38, R2, 0xf8, !PT ;  /* 0x0000003877067812 */ /* 0x000fe200078ef802 */
[----:B------:R-:W-:Y:S01]  /*1830*/  IMAD.SHL.U32 R151, R17, 0x2, RZ ;  /* 0x0000000211977824 */ /* 0x000fe200078e00ff */
[----:B------:R-:W-:Y:S01]  /*1840*/  SHF.R.S32.HI R131, RZ, 0x1f, R112 ;  /* 0x0000001fff837819 */ /* 0x000fe20000011470 */
[C---:B------:R-:W-:Y:S01]  /*1850*/  IMAD R15, R5.reuse, 0xc00, R7 ;  /* 0x00000c00050f7824 */ /* 0x040fe200078e0207 */
[----:B------:R-:W-:Y:S01]  /*1860*/  LOP3.LUT R14, R6, R158, RZ, 0x3c, !PT ;  /* 0x0000009e060e7212 */ /* 0x000fe200078e3cff */
[----:B------:R-:W-:Y:S01]  /*1870*/  IMAD R6, R5, 0xc00, R12 ;  /* 0x00000c0005067824 */ /* 0x000fe200078e020c */
[----:B------:R-:W-:Y:S01]  /*1880*/  LOP3.LUT R5, R13, R157, RZ, 0x3c, !PT ;  /* 0x0000009d0d057212 */ /* 0x000fe200078e3cff */
[----:B------:R-:W-:Y:S01]  /*1890*/  BAR.SYNC.DEFER_BLOCKING 0x0 ;  /* 0x0000000000007b1d */ /* 0x000fe20000010000 */
[----:B------:R-:W-:Y:S01]  /*18a0*/  ISETP.NE.AND P3, PT, R168, 0x1, PT ;  /* 0x00000001a800780c */ /* 0x000fe20003f65270 */
[----:B------:R-:W-:-:S02]  /*18b0*/  IMAD.IADD R14, R15, 0x1, R14 ;  /* 0x000000010f0e7824 */ /* 0x000fc400078e020e */
[----:B------:R-:W-:Y:S02]  /*18c0*/  IMAD.IADD R13, R6, 0x1, R5 ;  /* 0x00000001060d7824 */ /* 0x000fe400078e0205 */
[C---:B------:R-:W-:Y:S01]  /*18d0*/  IMAD R6, R31.reuse, c[0x0][0x1e8], RZ ;  /* 0x00007a001f067a24 */ /* 0x040fe200078e02ff */
[----:B-1----:R-:W-:Y:S01]  /*18e0*/  SHF.R.S32.HI R9, RZ, 0x1f, R36 ;  /* 0x0000001fff097819 */ /* 0x002fe20000011424 */
[----:B------:R-:W-:Y:S02]  /*18f0*/  IMAD R5, R31, c[0x0][0x210], RZ ;  /* 0x000084001f057a24 */ /* 0x000fe400078e02ff */
[C---:B------:R-:W-:Y:S01]  /*1900*/  IMAD R6, R30.reuse, c[0x0][0x1ec], R6 ;  /* 0x00007b001e067a24 */ /* 0x040fe200078e0206 */
[----:B------:R-:W-:Y:S01]  /*1910*/  LEA.HI R9, R9, R36, RZ, 0x3 ;  /* 0x0000002409097211 */ /* 0x000fe200078f18ff */
[----:B------:R-:W-:Y:S02]  /*1920*/  IMAD R5, R30, c[0x0][0x214], R5 ;  /* 0x000085001e057a24 */ /* 0x000fe400078e0205 */
[----:B------:R-:W-:Y:S01]  /*1930*/  IMAD.IADD R155, R163, 0x1, R6 ;  /* 0x00000001a39b7824 */ /* 0x000fe200078e0206 */
[----:B------:R-:W-:Y:S01]  /*1940*/  SHF.R.S32.HI R6, RZ, 0x1f, R107 ;  /* 0x0000001fff067819 */ /* 0x000fe2000001146b */
[----:B------:R-:W-:Y:S01]  /*1950*/  IMAD.IADD R154, R161, 0x1, R5 ;  /* 0x00000001a19a7824 */ /* 0x000fe200078e0205 */
[----:B------:R-:W-:Y:S01]  /*1960*/  SHF.R.S32.HI R5, RZ, 0x1f, R106 ;  /* 0x0000001fff057819 */ /* 0x000fe2000001146a */
[----:B------:R-:W-:Y:S01]  /*1970*/  IMAD R8, R11, c[0x0][0x2b0], RZ ;  /* 0x0000ac000b087a24 */ /* 0x000fe200078e02ff */
[----:B------:R-:W-:Y:S01]  /*1980*/  LEA.HI R6, R6, R107, RZ, 0x3 ;  /* 0x0000006b06067211 */ /* 0x000fe200078f18ff */
[----:B------:R-:W-:Y:S01]  /*1990*/  IMAD.SHL.U32 R150, R14, 0x2, RZ ;  /* 0x000000020e967824 */ /* 0x000fe200078e00ff */
[----:B------:R-:W-:Y:S01]  /*19a0*/  LEA.HI R5, R5, R106, RZ, 0x3 ;  /* 0x0000006a05057211 */ /* 0x000fe200078f18ff */
[----:B------:R-:W-:Y:S01]  /*19b0*/  IMAD R8, R10, c[0x0][0x2b4], R8 ;  /* 0x0000ad000a087a24 */ /* 0x000fe200078e0208 */
[----:B------:R-:W-:Y:S01]  /*19c0*/  LOP3.LUT R103, R6, 0xfffffff8, RZ, 0xc0, !PT ;  /* 0xfffffff806677812 */ /* 0x000fe200078ec0ff */
[----:B------:R-:W-:Y:S01]  /*19d0*/  IMAD.SHL.U32 R149, R13, 0x2, RZ ;  /* 0x000000020d957824 */ /* 0x000fe200078e00ff */
[----:B------:R-:W-:-:S02]  /*19e0*/  LOP3.LUT R102, R5, 0xfffffff8, RZ, 0xc0, !PT ;  /* 0xfffffff805667812 */ /* 0x000fc400078ec0ff */
[----:B------:R-:W-:Y:S02]  /*19f0*/  LOP3.LUT R101, R9, 0xfffffff8, RZ, 0xc0, !PT ;  /* 0xfffffff809657812 */ /* 0x000fe400078ec0ff */
[----:B------:R-:W-:Y:S02]  /*1a00*/  SHF.R.S32.HI R111, RZ, 0x1f, R103 ;  /* 0x0000001fff6f7819 */ /* 0x000fe40000011467 */
[----:B------:R-:W-:Y:S02]  /*1a10*/  SHF.R.S32.HI R110, RZ, 0x1f, R102 ;  /* 0x0000001fff6e7819 */ /* 0x000fe40000011466 */
[----:B------:R-:W-:Y:S02]  /*1a20*/  IADD3 R153, R147, R8, RZ ;  /* 0x0000000893997210 */ /* 0x000fe40007ffe0ff */
[----:B------:R-:W-:Y:S02]  /*1a30*/  SHF.R.S32.HI R109, RZ, 0x1f, R101 ;  /* 0x0000001fff6d7819 */ /* 0x000fe40000011465 */
.L_x_1173:
[----:B-12---:R-:W-:Y:S01]  /*1a40*/  IMAD R2, R46, 0x30, R0 ;  /* 0x000000302e027824 */ /* 0x006fe200078e0200 */
[----:B------:R-:W-:Y:S01]  /*1a50*/  ISETP.NE.AND P3, PT, R168, 0x1, PT ;  /* 0x00000001a800780c */ /* 0x000fe20003f65270 */
[----:B------:R-:W-:Y:S01]  /*1a60*/  IMAD.MOV.U32 R105, RZ, RZ, RZ ;  /* 0x000000ffff697224 */ /* 0x000fe200078e00ff */
[----:B------:R-:W-:Y:S04]  /*1a70*/  DEPBAR.LE SB0, 0x0 ;  /* 0x000080000000791a */ /* 0x000fe80000000000 */
[----:B---3--:R-:W-:Y:S01]  /*1a80*/  IMAD.IADD R3, R156, 0x1, R2 ;  /* 0x000000019c037824 */ /* 0x008fe200078e0202 */
[----:B------:R-:W-:Y:S01]  /*1a90*/  ISETP.GE.AND P0, PT, R2, R4, PT ;  /* 0x000000040200720c */ /* 0x000fe20003f06270 */
[----:B------:R-:W-:Y:S01]  /*1aa0*/  BSSY B2, `(.L_x_1134) ;  /* 0x0000534000027945 */ /* 0x000fe20003800000 */
[----:B------:R-:W-:Y:S01]  /*1ab0*/  ISETP.GE.AND P4, PT, R165, 0x1, PT ;  /* 0x00000001a500780c */ /* 0x000fe20003f86270 */
[----:B------:R-:W-:Y:S01]  /*1ac0*/  IMAD.MOV.U32 R2, RZ, RZ, R3 ;  /* 0x000000ffff027224 */ /* 0x000fe200078e0003 */
[----:B------:R-:W-:Y:S02]  /*1ad0*/  ISETP.GT.OR P0, PT, R0, 0x2f, P0 ;  /* 0x0000002f0000780c */ /* 0x000fe40000704670 */
[----:B------:R-:W-:Y:S05]  /*1ae0*/  @P3 IMAD.HI.U32 R5, R3, c[0x0][0x2bc], RZ ;  /* 0x0000af0003053a27 */ /* 0x000fea00078e00ff */
[----:B------:R-:W-:Y:S06]  /*1af0*/  @P3 SHF.R.U32.HI R2, RZ, c[0x0][0x2c0], R5 ;  /* 0x0000b000ff023a19 */ /* 0x000fec0000011605 */
[C---:B------:R-:W-:Y:S04]  /*1b00*/  @!P0 IADD3 R5, P3, R2.reuse, R146, RZ ;  /* 0x0000009202058210 */ /* 0x040fe80007f7e0ff */
        /* <DEDUP_REMOVED lines=10> */
[----:B------:R-:W-:Y:S04]  /*1bb0*/  IMAD R5, R108, c[0x0][0x1e4], R5 ;  /* 0x000079006c057a24 */ /* 0x000fe800078e0205 */
[----:B------:R-:W-:Y:S01]  /*1bc0*/  IMAD.IADD R3, R3, 0x1, R5 ;  /* 0x0000000103037824 */ /* 0x000fe200078e0205 */
[----:B--2---:R-:W-:Y:S03]  /*1bd0*/  SHF.R.S32.HI R116, RZ, 0x1f, R105 ;  /* 0x0000001fff747819 */ /* 0x004fe60000011469 */
[C---:B------:R-:W-:Y:S04]  /*1be0*/  IMAD.WIDE.U32 R2, R105.reuse, c[0x0][0x1f0], R2 ;  /* 0x00007c0069027a25 */ /* 0x040fe800078e0002 */
[----:B------:R-:W-:Y:S01]  /*1bf0*/  IMAD R5, R116, c[0x0][0x1f0], RZ ;  /* 0x00007c0074057a24 */ /* 0x000fe200078e02ff */
[----:B------:R-:W-:Y:S03]  /*1c00*/  IADD3 R2, P0, R162, R2, RZ ;  /* 0x00000002a2027210 */ /* 0x000fe60007f1e0ff */
[----:B------:R-:W-:Y:S05]  /*1c10*/  IMAD R5, R105, c[0x0][0x1f4], R5 ;  /* 0x00007d0069057a24 */ /* 0x000fea00078e0205 */
[----:B------:R-:W-:Y:S02]  /*1c20*/  IADD3.X R3, R155, R3, R5, P0, !PT ;  /* 0x000000039b037210 */ /* 0x000fe400007fe405 */
[C---:B------:R-:W-:Y:S04]  /*1c30*/  LEA R100, P0, R2.reuse, c[0x0][0x1c8], 0x1 ;  /* 0x0000720002647a11 */ /* 0x040fe800078008ff */
        /* <DEDUP_REMOVED lines=36> */
[----:B------:R-:W-:Y:S02]  /*1e80*/  CS2R R56, SRZ ;  /* 0x0000000000387805 */ /* 0x000fe4000001ff00 */
[----:B------:R-:W-:Y:S01]  /*1e90*/  IMAD.X R6, R44, 0x1, R135, P0 ;  /* 0x000000012c067824 */ /* 0x000fe200000e0687 */
[C---:B------:R-:W-:Y:S04]  /*1ea0*/  LEA R10, P0, R2.reuse, c[0x0][0x270], 0x1 ;  /* 0x00009c00020a7a11 */ /* 0x040fe800078008ff */
[----:B------:R-:W-:Y:S02]  /*1eb0*/  LEA.HI.X R11, R2, c[0x0][0x274], R5, 0x1, P0 ;  /* 0x00009d00020b7a11 */ /* 0x000fe400000f0c05 */
[C---:B------:R-:W-:Y:S04]  /*1ec0*/  LEA R8, P0, R3.reuse, c[0x0][0x288], 0x1 ;  /* 0x0000a20003087a11 */ /* 0x040fe800078008ff */
[----:B------:R-:W-:Y:S02]  /*1ed0*/  LEA.HI.X R9, R3, c[0x0][0x28c], R6, 0x1, P0 ;  /* 0x0000a30003097a11 */ /* 0x000fe400000f0c06 */
[----:B------:R-:W-:Y:S01]  /*1ee0*/  ISETP.GE.AND P0, PT, R38, c[0x0][0x27c], PT ;  /* 0x00009f0026007a0c */ /* 0x000fe20003f06270 */
[----:B------:R-:W-:Y:S11]  /*1ef0*/  CS2R R2, SRZ ;  /* 0x0000000000027805 */ /* 0x000ff6000001ff00 */
[----:B------:R-:W-:Y:S01]  /*1f00*/  @!UPT UIADD3 URZ, URZ, URZ, URZ ;  /* 0x0000003f3f3ff290 */ /* 0x000fe2000fffe03f */
        /* <DEDUP_REMOVED lines=14> */
.L_x_1138:
[----:B------:R-:W-:Y:S05]  /*1ff0*/  BSYNC B0 ;  /* 0x0000000000007941 */ /* 0x000fea0003800000 */
.L_x_1137:
[----:B-----5:R-:W-:Y:S01]  /*2000*/  MOV R5, R17 ;  /* 0x0000001100057202 */ /* 0x020fe20000000f00 */
[----:B-1----:R-:W-:Y:S01]  /*2010*/  IMAD.MOV.U32 R9, RZ, RZ, R18 ;  /* 0x000000ffff097224 */ /* 0x002fe200078e0012 */
[----:B------:R-:W-:Y:S01]  /*2020*/  ISETP.GE.AND P5, PT, R159, R104, PT ;  /* 0x000000689f00720c */ /* 0x000fe20003fa6270 */
[----:B------:R-:W-:Y:S01]  /*2030*/  IMAD.MOV.U32 R8, RZ, RZ, R19 ;  /* 0x000000ffff087224 */ /* 0x000fe200078e0013 */
[----:B------:R-:W-:Y:S01]  /*2040*/  BSSY B0, `(.L_x_1139) ;  /* 0x000003e000007945 */ /* 0x000fe20003800000 */
[----:B------:R-:W-:Y:S01]  /*2050*/  IMAD.MOV.U32 R6, RZ, RZ, R16 ;  /* 0x000000ffff067224 */ /* 0x000fe200078e0010 */
[----:B------:R-:W-:Y:S01]  /*2060*/  CS2R R26, SRZ ;  /* 0x00000000001a7805 */ /* 0x000fe2000001ff00 */
[----:B------:R-:W-:Y:S01]  /*2070*/  CS2R R22, SRZ ;  /* 0x0000000000167805 */ /* 0x000fe2000001ff00 */
[----:B------:R-:W-:Y:S01]  /*2080*/  PRMT R33, R8, 0x5410, R9 ;  /* 0x0000541008217816 */ /* 0x000fe20000000009 */
[----:B------:R-:W-:Y:S01]  /*2090*/  IMAD.MOV.U32 R9, RZ, RZ, R14 ;  /* 0x000000ffff097224 */ /* 0x000fe200078e000e */
[----:B------:R-:W-:Y:S01]  /*20a0*/  PRMT R32, R5, 0x5410, R6 ;  /* 0x0000541005207816 */ /* 0x000fe20000000006 */
[----:B------:R-:W-:Y:S01]  /*20b0*/  IMAD.MOV.U32 R8, RZ, RZ, R15 ;  /* 0x000000ffff087224 */ /* 0x000fe200078e000f */
[----:B------:R-:W-:Y:S01]  /*20c0*/  MOV R6, R2 ;  /* 0x0000000200067202 */ /* 0x000fe20000000f00 */
        /* <DEDUP_REMOVED lines=16> */
[----:B------:R-:W-:Y:S01]  /*21d0*/  CS2R R58, SRZ ;  /* 0x00000000003a7805 */ /* 0x000fe2000001ff00 */
[----:B------:R-:W-:Y:S02]  /*21e0*/  MOV R5, R49 ;  /* 0x0000003100057202 */ /* 0x000fe40000000f00 */
[----:B------:R-:W-:Y:S02]  /*21f0*/  PRMT R66, R9, 0x5410, R8 ;  /* 0x0000541009427816 */ /* 0x000fe40000000008 */
[----:B------:R-:W-:Y:S01]  /*2200*/  PRMT R45, R6, 0x5410, R5 ;  /* 0x00005410062d7816 */ /* 0x000fe20000000005 */
        /* <DEDUP_REMOVED lines=33> */
.L_x_1140:
[----:B------:R-:W-:Y:S05]  /*2420*/  BSYNC B0 ;  /* 0x0000000000007941 */ /* 0x000fea0003800000 */
.L_x_1139:
[----:B-----5:R-:W-:Y:S01]  /*2430*/  IMAD.MOV.U32 R6, RZ, RZ, R30 ;  /* 0x000000ffff067224 */ /* 0x020fe200078e001e */
[----:B------:R2:W3:Y:S01]  /*2440*/  SHFL.IDX PT, R76, R99, RZ, 0x181f ;  /* 0x00181fff634c7589 */ /* 0x0004e200000e0000 */
[----:B------:R-:W-:Y:S01]  /*2450*/  IMAD.MOV.U32 R5, RZ, RZ, R31 ;  /* 0x000000ffff057224 */ /* 0x000fe200078e001f */
[----:B------:R-:W-:Y:S01]  /*2460*/  BSSY B1, `(.L_x_1141) ;  /* 0x0000103000017945 */ /* 0x000fe20003800000 */
[----:B-1----:R-:W-:Y:S02]  /*2470*/  IMAD.MOV.U32 R8, RZ, RZ, R26 ;  /* 0x000000ffff087224 */ /* 0x002fe400078e001a */
[----:B------:R-:W-:Y:S01]  /*2480*/  IMAD.MOV.U32 R9, RZ, RZ, R22 ;  /* 0x000000ffff097224 */ /* 0x000fe200078e0016 */
[----:B------:R-:W-:Y:S02]  /*2490*/  PRMT R44, R5, 0x5410, R6 ;  /* 0x00005410052c7816 */ /* 0x000fe40000000006 */
[----:B------:R-:W-:Y:S01]  /*24a0*/  MOV R5, R27 ;  /* 0x0000001b00057202 */ /* 0x000fe20000000f00 */
[----:B------:R2:W1:Y:S01]  /*24b0*/  SHFL.IDX PT, R73, R100, RZ, 0x181f ;  /* 0x00181fff64497589 */ /* 0x00046200000e0000 */
[----:B------:R-:W-:Y:S02]  /*24c0*/  MOV R6, R20 ;  /* 0x0000001400067202 */ /* 0x000fe40000000f00 */
[----:B------:R-:W-:Y:S01]  /*24d0*/  PRMT R42, R5, 0x5410, R8 ;  /* 0x00005410052a7816 */ /* 0x000fe20000000008 */
[----:B------:R-:W-:Y:S02]  /*24e0*/  IMAD.MOV.U32 R8, RZ, RZ, R23 ;  /* 0x000000ffff087224 */ /* 0x000fe400078e0017 */
[----:B------:R-:W-:Y:S03]  /*24f0*/  IMAD.MOV.U32 R5, RZ, RZ, R21 ;  /* 0x000000ffff057224 */ /* 0x000fe600078e0015 */
[----:B------:R-:W-:Y:S01]  /*2500*/  PRMT R35, R8, 0x5410, R9 ;  /* 0x0000541008237816 */ /* 0x000fe20000000009 */
[----:B------:R-:W-:Y:S01]  /*2510*/  IMAD.MOV.U32 R9, RZ, RZ, R64 ;  /* 0x000000ffff097224 */ /* 0x000fe200078e0040 */
[----:B------:R-:W-:Y:S01]  /*2520*/  PRMT R34, R5, 0x5410, R6 ;  /* 0x0000541005227816 */ /* 0x000fe20000000006 */
[----:B------:R-:W-:Y:S01]  /*2530*/  IMAD.MOV.U32 R6, RZ, RZ, R62 ;  /* 0x000000ffff067224 */ /* 0x000fe200078e003e */
[----:B------:R-:W-:Y:S01]  /*2540*/  MOV R8, R65 ;  /* 0x0000004100087202 */ /* 0x000fe20000000f00 */
[----:B------:R-:W-:Y:S03]  /*2550*/  IMAD.MOV.U32 R5, RZ, RZ, R63 ;  /* 0x000000ffff057224 */ /* 0x000fe600078e003f */
[----:B------:R-:W-:Y:S01]  /*2560*/  PRMT R72, R9, 0x5410, R8 ;  /* 0x0000541009487816 */ /* 0x000fe20000000008 */
[----:B------:R-:W-:Y:S01]  /*2570*/  IMAD.MOV.U32 R8, RZ, RZ, R61 ;  /* 0x000000ffff087224 */ /* 0x000fe200078e003d */
[----:B------:R-:W-:Y:S01]  /*2580*/  PRMT R71, R6, 0x5410, R5 ;  /* 0x0000541006477816 */ /* 0x000fe20000000005 */
[----:B------:R-:W-:Y:S01]  /*2590*/  IMAD.MOV.U32 R6, RZ, RZ, R58 ;  /* 0x000000ffff067224 */ /* 0x000fe200078e003a */
[----:B------:R-:W-:Y:S02]  /*25a0*/  MOV R9, R60 ;  /* 0x0000003c00097202 */ /* 0x000fe40000000f00 */
[----:B------:R-:W-:Y:S02]  /*25b0*/  MOV R5, R59 ;  /* 0x0000003b00057202 */ /* 0x000fe40000000f00 */
        /* <DEDUP_REMOVED lines=14> */
[C---:B------:R-:W-:Y:S02]  /*26a0*/  @!P0 PRMT R48, R45.reuse, 0x5410, R48 ;  /* 0x000054102d308816 */ /* 0x040fe40000000030 */
[----:B------:R-:W-:Y:S02]  /*26b0*/  @!P0 SHF.R.U32.HI R50, RZ, 0x10, R49 ;  /* 0x00000010ff328819 */ /* 0x000fe40000011631 */
[----:B------:R-:W-:Y:S02]  /*26c0*/  @!P0 PRMT R2, R28, 0x5432, R2 ;  /* 0x000054321c028816 */ /* 0x000fe40000000002 */
[----:B------:R-:W-:Y:S02]  /*26d0*/  @!P0 SHF.R.U32.HI R13, RZ, 0x10, R3 ;  /* 0x00000010ff0d8819 */ /* 0x000fe40000011603 */
[----:B------:R-:W-:Y:S01]  /*26e0*/  @!P0 PRMT R50, R45, 0x5432, R50 ;  /* 0x000054322d328816 */ /* 0x000fe20000000032 */
[C---:B------:R-:W-:Y:S01]  /*26f0*/  @!P0 IMAD.U32 R45, R48.reuse, 0x10000, RZ ;  /* 0x00010000302d8824 */ /* 0x040fe200078e00ff */
[----:B------:R-:W-:Y:S02]  /*2700*/  @!P0 LOP3.LUT R48, R48, 0xffff0000, RZ, 0xc0, !PT ;  /* 0xffff000030308812 */ /* 0x000fe400078ec0ff */
[----:B------:R-:W-:Y:S01]  /*2710*/  @!P0 PRMT R13, R28, 0x5410, R13 ;  /* 0x000054101c0d8816 */ /* 0x000fe2000000000d */
[C---:B------:R-:W-:Y:S01]  /*2720*/  @!P0 IMAD.U32 R28, R2.reuse, 0x10000, RZ ;  /* 0x00010000021c8824 */ /* 0x040fe200078e00ff */
[----:B------:R-:W-:Y:S01]  /*2730*/  @!P0 LOP3.LUT R6, R2, 0xffff0000, RZ, 0xc0, !PT ;  /* 0xffff000002068812 */ /* 0x000fe200078ec0ff */
[C---:B-1----:R-:W-:Y:S01]  /*2740*/  @!P0 IMAD.U32 R47, R8.reuse, 0x10000, RZ ;  /* 0x00010000082f8824 */ /* 0x042fe200078e00ff */
[----:B------:R-:W-:Y:S02]  /*2750*/  @!P0 LOP3.LUT R3, R8, 0xffff0000, RZ, 0xc0, !PT ;  /* 0xffff000008038812 */ /* 0x000fe400078ec0ff */
[C---:B------:R-:W-:Y:S02]  /*2760*/  @!P0 LOP3.LUT R5, R9.reuse, 0xffff0000, RZ, 0xc0, !PT ;  /* 0xffff000009058812 */ /* 0x040fe400078ec0ff */
[----:B------:R-:W-:Y:S01]  /*2770*/  @!P0 SHF.L.U32 R49, R9, 0x10, RZ ;  /* 0x0000001009318819 */ /* 0x000fe200000006ff */
[C---:B------:R-:W-:Y:S02]  /*2780*/  @!P0 FMUL.FTZ R51, R3.reuse, R45 ;  /* 0x0000002d03338220 */ /* 0x040fe40000410000 */
[----:B------:R-:W-:Y:S02]  /*2790*/  @!P0 FMUL.FTZ R2, R3, R28 ;  /* 0x0000001c03028220 */ /* 0x000fe40000410000 */
[----:B------:R-:W-:Y:S02]  /*27a0*/  @!P0 FMUL.FTZ R77, R5, R48 ;  /* 0x00000030054d8220 */ /* 0x000fe40000410000 */
[----:B------:R-:W-:Y:S01]  /*27b0*/  @!P0 FFMA.FTZ R80, R47, R28, -R51 ;  /* 0x0000001c2f508223 */ /* 0x000fe20000010833 */
[----:B------:R-:W-:Y:S01]  /*27c0*/  @!P0 SHF.L.U32 R28, R13, 0x10, RZ ;  /* 0x000000100d1c8819 */ /* 0x000fe200000006ff */
[-C--:B------:R-:W-:Y:S01]  /*27d0*/  @!P0 FMUL.FTZ R3, R5, R6.reuse ;  /* 0x0000000605038220 */ /* 0x080fe20000410000 */
[----:B------:R-:W-:Y:S01]  /*27e0*/  @!P0 LOP3.LUT R5, R10, 0xffff0000, RZ, 0xc0, !PT ;  /* 0xffff00000a058812 */ /* 0x000fe200078ec0ff */
[----:B------:R-:W-:Y:S01]  /*27f0*/  @!P0 FFMA.FTZ R2, R45, R47, R2 ;  /* 0x0000002f2d028223 */ /* 0x000fe20000010002 */
[----:B------:R-:W-:Y:S01]  /*2800*/  @!P0 LOP3.LUT R13, R13, 0xffff0000, RZ, 0xc0, !PT ;  /* 0xffff00000d0d8812 */ /* 0x000fe200078ec0ff */
[C---:B------:R-:W-:Y:S01]  /*2810*/  @!P0 IMAD.U32 R45, R50.reuse, 0x10000, RZ ;  /* 0x00010000322d8824 */ /* 0x040fe200078e00ff */
[----:B------:R-:W-:Y:S01]  /*2820*/  @!P0 LOP3.LUT R50, R50, 0xffff0000, RZ, 0xc0, !PT ;  /* 0xffff000032328812 */ /* 0x000fe200078ec0ff */
[----:B------:R-:W-:Y:S01]  /*2830*/  @!P0 FFMA.FTZ R79, R49, R6, -R77 ;  /* 0x00000006314f8223 */ /* 0x000fe2000001084d */
[----:B------:R-:W-:Y:S01]  /*2840*/  @!P0 LOP3.LUT R6, R11, 0xffff0000, RZ, 0xc0, !PT ;  /* 0xffff00000b068812 */ /* 0x000fe200078ec0ff */
[----:B------:R-:W-:Y:S01]  /*2850*/  @!P0 IMAD.U32 R47, R10, 0x10000, RZ ;  /* 0x000100000a2f8824 */ /* 0x000fe200078e00ff */
[----:B------:R-:W-:Y:S01]  /*2860*/  @!P0 F2FP.BF16.PACK_AB R2, R2, R80 ;  /* 0x000000500202823e */ /* 0x000fe200000010ff */
[C---:B------:R-:W-:Y:S02]  /*2870*/  @!P0 FMUL.FTZ R77, R5.reuse, R45 ;  /* 0x0000002d054d8220 */ /* 0x040fe40000410000 */
[----:B------:R-:W-:Y:S02]  /*2880*/  @!P0 FMUL.FTZ R5, R5, R28 ;  /* 0x0000001c05058220 */ /* 0x000fe40000410000 */
[----:B------:R-:W-:Y:S02]  /*2890*/  @!P0 IMAD.U32 R51, R11, 0x10000, RZ ;  /* 0x000100000b338824 */ /* 0x000fe400078e00ff */
        /* <DEDUP_REMOVED lines=15> */
.L_x_1144:
[----:B------:R-:W-:Y:S05]  /*2990*/  BSYNC B0 ;  /* 0x0000000000007941 */ /* 0x000fea0003800000 */
.L_x_1143:
        /* <DEDUP_REMOVED lines=10> */
[--C-:B------:R-:W-:Y:S02]  /*2a40*/  @!P0 SHF.R.U64 R2, R14, 0x10, R15.reuse ;  /* 0x000000100e028819 */ /* 0x100fe4000000120f */
[----:B------:R-:W-:Y:S02]  /*2a50*/  @!P0 PRMT R6, R66, 0x5410, R6 ;  /* 0x0000541042068816 */ /* 0x000fe40000000006 */
[C---:B------:R-:W-:Y:S02]  /*2a60*/  @!P0 PRMT R2, R29.reuse, 0x5432, R2 ;  /* 0x000054321d028816 */ /* 0x040fe40000000002 */
[----:B------:R-:W-:Y:S01]  /*2a70*/  @!P0 SHF.R.U32.HI R13, RZ, 0x10, R15 ;  /* 0x00000010ff0d8819 */ /* 0x000fe2000001160f */
[----:B------:R-:W-:Y:S01]  /*2a80*/  @!P0 IMAD.U32 R15, R6, 0x10000, RZ ;  /* 0x00010000060f8824 */ /* 0x000fe200078e00ff */
[----:B------:R-:W-:Y:S01]  /*2a90*/  @!P0 SHF.R.U32.HI R47, RZ, 0x10, R53 ;  /* 0x00000010ff2f8819 */ /* 0x000fe20000011635 */
[----:B------:R-:W-:Y:S01]  /*2aa0*/  @!P0 IMAD.U32 R14, R2, 0x10000, RZ ;  /* 0x00010000020e8824 */ /* 0x000fe200078e00ff */
[----:B------:R-:W-:Y:S02]  /*2ab0*/  @!P0 PRMT R13, R29, 0x5410, R13 ;  /* 0x000054101d0d8816 */ /* 0x000fe4000000000d */
[----:B------:R-:W-:Y:S02]  /*2ac0*/  @!P0 LOP3.LUT R29, R6, 0xffff0000, RZ, 0xc0, !PT ;  /* 0xffff0000061d8812 */ /* 0x000fe400078ec0ff */
[----:B------:R-:W-:Y:S02]  /*2ad0*/  @!P0 LOP3.LUT R6, R2, 0xffff0000, RZ, 0xc0, !PT ;  /* 0xffff000002068812 */ /* 0x000fe400078ec0ff */
[----:B------:R-:W-:Y:S01]  /*2ae0*/  @!P0 PRMT R47, R66, 0x5432, R47 ;  /* 0x00005432422f8816 */ /* 0x000fe2000000002f */
[C---:B-1----:R-:W-:Y:S01]  /*2af0*/  @!P0 IMAD.U32 R28, R8.reuse, 0x10000, RZ ;  /* 0x00010000081c8824 */ /* 0x042fe200078e00ff */
[----:B------:R-:W-:Y:S02]  /*2b00*/  @!P0 LOP3.LUT R3, R8, 0xffff0000, RZ, 0xc0, !PT ;  /* 0xffff000008038812 */ /* 0x000fe400078ec0ff */
[C---:B------:R-:W-:Y:S02]  /*2b10*/  @!P0 LOP3.LUT R5, R9.reuse, 0xffff0000, RZ, 0xc0, !PT ;  /* 0xffff000009058812 */ /* 0x040fe400078ec0ff */
[----:B------:R-:W-:Y:S01]  /*2b20*/  @!P0 SHF.L.U32 R45, R9, 0x10, RZ ;  /* 0x00000010092d8819 */ /* 0x000fe200000006ff */
[C---:B------:R-:W-:Y:S02]  /*2b30*/  @!P0 FMUL.FTZ R48, R3.reuse, R15 ;  /* 0x0000000f03308220 */ /* 0x040fe40000410000 */
[-C--:B------:R-:W-:Y:S02]  /*2b40*/  @!P0 FMUL.FTZ R2, R3, R14.reuse ;  /* 0x0000000e03028220 */ /* 0x080fe40000410000 */
[----:B------:R-:W-:Y:S02]  /*2b50*/  @!P0 FMUL.FTZ R49, R5, R29 ;  /* 0x0000001d05318220 */ /* 0x000fe40000410000 */
[----:B------:R-:W-:Y:S01]  /*2b60*/  @!P0 FFMA.FTZ R66, R28, R14, -R48 ;  /* 0x0000000e1c428223 */ /* 0x000fe20000010830 */
[----:B------:R-:W-:Y:S01]  /*2b70*/  @!P0 SHF.L.U32 R14, R13, 0x10, RZ ;  /* 0x000000100d0e8819 */ /* 0x000fe200000006ff */
[----:B------:R-:W-:Y:S01]  /*2b80*/  @!P0 FMUL.FTZ R3, R5, R6 ;  /* 0x0000000605038220 */ /* 0x000fe20000410000 */
[C---:B------:R-:W-:Y:S01]  /*2b90*/  @!P0 LOP3.LUT R5, R10.reuse, 0xffff0000, RZ, 0xc0, !PT ;  /* 0xffff00000a058812 */ /* 0x040fe200078ec0ff */
        /* <DEDUP_REMOVED lines=26> */
.L_x_1146:
[----:B------:R-:W-:Y:S05]  /*2d40*/  BSYNC B0 ;  /* 0x0000000000007941 */ /* 0x000fea0003800000 */
.L_x_1145:
        /* <DEDUP_REMOVED lines=11> */
[----:B------:R-:W-:Y:S02]  /*2e00*/  @!P0 SHF.R.U32.HI R16, RZ, 0x10, R17 ;  /* 0x00000010ff108819 */ /* 0x000fe40000011611 */
[----:B------:R-:W-:Y:S02]  /*2e10*/  @!P0 PRMT R17, R67, 0x5410, R3 ;  /* 0x0000541043118816 */ /* 0x000fe40000000003 */
[C---:B------:R-:W-:Y:S02]  /*2e20*/  @!P0 PRMT R2, R32.reuse, 0x5432, R2 ;  /* 0x0000543220028816 */ /* 0x040fe40000000002 */
[----:B------:R-:W-:Y:S01]  /*2e30*/  @!P0 PRMT R16, R32, 0x5410, R16 ;  /* 0x0000541020108816 */ /* 0x000fe20000000010 */
[C---:B------:R-:W-:Y:S01]  /*2e40*/  @!P0 IMAD.U32 R14, R17.reuse, 0x10000, RZ ;  /* 0x00010000110e8824 */ /* 0x040fe200078e00ff */
[----:B------:R-:W-:Y:S01]  /*2e50*/  @!P0 SHF.R.U32.HI R29, RZ, 0x10, R55 ;  /* 0x00000010ff1d8819 */ /* 0x000fe20000011637 */
[C---:B------:R-:W-:Y:S01]  /*2e60*/  @!P0 IMAD.U32 R13, R2.reuse, 0x10000, RZ ;  /* 0x00010000020d8824 */ /* 0x040fe200078e00ff */
        /* <DEDUP_REMOVED lines=40> */
.L_x_1148:
[----:B------:R-:W-:Y:S05]  /*30f0*/  BSYNC B0 ;  /* 0x0000000000007941 */ /* 0x000fea0003800000 */
.L_x_1147:
[----:B------:R-:W-:Y:S11]  /*3100*/  ISETP.GE.AND P0, PT, R106, c[0x0][0x1d4], PT ;  /* 0x000075006a007a0c */ /* 0x000ff60003f06270 */
[----:B------:R-:W-:Y:S02]  /*3110*/  @!UPT UIADD3 URZ, URZ, URZ, URZ ;  /* 0x0000003f3f3ff290 */ /* 0x000fe4000fffe03f */
[----:B------:R-:W-:-:S05]  /*3120*/  @P0 BRA `(.L_x_1142) ;  /* 0x0000036000000947 */ /* 0x000fca0003800000 */
[C---:B-1----:R-:W-:Y:S01]  /*3130*/  LEA R48, P0, R102.reuse, R73, 0x1 ;  /* 0x0000004966307211 */ /* 0x042fe200078008ff */
[----:B------:R-:W1:Y:S03]  /*3140*/  LDS.128 R8, [R87+0xe880] ;  /* 0x00e8800057087984 */ /* 0x000e660000000c00 */
[----:B------:R-:W-:Y:S02]  /*3150*/  LEA.HI.X R49, R102, R76, R110, 0x1, P0 ;  /* 0x0000004c66317211 */ /* 0x000fe400000f0c6e */
[----:B------:R-:W-:Y:S11]  /*3160*/  ISETP.GE.AND P0, PT, R40, c[0x0][0x27c], PT ;  /* 0x00009f0028007a0c */ /* 0x000ff60003f06270 */
[----:B------:R-:W-:Y:S02]  /*3170*/  @!UPT UIADD3 URZ, URZ, URZ, URZ ;  /* 0x0000003f3f3ff290 */ /* 0x000fe4000fffe03f */
[----:B------:R-:W-:Y:S02]  /*3180*/  @!P0 SHF.R.U64 R17, R56, 0x10, R57 ;  /* 0x0000001038118819 */ /* 0x000fe40000001239 */
[----:B------:R-:W-:Y:S02]  /*3190*/  @!P0 SHF.R.U64 R2, R18, 0x10, R19 ;  /* 0x0000001012028819 */ /* 0x000fe40000001213 */
[----:B------:R-:W-:Y:S02]  /*31a0*/  @!P0 SHF.R.U32.HI R3, RZ, 0x10, R57 ;  /* 0x00000010ff038819 */ /* 0x000fe40000011639 */
[C---:B------:R-:W-:Y:S02]  /*31b0*/  @!P0 PRMT R17, R68.reuse, 0x5410, R17 ;  /* 0x0000541044118816 */ /* 0x040fe40000000011 */
[----:B------:R-:W-:Y:S02]  /*31c0*/  @!P0 PRMT R2, R33, 0x5432, R2 ;  /* 0x0000543221028816 */ /* 0x000fe40000000002 */
[----:B------:R-:W-:Y:S01]  /*31d0*/  @!P0 SHF.R.U32.HI R13, RZ, 0x10, R19 ;  /* 0x00000010ff0d8819 */ /* 0x000fe20000011613 */
[C---:B------:R-:W-:Y:S01]  /*31e0*/  @!P0 IMAD.U32 R15, R17.reuse, 0x10000, RZ ;  /* 0x00010000110f8824 */ /* 0x040fe200078e00ff */
[----:B------:R-:W-:Y:S01]  /*31f0*/  @!P0 PRMT R19, R68, 0x5432, R3 ;  /* 0x0000543244138816 */ /* 0x000fe20000000003 */
        /* <DEDUP_REMOVED lines=41> */
.L_x_1142:
[----:B-123--:R-:W-:Y:S05]  /*3490*/  BSYNC B1 ;  /* 0x0000000000017941 */ /* 0x00efea0003800000 */
.L_x_1141:
[----:B------:R1:W2:Y:S04]  /*34a0*/  SHFL.IDX PT, R47, R99, 0x1, 0x181f ;  /* 0x00381f00632f7f89 */ /* 0x0002a800000e0000 */
[----:B------:R1:W3:Y:S01]  /*34b0*/  SHFL.IDX PT, R45, R100, 0x1, 0x181f ;  /* 0x00381f00642d7f89 */ /* 0x0002e200000e0000 */
        /* <DEDUP_REMOVED lines=14> */
[----:B------:R-:W-:Y:S01]  /*35a0*/  @!P0 SHF.R.U32.HI R13, RZ, 0x10, R21 ;  /* 0x00000010ff0d8819 */ /* 0x000fe20000011615 */
[C---:B------:R-:W-:Y:S01]  /*35b0*/  @!P0 IMAD.U32 R15, R17.reuse, 0x10000, RZ ;  /* 0x00010000110f8824 */ /* 0x040fe200078e00ff */
[----:B------:R-:W-:Y:S01]  /*35c0*/  @!P0 SHF.R.U32.HI R19, RZ, 0x10, R59 ;  /* 0x00000010ff138819 */ /* 0x000fe2000001163b */
[C---:B------:R-:W-:Y:S01]  /*35d0*/  @!P0 IMAD.U32 R14, R2.reuse, 0x10000, RZ ;  /* 0x00010000020e8824 */ /* 0x040fe200078e00ff */
[----:B------:R-:W-:Y:S02]  /*35e0*/  @!P0 LOP3.LUT R17, R17, 0xffff0000, RZ, 0xc0, !PT ;  /* 0xffff000011118812 */ /* 0x000fe400078ec0ff */
[----:B------:R-:W-:Y:S02]  /*35f0*/  @!P0 LOP3.LUT R6, R2, 0xffff0000, RZ, 0xc0, !PT ;  /* 0xffff000002068812 */ /* 0x000fe400078ec0ff */
[----:B------:R-:W-:Y:S02]  /*3600*/  @!P0 PRMT R13, R34, 0x5410, R13 ;  /* 0x00005410220d8816 */ /* 0x000fe4000000000d */
[----:B------:R-:W-:Y:S01]  /*3610*/  @!P0 PRMT R19, R69, 0x5432, R19 ;  /* 0x0000543245138816 */ /* 0x000fe20000000013 */
[C---:B---3--:R-:W-:Y:S01]  /*3620*/  @!P0 IMAD.U32 R16, R8.reuse, 0x10000, RZ ;  /* 0x0001000008108824 */ /* 0x048fe200078e00ff */
        /* <DEDUP_REMOVED lines=36> */
.L_x_1151:
[----:B------:R-:W-:Y:S05]  /*3870*/  BSYNC B0 ;  /* 0x0000000000007941 */ /* 0x000fea0003800000 */
.L_x_1150:
[----:B------:R-:W-:Y:S01]  /*3880*/  ISETP.GE.AND P0, PT, R36, c[0x0][0x1d4], PT ;  /* 0x0000750024007a0c */ /* 0x000fe20003f06270 */
[----:B------:R-:W-:Y:S01]  /*3890*/  @!UPT UIADD3 URZ, URZ, URZ, URZ ;  /* 0x0000003f3f3ff290 */ /* 0x000fe2000fffe03f */
[----:B------:R-:W-:Y:S11]  /*38a0*/  BSSY B0, `(.L_x_1152) ;  /* 0x0000038000007945 */ /* 0x000ff60003800000 */
[----:B------:R-:W-:-:S05]  /*38b0*/  @P0 BRA `(.L_x_1153) ;  /* 0x0000036000000947 */ /* 0x000fca0003800000 */
[C---:B--23--:R-:W-:Y:S01]  /*38c0*/  LEA R28, P0, R101.reuse, R45, 0x1 ;  /* 0x0000002d651c7211 */ /* 0x04cfe200078008ff */
[----:B------:R-:W2:Y:S03]  /*38d0*/  LDS.128 R8, [R87+0xc880] ;  /* 0x00c8800057087984 */ /* 0x000ea60000000c00 */
[----:B------:R-:W-:Y:S02]  /*38e0*/  LEA.HI.X R29, R101, R47, R109, 0x1, P0 ;  /* 0x0000002f651d7211 */ /* 0x000fe400000f0c6d */
        /* <DEDUP_REMOVED lines=14> */
[C---:B--2---:R-:W-:Y:S01]  /*39d0*/  @!P0 IMAD.U32 R16, R8.reuse, 0x10000, RZ ;  /* 0x0001000008108824 */ /* 0x044fe200078e00ff */
        /* <DEDUP_REMOVED lines=36> */
.L_x_1153:
[----:B------:R-:W-:Y:S05]  /*3c20*/  BSYNC B0 ;  /* 0x0000000000007941 */ /* 0x000fea0003800000 */
.L_x_1152:
        /* <DEDUP_REMOVED lines=58> */
.L_x_1155:
[----:B------:R-:W-:Y:S05]  /*3fd0*/  BSYNC B0 ;  /* 0x0000000000007941 */ /* 0x000fea0003800000 */
.L_x_1154:
        /* <DEDUP_REMOVED lines=58> */
.L_x_1136:
        /* <DEDUP_REMOVED lines=36> */
.L_x_1157:
[----:B------:R-:W-:Y:S05]  /*45c0*/  BSYNC B0 ;  /* 0x0000000000007941 */ /* 0x000fea0003800000 */
.L_x_1156:
[----:B------:R-:W-:Y:S01]  /*45d0*/  ISETP.GE.AND P5, PT, R159, R104, PT ;  /* 0x000000689f00720c */ /* 0x000fe20003fa6270 */
[----:B-----5:R-:W-:Y:S01]  /*45e0*/  IMAD.MOV.U32 R6, RZ, RZ, R22 ;  /* 0x000000ffff067224 */ /* 0x020fe200078e0016 */
[----:B------:R-:W-:Y:S01]  /*45f0*/  BSSY B0, `(.L_x_1158) ;  /* 0x0000039000007945 */ /* 0x000fe20003800000 */
[----:B------:R-:W-:Y:S01]  /*4600*/  IMAD.MOV.U32 R5, RZ, RZ, R23 ;  /* 0x000000ffff057224 */ /* 0x000fe200078e0017 */
[----:B------:R-:W-:Y:S01]  /*4610*/  CS2R R32, SRZ ;  /* 0x0000000000207805 */ /* 0x000fe2000001ff00 */
[----:B-1----:R-:W-:Y:S01]  /*4620*/  IMAD.MOV.U32 R3, RZ, RZ, R20 ;  /* 0x000000ffff037224 */ /* 0x002fe200078e0014 */
[----:B------:R-:W-:Y:S01]  /*4630*/  CS2R R30, SRZ ;  /* 0x00000000001e7805 */ /* 0x000fe2000001ff00 */
[----:B------:R-:W-:Y:S01]  /*4640*/  IMAD.MOV.U32 R2, RZ, RZ, R21 ;  /* 0x000000ffff027224 */ /* 0x000fe200078e0015 */
[----:B------:R-:W-:Y:S01]  /*4650*/  PRMT R26, R5, 0x5410, R6 ;  /* 0x00005410051a7816 */ /* 0x000fe20000000006 */
[----:B------:R-:W-:Y:S01]  /*4660*/  IMAD.MOV.U32 R5, RZ, RZ, R11 ;  /* 0x000000ffff057224 */ /* 0x000fe200078e000b */
[----:B------:R-:W-:Y:S01]  /*4670*/  MOV R6, R10 ;  /* 0x0000000a00067202 */ /* 0x000fe20000000f00 */
        /* <DEDUP_REMOVED lines=19> */
[----:B------:R-:W-:Y:S01]  /*47b0*/  PRMT R55, R6, 0x7610, R55 ;  /* 0x0000761006377816 */ /* 0x000fe20000000037 */
[----:B------:R-:W-:Y:S01]  /*47c0*/  CS2R R72, SRZ ;  /* 0x0000000000487805 */ /* 0x000fe2000001ff00 */
        /* <DEDUP_REMOVED lines=27> */
.L_x_1159:
[----:B------:R-:W-:Y:S05]  /*4980*/  BSYNC B0 ;  /* 0x0000000000007941 */ /* 0x000fea0003800000 */
.L_x_1158:
[----:B-1---5:R-:W-:Y:S01]  /*4990*/  MOV R2, R33 ;  /* 0x0000002100027202 */ /* 0x022fe20000000f00 */
[----:B------:R-:W-:Y:S01]  /*49a0*/  IMAD.MOV.U32 R6, RZ, RZ, R34 ;  /* 0x000000ffff067224 */ /* 0x000fe200078e0022 */
[----:B------:R-:W-:Y:S01]  /*49b0*/  IADD3 R85, -R86, c[0x0][0x1d4], RZ ;  /* 0x0000750056557a10 */ /* 0x000fe20007ffe1ff */
[----:B------:R-:W-:Y:S01]  /*49c0*/  IMAD.MOV.U32 R5, RZ, RZ, R35 ;  /* 0x000000ffff057224 */ /* 0x000fe200078e0023 */
[----:B------:R1:W2:Y:S01]  /*49d0*/  SHFL.IDX PT, R89, R99, RZ, 0x181f ;  /* 0x00181fff63597589 */ /* 0x0002a200000e0000 */
[----:B------:R-:W-:Y:S01]  /*49e0*/  IMAD.MOV.U32 R3, RZ, RZ, R32 ;  /* 0x000000ffff037224 */ /* 0x000fe200078e0020 */
[----:B------:R-:W-:Y:S02]  /*49f0*/  BSSY B1, `(.L_x_1160) ;  /* 0x000010b000017945 */ /* 0x000fe40003800000 */
[----:B------:R-:W-:Y:S01]  /*4a00*/  PRMT R45, R5, 0x5410, R6 ;  /* 0x00005410052d7816 */ /* 0x000fe20000000006 */
[----:B------:R-:W-:Y:S01]  /*4a10*/  IMAD.MOV.U32 R6, RZ, RZ, R30 ;  /* 0x000000ffff067224 */ /* 0x000fe200078e001e */
[----:B------:R-:W-:Y:S01]  /*4a20*/  PRMT R44, R2, 0x5410, R3 ;  /* 0x00005410022c7816 */ /* 0x000fe20000000003 */
[----:B------:R-:W-:Y:S01]  /*4a30*/  IMAD.MOV.U32 R5, RZ, RZ, R31 ;  /* 0x000000ffff057224 */ /* 0x000fe200078e001f */
[----:B------:R-:W-:Y:S01]  /*4a40*/  MOV R3, R28 ;  /* 0x0000001c00037202 */ /* 0x000fe20000000f00 */
[----:B------:R1:W3:Y:S01]  /*4a50*/  SHFL.IDX PT, R88, R100, RZ, 0x181f ;  /* 0x00181fff64587589 */ /* 0x0002e200000e0000 */
[----:B------:R-:W-:Y:S02]  /*4a60*/  IMAD.MOV.U32 R2, RZ, RZ, R29 ;  /* 0x000000ffff027224 */ /* 0x000fe400078e001d */
[----:B------:R-:W-:Y:S01]  /*4a70*/  PRMT R42, R5, 0x5410, R6 ;  /* 0x00005410052a7816 */ /* 0x000fe20000000006 */
[----:B------:R-:W-:Y:S01]  /*4a80*/  IMAD.MOV.U32 R6, RZ, RZ, R78 ;  /* 0x000000ffff067224 */ /* 0x000fe200078e004e */
[----:B------:R-:W-:Y:S02]  /*4a90*/  MOV R5, R79 ;  /* 0x0000004f00057202 */ /* 0x000fe40000000f00 */
        /* <DEDUP_REMOVED lines=8> */
[----:B------:R-:W-:Y:S02]  /*4b20*/  MOV R2, R73 ;  /* 0x0000004900027202 */ /* 0x000fe40000000f00 */
[----:B------:R-:W-:Y:S02]  /*4b30*/  PRMT R80, R5, 0x5410, R6 ;  /* 0x0000541005507816 */ /* 0x000fe40000000006 */
[----:B------:R-:W-:Y:S01]  /*4b40*/  PRMT R63, R3, 0x5410, R2 ;  /* 0x00005410033f7816 */ /* 0x000fe20000000002 */
[----:B------:R-:W-:-:S05]  /*4b50*/  @P4 BRA `(.L_x_1161) ;  /* 0x00000f4000004947 */ /* 0x000fca0003800000 */
[----:B--2---:R-:W-:Y:S01]  /*4b60*/  ISETP.GE.AND P0, PT, R24, c[0x0][0x1d4], PT ;  /* 0x0000750018007a0c */ /* 0x004fe20003f06270 */
[----:B------:R-:W-:Y:S01]  /*4b70*/  @!UPT UIADD3 URZ, URZ, URZ, URZ ;  /* 0x0000003f3f3ff290 */ /* 0x000fe2000fffe03f */
[----:B------:R-:W-:Y:S11]  /*4b80*/  BSSY B0, `(.L_x_1162) ;  /* 0x0000078000007945 */ /* 0x000ff60003800000 */
[----:B------:R-:W-:-:S05]  /*4b90*/  @P0 BRA `(.L_x_1163) ;  /* 0x0000076000000947 */ /* 0x000fca0003800000 */
[----:B------:R-:W-:Y:S01]  /*4ba0*/  SEL R2, R86, R85, !P1 ;  /* 0x0000005556027207 */ /* 0x000fe20004800000 */
[----:B------:R-:W2:Y:S01]  /*4bb0*/  LDS.128 R64, [R152+0xa080] ;  /* 0x00a0800098407984 */ /* 0x000ea20000000c00 */
        /* <DEDUP_REMOVED lines=9> */
[----:B------:R-:W-:Y:S02]  /*4c50*/  @!P0 SHF.R.U64 R5, R8, 0x10, R9 ;  /* 0x0000001008058819 */ /* 0x000fe40000001209 */
[----:B------:R-:W-:Y:S02]  /*4c60*/  SHF.R.S32.HI R2, RZ, 0x3, R3 ;  /* 0x00000003ff027819 */ /* 0x000fe40000011403 */
[----:B------:R-:W-:Y:S02]  /*4c70*/  LOP3.LUT R3, R119, 0x38, R90, 0xf8, !PT ;  /* 0x0000003877037812 */ /* 0x000fe400078ef85a */
[----:B------:R-:W-:Y:S01]  /*4c80*/  @!P0 PRMT R48, R52, 0x5410, R6 ;  /* 0x0000541034308816 */ /* 0x000fe20000000006 */
[----:B------:R-:W-:Y:S01]  /*4c90*/  IMAD R2, R2, 0xc00, R7 ;  /* 0x00000c0002027824 */ /* 0x000fe200078e0207 */
[----:B------:R-:W-:Y:S02]  /*4ca0*/  LOP3.LUT R3, R3, R158, RZ, 0x3c, !PT ;  /* 0x0000009e03037212 */ /* 0x000fe400078e3cff */
[----:B------:R-:W-:Y:S02]  /*4cb0*/  @!P0 PRMT R47, R52, 0x5432, R47 ;  /* 0x00005432342f8816 */ /* 0x000fe4000000002f */
[----:B------:R-:W-:Y:S01]  /*4cc0*/  @!P0 SHF.R.U32.HI R49, RZ, 0x10, R51 ;  /* 0x00000010ff318819 */ /* 0x000fe20000011633 */
[----:B------:R-:W-:Y:S01]  /*4cd0*/  IMAD.IADD R2, R2, 0x1, R3 ;  /* 0x0000000102027824 */ /* 0x000fe200078e0203 */
[--C-:B------:R-:W-:Y:S02]  /*4ce0*/  @!P0 SHF.R.U32.HI R8, RZ, 0x10, R11.reuse ;  /* 0x00000010ff088819 */ /* 0x100fe4000001160b */
[----:B------:R-:W-:Y:S01]  /*4cf0*/  @!P0 SHF.R.U64 R3, R10, 0x10, R11 ;  /* 0x000000100a038819 */ /* 0x000fe2000000120b */
[----:B------:R-:W-:Y:S01]  /*4d00*/  IMAD.SHL.U32 R2, R2, 0x2, RZ ;  /* 0x0000000202027824 */ /* 0x000fe200078e00ff */
[----:B------:R-:W-:Y:S01]  /*4d10*/  @!P0 SHF.R.U64 R50, R50, 0x10, R51 ;  /* 0x0000001032328819 */ /* 0x000fe20000001233 */
[----:B------:R-:W-:Y:S01]  /*4d20*/  @!P0 IMAD.U32 R10, R48, 0x10000, RZ ;  /* 0x00010000300a8824 */ /* 0x000fe200078e00ff */
[----:B------:R-:W-:Y:S01]  /*4d30*/  @!P0 PRMT R53, R53, 0x5410, R49 ;  /* 0x0000541035358816 */ /* 0x000fe20000000031 */
[----:B--2---:R-:W-:Y:S01]  /*4d40*/  @!P0 IMAD.U32 R11, R64, 0x10000, RZ ;  /* 0x00010000400b8824 */ /* 0x004fe200078e00ff */
[----:B------:R2:W4:Y:S01]  /*4d50*/  LDS.128 R16, [R2+0xa080] ;  /* 0x00a0800002107984 */ /* 0x0005220000000c00 */
[----:B------:R-:W-:Y:S01]  /*4d60*/  @!P0 IMAD.U32 R49, R47, 0x10000, RZ ;  /* 0x000100002f318824 */ /* 0x000fe200078e00ff */
[----:B------:R-:W-:Y:S01]  /*4d70*/  @!P0 PRMT R55, R55, 0x5410, R50 ;  /* 0x0000541037378816 */ /* 0x000fe20000000032 */
[----:B------:R-:W-:Y:S01]  /*4d80*/  @!P0 IMAD.U32 R57, R53, 0x10000, RZ ;  /* 0x0001000035398824 */ /* 0x000fe200078e00ff */
[----:B------:R-:W-:Y:S01]  /*4d90*/  @!P0 SHF.L.U32 R50, R65, 0x10, RZ ;  /* 0x0000001041328819 */ /* 0x000fe200000006ff */
[----:B------:R-:W-:Y:S01]  /*4da0*/  @!P0 IMAD.U32 R58, R67, 0x10000, RZ ;  /* 0x00010000433a8824 */ /* 0x000fe200078e00ff */
[----:B------:R-:W-:Y:S02]  /*4db0*/  @!P0 LOP3.LUT R59, R53, 0xffff0000, RZ, 0xc0, !PT ;  /* 0xffff0000353b8812 */ /* 0x000fe400078ec0ff */
[----:B------:R-:W-:Y:S02]  /*4dc0*/  @!P0 LOP3.LUT R60, R67, 0xffff0000, RZ, 0xc0, !PT ;  /* 0xffff0000433c8812 */ /* 0x000fe400078ec0ff */
[----:B------:R-:W-:Y:S02]  /*4dd0*/  @!P0 LOP3.LUT R56, R66, 0xffff0000, RZ, 0xc0, !PT ;  /* 0xffff000042388812 */ /* 0x000fe400078ec0ff */
[----:B--2---:R-:W-:Y:S02]  /*4de0*/  @!P0 SHF.R.U32.HI R2, RZ, 0x10, R9 ;  /* 0x00000010ff028819 */ /* 0x004fe40000011609 */
[C---:B------:R-:W-:Y:S02]  /*4df0*/  @!P0 PRMT R9, R13.reuse, 0x5432, R5 ;  /* 0x000054320d098816 */ /* 0x040fe40000000005 */
[----:B------:R-:W-:Y:S02]  /*4e00*/  @!P0 PRMT R6, R13, 0x5410, R2 ;  /* 0x000054100d068816 */ /* 0x000fe40000000002 */
[C---:B------:R-:W-:Y:S01]  /*4e10*/  @!P0 PRMT R13, R14.reuse, 0x5410, R8 ;  /* 0x000054100e0d8816 */ /* 0x040fe20000000008 */
[C---:B------:R-:W-:Y:S01]  /*4e20*/  @!P0 IMAD.U32 R5, R9.reuse, 0x10000, RZ ;  /* 0x0001000009058824 */ /* 0x040fe200078e00ff */
[----:B------:R-:W-:Y:S01]  /*4e30*/  @!P0 PRMT R14, R14, 0x5432, R3 ;  /* 0x000054320e0e8816 */ /* 0x000fe20000000003 */
[----:B------:R-:W-:Y:S01]  /*4e40*/  @!P0 IMAD.U32 R8, R6, 0x10000, RZ ;  /* 0x0001000006088824 */ /* 0x000fe200078e00ff */
[----:B------:R-:W-:Y:S01]  /*4e50*/  @!P0 LOP3.LUT R9, R9, 0xffff0000, RZ, 0xc0, !PT ;  /* 0xffff000009098812 */ /* 0x000fe200078ec0ff */
[----:B----4-:R-:W-:Y:S01]  /*4e60*/  @!P0 IMAD.U32 R3, R17, 0x10000, RZ ;  /* 0x0001000011038824 */ /* 0x010fe200078e00ff */
[----:B------:R-:W-:Y:S03]  /*4e70*/  @!P0 SHF.L.U32 R2, R16, 0x10, RZ ;  /* 0x0000001010028819 */ /* 0x000fe600000006ff */
[----:B------:R-:W-:Y:S02]  /*4e80*/  @!P0 FMUL.FTZ R52, R3, R49 ;  /* 0x0000003103348220 */ /* 0x000fe40000410000 */
[C---:B------:R-:W-:Y:S02]  /*4e90*/  @!P0 FMUL.FTZ R51, R2.reuse, R10 ;  /* 0x0000000a02338220 */ /* 0x040fe40000410000 */
[-C--:B------:R-:W-:Y:S02]  /*4ea0*/  @!P0 FMUL.FTZ R2, R2, R5.reuse ;  /* 0x0000000502028220 */ /* 0x080fe40000410000 */
[----:B------:R-:W-:Y:S01]  /*4eb0*/  @!P0 FFMA.FTZ R98, R11, R5, -R51 ;  /* 0x000000050b628223 */ /* 0x000fe20000010833 */
[----:B------:R-:W-:Y:S01]  /*4ec0*/  @!P0 LOP3.LUT R51, R47, 0xffff0000, RZ, 0xc0, !PT ;  /* 0xffff00002f338812 */ /* 0x000fe200078ec0ff */
[-C--:B------:R-:W-:Y:S01]  /*4ed0*/  @!P0 FMUL.FTZ R5, R3, R8.reuse ;  /* 0x0000000803058220 */ /* 0x080fe20000410000 */
[----:B------:R-:W-:Y:S01]  /*4ee0*/  @!P0 LOP3.LUT R3, R17, 0xffff0000, RZ, 0xc0, !PT ;  /* 0xffff000011038812 */ /* 0x000fe200078ec0ff */
[----:B------:R-:W-:Y:S01]  /*4ef0*/  @!P0 FFMA.FTZ R2, R10, R11, R2 ;  /* 0x0000000b0a028223 */ /* 0x000fe20000010002 */
[----:B------:R-:W-:Y:S01]  /*4f00*/  @!P0 LOP3.LUT R10, R6, 0xffff0000, RZ, 0xc0, !PT ;  /* 0xffff0000060a8812 */ /* 0x000fe200078ec0ff */
[----:B------:R-:W-:Y:S01]  /*4f10*/  @!P0 FFMA.FTZ R97, R50, R8, -R52 ;  /* 0x0000000832618223 */ /* 0x000fe20000010834 */
[----:B------:R-:W-:Y:S01]  /*4f20*/  @!P0 LOP3.LUT R52, R65, 0xffff0000, RZ, 0xc0, !PT ;  /* 0xffff000041348812 */ /* 0x000fe200078ec0ff */
[C---:B------:R-:W-:Y:S01]  /*4f30*/  @!P0 FMUL.FTZ R11, R3.reuse, R51 ;  /* 0x00000033030b8220 */ /* 0x040fe20000410000 */
[----:B------:R-:W-:Y:S01]  /*4f40*/  @!P0 LOP3.LUT R47, R48, 0xffff0000, RZ, 0xc0, !PT ;  /* 0xffff0000302f8812 */ /* 0x000fe200078ec0ff */
[-C--:B------:R-:W-:Y:S01]  /*4f50*/  @!P0 FMUL.FTZ R6, R3, R10.reuse ;  /* 0x0000000a03068220 */ /* 0x080fe20000410000 */
[----:B------:R-:W-:Y:S01]  /*4f60*/  @!P0 LOP3.LUT R8, R16, 0xffff0000, RZ, 0xc0, !PT ;  /* 0xffff000010088812 */ /* 0x000fe200078ec0ff */
[----:B------:R-:W-:Y:S01]  /*4f70*/  @!P0 FFMA.FTZ R96, R52, R10, -R11 ;  /* 0x0000000a34608223 */ /* 0x000fe2000001080b */
[----:B------:R-:W-:Y:S01]  /*4f80*/  @!P0 LOP3.LUT R48, R64, 0xffff0000, RZ, 0xc0, !PT ;  /* 0xffff000040308812 */ /* 0x000fe200078ec0ff */
[C---:B------:R-:W-:Y:S01]  /*4f90*/  @!P0 IMAD.U32 R10, R19.reuse, 0x10000, RZ ;  /* 0x00010000130a8824 */ /* 0x040fe200078e00ff */
[----:B------:R-:W-:Y:S01]  /*4fa0*/  @!P0 LOP3.LUT R11, R19, 0xffff0000, RZ, 0xc0, !PT ;  /* 0xffff0000130b8812 */ /* 0x000fe200078ec0ff */
[C---:B------:R-:W-:Y:S02]  /*4fb0*/  @!P0 FMUL.FTZ R54, R8.reuse, R47 ;  /* 0x0000002f08368220 */ /* 0x040fe40000410000 */
[-C--:B------:R-:W-:Y:S01]  /*4fc0*/  @!P0 FMUL.FTZ R3, R8, R9.reuse ;  /* 0x0000000908038220 */ /* 0x080fe20000410000 */
[C---:B------:R-:W-:Y:S01]  /*4fd0*/  @!P0 LOP3.LUT R8, R13.reuse, 0xffff0000, RZ, 0xc0, !PT ;  /* 0xffff00000d088812 */ /* 0x040fe200078ec0ff */
[----:B------:R-:W-:Y:S01]  /*4fe0*/  @!P0 FFMA.FTZ R95, R48, R9, -R54 ;  /* 0x00000009305f8223 */ /* 0x000fe20000010836 */
[----:B------:R-:W-:Y:S01]  /*4ff0*/  @!P0 SHF.L.U32 R54, R66, 0x10, RZ ;  /* 0x0000001042368819 */ /* 0x000fe200000006ff */
[----:B------:R-:W-:Y:S02]  /*5000*/  @!P0 IMAD.U32 R9, R13, 0x10000, RZ ;  /* 0x000100000d098824 */ /* 0x000fe400078e00ff */
[----:B------:R-:W-:Y:S02]  /*5010*/  @!P0 FMUL.FTZ R13, R10, R57 ;  /* 0x000000390a0d8220 */ /* 0x000fe40000410000 */
[C---:B------:R-:W-:Y:S02]  /*5020*/  @!P0 FMUL.FTZ R53, R11.reuse, R59 ;  /* 0x0000003b0b358220 */ /* 0x040fe40000410000 */
[-C--:B------:R-:W-:Y:S02]  /*5030*/  @!P0 FFMA.FTZ R94, R58, R9.reuse, -R13 ;  /* 0x000000093a5e8223 */ /* 0x080fe4000001080d */
[-C--:B------:R-:W-:Y:S02]  /*5040*/  @!P0 FMUL.FTZ R11, R11, R8.reuse ;  /* 0x000000080b0b8220 */ /* 0x080fe40000410000 */
[----:B------:R-:W-:Y:S02]  /*5050*/  @!P0 FFMA.FTZ R93, R60, R8, -R53 ;  /* 0x000000083c5d8223 */ /* 0x000fe40000010835 */
[C---:B------:R-:W-:Y:S01]  /*5060*/  @!P0 IMAD.U32 R53, R55.reuse, 0x10000, RZ ;  /* 0x0001000037358824 */ /* 0x040fe200078e00ff */
[----:B------:R-:W-:Y:S01]  /*5070*/  @!P0 LOP3.LUT R55, R55, 0xffff0000, RZ, 0xc0, !PT ;  /* 0xffff000037378812 */ /* 0x000fe200078ec0ff */
[----:B------:R-:W-:Y:S02]  /*5080*/  @!P0 IMAD.U32 R8, R18, 0x10000, RZ ;  /* 0x0001000012088824 */ /* 0x000fe400078e00ff */
[C---:B------:R-:W-:Y:S01]  /*5090*/  @!P0 IMAD.U32 R13, R14.reuse, 0x10000, RZ ;  /* 0x000100000e0d8824 */ /* 0x040fe200078e00ff */
[----:B------:R-:W-:Y:S01]  /*50a0*/  @!P0 LOP3.LUT R14, R14, 0xffff0000, RZ, 0xc0, !PT ;  /* 0xffff00000e0e8812 */ /* 0x000fe200078ec0ff */
[----:B------:R-:W-:Y:S01]  /*50b0*/  @!P0 FMUL.FTZ R10, R10, R9 ;  /* 0x000000090a0a8220 */ /* 0x000fe20000410000 */
[----:B------:R-:W-:Y:S01]  /*50c0*/  @!P0 LOP3.LUT R9, R18, 0xffff0000, RZ, 0xc0, !PT ;  /* 0xffff000012098812 */ /* 0x000fe200078ec0ff */
[----:B------:R-:W-:Y:S01]  /*50d0*/  @!P0 FFMA.FTZ R3, R47, R48, R3 ;  /* 0x000000302f038223 */ /* 0x000fe20000010003 */
[----:B------:R-:W-:Y:S01]  /*50e0*/  @!P0 F2FP.BF16.PACK_AB R47, R95, R98 ;  /* 0x000000625f2f823e */ /* 0x000fe200000010ff */
[----:B------:R-:W-:Y:S01]  /*50f0*/  @!P0 FMUL.FTZ R91, R8, R53 ;  /* 0x00000035085b8220 */ /* 0x000fe20000410000 */
[----:B------:R-:W-:Y:S01]  /*5100*/  @!P0 F2FP.BF16.PACK_AB R48, R96, R97 ;  /* 0x000000616030823e */ /* 0x000fe200000010ff */
[----:B------:R-:W-:Y:S01]  /*5110*/  @!P0 FMUL.FTZ R8, R8, R13 ;  /* 0x0000000d08088220 */ /* 0x000fe20000410000 */
[----:B------:R-:W-:Y:S01]  /*5120*/  @!P0 F2FP.BF16.PACK_AB R2, R3, R2 ;  /* 0x000000020302823e */ /* 0x000fe200000010ff */
[----:B------:R-:W-:Y:S01]  /*5130*/  @!P0 FFMA.FTZ R5, R49, R50, R5 ;  /* 0x0000003231058223 */ /* 0x000fe20000010005 */
[----:B------:R-:W-:Y:S01]  /*5140*/  @!P0 MOV R65, R48 ;  /* 0x0000003000418202 */ /* 0x000fe20000000f00 */
[C---:B------:R-:W-:Y:S02]  /*5150*/  @!P0 FMUL.FTZ R92, R9.reuse, R55 ;  /* 0x00000037095c8220 */ /* 0x040fe40000410000 */
[----:B------:R-:W-:Y:S02]  /*5160*/  @!P0 FMUL.FTZ R9, R9, R14 ;  /* 0x0000000e09098220 */ /* 0x000fe40000410000 */
[----:B------:R-:W-:Y:S02]  /*5170*/  @!P0 FFMA.FTZ R6, R51, R52, R6 ;  /* 0x0000003433068223 */ /* 0x000fe40000010006 */
[----:B------:R-:W-:Y:S02]  /*5180*/  @!P0 FFMA.FTZ R8, R53, R54, R8 ;  /* 0x0000003635088223 */ /* 0x000fe40000010008 */
[----:B------:R-:W-:Y:S01]  /*5190*/  @!P0 FFMA.FTZ R9, R55, R56, R9 ;  /* 0x0000003837098223 */ /* 0x000fe20000010009 */
[----:B------:R-:W-:Y:S01]  /*51a0*/  @!P0 F2FP.BF16.PACK_AB R5, R6, R5 ;  /* 0x000000050605823e */ /* 0x000fe200000010ff */
[----:B------:R-:W-:Y:S02]  /*51b0*/  @!P0 FFMA.FTZ R10, R57, R58, R10 ;  /* 0x0000003a390a8223 */ /* 0x000fe4000001000a */
[----:B------:R-:W-:Y:S01]  /*51c0*/  @!P0 FFMA.FTZ R91, R54, R13, -R91 ;  /* 0x0000000d365b8223 */ /* 0x000fe2000001085b */
[----:B------:R-:W-:Y:S01]  /*51d0*/  @!P0 MOV R17, R5 ;  /* 0x0000000500118202 */ /* 0x000fe20000000f00 */
[----:B------:R-:W-:Y:S01]  /*51e0*/  @!P0 FFMA.FTZ R92, R56, R14, -R92 ;  /* 0x0000000e385c8223 */ /* 0x000fe2000001085c */
[----:B------:R-:W-:Y:S01]  /*51f0*/  @!P0 F2FP.BF16.PACK_AB R14, R93, R94 ;  /* 0x0000005e5d0e823e */ /* 0x000fe200000010ff */
[----:B------:R-:W-:Y:S01]  /*5200*/  @!P0 FFMA.FTZ R11, R59, R60, R11 ;  /* 0x0000003c3b0b8223 */ /* 0x000fe2000001000b */
[----:B------:R-:W-:Y:S01]  /*5210*/  @!P0 F2FP.BF16.PACK_AB R8, R9, R8 ;  /* 0x000000080908823e */ /* 0x000fe200000010ff */
[----:B------:R-:W-:Y:S01]  /*5220*/  @!P0 IMAD.MOV.U32 R64, RZ, RZ, R47 ;  /* 0x000000ffff408224 */ /* 0x000fe200078e002f */
[----:B------:R-:W-:Y:S01]  /*5230*/  @!P0 F2FP.BF16.PACK_AB R13, R92, R91 ;  /* 0x0000005b5c0d823e */ /* 0x000fe200000010ff */
[----:B------:R-:W-:Y:S01]  /*5240*/  @!P0 IMAD.MOV.U32 R67, RZ, RZ, R14 ;  /* 0x000000ffff438224 */ /* 0x000fe200078e000e */
[----:B------:R-:W-:Y:S01]  /*5250*/  @!P0 F2FP.BF16.PACK_AB R10, R11, R10 ;  /* 0x0000000a0b0a823e */ /* 0x000fe200000010ff */
[----:B------:R-:W-:Y:S02]  /*5260*/  @!P0 IMAD.MOV.U32 R16, RZ, RZ, R2 ;  /* 0x000000ffff108224 */ /* 0x000fe400078e0002 */
[----:B------:R-:W-:Y:S02]  /*5270*/  @!P0 IMAD.MOV.U32 R66, RZ, RZ, R13 ;  /* 0x000000ffff428224 */ /* 0x000fe400078e000d */
[----:B------:R-:W-:Y:S02]  /*5280*/  @!P0 IMAD.MOV.U32 R18, RZ, RZ, R8 ;  /* 0x000000ffff128224 */ /* 0x000fe400078e0008 */
[----:B------:R-:W-:Y:S01]  /*5290*/  @!P0 IMAD.MOV.U32 R19, RZ, RZ, R10 ;  /* 0x000000ffff138224 */ /* 0x000fe200078e000a */
[C---:B---3--:R-:W-:Y:S04]  /*52a0*/  LEA R2, P0, R113.reuse, R88, 0x1 ;  /* 0x0000005871027211 */ /* 0x048fe800078008ff */
[----:B------:R-:W-:Y:S02]  /*52b0*/  LEA.HI.X R3, R113, R89, R133, 0x1, P0 ;  /* 0x0000005971037211 */ /* 0x000fe400000f0c85 */
[C---:B------:R-:W-:Y:S03]  /*52c0*/  ISETP.GE.AND P0, PT, R90.reuse, c[0x0][0x1d4], PT ;  /* 0x000075005a007a0c */ /* 0x040fe60003f06270 */
[----:B------:R2:W-:Y:S10]  /*52d0*/  ST.E.128 [R2.64], R64 ;  /* 0x0000004002007985 */ /* 0x0005f4000c101d0e */
[----:B------:R-:W-:Y:S05]  /*52e0*/  @!P0 IMAD.WIDE R8, R90, 0x2, R88 ;  /* 0x000000025a088825 */ /* 0x000fea00078e0258 */
[----:B------:R2:W-:Y:S02]  /*52f0*/  @!P0 ST.E.128 [R8.64], R16 ;  /* 0x0000001008008985 */ /* 0x0005e4000c101d0e */
.L_x_1163:
[----:B------:R-:W-:Y:S05]  /*5300*/  BSYNC B0 ;  /* 0x0000000000007941 */ /* 0x000fea0003800000 */
.L_x_1162:
[----:B------:R-:W-:Y:S11]  /*5310*/  ISETP.GE.AND P0, PT, R36, c[0x0][0x1d4], PT ;  /* 0x0000750024007a0c */ /* 0x000ff60003f06270 */
[----:B------:R-:W-:Y:S02]  /*5320*/  @!UPT UIADD3 URZ, URZ, URZ, URZ ;  /* 0x0000003f3f3ff290 */ /* 0x000fe4000fffe03f */
[----:B------:R-:W-:-:S05]  /*5330*/  @P0 BRA `(.L_x_1161) ;  /* 0x0000076000000947 */ /* 0x000fca0003800000 */
[----:B--2---:R-:W-:Y:S01]  /*5340*/  SEL R2, R86, R85, !P2 ;  /* 0x0000005556027207 */ /* 0x004fe20005000000 */
        /* <DEDUP_REMOVED lines=16> */
[----:B------:R-:W-:Y:S02]  /*5450*/  @!P0 SHF.R.U32.HI R8, RZ, 0x10, R23 ;  /* 0x00000010ff088819 */ /* 0x000fe40000011617 */
[----:B------:R-:W-:Y:S01]  /*5460*/  @!P0 PRMT R9, R15, 0x5432, R5 ;  /* 0x000054320f098816 */ /* 0x000fe20000000005 */
[----:B------:R-:W-:Y:S01]  /*5470*/  IMAD.IADD R2, R2, 0x1, R3 ;  /* 0x0000000102027824 */ /* 0x000fe200078e0203 */
[----:B------:R-:W-:Y:S02]  /*5480*/  @!P0 SHF.R.U64 R3, R22, 0x10, R23 ;  /* 0x0000001016038819 */ /* 0x000fe40000001217 */
[----:B------:R-:W-:Y:S01]  /*5490*/  @!P0 PRMT R23, R61, 0x5432, R10 ;  /* 0x000054323d178816 */ /* 0x000fe2000000000a */
[----:B------:R-:W-:Y:S01]  /*54a0*/  IMAD.SHL.U32 R2, R2, 0x2, RZ ;  /* 0x0000000202027824 */ /* 0x000fe200078e00ff */
[--C-:B------:R-:W-:Y:S01]  /*54b0*/  @!P0 SHF.R.U32.HI R13, RZ, 0x10, R71.reuse ;  /* 0x00000010ff0d8819 */ /* 0x100fe20000011647 */
[----:B------:R-:W-:Y:S01]  /*54c0*/  @!P0 IMAD.U32 R10, R20, 0x10000, RZ ;  /* 0x00010000140a8824 */ /* 0x000fe200078e00ff */
[----:B------:R-:W-:Y:S01]  /*54d0*/  @!P0 SHF.R.U64 R11, R70, 0x10, R71 ;  /* 0x00000010460b8819 */ /* 0x000fe20000001247 */
[----:B------:R-:W-:Y:S01]  /*54e0*/  @!P0 IMAD.U32 R5, R9, 0x10000, RZ ;  /* 0x0001000009058824 */ /* 0x000fe200078e00ff */
[----:B------:R4:W5:Y:S01]  /*54f0*/  LDS.128 R16, [R2+0xa080] ;  /* 0x00a0800002107984 */ /* 0x0009620000000c00 */
[----:B--2---:R-:W-:Y:S01]  /*5500*/  @!P0 IMAD.U32 R52, R59, 0x10000, RZ ;  /* 0x000100003b348824 */ /* 0x004fe200078e00ff */
[----:B------:R-:W-:Y:S02]  /*5510*/  @!P0 PRMT R47, R62, 0x5410, R13 ;  /* 0x000054103e2f8816 */ /* 0x000fe4000000000d */
[----:B------:R-:W-:Y:S02]  /*5520*/  @!P0 PRMT R13, R26, 0x5410, R8 ;  /* 0x000054101a0d8816 */ /* 0x000fe40000000008 */
[----:B------:R-:W-:Y:S01]  /*5530*/  @!P0 PRMT R49, R62, 0x5432, R11 ;  /* 0x000054323e318816 */ /* 0x000fe2000000000b */
[----:B------:R-:W-:Y:S01]  /*5540*/  @!P0 IMAD.U32 R11, R56, 0x10000, RZ ;  /* 0x00010000380b8824 */ /* 0x000fe200078e00ff */
[----:B------:R-:W-:Y:S01]  /*5550*/  @!P0 PRMT R14, R26, 0x5432, R3 ;  /* 0x000054321a0e8816 */ /* 0x000fe20000000003 */
[----:B------:R-:W-:Y:S01]  /*5560*/  @!P0 IMAD.U32 R51, R47, 0x10000, RZ ;  /* 0x000100002f338824 */ /* 0x000fe200078e00ff */
[----:B------:R-:W-:Y:S02]  /*5570*/  @!P0 SHF.L.U32 R22, R57, 0x10, RZ ;  /* 0x0000001039168819 */ /* 0x000fe400000006ff */
[----:B------:R-:W-:Y:S02]  /*5580*/  @!P0 LOP3.LUT R9, R9, 0xffff0000, RZ, 0xc0, !PT ;  /* 0xffff000009098812 */ /* 0x000fe400078ec0ff */
[----:B------:R-:W-:Y:S02]  /*5590*/  @!P0 LOP3.LUT R53, R47, 0xffff0000, RZ, 0xc0, !PT ;  /* 0xffff00002f358812 */ /* 0x000fe400078ec0ff */
[----:B------:R-:W-:Y:S02]  /*55a0*/  @!P0 LOP3.LUT R54, R59, 0xffff0000, RZ, 0xc0, !PT ;  /* 0xffff00003b368812 */ /* 0x000fe400078ec0ff */
[----:B------:R-:W-:Y:S02]  /*55b0*/  @!P0 LOP3.LUT R50, R58, 0xffff0000, RZ, 0xc0, !PT ;  /* 0xffff00003a328812 */ /* 0x000fe400078ec0ff */
[----:B----4-:R-:W-:Y:S01]  /*55c0*/  @!P0 SHF.R.U32.HI R2, RZ, 0x10, R21 ;  /* 0x00000010ff028819 */ /* 0x010fe20000011615 */
[C---:B------:R-:W-:Y:S01]  /*55d0*/  @!P0 IMAD.U32 R21, R23.reuse, 0x10000, RZ ;  /* 0x0001000017158824 */ /* 0x040fe200078e00ff */
[----:B------:R-:W-:Y:S02]  /*55e0*/  @!P0 LOP3.LUT R23, R23, 0xffff0000, RZ, 0xc0, !PT ;  /* 0xffff000017178812 */ /* 0x000fe400078ec0ff */
[----:B------:R-:W-:Y:S05]  /*55f0*/  @!P0 PRMT R6, R15, 0x5410, R2 ;  /* 0x000054100f068816 */ /* 0x000fea0000000002 */
[----:B------:R-:W-:Y:S02]  /*5600*/  @!P0 IMAD.U32 R8, R6, 0x10000, RZ ;  /* 0x0001000006088824 */ /* 0x000fe400078e00ff */
[----:B-----5:R-:W-:Y:S01]  /*5610*/  @!P0 IMAD.U32 R3, R17, 0x10000, RZ ;  /* 0x0001000011038824 */ /* 0x020fe200078e00ff */
        /* <DEDUP_REMOVED lines=17> */
[C---:B------:R-:W-:Y:S01]  /*5730*/  @!P0 LOP3.LUT R11, R19.reuse, 0xffff0000, RZ, 0xc0, !PT ;  /* 0xffff0000130b8812 */ /* 0x040fe200078ec0ff */
[C---:B------:R-:W-:Y:S02]  /*5740*/  @!P0 FMUL.FTZ R48, R8.reuse, R15 ;  /* 0x0000000f08308220 */ /* 0x040fe40000410000 */
[----:B------:R-:W-:Y:S02]  /*5750*/  @!P0 IMAD.U32 R10, R19, 0x10000, RZ ;  /* 0x00010000130a8824 */ /* 0x000fe400078e00ff */
        /* <DEDUP_REMOVED lines=52> */
.L_x_1161:
[----:B--2---:R-:W-:Y:S05]  /*5aa0*/  BSYNC B1 ;  /* 0x0000000000017941 */ /* 0x004fea0003800000 */
.L_x_1160:
[----:B------:R2:W4:Y:S04]  /*5ab0*/  SHFL.IDX PT, R57, R99, 0x1, 0x181f ;  /* 0x00381f0063397f89 */ /* 0x00052800000e0000 */
[----:B------:R2:W1:Y:S01]  /*5ac0*/  SHFL.IDX PT, R56, R100, 0x1, 0x181f ;  /* 0x00381f0064387f89 */ /* 0x00046200000e0000 */
[----:B------:R-:W-:-:S05]  /*5ad0*/  @P5 BRA `(.L_x_1149) ;  /* 0x0000130000005947 */ /* 0x000fca0003800000 */
[----:B------:R-:W-:Y:S01]  /*5ae0*/  ISETP.GE.AND P0, PT, R24, c[0x0][0x1d4], PT ;  /* 0x0000750018007a0c */ /* 0x000fe20003f06270 */
[----:B------:R-:W-:Y:S01]  /*5af0*/  @!UPT UIADD3 URZ, URZ, URZ, URZ ;  /* 0x0000003f3f3ff290 */ /* 0x000fe2000fffe03f */
[----:B------:R-:W-:Y:S11]  /*5b00*/  BSSY B0, `(.L_x_1164) ;  /* 0x0000078000007945 */ /* 0x000ff60003800000 */
[----:B------:R-:W-:-:S05]  /*5b10*/  @P0 BRA `(.L_x_1165) ;  /* 0x0000076000000947 */ /* 0x000fca0003800000 */
[----:B------:R-:W-:Y:S01]  /*5b20*/  SEL R2, R86, R85, !P1 ;  /* 0x0000005556027207 */ /* 0x000fe20004800000 */
[----:B------:R-:W5:Y:S01]  /*5b30*/  LDS.128 R52, [R151+0xa080] ;  /* 0x00a0800097347984 */ /* 0x000f620000000c00 */
        /* <DEDUP_REMOVED lines=12> */
[----:B------:R-:W-:Y:S01]  /*5c00*/  @!P0 SHF.R.U64 R14, R74, 0x10, R75 ;  /* 0x000000104a0e8819 */ /* 0x000fe2000000124b */
[----:B------:R-:W-:Y:S01]  /*5c10*/  IMAD R2, R2, 0xc00, R12 ;  /* 0x00000c0002027824 */ /* 0x000fe200078e020c */
[----:B------:R-:W-:Y:S02]  /*5c20*/  LOP3.LUT R3, R3, R157, RZ, 0x3c, !PT ;  /* 0x0000009d03037212 */ /* 0x000fe400078e3cff */
[----:B------:R-:W-:Y:S02]  /*5c30*/  @!P0 PRMT R20, R63, 0x5410, R6 ;  /* 0x000054103f148816 */ /* 0x000fe40000000006 */
[----:B------:R-:W-:Y:S01]  /*5c40*/  @!P0 PRMT R9, R27, 0x5432, R5 ;  /* 0x000054321b098816 */ /* 0x000fe20000000005 */
[----:B------:R-:W-:Y:S01]  /*5c50*/  IMAD.IADD R2, R2, 0x1, R3 ;  /* 0x0000000102027824 */ /* 0x000fe200078e0203 */
[----:B------:R-:W-:Y:S02]  /*5c60*/  @!P0 SHF.R.U32.HI R3, RZ, 0x10, R29 ;  /* 0x00000010ff038819 */ /* 0x000fe4000001161d */
[----:B------:R-:W-:Y:S01]  /*5c70*/  @!P0 PRMT R15, R63, 0x5432, R10 ;  /* 0x000054323f0f8816 */ /* 0x000fe2000000000a */
[----:B------:R-:W-:Y:S01]  /*5c80*/  IMAD.SHL.U32 R2, R2, 0x2, RZ ;  /* 0x0000000202027824 */ /* 0x000fe200078e00ff */
[----:B------:R-:W-:Y:S01]  /*5c90*/  @!P0 PRMT R6, R27, 0x5410, R3 ;  /* 0x000054101b068816 */ /* 0x000fe20000000003 */
[----:B------:R-:W-:Y:S01]  /*5ca0*/  @!P0 IMAD.U32 R10, R20, 0x10000, RZ ;  /* 0x00010000140a8824 */ /* 0x000fe200078e00ff */
[C---:B------:R-:W-:Y:S01]  /*5cb0*/  @!P0 PRMT R29, R80.reuse, 0x5432, R14 ;  /* 0x00005432501d8816 */ /* 0x040fe2000000000e */
[----:B------:R-:W-:Y:S01]  /*5cc0*/  @!P0 IMAD.U32 R5, R9, 0x10000, RZ ;  /* 0x0001000009058824 */ /* 0x000fe200078e00ff */
[----:B------:R2:W4:Y:S01]  /*5cd0*/  LDS.128 R16, [R2+0xa080] ;  /* 0x00a0800002107984 */ /* 0x0005220000000c00 */
[----:B------:R-:W-:Y:S01]  /*5ce0*/  @!P0 IMAD.U32 R21, R15, 0x10000, RZ ;  /* 0x000100000f158824 */ /* 0x000fe200078e00ff */
[----:B------:R-:W-:Y:S02]  /*5cf0*/  @!P0 SHF.R.U32.HI R11, RZ, 0x10, R75 ;  /* 0x00000010ff0b8819 */ /* 0x000fe4000001164b */
[----:B------:R-:W-:Y:S02]  /*5d00*/  @!P0 SHF.R.U32.HI R8, RZ, 0x10, R31 ;  /* 0x00000010ff088819 */ /* 0x000fe4000001161f */
[----:B------:R-:W-:Y:S01]  /*5d10*/  @!P0 PRMT R27, R80, 0x5410, R11 ;  /* 0x00005410501b8816 */ /* 0x000fe2000000000b */
[----:B-----5:R-:W-:Y:S01]  /*5d20*/  @!P0 IMAD.U32 R11, R52, 0x10000, RZ ;  /* 0x00010000340b8824 */ /* 0x020fe200078e00ff */
[----:B------:R-:W-:Y:S01]  /*5d30*/  @!P0 PRMT R13, R42, 0x5410, R8 ;  /* 0x000054102a0d8816 */ /* 0x000fe20000000008 */
[----:B------:R-:W-:Y:S01]  /*5d40*/  @!P0 IMAD.U32 R8, R6, 0x10000, RZ ;  /* 0x0001000006088824 */ /* 0x000fe200078e00ff */
[----:B------:R-:W-:Y:S02]  /*5d50*/  @!P0 SHF.L.U32 R22, R53, 0x10, RZ ;  /* 0x0000001035168819 */ /* 0x000fe400000006ff */
[----:B------:R-:W-:Y:S02]  /*5d60*/  @!P0 LOP3.LUT R9, R9, 0xffff0000, RZ, 0xc0, !PT ;  /* 0xffff000009098812 */ /* 0x000fe400078ec0ff */
[----:B------:R-:W-:Y:S02]  /*5d70*/  @!P0 LOP3.LUT R47, R27, 0xffff0000, RZ, 0xc0, !PT ;  /* 0xffff00001b2f8812 */ /* 0x000fe400078ec0ff */
[----:B------:R-:W-:Y:S02]  /*5d80*/  @!P0 LOP3.LUT R48, R55, 0xffff0000, RZ, 0xc0, !PT ;  /* 0xffff000037308812 */ /* 0x000fe400078ec0ff */
[----:B--2---:R-:W-:Y:S01]  /*5d90*/  @!P0 SHF.R.U64 R2, R30, 0x10, R31 ;  /* 0x000000101e028819 */ /* 0x004fe2000000121f */
[----:B------:R-:W-:Y:S01]  /*5da0*/  @!P0 IMAD.U32 R31, R27, 0x10000, RZ ;  /* 0x000100001b1f8824 */ /* 0x000fe200078e00ff */
[----:B------:R-:W-:Y:S02]  /*5db0*/  @!P0 LOP3.LUT R30, R54, 0xffff0000, RZ, 0xc0, !PT ;  /* 0xffff0000361e8812 */ /* 0x000fe400078ec0ff */
[----:B------:R-:W-:Y:S01]  /*5dc0*/  @!P0 PRMT R14, R42, 0x5432, R2 ;  /* 0x000054322a0e8816 */ /* 0x000fe20000000002 */
[----:B------:R-:W-:Y:S02]  /*5dd0*/  @!P0 IMAD.U32 R42, R55, 0x10000, RZ ;  /* 0x00010000372a8824 */ /* 0x000fe400078e00ff */
        /* <DEDUP_REMOVED lines=41> */
[C---:B------:R-:W-:Y:S01]  /*6070*/  @!P0 FMUL.FTZ R49, R8.reuse, R27 ;  /* 0x0000001b08318220 */ /* 0x040fe20000410000 */
        /* <DEDUP_REMOVED lines=26> */
[C---:B-1----:R-:W-:Y:S04]  /*6220*/  LEA R2, P0, R113.reuse, R56, 0x1 ;  /* 0x0000003871027211 */ /* 0x042fe800078008ff */
[----:B------:R-:W-:Y:S02]  /*6230*/  LEA.HI.X R3, R113, R57, R133, 0x1, P0 ;  /* 0x0000003971037211 */ /* 0x000fe400000f0c85 */
[C---:B------:R-:W-:Y:S03]  /*6240*/  ISETP.GE.AND P0, PT, R51.reuse, c[0x0][0x1d4], PT ;  /* 0x0000750033007a0c */ /* 0x040fe60003f06270 */
[----:B------:R1:W-:Y:S10]  /*6250*/  ST.E.128 [R2.64], R52 ;  /* 0x0000003402007985 */ /* 0x0003f4000c101d0e */
[----:B------:R-:W-:Y:S05]  /*6260*/  @!P0 IMAD.WIDE R8, R51, 0x2, R56 ;  /* 0x0000000233088825 */ /* 0x000fea00078e0238 */
[----:B------:R1:W-:Y:S02]  /*6270*/  @!P0 ST.E.128 [R8.64], R16 ;  /* 0x0000001008008985 */ /* 0x0003e4000c101d0e */
.L_x_1165:
[----:B------:R-:W-:Y:S05]  /*6280*/  BSYNC B0 ;  /* 0x0000000000007941 */ /* 0x000fea0003800000 */
.L_x_1164:
[----:B------:R-:W-:Y:S11]  /*6290*/  ISETP.GE.AND P0, PT, R36, c[0x0][0x1d4], PT ;  /* 0x0000750024007a0c */ /* 0x000ff60003f06270 */
[----:B------:R-:W-:Y:S02]  /*62a0*/  @!UPT UIADD3 URZ, URZ, URZ, URZ ;  /* 0x0000003f3f3ff290 */ /* 0x000fe4000fffe03f */
[----:B------:R-:W-:-:S05]  /*62b0*/  @P0 BRA `(.L_x_1149) ;  /* 0x00000b2000000947 */ /* 0x000fca0003800000 */
[----:B-1----:R-:W-:Y:S01]  /*62c0*/  SEL R2, R86, R85, !P2 ;  /* 0x0000005556027207 */ /* 0x002fe20005000000 */
[----:B------:R-:W1:Y:S01]  /*62d0*/  LDS.128 R48, [R149+0xa080] ;  /* 0x00a0800095307984 */ /* 0x000e620000000c00 */
[C---:B------:R-:W-:Y:S02]  /*62e0*/  LEA R58, P0, R112.reuse, R56, 0x1 ;  /* 0x00000038703a7211 */ /* 0x040fe400078008ff */
[----:B------:R-:W-:Y:S02]  /*62f0*/  SHF.R.S32.HI R3, RZ, 0x1f, R2 ;  /* 0x0000001fff037819 */ /* 0x000fe40000011402 */
[----:B----4-:R-:W-:Y:S02]  /*6300*/  LEA.HI.X R59, R112, R57, R131, 0x1, P0 ;  /* 0x00000039703b7211 */ /* 0x010fe400000f0c83 */
[----:B------:R-:W-:Y:S02]  /*6310*/  LEA.HI R2, R3, R2, RZ, 0x4 ;  /* 0x0000000203027211 */ /* 0x000fe400078f20ff */
[----:B------:R-:W-:Y:S02]  /*6320*/  ISETP.GE.AND P0, PT, R36, c[0x0][0x27c], PT ;  /* 0x00009f0024007a0c */ /* 0x000fe40003f06270 */
[----:B------:R-:W-:Y:S04]  /*6330*/  LEA.HI.SX32 R2, R2, R83, 0x1c ;  /* 0x0000005302027211 */ /* 0x000fe800078fe2ff */
[----:B------:R-:W-:Y:S01]  /*6340*/  SHF.R.S32.HI R3, RZ, 0x1f, R2 ;  /* 0x0000001fff037819 */ /* 0x000fe20000011402 */
[----:B------:R-:W-:Y:S03]  /*6350*/  IMAD.SHL.U32 R42, R2, 0x8, RZ ;  /* 0x00000008022a7824 */ /* 0x000fe600078e00ff */
[----:B------:R-:W-:Y:S03]  /*6360*/  LEA.HI R3, R3, R2, RZ, 0x3 ;  /* 0x0000000203037211 */ /* 0x000fe600078f18ff */
[----:B------:R-:W-:Y:S02]  /*6370*/  @!P0 SHF.R.U64 R8, R34, 0x10, R35 ;  /* 0x0000001022088819 */ /* 0x000fe40000001223 */
[----:B------:R-:W-:Y:S02]  /*6380*/  SHF.R.S32.HI R2, RZ, 0x3, R3 ;  /* 0x00000003ff027819 */ /* 0x000fe40000011403 */
[----:B------:R-:W-:Y:S02]  /*6390*/  LOP3.LUT R3, R118, 0x38, R42, 0xf8, !PT ;  /* 0x0000003876037812 */ /* 0x000fe400078ef82a */
[----:B------:R-:W-:Y:S01]  /*63a0*/  @!P0 PRMT R14, R45, 0x5432, R8 ;  /* 0x000054322d0e8816 */ /* 0x000fe20000000008 */
[----:B------:R-:W-:Y:S01]  /*63b0*/  IMAD R2, R2, 0xc00, R12 ;  /* 0x00000c0002027824 */ /* 0x000fe200078e020c */
[----:B------:R-:W-:Y:S02]  /*63c0*/  LOP3.LUT R3, R3, R157, RZ, 0x3c, !PT ;  /* 0x0000009d03037212 */ /* 0x000fe400078e3cff */
[----:B------:R-:W-:Y:S02]  /*63d0*/  @!P0 SHF.R.U64 R6, R76, 0x10, R77 ;  /* 0x000000104c068819 */ /* 0x000fe4000000124d */
[----:B------:R-:W-:Y:S01]  /*63e0*/  @!P0 SHF.R.U64 R10, R78, 0x10, R79 ;  /* 0x000000104e0a8819 */ /* 0x000fe2000000124f */
[----:B------:R-:W-:Y:S01]  /*63f0*/  IMAD.IADD R2, R2, 0x1, R3 ;  /* 0x0000000102027824 */ /* 0x000fe200078e0203 */
[----:B------:R-:W-:Y:S02]  /*6400*/  @!P0 PRMT R15, R81, 0x5410, R6 ;  /* 0x00005410510f8816 */ /* 0x000fe40000000006 */
[----:B------:R-:W-:Y:S01]  /*6410*/  @!P0 SHF.R.U32.HI R3, RZ, 0x10, R33 ;  /* 0x00000010ff038819 */ /* 0x000fe20000011621 */
[----:B------:R-:W-:Y:S01]  /*6420*/  IMAD.SHL.U32 R2, R2, 0x2, RZ ;  /* 0x0000000202027824 */ /* 0x000fe200078e00ff */
[----:B-1----:R-:W-:Y:S01]  /*6430*/  @!P0 SHF.L.U32 R22, R49, 0x10, RZ ;  /* 0x0000001031168819 */ /* 0x002fe200000006ff */
[----:B------:R-:W-:Y:S01]  /*6440*/  @!P0 IMAD.U32 R11, R48, 0x10000, RZ ;  /* 0x00010000300b8824 */ /* 0x000fe200078e00ff */
[----:B------:R-:W-:Y:S02]  /*6450*/  @!P0 LOP3.LUT R34, R51, 0xffff0000, RZ, 0xc0, !PT ;  /* 0xffff000033228812 */ /* 0x000fe400078ec0ff */
[----:B------:R1:W4:Y:S01]  /*6460*/  LDS.128 R16, [R2+0xa080] ;  /* 0x00a0800002107984 */ /* 0x0003220000000c00 */
[C---:B------:R-:W-:Y:S02]  /*6470*/  @!P0 SHF.L.U32 R28, R50.reuse, 0x10, RZ ;  /* 0x00000010321c8819 */ /* 0x040fe400000006ff */
[----:B------:R-:W-:Y:S02]  /*6480*/  @!P0 LOP3.LUT R30, R50, 0xffff0000, RZ, 0xc0, !PT ;  /* 0xffff0000321e8812 */ /* 0x000fe400078ec0ff */
[----:B------:R-:W-:Y:S02]  /*6490*/  @!P0 PRMT R6, R44, 0x5410, R3 ;  /* 0x000054102c068816 */ /* 0x000fe40000000003 */
[----:B------:R-:W-:Y:S02]  /*64a0*/  @!P0 SHF.R.U32.HI R5, RZ, 0x10, R35 ;  /* 0x00000010ff058819 */ /* 0x000fe40000011623 */
[----:B------:R-:W-:Y:S01]  /*64b0*/  @!P0 PRMT R29, R82, 0x5432, R10 ;  /* 0x00005432521d8816 */ /* 0x000fe2000000000a */
[C---:B------:R-:W-:Y:S01]  /*64c0*/  @!P0 IMAD.U32 R10, R15.reuse, 0x10000, RZ ;  /* 0x000100000f0a8824 */ /* 0x040fe200078e00ff */
[----:B------:R-:W-:Y:S01]  /*64d0*/  @!P0 LOP3.LUT R15, R15, 0xffff0000, RZ, 0xc0, !PT ;  /* 0xffff00000f0f8812 */ /* 0x000fe200078ec0ff */
[----:B------:R-:W-:Y:S01]  /*64e0*/  @!P0 IMAD.U32 R8, R6, 0x10000, RZ ;  /* 0x0001000006088824 */ /* 0x000fe200078e00ff */
[----:B------:R-:W-:Y:S02]  /*64f0*/  @!P0 PRMT R13, R45, 0x5410, R5 ;  /* 0x000054102d0d8816 */ /* 0x000fe40000000005 */
[----:B------:R-:W-:Y:S04]  /*6500*/  @!P0 SHF.R.U32.HI R23, RZ, 0x10, R77 ;  /* 0x00000010ff178819 */ /* 0x000fe8000001164d */
[----:B------:R-:W-:Y:S02]  /*6510*/  @!P0 PRMT R23, R81, 0x5432, R23 ;  /* 0x0000543251178816 */ /* 0x000fe40000000017 */
[----:B-1----:R-:W-:Y:S03]  /*6520*/  @!P0 SHF.R.U64 R2, R32, 0x10, R33 ;  /* 0x0000001020028819 */ /* 0x002fe60000001221 */
[C---:B------:R-:W-:Y:S01]  /*6530*/  @!P0 IMAD.U32 R21, R23.reuse, 0x10000, RZ ;  /* 0x0001000017158824 */ /* 0x040fe200078e00ff */
[----:B------:R-:W-:Y:S01]  /*6540*/  @!P0 LOP3.LUT R23, R23, 0xffff0000, RZ, 0xc0, !PT ;  /* 0xffff000017178812 */ /* 0x000fe200078ec0ff */
[----:B------:R-:W-:Y:S01]  /*6550*/  @!P0 IMAD.U32 R32, R51, 0x10000, RZ ;  /* 0x0001000033208824 */ /* 0x000fe200078e00ff */
[----:B------:R-:W-:Y:S02]  /*6560*/  @!P0 PRMT R9, R44, 0x5432, R2 ;  /* 0x000054322c098816 */ /* 0x000fe40000000002 */
[----:B------:R-:W-:Y:S03]  /*6570*/  @!P0 SHF.R.U32.HI R33, RZ, 0x10, R79 ;  /* 0x00000010ff218819 */ /* 0x000fe6000001164f */
[C---:B------:R-:W-:Y:S01]  /*6580*/  @!P0 IMAD.U32 R5, R9.reuse, 0x10000, RZ ;  /* 0x0001000009058824 */ /* 0x040fe200078e00ff */
[----:B------:R-:W-:Y:S02]  /*6590*/  @!P0 LOP3.LUT R9, R9, 0xffff0000, RZ, 0xc0, !PT ;  /* 0xffff000009098812 */ /* 0x000fe400078ec0ff */
[----:B------:R-:W-:Y:S01]  /*65a0*/  @!P0 PRMT R33, R82, 0x5410, R33 ;  /* 0x0000541052218816 */ /* 0x000fe20000000021 */
[----:B----4-:R-:W-:Y:S01]  /*65b0*/  @!P0 IMAD.U32 R3, R17, 0x10000, RZ ;  /* 0x0001000011038824 */ /* 0x010fe200078e00ff */
        /* <DEDUP_REMOVED lines=16> */
[-C--:B------:R-:W-:Y:S02]  /*66c0*/  @!P0 FMUL.FTZ R6, R3, R10.reuse ;  /* 0x0000000a03068220 */ /* 0x080fe40000410000 */
[----:B------:R-:W-:Y:S01]  /*66d0*/  @!P0 FFMA.FTZ R53, R26, R10, -R11 ;  /* 0x0000000a1a358223 */ /* 0x000fe2000001080b */
[C---:B------:R-:W-:Y:S01]  /*66e0*/  @!P0 LOP3.LUT R11, R19.reuse, 0xffff0000, RZ, 0xc0, !PT ;  /* 0xffff0000130b8812 */ /* 0x040fe200078ec0ff */
[C---:B------:R-:W-:Y:S02]  /*66f0*/  @!P0 FMUL.FTZ R27, R8.reuse, R15 ;  /* 0x0000000f081b8220 */ /* 0x040fe40000410000 */
[----:B------:R-:W-:Y:S02]  /*6700*/  @!P0 IMAD.U32 R10, R19, 0x10000, RZ ;  /* 0x00010000130a8824 */ /* 0x000fe400078e00ff */
[-C--:B------:R-:W-:Y:S01]  /*6710*/  @!P0 FMUL.FTZ R3, R8, R9.reuse ;  /* 0x0000000908038220 */ /* 0x080fe20000410000 */
[C---:B------:R-:W-:Y:S01]  /*6720*/  @!P0 LOP3.LUT R8, R13.reuse, 0xffff0000, RZ, 0xc0, !PT ;  /* 0xffff00000d088812 */ /* 0x040fe200078ec0ff */
[----:B------:R-:W-:Y:S02]  /*6730*/  @!P0 FFMA.FTZ R52, R20, R9, -R27 ;  /* 0x0000000914348223 */ /* 0x000fe4000001081b */
[----:B------:R-:W-:Y:S02]  /*6740*/  @!P0 IMAD.U32 R9, R13, 0x10000, RZ ;  /* 0x000100000d098824 */ /* 0x000fe400078e00ff */
[C---:B------:R-:W-:Y:S02]  /*6750*/  @!P0 FMUL.FTZ R13, R10.reuse, R31 ;  /* 0x0000001f0a0d8220 */ /* 0x040fe40000410000 */
[----:B------:R-:W-:Y:S02]  /*6760*/  @!P0 FMUL.FTZ R27, R11, R33 ;  /* 0x000000210b1b8220 */ /* 0x000fe40000410000 */
[-C--:B------:R-:W-:Y:S02]  /*6770*/  @!P0 FMUL.FTZ R10, R10, R9.reuse ;  /* 0x000000090a0a8220 */ /* 0x080fe40000410000 */
[----:B------:R-:W-:Y:S01]  /*6780*/  @!P0 FFMA.FTZ R47, R32, R9, -R13 ;  /* 0x00000009202f8223 */ /* 0x000fe2000001080d */
[----:B------:R-:W-:Y:S01]  /*6790*/  @!P0 LOP3.LUT R9, R18, 0xffff0000, RZ, 0xc0, !PT ;  /* 0xffff000012098812 */ /* 0x000fe200078ec0ff */
[-C--:B------:R-:W-:Y:S02]  /*67a0*/  @!P0 FFMA.FTZ R45, R34, R8.reuse, -R27 ;  /* 0x00000008222d8223 */ /* 0x080fe4000001081b */
[C---:B------:R-:W-:Y:S01]  /*67b0*/  @!P0 IMAD.U32 R27, R29.reuse, 0x10000, RZ ;  /* 0x000100001d1b8824 */ /* 0x040fe200078e00ff */
[----:B------:R-:W-:Y:S01]  /*67c0*/  @!P0 LOP3.LUT R29, R29, 0xffff0000, RZ, 0xc0, !PT ;  /* 0xffff00001d1d8812 */ /* 0x000fe200078ec0ff */
[----:B------:R-:W-:Y:S02]  /*67d0*/  @!P0 FMUL.FTZ R11, R11, R8 ;  /* 0x000000080b0b8220 */ /* 0x000fe40000410000 */
[----:B------:R-:W-:Y:S02]  /*67e0*/  @!P0 IMAD.U32 R8, R18, 0x10000, RZ ;  /* 0x0001000012088824 */ /* 0x000fe400078e00ff */
[C---:B------:R-:W-:Y:S01]  /*67f0*/  @!P0 IMAD.U32 R13, R14.reuse, 0x10000, RZ ;  /* 0x000100000e0d8824 */ /* 0x040fe200078e00ff */
[----:B------:R-:W-:Y:S01]  /*6800*/  @!P0 LOP3.LUT R14, R14, 0xffff0000, RZ, 0xc0, !PT ;  /* 0xffff00000e0e8812 */ /* 0x000fe200078ec0ff */
[----:B------:R-:W-:Y:S02]  /*6810*/  @!P0 FMUL.FTZ R35, R8, R27 ;  /* 0x0000001b08238220 */ /* 0x000fe40000410000 */
[----:B------:R-:W-:Y:S02]  /*6820*/  @!P0 FMUL.FTZ R44, R9, R29 ;  /* 0x0000001d092c8220 */ /* 0x000fe40000410000 */
[----:B------:R-:W-:Y:S01]  /*6830*/  @!P0 FFMA.FTZ R3, R15, R20, R3 ;  /* 0x000000140f038223 */ /* 0x000fe20000010003 */
[----:B------:R-:W-:Y:S01]  /*6840*/  @!P0 F2FP.BF16.PACK_AB R15, R52, R55 ;  /* 0x00000037340f823e */ /* 0x000fe200000010ff */
[-C--:B------:R-:W-:Y:S01]  /*6850*/  @!P0 FMUL.FTZ R8, R8, R13.reuse ;  /* 0x0000000d08088220 */ /* 0x080fe20000410000 */
[----:B------:R-:W-:Y:S01]  /*6860*/  @!P0 F2FP.BF16.PACK_AB R20, R53, R54 ;  /* 0x000000363514823e */ /* 0x000fe200000010ff */
[----:B------:R-:W-:Y:S01]  /*6870*/  @!P0 FFMA.FTZ R35, R28, R13, -R35 ;  /* 0x0000000d1c238223 */ /* 0x000fe20000010823 */
[----:B------:R-:W-:Y:S01]  /*6880*/  @!P0 F2FP.BF16.PACK_AB R2, R3, R2 ;  /* 0x000000020302823e */ /* 0x000fe200000010ff */
[----:B------:R-:W-:Y:S01]  /*6890*/  @!P0 FFMA.FTZ R44, R30, R14, -R44 ;  /* 0x0000000e1e2c8223 */ /* 0x000fe2000001082c */
[----:B------:R-:W-:Y:S01]  /*68a0*/  @!P0 MOV R49, R20 ;  /* 0x0000001400318202 */ /* 0x000fe20000000f00 */
[----:B------:R-:W-:Y:S02]  /*68b0*/  @!P0 FFMA.FTZ R5, R21, R22, R5 ;  /* 0x0000001615058223 */ /* 0x000fe40000010005 */
[----:B------:R-:W-:Y:S01]  /*68c0*/  @!P0 FMUL.FTZ R9, R9, R14 ;  /* 0x0000000e09098220 */ /* 0x000fe20000410000 */
[----:B------:R-:W-:Y:S01]  /*68d0*/  @!P0 F2FP.BF16.PACK_AB R14, R45, R47 ;  /* 0x0000002f2d0e823e */ /* 0x000fe200000010ff */
[----:B------:R-:W-:Y:S01]  /*68e0*/  @!P0 FFMA.FTZ R6, R23, R26, R6 ;  /* 0x0000001a17068223 */ /* 0x000fe20000010006 */
[----:B------:R-:W-:Y:S01]  /*68f0*/  @!P0 F2FP.BF16.PACK_AB R13, R44, R35 ;  /* 0x000000232c0d823e */ /* 0x000fe200000010ff */
        /* <DEDUP_REMOVED lines=22> */
.L_x_1135:
        /* <DEDUP_REMOVED lines=9> */
[----:B-12---:R-:W-:Y:S02]  /*6af0*/  ISETP.GE.AND P0, PT, R24, c[0x0][0x1d4], PT ;  /* 0x0000750018007a0c */ /* 0x006fe40003f06270 */
        /* <DEDUP_REMOVED lines=20> */
.L_x_1167:
[----:B-12---:R-:W-:Y:S05]  /*6c40*/  BSYNC B0 ;  /* 0x0000000000007941 */ /* 0x006fea0003800000 */
.L_x_1166:
[----:B---3--:R1:W2:Y:S01]  /*6c50*/  SHFL.IDX PT, R3, R99, 0x1, 0x181f ;  /* 0x00381f0063037f89 */ /* 0x0082a200000e0000 */
[----:B------:R-:W-:Y:S03]  /*6c60*/  ISETP.GE.AND P0, PT, R6, 0x21, PT ;  /* 0x000000210600780c */ /* 0x000fe60003f06270 */
[----:B------:R1:W3:Y:S10]  /*6c70*/  SHFL.IDX PT, R2, R100, 0x1, 0x181f ;  /* 0x00381f0064027f89 */ /* 0x0002f400000e0000 */
[----:B------:R-:W-:-:S05]  /*6c80*/  @!P0 BRA `(.L_x_1149) ;  /* 0x0000015000008947 */ /* 0x000fca0003800000 */
[----:B------:R-:W-:Y:S02]  /*6c90*/  ISETP.GE.AND P0, PT, R24, c[0x0][0x1d4], PT ;  /* 0x0000750018007a0c */ /* 0x000fe40003f06270 */
[----:B------:R-:W-:Y:S11]  /*6ca0*/  ISETP.GE.AND P4, PT, R36, c[0x0][0x1d4], PT ;  /* 0x0000750024007a0c */ /* 0x000ff60003f86270 */
[----:B------:R-:W4:Y:S01]  /*6cb0*/  @!P0 LDS.128 R20, [R87+0xb080] ;  /* 0x00b0800057148984 */ /* 0x000f220000000c00 */
[CC--:B---3--:R-:W-:Y:S04]  /*6cc0*/  @!P0 LEA R8, P3, R24.reuse, R2.reuse, 0x1 ;  /* 0x0000000218088211 */ /* 0x0c8fe800078608ff */
[-C--:B--2---:R-:W-:Y:S02]  /*6cd0*/  @!P0 LEA.HI.X R9, R24, R3.reuse, R25, 0x1, P3 ;  /* 0x0000000318098211 */ /* 0x084fe400018f0c19 */
[CC--:B------:R-:W-:Y:S04]  /*6ce0*/  @!P4 LEA R14, P3, R101.reuse, R2.reuse, 0x1 ;  /* 0x00000002650ec211 */ /* 0x0c0fe800078608ff */
[-C--:B------:R-:W-:Y:S02]  /*6cf0*/  @!P4 LEA.HI.X R15, R101, R3.reuse, R109, 0x1, P3 ;  /* 0x00000003650fc211 */ /* 0x080fe400018f0c6d */
[----:B------:R-:W-:Y:S11]  /*6d00*/  ISETP.GE.AND P3, PT, R107, c[0x0][0x1d4], PT ;  /* 0x000075006b007a0c */ /* 0x000ff60003f66270 */
[----:B------:R-:W-:Y:S02]  /*6d10*/  @!UPT UIADD3 URZ, URZ, URZ, URZ ;  /* 0x0000003f3f3ff290 */ /* 0x000fe4000fffe03f */
[CC--:B------:R-:W-:Y:S04]  /*6d20*/  @!P3 LEA R10, P5, R103.reuse, R2.reuse, 0x1 ;  /* 0x00000002670ab211 */ /* 0x0c0fe800078a08ff */
[-C--:B------:R-:W-:Y:S01]  /*6d30*/  @!P3 LEA.HI.X R11, R103, R3.reuse, R111, 0x1, P5 ;  /* 0x00000003670bb211 */ /* 0x080fe200028f0c6f */
[----:B----4-:R-:W-:Y:S01]  /*6d40*/  @!P0 ST.E.128 [R8.64], R20 ;  /* 0x0000001408008985 */ /* 0x010fe2000c101d0e */
        /* <DEDUP_REMOVED lines=9> */
.L_x_1149:
[----:B------:R-:W-:Y:S05]  /*6de0*/  BSYNC B2 ;  /* 0x0000000000027941 */ /* 0x000fea0003800000 */
.L_x_1134:
[----:B-1234-:R-:W-:Y:S01]  /*6df0*/  IMAD.IADD R2, R104, 0x1, -R43 ;  /* 0x0000000168027824 */ /* 0x01efe200078e0a2b */
[----:B------:R-:W-:Y:S01]  /*6e00*/  P2R R14, PR, RZ, 0x2 ;  /* 0x00000002ff0e7803 */ /* 0x000fe20000000000 */
[----:B------:R-:W-:Y:S01]  /*6e10*/  IMAD.WIDE R8, R46, 0x30, R140 ;  /* 0x000000302e087825 */ /* 0x000fe200078e028c */
[----:B------:R-:W-:Y:S01]  /*6e20*/  ISETP.NE.AND P1, PT, R117, RZ, PT ;  /* 0x000000ff7500720c */ /* 0x000fe20003f25270 */
[----:B------:R-:W-:Y:S01]  /*6e30*/  BSSY B0, `(.L_x_1168) ;  /* 0x000004c000007945 */ /* 0x000fe20003800000 */
[----:B------:R-:W-:Y:S01]  /*6e40*/  ISETP.GE.AND P3, PT, R2, 0x21, PT ;  /* 0x000000210200780c */ /* 0x000fe20003f66270 */
[----:B------:R-:W-:Y:S01]  /*6e50*/  IMAD R6, R116, c[0x0][0x218], RZ ;  /* 0x0000860074067a24 */ /* 0x000fe200078e02ff */
[----:B------:R-:W-:Y:S02]  /*6e60*/  ISETP.NE.AND P6, PT, R139, RZ, PT ;  /* 0x000000ff8b00720c */ /* 0x000fe40003fc5270 */
[----:B------:R-:W-:Y:S01]  /*6e70*/  ISETP.NE.AND P5, PT, R138, RZ, PT ;  /* 0x000000ff8a00720c */ /* 0x000fe20003fa5270 */
[----:B------:R-:W-:Y:S08]  /*6e80*/  IMAD R6, R105, c[0x0][0x21c], R6 ;  /* 0x0000870069067a24 */ /* 0x000ff000078e0206 */
[----:B------:R-:W-:Y:S01]  /*6e90*/  @P3 IADD3 R13, P0, R8, 0x20, RZ ;  /* 0x00000020080d3810 */ /* 0x000fe20007f1e0ff */
[--C-:B------:R-:W-:Y:S04]  /*6ea0*/  @P3 IMAD.MOV.U32 R11, RZ, RZ, R130.reuse ;  /* 0x000000ffff0b3224 */ /* 0x100fe800078e0082 */
[----:B------:R-:W-:Y:S01]  /*6eb0*/  @P3 IMAD.X R10, RZ, RZ, R9, P0 ;  /* 0x000000ffff0a3224 */ /* 0x000fe200000e0609 */
[----:B------:R-:W-:Y:S11]  /*6ec0*/  ISETP.GE.AND P0, PT, R2, 0x1, PT ;  /* 0x000000010200780c */ /* 0x000ff60003f06270 */
[----:B------:R-:W-:Y:S02]  /*6ed0*/  @!UPT UIADD3 URZ, URZ, URZ, URZ ;  /* 0x0000003f3f3ff290 */ /* 0x000fe4000fffe03f */
[----:B------:R-:W-:Y:S01]  /*6ee0*/  @P0 MOV R2, R120 ;  /* 0x0000007800020202 */ /* 0x000fe20000000f00 */
[----:B------:R-:W-:Y:S02]  /*6ef0*/  @P0 IMAD R5, R9, c[0x0][0x258], RZ ;  /* 0x0000960009050a24 */ /* 0x000fe400078e02ff */
[----:B------:R-:W-:Y:S04]  /*6f00*/  @P0 IMAD.MOV.U32 R3, RZ, RZ, R130 ;  /* 0x000000ffff030224 */ /* 0x000fe800078e0082 */
[C---:B------:R-:W-:Y:S04]  /*6f10*/  @P0 IMAD.WIDE.U32 R2, R8.reuse, c[0x0][0x258], R2 ;  /* 0x0000960008020a25 */ /* 0x040fe800078e0002 */
[----:B------:R-:W-:Y:S05]  /*6f20*/  @P0 IMAD R8, R8, c[0x0][0x25c], R5 ;  /* 0x0000970008080a24 */ /* 0x000fea00078e0205 */
[----:B------:R-:W-:Y:S02]  /*6f30*/  @P0 IADD3 R3, R3, R8, RZ ;  /* 0x0000000803030210 */ /* 0x000fe40007ffe0ff */
[C---:B------:R-:W-:Y:S04]  /*6f40*/  @P0 LEA R8, P4, R2.reuse, c[0x0][0x250], 0x1 ;  /* 0x0000940002080a11 */ /* 0x040fe800078808ff */
[----:B------:R-:W-:Y:S01]  /*6f50*/  @P0 LEA.HI.X R9, R2, c[0x0][0x254], R3, 0x1, P4 ;  /* 0x0000950002090a11 */ /* 0x000fe200020f0c03 */
[----:B------:R-:W-:Y:S04]  /*6f60*/  IMAD R2, R115, c[0x0][0x208], RZ ;  /* 0x0000820073027a24 */ /* 0x000fe800078e02ff */
[----:B------:R-:W-:Y:S01]  /*6f70*/  @!PT LDS RZ, [RZ] ;  /* 0x00000000fffff984 */ /* 0x000fe20000000800 */
[----:B------:R-:W-:Y:S01]  /*6f80*/  @!PT LDS RZ, [RZ] ;  /* 0x00000000fffff984 */ /* 0x000fe20000000800 */
[----:B------:R-:W-:Y:S01]  /*6f90*/  @!PT LDS RZ, [RZ] ;  /* 0x00000000fffff984 */ /* 0x000fe20000000800 */
[----:B------:R1:W-:Y:S01]  /*6fa0*/  @P0 LDGSTS.E.BYPASS.LTC128B.128 [R87+0x4080], [R8.64], !P1 ;  /* 0x0408000008570fae */ /* 0x0003e2000c901d4e */
[C---:B------:R-:W-:Y:S02]  /*6fb0*/  IMAD R5, R108.reuse, c[0x0][0x20c], R2 ;  /* 0x000083006c057a24 */ /* 0x040fe400078e0202 */
[----:B------:R-:W-:Y:S04]  /*6fc0*/  IMAD.WIDE.U32 R2, R108, c[0x0][0x208], RZ ;  /* 0x000082006c027a25 */ /* 0x000fe800078e00ff */
[----:B------:R-:W-:Y:S04]  /*6fd0*/  IMAD.IADD R3, R3, 0x1, R5 ;  /* 0x0000000103037824 */ /* 0x000fe800078e0205 */
[----:B------:R-:W-:Y:S05]  /*6fe0*/  IMAD.WIDE.U32 R2, R105, c[0x0][0x218], R2 ;  /* 0x0000860069027a25 */ /* 0x000fea00078e0002 */
[----:B------:R-:W-:Y:S01]  /*6ff0*/  IADD3 R5, P4, R160, R2, RZ ;  /* 0x00000002a0057210 */ /* 0x000fe20007f9e0ff */
[----:B------:R-:W-:Y:S01]  /*7000*/  @P3 IMAD R2, R10, c[0x0][0x258], RZ ;  /* 0x000096000a023a24 */ /* 0x000fe200078e02ff */
[----:B------:R-:W-:Y:S02]  /*7010*/  @P3 MOV R10, R120 ;  /* 0x00000078000a3202 */ /* 0x000fe40000000f00 */
[----:B------:R-:W-:Y:S01]  /*7020*/  IADD3.X R6, R154, R3, R6, P4, !PT ;  /* 0x000000039a067210 */ /* 0x000fe200027fe406 */
[C---:B------:R-:W-:Y:S02]  /*7030*/  @P3 IMAD R2, R13.reuse, c[0x0][0x25c], R2 ;  /* 0x000097000d023a24 */ /* 0x040fe400078e0202 */
[----:B------:R-:W-:Y:S05]  /*7040*/  @P3 IMAD.WIDE.U32 R10, R13, c[0x0][0x258], R10 ;  /* 0x000096000d0a3a25 */ /* 0x000fea00078e000a */
[----:B------:R-:W-:Y:S02]  /*7050*/  @P3 IADD3 R3, R11, R2, RZ ;  /* 0x000000020b033210 */ /* 0x000fe40007ffe0ff */
[C---:B------:R-:W-:Y:S04]  /*7060*/  @P3 LEA R2, P4, R10.reuse, c[0x0][0x250], 0x1 ;  /* 0x000094000a023a11 */ /* 0x040fe800078808ff */
[----:B------:R-:W-:Y:S02]  /*7070*/  @P3 LEA.HI.X R3, R10, c[0x0][0x254], R3, 0x1, P4 ;  /* 0x000095000a033a11 */ /* 0x000fe400020f0c03 */
[C---:B------:R-:W-:Y:S04]  /*7080*/  LEA R13, P4, R5.reuse, c[0x0][0x1f8], 0x1 ;  /* 0x00007e00050d7a11 */ /* 0x040fe800078808ff */
[----:B------:R-:W-:Y:S02]  /*7090*/  LEA.HI.X R6, R5, c[0x0][0x1fc], R6, 0x1, P4 ;  /* 0x00007f0005067a11 */ /* 0x000fe400020f0c06 */
[----:B------:R-:W-:Y:S11]  /*70a0*/  ISETP.NE.AND P4, PT, R137, RZ, PT ;  /* 0x000000ff8900720c */ /* 0x000ff60003f85270 */
[----:B------:R-:W-:Y:S02]  /*70b0*/  @!UPT UIADD3 URZ, URZ, URZ, URZ ;  /* 0x0000003f3f3ff290 */ /* 0x000fe4000fffe03f */
        /* <DEDUP_REMOVED lines=9> */
[----:B--2---:R1:W2:Y:S01]  /*7150*/  SHFL.IDX PT, R2, R13, RZ, 0x181f ;  /* 0x00181fff0d027589 */ /* 0x0042a200000e0000 */
[----:B------:R-:W-:Y:S04]  /*7160*/  DEPBAR.LE SB0, 0x0 ;  /* 0x000080000000791a */ /* 0x000fe80000000000 */
[----:B------:R1:W3:Y:S04]  /*7170*/  SHFL.IDX PT, R3, R6, RZ, 0x181f ;  /* 0x00181fff06037589 */ /* 0x0002e800000e0000 */
[----:B------:R-:W-:Y:S06]  /*7180*/  BAR.SYNC.DEFER_BLOCKING 0x0 ;  /* 0x0000000000007b1d */ /* 0x000fec0000010000 */
[----:B------:R-:W-:-:S05]  /*7190*/  @!P0 BRA `(.L_x_1169) ;  /* 0x0000015000008947 */ /* 0x000fca0003800000 */
[----:B------:R-:W-:Y:S02]  /*71a0*/  ISETP.GE.AND P0, PT, R24, c[0x0][0x1d4], PT ;  /* 0x0000750018007a0c */ /* 0x000fe40003f06270 */
[----:B------:R-:W-:Y:S11]  /*71b0*/  ISETP.GE.AND P5, PT, R36, c[0x0][0x1d4], PT ;  /* 0x0000750024007a0c */ /* 0x000ff60003fa6270 */
[----:B------:R-:W4:Y:S01]  /*71c0*/  @!P0 LDS.128 R20, [R87+0x4080] ;  /* 0x0040800057148984 */ /* 0x000f220000000c00 */
[CC--:B-12---:R-:W-:Y:S04]  /*71d0*/  @!P0 LEA R8, P4, R24.reuse, R2.reuse, 0x1 ;  /* 0x0000000218088211 */ /* 0x0c6fe800078808ff */
[-C--:B---3--:R-:W-:Y:S02]  /*71e0*/  @!P0 LEA.HI.X R9, R24, R3.reuse, R25, 0x1, P4 ;  /* 0x0000000318098211 */ /* 0x088fe400020f0c19 */
        /* <DEDUP_REMOVED lines=16> */
.L_x_1169:
[----:B------:R-:W-:Y:S05]  /*72f0*/  BSYNC B0 ;  /* 0x0000000000007941 */ /* 0x000fea0003800000 */
.L_x_1168:
[----:B-1-3--:R1:W3:Y:S01]  /*7300*/  SHFL.IDX PT, R3, R6, 0x1, 0x181f ;  /* 0x00381f0006037f89 */ /* 0x00a2e200000e0000 */
[----:B------:R-:W-:Y:S03]  /*7310*/  BSSY B0, `(.L_x_1170) ;  /* 0x0000018000007945 */ /* 0x000fe60003800000 */
[----:B--2---:R1:W2:Y:S01]  /*7320*/  SHFL.IDX PT, R2, R13, 0x1, 0x181f ;  /* 0x00381f000d027f89 */ /* 0x0042a200000e0000 */
[----:B------:R-:W-:-:S05]  /*7330*/  @!P3 BRA `(.L_x_1171) ;  /* 0x000001500000b947 */ /* 0x000fca0003800000 */
[----:B------:R-:W-:Y:S02]  /*7340*/  ISETP.GE.AND P0, PT, R24, c[0x0][0x1d4], PT ;  /* 0x0000750018007a0c */ /* 0x000fe40003f06270 */
[----:B------:R-:W-:Y:S11]  /*7350*/  ISETP.GE.AND P4, PT, R36, c[0x0][0x1d4], PT ;  /* 0x0000750024007a0c */ /* 0x000ff60003f86270 */
[----:B------:R-:W4:Y:S01]  /*7360*/  @!P0 LDS.128 R20, [R87+0x5080] ;  /* 0x0050800057148984 */ /* 0x000f220000000c00 */
[CC--:B--2---:R-:W-:Y:S04]  /*7370*/  @!P0 LEA R8, P3, R24.reuse, R2.reuse, 0x1 ;  /* 0x0000000218088211 */ /* 0x0c4fe800078608ff */
        /* <DEDUP_REMOVED lines=17> */
.L_x_1171:
[----:B------:R-:W-:Y:S05]  /*7490*/  BSYNC B0 ;  /* 0x0000000000007941 */ /* 0x000fea0003800000 */
.L_x_1170:
[----:B------:R-:W-:Y:S11]  /*74a0*/  ISETP.GT.AND P5, PT, R46, R148, PT ;  /* 0x000000942e00720c */ /* 0x000ff60003fa4270 */
[----:B------:R-:W-:Y:S02]  /*74b0*/  @!UPT UIADD3 URZ, URZ, URZ, URZ ;  /* 0x0000003f3f3ff290 */ /* 0x000fe4000fffe03f */
[----:B------:R-:W-:-:S05]  /*74c0*/  @!P5 BRA `(.L_x_1172) ;  /* 0x000002600000d947 */ /* 0x000fca0003800000 */
[----:B------:R-:W-:Y:S01]  /*74d0*/  IADD3 R5, R46, -0x1, RZ ;  /* 0xffffffff2e057810 */ /* 0x000fe20007ffe0ff */
[----:B--2---:R-:W-:Y:S01]  /*74e0*/  IMAD.MOV.U32 R2, RZ, RZ, R144 ;  /* 0x000000ffff027224 */ /* 0x004fe200078e0090 */
[----:B------:R-:W-:Y:S01]  /*74f0*/  ISETP.GE.AND P3, PT, R114, 0x1, PT ;  /* 0x000000017200780c */ /* 0x000fe20003f66270 */
[----:B---3--:R-:W-:Y:S01]  /*7500*/  IMAD.MOV.U32 R3, RZ, RZ, R143 ;  /* 0x000000ffff037224 */ /* 0x008fe200078e008f */
[----:B------:R-:W-:Y:S01]  /*7510*/  SHF.R.S32.HI R8, RZ, 0x1f, R5 ;  /* 0x0000001fff087819 */ /* 0x000fe20000011405 */
[C---:B-1----:R-:W-:Y:S01]  /*7520*/  IMAD R6, R5.reuse, UR7, RZ ;  /* 0x0000000705067c24 */ /* 0x042fe2000f8e02ff */
        /* <DEDUP_REMOVED lines=32> */
.L_x_1172:
[----:B------:R-:W0:Y:S01]  /*7730*/  LDGDEPBAR ;  /* 0x00000000000079af */ /* 0x000e220000000000 */
[----:B------:R-:W-:Y:S01]  /*7740*/  IADD3 R46, R46, -0x1, RZ ;  /* 0xffffffff2e2e7810 */ /* 0x000fe20007ffe0ff */
[----:B------:R-:W-:-:S05]  /*7750*/  @P5 BRA `(.L_x_1173) ;  /* 0xffffa2e000005947 */ /* 0x000fca000383ffff */
[----:B------:R-:W4:Y:S04]  /*7760*/  LDL R5, [R1+0x64] ;  /* 0x0000640001057983 */ /* 0x000f280000100800 */
[----:B------:R1:W5:Y:S04]  /*7770*/  LDL R19, [R1+0x58] ;  /* 0x0000580001137983 */ /* 0x0003680000100800 */
[----:B------:R-:W-:Y:S01]  /*7780*/  BAR.SYNC.DEFER_BLOCKING 0x0 ;  /* 0x0000000000007b1d */ /* 0x000fe20000010000 */
[----:B----4-:R-:W-:-:S05]  /*7790*/  IADD3 R0, R5, 0x2f, RZ ;  /* 0x0000002f05007810 */ /* 0x010fca0007ffe0ff */
[----:B------:R-:W-:-:S05]  /*77a0*/  IMAD.HI R0, R0, 0x2aaaaaab, RZ ;  /* 0x2aaaaaab00007827 */ /* 0x000fca00078e02ff */
[----:B-12---:R-:W-:-:S04]  /*77b0*/  SHF.R.U32.HI R2, RZ, 0x1f, R0 ;  /* 0x0000001fff027819 */ /* 0x006fc80000011600 */
[----:B------:R-:W-:Y:S02]  /*77c0*/  LEA.HI.SX32 R7, R0, R2, 0x1d ;  /* 0x0000000200077211 */ /* 0x000fe400078feaff */
.L_x_1133:
[----:B------:R-:W-:Y:S01]  /*77d0*/  IMAD.MOV.U32 R0, RZ, RZ, c[0x0][0x2c4] ;  /* 0x0000b100ff007624 */ /* 0x000fe200078e00ff */
[----:B------:R2:W-:Y:S01]  /*77e0*/  STL.64 [R1], R166 ;  /* 0x000000a601007387 */ /* 0x0005e20000100a00 */
[----:B-1----:R-:W-:-:S03]  /*77f0*/  IMAD.MOV.U32 R4, RZ, RZ, c[0x0][0x32c] ;  /* 0x0000cb00ff047624 */ /* 0x002fc600078e00ff */
[----:B------:R-:W-:Y:S02]  /*7800*/  ISETP.NE.AND P2, PT, R0, 0x1, PT ;  /* 0x000000010000780c */ /* 0x000fe40003f45270 */
[----:B------:R-:W-:Y:S02]  /*7810*/  IADD3 R0, R164, 0x7f, RZ ;  /* 0x0000007fa4007810 */ /* 0x000fe40007ffe0ff */
[----:B------:R-:W-:-:S09]  /*7820*/  ISETP.GE.AND P1, PT, R4, 0x1, PT ;  /* 0x000000010400780c */ /* 0x000fd20003f26270 */
[----:B------:R-:W-:-:S05]  /*7830*/  @P2 IMAD.HI.U32 R2, R0, c[0x0][0x2c8], RZ ;  /* 0x0000b20000022a27 */ /* 0x000fca00078e00ff */
[----:B------:R-:W-:-:S04]  /*7840*/  @P2 SHF.R.U32.HI R0, RZ, c[0x0][0x2cc], R2 ;  /* 0x0000b300ff002a19 */ /* 0x000fc80000011602 */
[----:B------:R-:W-:-:S05]  /*7850*/  IADD3 R0, R0, 0x1, R5 ;  /* 0x0000000100007810 */ /* 0x000fca0007ffe005 */
[----:B-----5:R-:W-:-:S05]  /*7860*/  IMAD.IADD R2, R0, 0x1, -R19 ;  /* 0x0000000100027824 */ /* 0x020fca00078e0a13 */
[----:B---3--:R-:W-:Y:S01]  /*7870*/  IADD3 R3, R2, c[0x0][0x328], RZ ;  /* 0x0000ca0002037a10 */ /* 0x008fe20007ffe0ff */
[----:B------:R-:W-:Y:S05]  /*7880*/  @!P1 BRA `(.L_x_1174) ;  /* 0x0000010000009947 */ /* 0x000fea0003800000 */
[C---:B--2---:R-:W-:Y:S01]  /*7890*/  ISETP.GT.AND P0, PT, R2.reuse, RZ, PT ;  /* 0x000000ff0200720c */ /* 0x044fe20003f04270 */
[----:B------:R-:W-:Y:S01]  /*78a0*/  BSSY B0, `(.L_x_1175) ;  /* 0x000000c000007945 */ /* 0x000fe20003800000 */
        /* <DEDUP_REMOVED lines=8> */
.L_x_1176:
[----:B------:R-:W-:-:S13]  /*7930*/  ISETP.NE.AND P0, PT, R4, 0x1, PT ;  /* 0x000000010400780c */ /* 0x000fda0003f05270 */
[----:B------:R-:W-:-:S05]  /*7940*/  @P0 IMAD.HI.U32 R2, R0, c[0x0][0x330], RZ ;  /* 0x0000cc0000020a27 */ /* 0x000fca00078e00ff */
[----:B------:R-:W-:Y:S02]  /*7950*/  @P0 SHF.R.U32.HI R0, RZ, c[0x0][0x334], R2 ;  /* 0x0000cd00ff000a19 */ /* 0x000fe40000011602 */
.L_x_1177:
[----:B------:R-:W-:Y:S05]  /*7960*/  BSYNC B0 ;  /* 0x0000000000007941 */ /* 0x000fea0003800000 */
.L_x_1175:
[----:B------:R-:W-:-:S05]  /*7970*/  IMAD R0, R0, R4, c[0x0][0x32c] ;  /* 0x0000cb0000007624 */ /* 0x000fca00078e0204 */
[----:B------:R-:W-:-:S04]  /*7980*/  IMNMX R3, R3, R0, PT ;  /* 0x0000000003037217 */ /* 0x000fc80003800200 */
.L_x_1174:
[----:B--2---:R-:W-:Y:S01]  /*7990*/  IADD3 R3, R3, 0x2f, RZ ;  /* 0x0000002f03037810 */ /* 0x004fe20007ffe0ff */
[----:B------:R-:W-:-:S04]  /*79a0*/  @P2 IMAD.HI.U32 R2, R164, c[0x0][0x2c8], RZ ;  /* 0x0000b200a4022a27 */ /* 0x000fc800078e00ff */
[----:B------:R-:W-:-:S04]  /*79b0*/  IMAD.HI R3, R3, 0x2aaaaaab, RZ ;  /* 0x2aaaaaab03037827 */ /* 0x000fc800078e02ff */
[----:B------:R-:W-:Y:S01]  /*79c0*/  IMAD.MOV.U32 R0, RZ, RZ, R164 ;  /* 0x000000ffff007224 */ /* 0x000fe200078e00a4 */
[----:B------:R-:W-:Y:S02]  /*79d0*/  @P2 SHF.R.U32.HI R0, RZ, c[0x0][0x2cc], R2 ;  /* 0x0000b300ff002a19 */ /* 0x000fe40000011602 */
[----:B------:R-:W-:Y:S02]  /*79e0*/  SHF.R.U32.HI R2, RZ, 0x1f, R3 ;  /* 0x0000001fff027819 */ /* 0x000fe40000011603 */
[----:B------:R-:W-:Y:S02]  /*79f0*/  IADD3 R0, R0, R5, -R19 ;  /* 0x0000000500007210 */ /* 0x000fe40007ffe813 */
[----:B------:R-:W-:Y:S02]  /*7a00*/  LEA.HI.SX32 R2, R3, R2, 0x1d ;  /* 0x0000000203027211 */ /* 0x000fe400078feaff */
[----:B------:R-:W-:Y:S02]  /*7a10*/  IADD3 R3, R0, -c[0x0][0x324], RZ ;  /* 0x8000c90000037a10 */ /* 0x000fe40007ffe0ff */
[----:B------:R-:W-:Y:S01]  /*7a20*/  IMNMX R222, R2, R7, PT ;  /* 0x0000000702de7217 */ /* 0x000fe20003800200 */
[----:B------:R-:W-:Y:S05]  /*7a30*/  @!P1 BRA `(.L_x_1178) ;  /* 0x000000f000009947 */ /* 0x000fea0003800000 */
[----:B------:R-:W-:Y:S01]  /*7a40*/  ISETP.GT.AND P0, PT, R0, -0x1, PT ;  /* 0xffffffff0000780c */ /* 0x000fe20003f04270 */
[----:B------:R-:W-:-:S12]  /*7a50*/  BSSY B0, `(.L_x_1179) ;  /* 0x000000b000007945 */ /* 0x000fd80003800000 */
[----:B------:R-:W-:Y:S05]  /*7a60*/  @P0 BRA `(.L_x_1180) ;  /* 0x0000006000000947 */ /* 0x000fea0003800000 */
[----:B------:R-:W-:Y:S02]  /*7a70*/  ISETP.NE.AND P0, PT, R4, 0x1, PT ;  /* 0x000000010400780c */ /* 0x000fe40003f05270 */
[----:B------:R-:W-:-:S11]  /*7a80*/  LOP3.LUT R0, RZ, R0, RZ, 0x33, !PT ;  /* 0x00000000ff007212 */ /* 0x000fd600078e33ff */
[----:B------:R-:W-:-:S05]  /*7a90*/  @P0 IMAD.HI.U32 R2, R0, c[0x0][0x330], RZ ;  /* 0x0000cc0000020a27 */ /* 0x000fca00078e00ff */
[----:B------:R-:W-:-:S04]  /*7aa0*/  @P0 SHF.R.U32.HI R0, RZ, c[0x0][0x334], R2 ;  /* 0x0000cd00ff000a19 */ /* 0x000fc80000011602 */
[----:B------:R-:W-:Y:S01]  /*7ab0*/  LOP3.LUT R0, RZ, R0, RZ, 0x33, !PT ;  /* 0x00000000ff007212 */ /* 0x000fe200078e33ff */
[----:B------:R-:W-:Y:S05]  /*7ac0*/  BRA `(.L_x_1181) ;  /* 0x0000003000007947 */ /* 0x000fea0003800000 */
.L_x_1180:
[----:B------:R-:W-:-:S13]  /*7ad0*/  ISETP.NE.AND P0, PT, R4, 0x1, PT ;  /* 0x000000010400780c */ /* 0x000fda0003f05270 */
[----:B------:R-:W-:-:S05]  /*7ae0*/  @P0 IMAD.HI.U32 R2, R0, c[0x0][0x330], RZ ;  /* 0x0000cc0000020a27 */ /* 0x000fca00078e00ff */
[----:B------:R-:W-:Y:S02]  /*7af0*/  @P0 SHF.R.U32.HI R0, RZ, c[0x0][0x334], R2 ;  /* 0x0000cd00ff000a19 */ /* 0x000fe40000011602 */
.L_x_1181:
[----:B------:R-:W-:Y:S05]  /*7b00*/  BSYNC B0 ;  /* 0x0000000000007941 */ /* 0x000fea0003800000 */
.L_x_1179:
[----:B------:R-:W-:-:S05]  /*7b10*/  IMAD R0, R0, c[0x0][0x32c], RZ ;  /* 0x0000cb0000007a24 */ /* 0x000fca00078e02ff */
[----:B------:R-:W-:-:S05]  /*7b20*/  IMNMX R3, R3, R0, !PT ;  /* 0x0000000003037217 */ /* 0x000fca0007800200 */
.L_x_1178:
[----:B------:R-:W-:Y:S01]  /*7b30*/  IMAD.HI R0, R3, 0x2aaaaaab, RZ ;  /* 0x2aaaaaab03007827 */ /* 0x000fe200078e02ff */
[----:B------:R-:W-:Y:S01]  /*7b40*/  PLOP3.LUT P1, PT, PT, PT, PT, 0x80, 0x0 ;  /* 0x000000000000781c */ /* 0x000fe20003f2f070 */
[----:B------:R-:W-:Y:S01]  /*7b50*/  CS2R R12, SRZ ;  /* 0x00000000000c7805 */ /* 0x000fe2000001ff00 */
[----:B------:R-:W-:Y:S01]  /*7b60*/  CS2R R132, SRZ ;  /* 0x0000000000847805 */ /* 0x000fe2000001ff00 */
[----:B------:R-:W-:Y:S01]  /*7b70*/  IMAD.MOV.U32 R135, RZ, RZ, RZ ;  /* 0x000000ffff877224 */ /* 0x000fe200078e00ff */
[----:B------:R-:W-:Y:S01]  /*7b80*/  SHF.R.U32.HI R2, RZ, 0x1f, R0 ;  /* 0x0000001fff027819 */ /* 0x000fe20000011600 */
[----:B------:R-:W-:Y:S01]  /*7b90*/  CS2R R14, SRZ ;  /* 0x00000000000e7805 */ /* 0x000fe2000001ff00 */
[----:B------:R-:W-:Y:S01]  /*7ba0*/  IMAD.MOV.U32 R130, RZ, RZ, RZ ;  /* 0x000000ffff827224 */ /* 0x000fe200078e00ff */
[----:B------:R-:W-:Y:S01]  /*7bb0*/  CS2R R128, SRZ ;  /* 0x0000000000807805 */ /* 0x000fe2000001ff00 */
[----:B------:R-:W-:Y:S01]  /*7bc0*/  LEA.HI.SX32 R0, R0, R2, 0x1d ;  /* 0x0000000200007211 */ /* 0x000fe200078feaff */
[----:B------:R-:W-:Y:S01]  /*7bd0*/  CS2R R10, SRZ ;  /* 0x00000000000a7805 */ /* 0x000fe2000001ff00 */
[----:B------:R-:W-:Y:S01]  /*7be0*/  MOV R126, RZ ;  /* 0x000000ff007e7202 */ /* 0x000fe20000000f00 */
[----:B------:R-:W-:Y:S01]  /*7bf0*/  CS2R R124, SRZ ;  /* 0x00000000007c7805 */ /* 0x000fe2000001ff00 */
[----:B------:R-:W-:Y:S01]  /*7c00*/  IMNMX R234, RZ, R0, !PT ;  /* 0x00000000ffea7217 */ /* 0x000fe20007800200 */
[----:B------:R-:W-:Y:S01]  /*7c10*/  IMAD.MOV.U32 R122, RZ, RZ, RZ ;  /* 0x000000ffff7a7224 */ /* 0x000fe200078e00ff */
[----:B------:R-:W-:Y:S01]  /*7c20*/  CS2R R120, SRZ ;  /* 0x0000000000787805 */ /* 0x000fe2000001ff00 */
[----:B------:R-:W-:Y:S01]  /*7c30*/  CS2R R16, SRZ ;  /* 0x0000000000107805 */ /* 0x000fe2000001ff00 */
[----:B------:R-:W-:Y:S01]  /*7c40*/  ISETP.GT.AND P0, PT, R222, R234, PT ;  /* 0x000000eade00720c */ /* 0x000fe20003f04270 */
        /* <DEDUP_REMOVED lines=57> */
[----:B------:R-:W-:Y:S01]  /*7fe0*/  MOV R148, RZ ;  /* 0x000000ff00947202 */ /* 0x000fe20000000f00 */
[----:B------:R-:W-:Y:S01]  /*7ff0*/  CS2R R146, SRZ ;  /* 0x0000000000927805 */ /* 0x000fe2000001ff00 */
[----:B------:R-:W-:Y:S01]  /*8000*/  CS2R R144, SRZ ;  /* 0x0000000000907805 */ /* 0x000fe2000001ff00 */
[----:B------:R-:W-:Y:S01]  /*8010*/  CS2R R142, SRZ ;  /* 0x00000000008e7805 */ /* 0x000fe2000001ff00 */
[----:B------:R-:W-:Y:S01]  /*8020*/  CS2R R140, SRZ ;  /* 0x00000000008c7805 */ /* 0x000fe2000001ff00 */
[----:B------:R-:W-:Y:S01]  /*8030*/  IMAD.MOV.U32 R49, RZ, RZ, RZ ;  /* 0x000000ffff317224 */ /* 0x000fe200078e00ff */
[----:B------:R-:W-:Y:S01]  /*8040*/  MOV R137, RZ ;  /* 0x000000ff00897202 */ /* 0x000fe20000000f00 */
[----:B------:R-:W-:Y:S05]  /*8050*/  @!P0 BRA `(.L_x_1182) ;  /* 0x00010a9000008947 */ /* 0x000fea0003800000 */
[----:B------:R-:W2:Y:S04]  /*8060*/  LDL R40, [R1+0x70] ;  /* 0x0000700001287983 */ /* 0x000ea80000100800 */
[----:B------:R-:W3:Y:S01]  /*8070*/  LDL R0, [R1+0x4c] ;  /* 0x00004c0001007983 */ /* 0x000ee20000100800 */
[----:B------:R-:W-:Y:S01]  /*8080*/  ISETP.NE.U32.AND P0, PT, RZ, c[0x0][0x340], PT ;  /* 0x0000d000ff007a0c */ /* 0x000fe20003f05070 */
[----:B------:R-:W-:-:S03]  /*8090*/  ULDC.64 UR4, c[0x0][0x18] ;  /* 0x0000060000047ab9 */ /* 0x000fc60000000a00 */
[----:B------:R-:W-:Y:S01]  /*80a0*/  ISETP.NE.AND.EX P1, PT, RZ, c[0x0][0x344], PT, P0 ;  /* 0x0000d100ff007a0c */ /* 0x000fe20003f25300 */
[----:B------:R-:W1:Y:S01]  /*80b0*/  S2R R7, SR_CTAID.Y ;  /* 0x0000000000077919 */ /* 0x000e620000002600 */
[----:B------:R-:W-:Y:S02]  /*80c0*/  SHF.R.S32.HI R32, RZ, 0x1f, R166 ;  /* 0x0000001fff207819 */ /* 0x000fe400000114a6 */
[----:B------:R-:W-:-:S09]  /*80d0*/  ISETP.NE.U32.AND P0, PT, RZ, c[0x0][0x348], PT ;  /* 0x0000d200ff007a0c */ /* 0x000fd20003f05070 */
[----:B------:R-:W-:Y:S01]  /*80e0*/  @P1 IMAD.MOV.U32 R2, RZ, RZ, 0x4 ;  /* 0x00000004ff021424 */ /* 0x000fe200078e00ff */
[----:B------:R-:W-:Y:S01]  /*80f0*/  LEA.HI R6, R32, R166, RZ, 0x3 ;  /* 0x000000a620067211 */ /* 0x000fe200078f18ff */
[----:B------:R-:W-:Y:S01]  /*8100*/  UIADD3 UR4, UP0, UR4, 0x10080, URZ ;  /* 0x0001008004047890 */ /* 0x000fe2000ff1e03f */
[----:B------:R-:W-:Y:S01]  /*8110*/  STL [R1+0x10], R19 ;  /* 0x0000101301007387 */ /* 0x000fe20000100800 */
[----:B------:R-:W-:Y:S02]  /*8120*/  P2R R13, PR, RZ, 0x2 ;  /* 0x00000002ff0d7803 */ /* 0x000fe40000000000 */
[----:B-1----:R-:W-:Y:S02]  /*8130*/  SHF.R.S32.HI R7, RZ, 0x1f, R7 ;  /* 0x0000001fff077819 */ /* 0x002fe40000011407 */
[----:B------:R-:W-:Y:S02]  /*8140*/  SHF.R.S32.HI R29, RZ, 0x3, R6 ;  /* 0x00000003ff1d7819 */ /* 0x000fe40000011406 */
[----:B------:R-:W-:Y:S01]  /*8150*/  ISETP.NE.AND.EX P0, PT, RZ, c[0x0][0x34c], PT, P0 ;  /* 0x0000d300ff007a0c */ /* 0x000fe20003f05300 */
[----:B--2---:R-:W-:-:S05]  /*8160*/  @P1 IMAD.WIDE R2, R40, R2, c[0x0][0x340] ;  /* 0x0000d00028021625 */ /* 0x004fca00078e0202 */
[----:B------:R3:W2:Y:S01]  /*8170*/  @P1 LDG.E R27, [R2.64] ;  /* 0x0000000e021b1981 */ /* 0x0006a2000c1e1900 */
[CC--:B------:R-:W-:Y:S01]  /*8180*/  LEA.HI R31, R32.reuse, R166.reuse, RZ, 0x4 ;  /* 0x000000a6201f7211 */ /* 0x0c0fe200078f20ff */
[----:B------:R-:W-:Y:S01]  /*8190*/  UIADD3.X UR5, URZ, UR5, URZ, UP0, !UPT ;  /* 0x000000053f057290 */ /* 0x000fe200087fe43f */
[----:B------:R-:W-:Y:S02]  /*81a0*/  LEA.HI R12, R32, R166, RZ, 0x6 ;  /* 0x000000a6200c7211 */ /* 0x000fe400078f30ff */
[----:B------:R-:W-:Y:S02]  /*81b0*/  IADD3 R142, R222, -0x1, RZ ;  /* 0xffffffffde8e7810 */ /* 0x000fe40007ffe0ff */
[----:B---3--:R-:W-:-:S05]  /*81c0*/  SHF.R.S32.HI R2, RZ, 0x1f, R0 ;  /* 0x0000001fff027819 */ /* 0x008fca0000011400 */
[----:B------:R-:W-:-:S04]  /*81d0*/  IMAD R2, R2, c[0x0][0x178], RZ ;  /* 0x00005e0002027a24 */ /* 0x000fc800078e02ff */
[C---:B------:R-:W-:Y:S02]  /*81e0*/  IMAD R4, R0.reuse, c[0x0][0x17c], R2 ;  /* 0x00005f0000047a24 */ /* 0x040fe400078e0202 */
[----:B------:R-:W-:Y:S01]  /*81f0*/  IMAD.WIDE.U32 R2, R0, c[0x0][0x178], RZ ;  /* 0x00005e0000027a25 */ /* 0x000fe200078e00ff */
[----:B------:R-:W-:-:S03]  /*8200*/  LOP3.LUT R0, R6, 0xfffffff8, RZ, 0xc0, !PT ;  /* 0xfffffff806007812 */ /* 0x000fc600078ec0ff */
[----:B------:R-:W-:Y:S02]  /*8210*/  IMAD.IADD R3, R3, 0x1, R4 ;  /* 0x0000000103037824 */ /* 0x000fe400078e0204 */
[----:B------:R-:W-:Y:S02]  /*8220*/  IMAD R4, R7, c[0x0][0x1b8], RZ ;  /* 0x00006e0007047a24 */ /* 0x000fe400078e02ff */
[----:B------:R-:W1:Y:S01]  /*8230*/  S2R R7, SR_CTAID.Y ;  /* 0x0000000000077919 */ /* 0x000e620000002600 */
[----:B------:R-:W-:Y:S01]  /*8240*/  IMAD.IADD R26, R166, 0x1, -R0 ;  /* 0x00000001a61a7824 */ /* 0x000fe200078e0a00 */
[----:B------:R-:W-:-:S03]  /*8250*/  SHF.R.S32.HI R0, RZ, 0x1f, R40 ;  /* 0x0000001fff007819 */ /* 0x000fc60000011428 */
[----:B------:R-:W-:Y:S01]  /*8260*/  IMAD R8, R26, 0x20, R29 ;  /* 0x000000201a087824 */ /* 0x000fe200078e021d */
[----:B------:R-:W-:-:S03]  /*8270*/  SEL R6, R0, RZ, !P0 ;  /* 0x000000ff00067207 */ /* 0x000fc60004000000 */
[----:B------:R-:W-:Y:S02]  /*8280*/  IMAD.IADD R8, R164, 0x1, R8 ;  /* 0x00000001a4087824 */ /* 0x000fe400078e0208 */
[----:B------:R-:W-:Y:S02]  /*8290*/  IMAD R6, R6, c[0x0][0x1c0], RZ ;  /* 0x0000700006067a24 */ /* 0x000fe400078e02ff */
[----:B------:R-:W-:Y:S02]  /*82a0*/  IMAD.MOV.U32 R0, RZ, RZ, R8 ;  /* 0x000000ffff007224 */ /* 0x000fe400078e0008 */
[C---:B-1----:R-:W-:Y:S02]  /*82b0*/  IMAD R4, R7.reuse, c[0x0][0x1bc], R4 ;  /* 0x00006f0007047a24 */ /* 0x042fe400078e0204 */
[----:B------:R-:W-:-:S04]  /*82c0*/  IMAD.WIDE.U32 R2, R7, c[0x0][0x1b8], R2 ;  /* 0x00006e0007027a25 */ /* 0x000fc800078e0002 */
[----:B------:R-:W-:-:S04]  /*82d0*/  @P2 IMAD.HI.U32 R7, R8, c[0x0][0x2c8], RZ ;  /* 0x0000b20008072a27 */ /* 0x000fc800078e00ff */
[----:B------:R-:W-:Y:S01]  /*82e0*/  IMAD.IADD R3, R3, 0x1, R4 ;  /* 0x0000000103037824 */ /* 0x000fe200078e0204 */
[----:B------:R-:W-:Y:S02]  /*82f0*/  SEL R4, R40, RZ, !P0 ;  /* 0x000000ff28047207 */ /* 0x000fe40004000000 */
[----:B------:R-:W-:-:S03]  /*8300*/  @P2 SHF.R.U32.HI R0, RZ, c[0x0][0x2cc], R7 ;  /* 0x0000b300ff002a19 */ /* 0x000fc60000011607 */
[C---:B------:R-:W-:Y:S01]  /*8310*/  IMAD R7, R4.reuse, c[0x0][0x1c4], R6 ;  /* 0x0000710004077a24 */ /* 0x040fe200078e0206 */
[----:B------:R-:W-:Y:S01]  /*8320*/  SHF.R.S32.HI R6, RZ, 0x1f, R0 ;  /* 0x0000001fff067819 */ /* 0x000fe20000011400 */
[----:B------:R-:W-:-:S04]  /*8330*/  IMAD.WIDE.U32 R2, R4, c[0x0][0x1c0], R2 ;  /* 0x0000700004027a25 */ /* 0x000fc800078e0002 */
[----:B------:R-:W-:Y:S02]  /*8340*/  IMAD.MOV R4, RZ, RZ, -R0 ;  /* 0x000000ffff047224 */ /* 0x000fe400078e0a00 */
[----:B------:R-:W-:Y:S01]  /*8350*/  IMAD.IADD R3, R3, 0x1, R7 ;  /* 0x0000000103037824 */ /* 0x000fe200078e0207 */
[----:B------:R-:W-:Y:S01]  /*8360*/  LOP3.LUT R7, R31, 0xfffffff0, RZ, 0xc0, !PT ;  /* 0xfffffff01f077812 */ /* 0x000fe200078ec0ff */
[----:B------:R-:W-:Y:S02]  /*8370*/  IMAD R6, R6, c[0x0][0x1b0], RZ ;  /* 0x00006c0006067a24 */ /* 0x000fe400078e02ff */
[----:B------:R-:W-:Y:S02]  /*8380*/  IMAD R4, R4, c[0x0][0x2c4], R8 ;  /* 0x0000b10004047a24 */ /* 0x000fe400078e0208 */
[C---:B------:R-:W-:Y:S02]  /*8390*/  IMAD R6, R0.reuse, c[0x0][0x1b4], R6 ;  /* 0x00006d0000067a24 */ /* 0x040fe400078e0206 */
[----:B------:R-:W-:Y:S01]  /*83a0*/  IMAD.WIDE.U32 R2, R0, c[0x0][0x1b0], R2 ;  /* 0x00006c0000027a25 */ /* 0x000fe200078e0002 */
[----:B------:R-:W-:-:S03]  /*83b0*/  SHF.R.S32.HI R0, RZ, 0x1f, R4 ;  /* 0x0000001fff007819 */ /* 0x000fc60000011404 */
[----:B------:R-:W-:Y:S02]  /*83c0*/  IMAD.IADD R3, R3, 0x1, R6 ;  /* 0x0000000103037824 */ /* 0x000fe400078e0206 */
[----:B------:R-:W-:Y:S02]  /*83d0*/  IMAD R0, R0, c[0x0][0x1a8], RZ ;  /* 0x00006a0000007a24 */ /* 0x000fe400078e02ff */
[----:B------:R-:W-:-:S04]  /*83e0*/  IMAD.WIDE.U32 R2, R4, c[0x0][0x1a8], R2 ;  /* 0x00006a0004027a25 */ /* 0x000fc800078e0002 */
[----:B------:R-:W-:Y:S01]  /*83f0*/  IMAD R10, R4, c[0x0][0x1ac], R0 ;  /* 0x00006b00040a7a24 */ /* 0x000fe200078e0200 */
[----:B------:R-:W-:Y:S01]  /*8400*/  LEA R20, P0, R2, c[0x0][0x160], 0x1 ;  /* 0x0000580002147a11 */ /* 0x000fe200078008ff */
[----:B------:R-:W-:Y:S02]  /*8410*/  IMAD.IADD R0, R166, 0x1, -R7 ;  /* 0x00000001a6007824 */ /* 0x000fe400078e0a07 */
[----:B------:R-:W-:Y:S02]  /*8420*/  IMAD.SHL.U32 R4, R29, 0x40, RZ ;  /* 0x000000401d047824 */ /* 0x000fe400078e00ff */
[----:B------:R-:W-:Y:S01]  /*8430*/  IMAD.U32 R6, RZ, RZ, UR4 ;  /* 0x00000004ff067e24 */ /* 0x000fe2000f8e00ff */
[----:B------:R-:W-:Y:S01]  /*8440*/  SHF.R.S32.HI R11, RZ, 0x1f, R0 ;  /* 0x0000001fff0b7819 */ /* 0x000fe20000011400 */
[----:B------:R-:W-:Y:S01]  /*8450*/  IMAD.U32 R7, RZ, RZ, UR5 ;  /* 0x00000005ff077e24 */ /* 0x000fe2000f8e00ff */
[----:B------:R-:W-:Y:S01]  /*8460*/  LOP3.LUT R4, R4, 0x1c0, RZ, 0xc0, !PT ;  /* 0x000001c004047812 */ /* 0x000fe200078ec0ff */
[----:B------:R-:W-:Y:S01]  /*8470*/  IMAD.SHL.U32 R8, R26, 0x8, RZ ;  /* 0x000000081a087824 */ /* 0x000fe200078e00ff */
[----:B------:R-:W-:Y:S01]  /*8480*/  LEA.HI R30, R11, R0, RZ, 0x3 ;  /* 0x000000000b1e7211 */ /* 0x000fe200078f18ff */
[----:B------:R-:W-:Y:S01]  /*8490*/  IMAD.IADD R3, R3, 0x1, R10 ;  /* 0x0000000103037824 */ /* 0x000fe200078e020a */
[----:B------:R1:W-:Y:S01]  /*84a0*/  STL.64 [R1+0x8], R6 ;  /* 0x0000080601007387 */ /* 0x0003e20000100a00 */
[----:B------:R-:W-:-:S02]  /*84b0*/  SHF.R.U32.HI R9, RZ, 0x3, R4 ;  /* 0x00000003ff097819 */ /* 0x000fc40000011604 */
[----:B------:R-:W-:Y:S02]  /*84c0*/  LOP3.LUT R4, R4, 0x38, R8, 0xf8, !PT ;  /* 0x0000003804047812 */ /* 0x000fe400078ef808 */
[----:B------:R-:W-:Y:S02]  /*84d0*/  LEA.HI.X R18, R2, c[0x0][0x164], R3, 0x1, P0 ;  /* 0x0000590002127a11 */ /* 0x000fe400000f0c03 */
[----:B------:R-:W-:Y:S02]  /*84e0*/  ISETP.NE.AND P0, PT, R13, RZ, PT ;  /* 0x000000ff0d00720c */ /* 0x000fe40003f05270 */
[C---:B------:R-:W-:Y:S02]  /*84f0*/  IADD3 R22, R8.reuse, 0x40, RZ ;  /* 0x0000004008167810 */ /* 0x040fe40007ffe0ff */
[C---:B------:R-:W-:Y:S02]  /*8500*/  IADD3 R23, R8.reuse, 0x80, RZ ;  /* 0x0000008008177810 */ /* 0x040fe40007ffe0ff */
[----:B------:R-:W-:-:S02]  /*8510*/  IADD3 R24, R8, 0xc0, RZ ;  /* 0x000000c008187810 */ /* 0x000fc40007ffe0ff */
[----:B------:R-:W-:Y:S01]  /*8520*/  LOP3.LUT R4, R4, R9, RZ, 0x3c, !PT ;  /* 0x0000000904047212 */ /* 0x000fe200078e3cff */
[----:B------:R-:W-:Y:S01]  /*8530*/  IMAD.MOV.U32 R9, RZ, RZ, 0x10 ;  /* 0x00000010ff097424 */ /* 0x000fe200078e00ff */
[----:B------:R-:W-:Y:S02]  /*8540*/  ISETP.GE.AND P3, PT, R8, c[0x0][0x198], PT ;  /* 0x0000660008007a0c */ /* 0x000fe40003f66270 */
[----:B------:R-:W-:Y:S02]  /*8550*/  ISETP.GE.AND P6, PT, R22, c[0x0][0x198], PT ;  /* 0x0000660016007a0c */ /* 0x000fe40003fc6270 */
[----:B------:R-:W-:Y:S02]  /*8560*/  ISETP.GE.AND P5, PT, R23, c[0x0][0x198], PT ;  /* 0x0000660017007a0c */ /* 0x000fe40003fa6270 */
[----:B------:R-:W-:Y:S02]  /*8570*/  ISETP.GE.AND P4, PT, R24, c[0x0][0x198], PT ;  /* 0x0000660018007a0c */ /* 0x000fe40003f86270 */
[----:B-1----:R-:W-:Y:S01]  /*8580*/  LOP3.LUT R7, R30, 0xfffffff8, RZ, 0xc0, !PT ;  /* 0xfffffff81e077812 */ /* 0x002fe200078ec0ff */
[----:B------:R-:W-:-:S04]  /*8590*/  IMAD.SHL.U32 R6, R12, 0x8, RZ ;  /* 0x000000080c067824 */ /* 0x000fc800078e00ff */
[----:B------:R-:W-:Y:S01]  /*85a0*/  IMAD.IADD R28, R0, 0x1, -R7 ;  /* 0x00000001001c7824 */ /* 0x000fe200078e0a07 */
[----:B------:R-:W-:Y:S01]  /*85b0*/  LOP3.LUT R21, R4, 0xfffffe00, R6, 0xf8, !PT ;  /* 0xfffffe0004157812 */ /* 0x000fe200078ef806 */
[----:B------:R-:W-:-:S03]  /*85c0*/  IMAD.MOV.U32 R6, RZ, RZ, 0x20 ;  /* 0x00000020ff067424 */ /* 0x000fc600078e00ff */
[----:B------:R-:W-:-:S05]  /*85d0*/  R2P PR, R28, 0x6 ;  /* 0x000000061c007804 */ /* 0x000fca0000000000 */
[----:B------:R-:W-:Y:S02]  /*85e0*/  SEL R9, R9, 0xfffffff0, !P1 ;  /* 0xfffffff009097807 */ /* 0x000fe40004800000 */
[----:B------:R-:W-:Y:S01]  /*85f0*/  SEL R6, R6, 0xffffffe0, !P2 ;  /* 0xffffffe006067807 */ /* 0x000fe20005000000 */
[----:B--2---:R-:W-:Y:S01]  /*8600*/  @!P0 IMAD.MOV.U32 R27, RZ, RZ, R40 ;  /* 0x000000ffff1b8224 */ /* 0x004fe200078e0028 */
[----:B------:R-:W-:Y:S05]  /*8610*/  BRA.DIV ~URZ, `(.L_x_1183) ;  /* 0x00012de27f007947 */ /* 0x000fea000b800000 */
[----:B------:R1:W2:Y:S02]  /*8620*/  SHFL.IDX PT, R0, R18, RZ, 0x181f ;  /* 0x00181fff12007589 */ /* 0x0002a400000e0000 */
.L_x_1313:
[----:B------:R-:W-:Y:S05]  /*8630*/  BRA.DIV ~URZ, `(.L_x_1184) ;  /* 0x00012e427f007947 */ /* 0x000fea000b800000 */
[----:B------:R3:W4:Y:S02]  /*8640*/  SHFL.IDX PT, R2, R20, RZ, 0x181f ;  /* 0x00181fff14027589 */ /* 0x00072400000e0000 */
.L_x_1314:
[----:B------:R-:W-:Y:S01]  /*8650*/  IMAD R19, R19, c[0x0][0x2c4], RZ ;  /* 0x0000b10013137a24 */ /* 0x000fe200078e02ff */
[----:B------:R-:W-:Y:S01]  /*8660*/  IADD3 R17, R164, R29, RZ ;  /* 0x0000001da4117210 */ /* 0x000fe20007ffe0ff */
[----:B------:R-:W-:Y:S01]  /*8670*/  BSSY B0, `(.L_x_1185) ;  /* 0x0000019000007945 */ /* 0x000fe20003800000 */
[----:B--2---:R-:W-:Y:S02]  /*8680*/  MOV R3, R0 ;  /* 0x0000000000037202 */ /* 0x004fe40000000f00 */
[----:B------:R-:W-:-:S13]  /*8690*/  ISETP.GE.AND P0, PT, R17, R19, PT ;  /* 0x000000131100720c */ /* 0x000fda0003f06270 */
[----:B------:R-:W-:Y:S05]  /*86a0*/  @P0 BRA `(.L_x_1186) ;  /* 0x0000015000000947 */ /* 0x000fea0003800000 */
[----:B------:R-:W-:Y:S01]  /*86b0*/  SHF.R.S32.HI R7, RZ, 0x1f, R22 ;  /* 0x0000001fff077819 */ /* 0x000fe20000011416 */
[----:B----4-:R-:W-:Y:S01]  /*86c0*/  IMAD.WIDE R14, R8, 0x2, R2 ;  /* 0x00000002080e7825 */ /* 0x010fe200078e0202 */
        /* <DEDUP_REMOVED lines=11> */
[----:B------:R-:W-:Y:S01]  /*8780*/  @!PT LDS RZ, [RZ] ;  /* 0x00000000fffff984 */ /* 0x000fe20000000800 */
[----:B------:R-:W-:Y:S01]  /*8790*/  @!PT LDS RZ, [RZ] ;  /* 0x00000000fffff984 */ /* 0x000fe20000000800 */
[----:B------:R2:W-:Y:S01]  /*87a0*/  LDGSTS.E.BYPASS.LTC128B.128 [R0+0x10080], [R14.64], !P3 ;  /* 0x100800000e007fae */ /* 0x0005e2000d901d4e */
[----:B------:R-:W-:-:S03]  /*87b0*/  IMAD.WIDE R10, R4, 0x2, R2 ;  /* 0x00000002040a7825 */ /* 0x000fc600078e0202 */
[----:B------:R2:W-:Y:S01]  /*87c0*/  LDGSTS.E.BYPASS.LTC128B.128 [R0+0x14080], [R12.64], !P6 ;  /* 0x140800000c007fae */ /* 0x0005e2000f101d4e */
[----:B------:R-:W-:-:S03]  /*87d0*/  IMAD.WIDE R2, R16, 0x2, R2 ;  /* 0x0000000210027825 */ /* 0x000fc600078e0202 */
[----:B------:R2:W-:Y:S04]  /*87e0*/  LDGSTS.E.BYPASS.LTC128B.128 [R0+0x18080], [R10.64], !P5 ;  /* 0x180800000a007fae */ /* 0x0005e8000e901d4e */
[----:B------:R2:W-:Y:S02]  /*87f0*/  LDGSTS.E.BYPASS.LTC128B.128 [R0+0x1c080], [R2.64], !P4 ;  /* 0x1c08000002007fae */ /* 0x0005e4000e101d4e */
.L_x_1186:
[----:B------:R-:W-:Y:S05]  /*8800*/  BSYNC B0 ;  /* 0x0000000000007941 */ /* 0x000fea0003800000 */
.L_x_1185:
[----:B------:R-:W-:Y:S05]  /*8810*/  BRA.DIV ~URZ, `(.L_x_1187) ;  /* 0x00012ce27f007947 */ /* 0x000fea000b800000 */
[----:B------:R1:W2:Y:S04]  /*8820*/  SHFL.IDX PT, R4, R18, 0x1, 0x181f ;  /* 0x00381f0012047f89 */ /* 0x0002a800000e0000 */
[----:B--2-4-:R1:W2:Y:S02]  /*8830*/  SHFL.IDX PT, R2, R20, 0x1, 0x181f ;  /* 0x00381f0014027f89 */ /* 0x0142a400000e0000 */
.L_x_1315:
[----:B------:R-:W-:Y:S01]  /*8840*/  IADD3 R0, R17, 0x20, RZ ;  /* 0x0000002011007810 */ /* 0x000fe20007ffe0ff */
[----:B------:R-:W-:Y:S01]  /*8850*/  BSSY B0, `(.L_x_1188) ;  /* 0x0000019000007945 */ /* 0x000fe20003800000 */
[----:B------:R-:W-:-:S02]  /*8860*/  IMAD.MOV.U32 R3, RZ, RZ, R4 ;  /* 0x000000ffff037224 */ /* 0x000fc400078e0004 */
[----:B------:R-:W-:-:S13]  /*8870*/  ISETP.GE.AND P0, PT, R0, R19, PT ;  /* 0x000000130000720c */ /* 0x000fda0003f06270 */
[----:B------:R-:W-:Y:S05]  /*8880*/  @P0 BRA `(.L_x_1189) ;  /* 0x0000015000000947 */ /* 0x000fea0003800000 */
[----:B------:R-:W-:Y:S01]  /*8890*/  SHF.R.S32.HI R7, RZ, 0x1f, R22 ;  /* 0x0000001fff077819 */ /* 0x000fe20000011416 */
[----:B--2---:R-:W-:Y:S01]  /*88a0*/  IMAD.WIDE R14, R8, 0x2, R2 ;  /* 0x00000002080e7825 */ /* 0x004fe200078e0202 */
        /* <DEDUP_REMOVED lines=19> */
.L_x_1189:
[----:B------:R-:W-:Y:S05]  /*89e0*/  BSYNC B0 ;  /* 0x0000000000007941 */ /* 0x000fea0003800000 */
.L_x_1188:
[----:B------:R-:W-:Y:S05]  /*89f0*/  BRA.DIV ~URZ, `(.L_x_1190) ;  /* 0x00012bf27f007947 */ /* 0x000fea000b800000 */
[----:B------:R4:W1:Y:S02]  /*8a00*/  SHFL.IDX PT, R4, R18, 0x2, 0x181f ;  /* 0x00581f0012047f89 */ /* 0x00086400000e0000 */
.L_x_1316:
[----:B------:R-:W-:Y:S05]  /*8a10*/  BRA.DIV ~URZ, `(.L_x_1191) ;  /* 0x00012c527f007947 */ /* 0x000fea000b800000 */
[----:B--2---:R2:W3:Y:S02]  /*8a20*/  SHFL.IDX PT, R2, R20, 0x2, 0x181f ;  /* 0x00581f0014027f89 */ /* 0x0044e400000e0000 */
.L_x_1317:
[----:B------:R-:W-:Y:S01]  /*8a30*/  IADD3 R0, R17, 0x40, RZ ;  /* 0x0000004011007810 */ /* 0x000fe20007ffe0ff */
[----:B------:R-:W-:Y:S01]  /*8a40*/  BSSY B0, `(.L_x_1192) ;  /* 0x0000019000007945 */ /* 0x000fe20003800000 */
[----:B-1----:R-:W-:Y:S02]  /*8a50*/  IMAD.MOV.U32 R3, RZ, RZ, R4 ;  /* 0x000000ffff037224 */ /* 0x002fe400078e0004 */
[----:B------:R-:W-:-:S13]  /*8a60*/  ISETP.GE.AND P0, PT, R0, R19, PT ;  /* 0x000000130000720c */ /* 0x000fda0003f06270 */
[----:B------:R-:W-:Y:S05]  /*8a70*/  @P0 BRA `(.L_x_1193) ;  /* 0x0000015000000947 */ /* 0x000fea0003800000 */
[----:B------:R-:W-:Y:S01]  /*8a80*/  SHF.R.S32.HI R7, RZ, 0x1f, R22 ;  /* 0x0000001fff077819 */ /* 0x000fe20000011416 */
[----:B---3--:R-:W-:Y:S01]  /*8a90*/  IMAD.WIDE R14, R8, 0x2, R2 ;  /* 0x00000002080e7825 */ /* 0x008fe200078e0202 */
        /* <DEDUP_REMOVED lines=19> */
.L_x_1193:
[----:B------:R-:W-:Y:S05]  /*8bd0*/  BSYNC B0 ;  /* 0x0000000000007941 */ /* 0x000fea0003800000 */
.L_x_1192:
[----:B------:R-:W-:Y:S05]  /*8be0*/  BRA.DIV ~URZ, `(.L_x_1194) ;  /* 0x00012b027f007947 */ /* 0x000fea000b800000 */
[----:B-1----:R1:W2:Y:S04]  /*8bf0*/  SHFL.IDX PT, R11, R18, 0x3, 0x181f ;  /* 0x00781f00120b7f89 */ /* 0x0022a800000e0000 */
[----:B------:R1:W4:Y:S02]  /*8c00*/  SHFL.IDX PT, R10, R20, 0x3, 0x181f ;  /* 0x00781f00140a7f89 */ /* 0x00032400000e0000 */
.L_x_1318:
[----:B----4-:R-:W4:Y:S04]  /*8c10*/  LDL R126, [R1] ;  /* 0x00000000017e7983 */ /* 0x010f280000100800 */
[----:B------:R1:W5:Y:S04]  /*8c20*/  LDL R25, [R1+0x64] ;  /* 0x0000640001197983 */ /* 0x0003680000100800 */
[----:B------:R1:W5:Y:S01]  /*8c30*/  LDL R241, [R1+0x48] ;  /* 0x0000480001f17983 */ /* 0x0003620000100800 */
[----:B------:R-:W-:Y:S01]  /*8c40*/  IADD3 R0, R17, 0x60, RZ ;  /* 0x0000006011007810 */ /* 0x000fe20007ffe0ff */
[----:B------:R-:W-:Y:S01]  /*8c50*/  ULDC.64 UR4, c[0x0][0x40] ;  /* 0x0000100000047ab9 */ /* 0x000fe20000000a00 */
[----:B---3--:R-:W-:Y:S01]  /*8c60*/  IADD3 R2, P1, R1, c[0x0][0x20], RZ ;  /* 0x0000080001027a10 */ /* 0x008fe20007f3e0ff */
[----:B------:R-:W-:Y:S01]  /*8c70*/  UIADD3 UR4, UP0, UR4, 0x160, URZ ;  /* 0x0000016004047890 */ /* 0x000fe2000ff1e03f */
[----:B------:R-:W-:Y:S01]  /*8c80*/  ISETP.GE.AND P0, PT, R0, R19, PT ;  /* 0x000000130000720c */ /* 0x000fe20003f06270 */
[----:B-12---:R-:W1:Y:S01]  /*8c90*/  S2R R20, SR_CTAID.Y ;  /* 0x0000000000147919 */ /* 0x006e620000002600 */
[----:B------:R-:W-:Y:S01]  /*8ca0*/  SHF.R.S32.HI R15, RZ, 0x4, R31 ;  /* 0x00000004ff0f7819 */ /* 0x000fe2000001141f */
[----:B------:R-:W-:Y:S01]  /*8cb0*/  IMAD.X R3, RZ, RZ, c[0x0][0x24], P1 ;  /* 0x00000900ff037624 */ /* 0x000fe200008e06ff */
[----:B------:R-:W-:Y:S01]  /*8cc0*/  UIADD3.X UR5, URZ, UR5, URZ, UP0, !UPT ;  /* 0x000000053f057290 */ /* 0x000fe200087fe43f */
[----:B------:R-:W-:Y:S01]  /*8cd0*/  IADD3 R16, P2, R2, 0x48, RZ ;  /* 0x0000004802107810 */ /* 0x000fe20007f5e0ff */
[----:B------:R-:W-:Y:S01]  /*8ce0*/  IMAD.WIDE.U32 R242, R27, c[0x0][0x2b0], RZ ;  /* 0x0000ac001bf27a25 */ /* 0x000fe200078e00ff */
[----:B------:R-:W-:Y:S01]  /*8cf0*/  LOP3.LUT R212, R212, 0xfffffeff, RZ, 0xc0, !PT ;  /* 0xfffffeffd4d47812 */ /* 0x000fe200078ec0ff */
[----:B------:R-:W-:Y:S02]  /*8d00*/  STL.64 [R1+0x20], R2 ;  /* 0x0000200201007387 */ /* 0x000fe40000100a00 */
[----:B------:R-:W-:-:S03]  /*8d10*/  IMAD.X R17, RZ, RZ, R3, P2 ;  /* 0x000000ffff117224 */ /* 0x000fc600010e0603 */
[----:B------:R-:W-:Y:S01]  /*8d20*/  @!P0 IMAD.SHL.U32 R18, R21, 0x2, RZ ;  /* 0x0000000215128824 */ /* 0x000fe200078e00ff */
[----:B------:R-:W-:Y:S01]  /*8d30*/  @!P0 SHF.R.S32.HI R0, RZ, 0x1f, R24 ;  /* 0x0000001fff008819 */ /* 0x000fe20000011418 */
[----:B------:R-:W-:Y:S01]  /*8d40*/  @!P0 IMAD.WIDE R12, R8, 0x2, R10 ;  /* 0x00000002080c8825 */ /* 0x000fe200078e020a */
[----:B------:R-:W-:Y:S01]  /*8d50*/  @!P0 SHF.R.S32.HI R4, RZ, 0x1f, R23 ;  /* 0x0000001fff048819 */ /* 0x000fe20000011417 */
[----:B------:R-:W-:Y:S01]  /*8d60*/  STL.64 [R1+0x30], R16 ;  /* 0x0000301001007387 */ /* 0x000fe20000100a00 */
[----:B------:R-:W-:Y:S02]  /*8d70*/  @!P0 LEA.HI R8, R0, R24, RZ, 0x3 ;  /* 0x0000001800088211 */ /* 0x000fe400078f18ff */
[----:B------:R-:W-:Y:S01]  /*8d80*/  @!P0 SHF.R.S32.HI R7, RZ, 0x1f, R22 ;  /* 0x0000001fff078819 */ /* 0x000fe20000011416 */
[----:B------:R-:W-:Y:S01]  /*8d90*/  @!PT LDS RZ, [RZ] ;  /* 0x00000000fffff984 */ /* 0x000fe20000000800 */
[----:B------:R-:W-:Y:S01]  /*8da0*/  @!PT LDS RZ, [RZ] ;  /* 0x00000000fffff984 */ /* 0x000fe20000000800 */
[----:B------:R-:W-:Y:S01]  /*8db0*/  @!PT LDS RZ, [RZ] ;  /* 0x00000000fffff984 */ /* 0x000fe20000000800 */
[----:B------:R2:W-:Y:S01]  /*8dc0*/  @!P0 LDGSTS.E.BYPASS.LTC128B.128 [R18+0x13080], [R12.64], !P3 ;  /* 0x130800000c128fae */ /* 0x0005e2000d901d4e */
[----:B------:R-:W-:Y:S02]  /*8dd0*/  IADD3 R14, P3, R2, 0x10, RZ ;  /* 0x00000010020e7810 */ /* 0x000fe40007f7e0ff */
[----:B------:R-:W-:-:S02]  /*8de0*/  @!P0 LEA.HI R19, R4, R23, RZ, 0x3 ;  /* 0x0000001704138211 */ /* 0x000fc400078f18ff */
[----:B------:R-:W-:Y:S02]  /*8df0*/  @!P0 LEA.HI R7, R7, R22, RZ, 0x3 ;  /* 0x0000001607078211 */ /* 0x000fe400078f18ff */
[----:B------:R-:W-:Y:S02]  /*8e00*/  @!P0 LOP3.LUT R8, R8, 0xfffffff8, RZ, 0xc0, !PT ;  /* 0xfffffff808088812 */ /* 0x000fe400078ec0ff */
[----:B------:R-:W-:Y:S02]  /*8e10*/  @!P0 LOP3.LUT R4, R7, 0xfffffff8, RZ, 0xc0, !PT ;  /* 0xfffffff807048812 */ /* 0x000fe400078ec0ff */
[----:B-1----:R-:W-:Y:S02]  /*8e20*/  SHF.R.S32.HI R33, RZ, 0x1f, R20 ;  /* 0x0000001fff217819 */ /* 0x002fe40000011414 */
[----:B------:R-:W1:Y:S01]  /*8e30*/  S2R R20, SR_CTAID.Y ;  /* 0x0000000000147919 */ /* 0x000e620000002600 */
[----:B--2---:R-:W-:Y:S02]  /*8e40*/  LEA.HI R13, R31, R15, RZ, 0x1 ;  /* 0x0000000f1f0d7211 */ /* 0x004fe400078f08ff */
[----:B------:R-:W-:-:S02]  /*8e50*/  IADD3 R12, P1, R2, 0x4, RZ ;  /* 0x00000004020c7810 */ /* 0x000fc40007f3e0ff */
[----:B------:R-:W-:-:S03]  /*8e60*/  LOP3.LUT R0, R13, 0xfffffffe, RZ, 0xc0, !PT ;  /* 0xfffffffe0d007812 */ /* 0x000fc600078ec0ff */
[--C-:B------:R-:W-:Y:S02]  /*8e70*/  IMAD.X R13, RZ, RZ, R3.reuse, P1 ;  /* 0x000000ffff0d7224 */ /* 0x100fe400008e0603 */
[----:B------:R-:W-:Y:S02]  /*8e80*/  IMAD.IADD R23, R15, 0x1, -R0 ;  /* 0x000000010f177824 */ /* 0x000fe400078e0a00 */
[----:B------:R-:W-:Y:S01]  /*8e90*/  IMAD.X R15, RZ, RZ, R3, P3 ;  /* 0x000000ffff0f7224 */ /* 0x000fe200018e0603 */
[----:B------:R2:W-:Y:S01]  /*8ea0*/  STL.64 [R1+0x38], R12 ;  /* 0x0000380c01007387 */ /* 0x0005e20000100a00 */
[----:B------:R-:W-:Y:S02]  /*8eb0*/  IMAD.SHL.U32 R0, R28, 0x40, RZ ;  /* 0x000000401c007824 */ /* 0x000fe400078e00ff */
[----:B------:R-:W-:Y:S01]  /*8ec0*/  IMAD.SHL.U32 R7, R23, 0x8, RZ ;  /* 0x0000000817077824 */ /* 0x000fe200078e00ff */
[----:B------:R3:W-:Y:S02]  /*8ed0*/  STL.64 [R1+0x28], R14 ;  /* 0x0000280e01007387 */ /* 0x0007e40000100a00 */
[----:B------:R-:W-:-:S04]  /*8ee0*/  LOP3.LUT R0, R0, 0x1c0, RZ, 0xc0, !PT ;  /* 0x000001c000007812 */ /* 0x000fc800078ec0ff */
[----:B------:R-:W-:Y:S02]  /*8ef0*/  LOP3.LUT R7, R0, 0x8, R7, 0xf8, !PT ;  /* 0x0000000800077812 */ /* 0x000fe400078ef807 */
[----:B------:R-:W-:-:S04]  /*8f00*/  SHF.R.U32.HI R0, RZ, 0x3, R0 ;  /* 0x00000003ff007819 */ /* 0x000fc80000011600 */
[----:B------:R-:W-:Y:S01]  /*8f10*/  LOP3.LUT R22, R7, R0, RZ, 0x3c, !PT ;  /* 0x0000000007167212 */ /* 0x000fe200078e3cff */
[----:B------:R-:W-:Y:S01]  /*8f20*/  IMAD.SHL.U32 R7, R30, 0x40, RZ ;  /* 0x000000401e077824 */ /* 0x000fe200078e00ff */
[----:B------:R-:W-:Y:S01]  /*8f30*/  SHF.R.S32.HI R0, RZ, 0x1f, R27 ;  /* 0x0000001fff007819 */ /* 0x000fe2000001141b */
[----:B-1----:R-:W-:-:S03]  /*8f40*/  IMAD.WIDE.U32 R30, R20, c[0x0][0x210], RZ ;  /* 0x00008400141e7a25 */ /* 0x002fc600078e00ff */
[----:B------:R-:W-:Y:S01]  /*8f50*/  LOP3.LUT R21, R7, 0xfffffe00, RZ, 0xc0, !PT ;  /* 0xfffffe0007157812 */ /* 0x000fe200078ec0ff */
[----:B------:R-:W-:Y:S01]  /*8f60*/  IMAD R0, R0, c[0x0][0x2b0], RZ ;  /* 0x0000ac0000007a24 */ /* 0x000fe200078e02ff */
[----:B--2---:R-:W-:Y:S01]  /*8f70*/  IADD3 R12, P1, R2, 0x8, RZ ;  /* 0x00000008020c7810 */ /* 0x004fe20007f3e0ff */
[----:B---3--:R-:W-:Y:S02]  /*8f80*/  IMAD.U32 R14, RZ, RZ, UR4 ;  /* 0x00000004ff0e7e24 */ /* 0x008fe4000f8e00ff */
[----:B------:R-:W-:Y:S02]  /*8f90*/  IMAD.U32 R15, RZ, RZ, UR5 ;  /* 0x00000005ff0f7e24 */ /* 0x000fe4000f8e00ff */
[----:B------:R-:W-:-:S03]  /*8fa0*/  IMAD.X R13, RZ, RZ, R3, P1 ;  /* 0x000000ffff0d7224 */ /* 0x000fc600008e0603 */
[----:B------:R1:W-:Y:S04]  /*8fb0*/  STL.64 [R1+0x18], R14 ;  /* 0x0000180e01007387 */ /* 0x0003e80000100a00 */
[----:B------:R2:W-:Y:S01]  /*8fc0*/  STL.64 [R1+0x40], R12 ;  /* 0x0000400c01007387 */ /* 0x0005e20000100a00 */
[----:B-1----:R-:W-:Y:S01]  /*8fd0*/  @!P0 IMAD.WIDE R14, R4, 0x2, R10 ;  /* 0x00000002040e8825 */ /* 0x002fe200078e020a */
[----:B--2---:R-:W-:-:S04]  /*8fe0*/  @!P0 LOP3.LUT R12, R19, 0xfffffff8, RZ, 0xc0, !PT ;  /* 0xfffffff8130c8812 */ /* 0x004fc800078ec0ff */
[----:B------:R1:W-:Y:S01]  /*8ff0*/  @!P0 LDGSTS.E.BYPASS.LTC128B.128 [R18+0x17080], [R14.64], !P6 ;  /* 0x170800000e128fae */ /* 0x0003e2000f101d4e */
[----:B------:R-:W-:-:S04]  /*9000*/  @!P0 IMAD.WIDE R12, R12, 0x2, R10 ;  /* 0x000000020c0c8825 */ /* 0x000fc800078e020a */
[----:B------:R-:W-:Y:S01]  /*9010*/  @!P0 IMAD.WIDE R10, R8, 0x2, R10 ;  /* 0x00000002080a8825 */ /* 0x000fe200078e020a */
[----:B------:R2:W-:Y:S03]  /*9020*/  @!P0 LDGSTS.E.BYPASS.LTC128B.128 [R18+0x1b080], [R12.64], !P5 ;  /* 0x1b0800000c128fae */ /* 0x0005e6000e901d4e */
[----:B------:R-:W-:Y:S01]  /*9030*/  IMAD R8, R33, c[0x0][0x210], RZ ;  /* 0x0000840021087a24 */ /* 0x000fe200078e02ff */
[----:B------:R3:W-:Y:S01]  /*9040*/  @!P0 LDGSTS.E.BYPASS.LTC128B.128 [R18+0x1f080], [R10.64], !P4 ;  /* 0x1f0800000a128fae */ /* 0x0007e2000e101d4e */
[----:B------:R-:W-:Y:S02]  /*9050*/  LOP3.LUT P0, RZ, R26, 0x4, RZ, 0xc0, !PT ;  /* 0x000000041aff7812 */ /* 0x000fe4000780c0ff */
[----:B------:R-:W-:Y:S01]  /*9060*/  IMAD R8, R20, c[0x0][0x214], R8 ;  /* 0x0000850014087a24 */ /* 0x000fe200078e0208 */
[----:B------:R-:W0:Y:S01]  /*9070*/  LDGDEPBAR ;  /* 0x00000000000079af */ /* 0x000e220000000000 */
[----:B------:R-:W-:Y:S02]  /*9080*/  WARPSYNC 0xffffffff ;  /* 0xffffffff00007948 */ /* 0x000fe40003800000 */
[----:B------:R-:W-:-:S02]  /*9090*/  IMAD.IADD R246, R31, 0x1, R8 ;  /* 0x000000011ff67824 */ /* 0x000fc400078e0208 */
[----:B--2---:R-:W-:Y:S02]  /*90a0*/  IMAD.MOV.U32 R13, RZ, RZ, 0x20 ;  /* 0x00000020ff0d7424 */ /* 0x004fe400078e00ff */
[----:B------:R-:W-:Y:S02]  /*90b0*/  IMAD.SHL.U32 R12, R26, 0x40, RZ ;  /* 0x000000401a0c7824 */ /* 0x000fe400078e00ff */
[----:B---3--:R-:W-:Y:S01]  /*90c0*/  IMAD R11, R27, c[0x0][0x2b4], R0 ;  /* 0x0000ad001b0b7a24 */ /* 0x008fe200078e0200 */
[----:B------:R-:W-:Y:S01]  /*90d0*/  SEL R7, R13, 0xffffffe0, !P0 ;  /* 0xffffffe00d077807 */ /* 0x000fe20004000000 */
[----:B------:R-:W-:Y:S02]  /*90e0*/  IMAD R10, R33, c[0x0][0x1e8], RZ ;  /* 0x00007a00210a7a24 */ /* 0x000fe400078e02ff */
[----:B-1----:R-:W-:-:S04]  /*90f0*/  IMAD.WIDE.U32 R18, R20, c[0x0][0x1e8], RZ ;  /* 0x00007a0014127a25 */ /* 0x002fc800078e00ff */
[----:B------:R-:W-:Y:S01]  /*9100*/  IMAD R10, R20, c[0x0][0x1ec], R10 ;  /* 0x00007b00140a7a24 */ /* 0x000fe200078e020a */
[----:B------:R-:W-:Y:S01]  /*9110*/  LOP3.LUT R20, R12, 0x1c0, RZ, 0xc0, !PT ;  /* 0x000001c00c147812 */ /* 0x000fe200078ec0ff */
[----:B------:R-:W-:Y:S02]  /*9120*/  IMAD.IADD R244, R243, 0x1, R11 ;  /* 0x00000001f3f47824 */ /* 0x000fe400078e020b */
[----:B------:R-:W-:Y:S01]  /*9130*/  IMAD.IADD R245, R19, 0x1, R10 ;  /* 0x0000000113f57824 */ /* 0x000fe200078e020a */
[----:B----4-:R-:W-:-:S04]  /*9140*/  SHF.R.S32.HI R14, RZ, 0x1f, R126 ;  /* 0x0000001fff0e7819 */ /* 0x010fc8000001147e */
[----:B------:R-:W-:-:S04]  /*9150*/  LEA.HI R4, R14, R126, RZ, 0x3 ;  /* 0x0000007e0e047211 */ /* 0x000fc800078f18ff */
[----:B------:R-:W-:-:S05]  /*9160*/  LOP3.LUT R0, R4, 0xfffffff8, RZ, 0xc0, !PT ;  /* 0xfffffff804007812 */ /* 0x000fca00078ec0ff */
[----:B------:R-:W-:-:S04]  /*9170*/  IMAD.IADD R0, R126, 0x1, -R0 ;  /* 0x000000017e007824 */ /* 0x000fc800078e0a00 */
[----:B------:R-:W-:-:S05]  /*9180*/  IMAD.SHL.U32 R223, R0, 0x8, RZ ;  /* 0x0000000800df7824 */ /* 0x000fca00078e00ff */
[C---:B------:R-:W-:Y:S02]  /*9190*/  ISETP.GE.AND P5, PT, R223.reuse, c[0x0][0x1d4], PT ;  /* 0x00007500df007a0c */ /* 0x040fe40003fa6270 */
[C---:B------:R-:W-:Y:S02]  /*91a0*/  IADD3 R17, R223.reuse, 0x40, RZ ;  /* 0x00000040df117810 */ /* 0x040fe40007ffe0ff */
[----:B------:R-:W-:Y:S02]  /*91b0*/  IADD3 R16, R223, 0x80, RZ ;  /* 0x00000080df107810 */ /* 0x000fe40007ffe0ff */
[----:B------:R-:W-:Y:S02]  /*91c0*/  ISETP.GE.AND P6, PT, R17, c[0x0][0x1d4], PT ;  /* 0x0000750011007a0c */ /* 0x000fe40003fc6270 */
[----:B------:R-:W-:Y:S02]  /*91d0*/  ISETP.GE.AND P2, PT, R16, c[0x0][0x1d4], PT ;  /* 0x0000750010007a0c */ /* 0x000fe40003f46270 */
[----:B------:R-:W-:-:S03]  /*91e0*/  IADD3 R15, R223, 0xc0, RZ ;  /* 0x000000c0df0f7810 */ /* 0x000fc60007ffe0ff */
[----:B------:R-:W-:Y:S02]  /*91f0*/  @P5 LOP3.LUT R212, R212, 0x100, RZ, 0xfc, !PT ;  /* 0x00000100d4d45812 */ /* 0x000fe400078efcff */
[----:B------:R-:W-:Y:S02]  /*9200*/  ISETP.GE.AND P3, PT, R15, c[0x0][0x1d4], PT ;  /* 0x000075000f007a0c */ /* 0x000fe40003f66270 */
[----:B------:R-:W-:-:S04]  /*9210*/  LOP3.LUT R212, R212, 0xffffff7f, RZ, 0xc0, !PT ;  /* 0xffffff7fd4d47812 */ /* 0x000fc800078ec0ff */
[----:B------:R-:W-:-:S04]  /*9220*/  @P6 LOP3.LUT R212, R212, 0x80, RZ, 0xfc, !PT ;  /* 0x00000080d4d46812 */ /* 0x000fc800078efcff */
[----:B------:R-:W-:-:S04]  /*9230*/  LOP3.LUT R212, R212, 0xffffffbf, RZ, 0xc0, !PT ;  /* 0xffffffbfd4d47812 */ /* 0x000fc800078ec0ff */
[----:B------:R-:W-:-:S04]  /*9240*/  @P2 LOP3.LUT R212, R212, 0x40, RZ, 0xfc, !PT ;  /* 0x00000040d4d42812 */ /* 0x000fc800078efcff */
[----:B------:R-:W-:-:S04]  /*9250*/  LOP3.LUT R212, R212, 0xfffffbff, RZ, 0xc0, !PT ;  /* 0xfffffbffd4d47812 */ /* 0x000fc800078ec0ff */
[----:B------:R-:W-:Y:S02]  /*9260*/  @P3 LOP3.LUT R212, R212, 0x400, RZ, 0xfc, !PT ;  /* 0x00000400d4d43812 */ /* 0x000fe400078efcff */
[----:B------:R-:W-:Y:S01]  /*9270*/  SHF.R.S32.HI R237, RZ, 0x3, R4 ;  /* 0x00000003ffed7819 */ /* 0x000fe20000011404 */
[----:B------:R-:W-:Y:S01]  /*9280*/  IMAD.MOV.U32 R99, RZ, RZ, 0x30 ;  /* 0x00000030ff637424 */ /* 0x000fe200078e00ff */
[----:B------:R-:W-:Y:S01]  /*9290*/  BAR.SYNC.DEFER_BLOCKING 0x0 ;  /* 0x0000000000007b1d */ /* 0x000fe20000010000 */
[----:B------:R-:W-:Y:S02]  /*92a0*/  IMAD.MOV.U32 R3, RZ, RZ, c[0x0][0x2b8] ;  /* 0x0000ae00ff037624 */ /* 0x000fe400078e00ff */
[----:B------:R-:W-:Y:S02]  /*92b0*/  IMAD R141, R222, R99, -0x30 ;  /* 0xffffffd0de8d7424 */ /* 0x000fe400078e0263 */
[----:B------:R-:W-:Y:S01]  /*92c0*/  IMAD R235, R0, 0x20, R237 ;  /* 0x0000002000eb7824 */ /* 0x000fe200078e02ed */
[----:B------:R-:W-:Y:S01]  /*92d0*/  ISETP.NE.AND P1, PT, R3, 0x1, PT ;  /* 0x000000010300780c */ /* 0x000fe20003f25270 */
[----:B------:R-:W-:Y:S02]  /*92e0*/  IMAD.MOV.U32 R224, RZ, RZ, RZ ;  /* 0x000000ffffe07224 */ /* 0x000fe400078e00ff */
[----:B------:R-:W-:-:S05]  /*92f0*/  IMAD.IADD R3, R235, 0x1, R141 ;  /* 0x00000001eb037824 */ /* 0x000fca00078e028d */
[----:B-----5:R-:W-:Y:S01]  /*9300*/  ISETP.GE.AND P0, PT, R3, R25, PT ;  /* 0x000000190300720c */ /* 0x020fe20003f06270 */
[----:B------:R-:W-:-:S03]  /*9310*/  IMAD.IADD R3, R241, 0x1, R3 ;  /* 0x00000001f1037824 */ /* 0x000fc600078e0203 */
[----:B------:R-:W-:Y:S01]  /*9320*/  ISETP.GT.OR P0, PT, R235, 0x2f, P0 ;  /* 0x0000002feb00780c */ /* 0x000fe20000704670 */
[----:B------:R-:W-:-:S04]  /*9330*/  @P1 IMAD.HI.U32 R4, R3, c[0x0][0x2bc], RZ ;  /* 0x0000af0003041a27 */ /* 0x000fc800078e00ff */
[----:B------:R-:W-:Y:S01]  /*9340*/  IMAD.MOV.U32 R0, RZ, RZ, R3 ;  /* 0x000000ffff007224 */ /* 0x000fe200078e0003 */
[----:B------:R-:W-:-:S07]  /*9350*/  @P1 SHF.R.U32.HI R0, RZ, c[0x0][0x2c0], R4 ;  /* 0x0000b000ff001a19 */ /* 0x000fce0000011604 */
[----:B------:R-:W-:-:S04]  /*9360*/  @!P0 IADD3 R4, P1, R0, R242, RZ ;  /* 0x000000f200048210 */ /* 0x000fc80007f3e0ff */
[----:B------:R-:W-:Y:S02]  /*9370*/  @!P0 LEA.HI.X.SX32 R8, R0, R244, 0x1, P1 ;  /* 0x000000f400088211 */ /* 0x000fe400008f0eff */
[----:B------:R-:W-:-:S04]  /*9380*/  @!P0 LEA R10, P1, R4, c[0x0][0x2a0], 0x2 ;  /* 0x0000a800040a8a11 */ /* 0x000fc800078210ff */
[----:B------:R-:W-:-:S05]  /*9390*/  @!P0 LEA.HI.X R11, R4, c[0x0][0x2a4], R8, 0x2, P1 ;  /* 0x0000a900040b8a11 */ /* 0x000fca00008f1408 */
[----:B------:R1:W2:Y:S01]  /*93a0*/  @!P0 LDG.E R224, [R10.64] ;  /* 0x0000000e0ae08981 */ /* 0x0002a2000c1e1900 */
[----:B------:R-:W-:Y:S01]  /*93b0*/  IMAD.MOV R0, RZ, RZ, -R0 ;  /* 0x000000ffff007224 */ /* 0x000fe200078e0a00 */
[----:B------:R-:W-:Y:S01]  /*93c0*/  LEA.HI R14, R14, R126, RZ, 0x6 ;  /* 0x0000007e0e0e7211 */ /* 0x000fe200078f30ff */
[----:B------:R-:W-:Y:S01]  /*93d0*/  IMAD.SHL.U32 R4, R237, 0x40, RZ ;  /* 0x00000040ed047824 */ /* 0x000fe200078e00ff */
[----:B------:R-:W-:Y:S01]  /*93e0*/  LOP3.LUT R212, R212, 0xfffffdff, RZ, 0xc0, !PT ;  /* 0xfffffdffd4d47812 */ /* 0x000fe200078ec0ff */
[----:B------:R-:W-:Y:S01]  /*93f0*/  IMAD R225, R0, c[0x0][0x2b8], R3 ;  /* 0x0000ae0000e17a24 */ /* 0x000fe200078e0203 */
[----:B------:R-:W-:Y:S01]  /*9400*/  BSSY B2, `(.L_x_1195) ;  /* 0x000004f000027945 */ /* 0x000fe20003800000 */
[----:B------:R-:W-:Y:S01]  /*9410*/  IMAD R99, R222, -0x30, R99 ;  /* 0xffffffd0de637824 */ /* 0x000fe200078e0263 */
[----:B------:R-:W-:Y:S02]  /*9420*/  IADD3 R97, R2, 0x18, RZ ;  /* 0x0000001802617810 */ /* 0x000fe40007ffe0ff */
[----:B------:R-:W-:Y:S01]  /*9430*/  SHF.R.S32.HI R138, RZ, 0x1f, R225 ;  /* 0x0000001fff8a7819 */ /* 0x000fe200000114e1 */
[----:B------:R-:W-:Y:S01]  /*9440*/  IMAD.IADD R139, R25, 0x1, R99 ;  /* 0x00000001198b7824 */ /* 0x000fe200078e0263 */
[----:B------:R-:W-:-:S03]  /*9450*/  MOV R143, 0x98f0 ;  /* 0x000098f0008f7802 */ /* 0x000fc60000000f00 */
[----:B------:R-:W-:-:S04]  /*9460*/  IMAD R0, R138, c[0x0][0x1e0], RZ ;  /* 0x000078008a007a24 */ /* 0x000fc800078e02ff */
[C---:B------:R-:W-:Y:S02]  /*9470*/  IMAD R0, R225.reuse, c[0x0][0x1e4], R0 ;  /* 0x00007900e1007a24 */ /* 0x040fe400078e0200 */
[----:B-1----:R-:W-:-:S04]  /*9480*/  IMAD.WIDE.U32 R10, R225, c[0x0][0x1e0], RZ ;  /* 0x00007800e10a7a25 */ /* 0x002fc800078e00ff */
        /* <DEDUP_REMOVED lines=9> */
[----:B------:R-:W-:Y:S01]  /*9520*/  SHFL.IDX PT, R10, R12, RZ, 0x181f ;  /* 0x00181fff0c0a7589 */ /* 0x000fe200000e0000 */
[----:B------:R-:W-:Y:S02]  /*9530*/  LOP3.LUT R0, R4, 0x1c0, RZ, 0xc0, !PT ;  /* 0x000001c004007812 */ /* 0x000fe400078ec0ff */
[----:B------:R-:W-:Y:S01]  /*9540*/  IMNMX R4, R139, 0x30, PT ;  /* 0x000000308b047817 */ /* 0x000fe20003800200 */
[----:B------:R-:W1:Y:S01]  /*9550*/  SHFL.IDX PT, R11, R3, RZ, 0x181f ;  /* 0x00181fff030b7589 */ /* 0x000e6200000e0000 */
[----:B------:R-:W-:Y:S02]  /*9560*/  LOP3.LUT R13, R0, 0x38, R223, 0xf8, !PT ;  /* 0x00000038000d7812 */ /* 0x000fe400078ef8df */
[----:B------:R-:W-:Y:S01]  /*9570*/  SHF.R.U32.HI R8, RZ, 0x3, R0 ;  /* 0x00000003ff087819 */ /* 0x000fe20000011600 */
[----:B------:R-:W-:Y:S01]  /*9580*/  IMAD.IADD R0, R4, 0x1, -R237 ;  /* 0x0000000104007824 */ /* 0x000fe200078e0aed */
[----:B------:R-:W-:Y:S01]  /*9590*/  SHFL.IDX PT, R12, R12, 0x1, 0x181f ;  /* 0x00381f000c0c7f89 */ /* 0x000fe200000e0000 */
[----:B------:R-:W-:Y:S01]  /*95a0*/  IMAD.SHL.U32 R4, R14, 0x8, RZ ;  /* 0x000000080e047824 */ /* 0x000fe200078e00ff */
[----:B------:R-:W-:-:S02]  /*95b0*/  LOP3.LUT R8, R13, R8, RZ, 0x3c, !PT ;  /* 0x000000080d087212 */ /* 0x000fc400078e3cff */
[----:B------:R2:W3:Y:S01]  /*95c0*/  SHFL.IDX PT, R13, R3, 0x1, 0x181f ;  /* 0x00381f00030d7f89 */ /* 0x0004e200000e0000 */
[----:B------:R-:W-:Y:S02]  /*95d0*/  ISETP.GE.AND P1, PT, R0, 0x1, PT ;  /* 0x000000010000780c */ /* 0x000fe40003f26270 */
[----:B------:R-:W-:Y:S02]  /*95e0*/  SHF.R.S32.HI R14, RZ, 0x1f, R16 ;  /* 0x0000001fff0e7819 */ /* 0x000fe40000011410 */
[----:B------:R-:W-:Y:S02]  /*95f0*/  LOP3.LUT R213, R8, 0xfffffe00, R4, 0xf8, !PT ;  /* 0xfffffe0008d57812 */ /* 0x000fe400078ef804 */
[----:B------:R-:W-:Y:S02]  /*9600*/  SHF.R.S32.HI R8, RZ, 0x1f, R15 ;  /* 0x0000001fff087819 */ /* 0x000fe4000001140f */
[----:B------:R-:W-:Y:S02]  /*9610*/  ISETP.GT.AND P0, PT, R0, 0x20, PT ;  /* 0x000000200000780c */ /* 0x000fe40003f04270 */
[----:B------:R-:W-:-:S03]  /*9620*/  LEA.HI R0, R8, R15, RZ, 0x3 ;  /* 0x0000000f08007211 */ /* 0x000fc600078f18ff */
[----:B-1----:R-:W-:Y:S01]  /*9630*/  @P1 IMAD.WIDE R18, R223, 0x2, R10 ;  /* 0x00000002df121825 */ /* 0x002fe200078e020a */
[----:B------:R-:W-:-:S04]  /*9640*/  LOP3.LUT R247, R0, 0xfffffff8, RZ, 0xc0, !PT ;  /* 0xfffffff800f77812 */ /* 0x000fc800078ec0ff */
[----:B------:R-:W-:-:S03]  /*9650*/  SHF.R.S32.HI R250, RZ, 0x1f, R247 ;  /* 0x0000001ffffa7819 */ /* 0x000fc600000114f7 */
[----:B------:R-:W-:Y:S01]  /*9660*/  @P0 IMAD.SHL.U32 R0, R213, 0x2, RZ ;  /* 0x00000002d5000824 */ /* 0x000fe200078e00ff */
[----:B--2---:R-:W-:-:S04]  /*9670*/  SHF.R.S32.HI R3, RZ, 0x1f, R17 ;  /* 0x0000001fff037819 */ /* 0x004fc80000011411 */
[----:B------:R-:W-:Y:S02]  /*9680*/  LEA.HI R4, R3, R17, RZ, 0x3 ;  /* 0x0000001103047211 */ /* 0x000fe400078f18ff */
[----:B------:R-:W-:Y:S02]  /*9690*/  LEA.HI R3, R14, R16, RZ, 0x3 ;  /* 0x000000100e037211 */ /* 0x000fe400078f18ff */
[----:B------:R-:W-:Y:S02]  /*96a0*/  LOP3.LUT R249, R4, 0xfffffff8, RZ, 0xc0, !PT ;  /* 0xfffffff804f97812 */ /* 0x000fe400078ec0ff */
[----:B------:R-:W-:Y:S01]  /*96b0*/  LOP3.LUT R248, R3, 0xfffffff8, RZ, 0xc0, !PT ;  /* 0xfffffff803f87812 */ /* 0x000fe200078ec0ff */
[----:B------:R-:W-:Y:S01]  /*96c0*/  @P1 IMAD.SHL.U32 R3, R213, 0x2, RZ ;  /* 0x00000002d5031824 */ /* 0x000fe200078e00ff */
[----:B------:R-:W-:Y:S01]  /*96d0*/  LEA.HI R4, R32, R166, RZ, 0x5 ;  /* 0x000000a620047211 */ /* 0x000fe200078f28ff */
[----:B------:R-:W-:Y:S01]  /*96e0*/  @P1 IMAD.WIDE R16, R249, 0x2, R10 ;  /* 0x00000002f9101825 */ /* 0x000fe200078e020a */
[----:B------:R-:W-:-:S02]  /*96f0*/  SHF.R.S32.HI R252, RZ, 0x1f, R249 ;  /* 0x0000001ffffc7819 */ /* 0x000fc400000114f9 */
[----:B------:R3:W-:Y:S01]  /*9700*/  @P1 LDGSTS.E.BYPASS.LTC128B.128 [R3+0xa080], [R18.64], !P5 ;  /* 0x0a08000012031fae */ /* 0x0007e2000e901d4e */
[----:B------:R-:W-:Y:S01]  /*9710*/  @P1 IMAD.WIDE R14, R248, 0x2, R10 ;  /* 0x00000002f80e1825 */ /* 0x000fe200078e020a */
[----:B------:R-:W-:Y:S02]  /*9720*/  SHF.R.S32.HI R251, RZ, 0x1f, R248 ;  /* 0x0000001ffffb7819 */ /* 0x000fe400000114f8 */
[----:B------:R1:W-:Y:S01]  /*9730*/  @P1 LDGSTS.E.BYPASS.LTC128B.128 [R3+0xb880], [R16.64], !P6 ;  /* 0x0b88000010031fae */ /* 0x0003e2000f101d4e */
[----:B------:R-:W-:-:S03]  /*9740*/  @P1 IMAD.WIDE R10, R247, 0x2, R10 ;  /* 0x00000002f70a1825 */ /* 0x000fc600078e020a */
[----:B------:R2:W-:Y:S04]  /*9750*/  @P1 LDGSTS.E.BYPASS.LTC128B.128 [R3+0xd080], [R14.64], !P2 ;  /* 0x0d0800000e031fae */ /* 0x0005e8000d101d4e */
[----:B------:R4:W-:Y:S01]  /*9760*/  @P1 LDGSTS.E.BYPASS.LTC128B.128 [R3+0xe880], [R10.64], !P3 ;  /* 0x0e8800000a031fae */ /* 0x0009e2000d901d4e */
[----:B------:R-:W-:-:S13]  /*9770*/  ISETP.GT.AND P1, PT, R235, 0x2f, PT ;  /* 0x0000002feb00780c */ /* 0x000fda0003f24270 */
[----:B------:R-:W-:Y:S01]  /*9780*/  @P1 LOP3.LUT R212, R212, 0x200, RZ, 0xfc, !PT ;  /* 0x00000200d4d41812 */ /* 0x000fe200078efcff */
[----:B---3--:R-:W-:-:S04]  /*9790*/  @P0 IMAD.WIDE R18, R223, 0x2, R12 ;  /* 0x00000002df120825 */ /* 0x008fc800078e020c */
[--C-:B-1----:R-:W-:Y:S01]  /*97a0*/  @P0 IMAD.WIDE R16, R249, 0x2, R12.reuse ;  /* 0x00000002f9100825 */ /* 0x102fe200078e020c */
[----:B------:R1:W-:Y:S03]  /*97b0*/  @P0 LDGSTS.E.BYPASS.LTC128B.128 [R0+0xb080], [R18.64], !P5 ;  /* 0x0b08000012000fae */ /* 0x0003e6000e901d4e */
[--C-:B--2---:R-:W-:Y:S01]  /*97c0*/  @P0 IMAD.WIDE R14, R248, 0x2, R12.reuse ;  /* 0x00000002f80e0825 */ /* 0x104fe200078e020c */
[----:B------:R1:W-:Y:S03]  /*97d0*/  @P0 LDGSTS.E.BYPASS.LTC128B.128 [R0+0xc880], [R16.64], !P6 ;  /* 0x0c88000010000fae */ /* 0x0003e6000f101d4e */
[----:B------:R-:W-:Y:S01]  /*97e0*/  @P0 IMAD.WIDE R12, R247, 0x2, R12 ;  /* 0x00000002f70c0825 */ /* 0x000fe200078e020c */
[----:B------:R1:W-:Y:S01]  /*97f0*/  @P0 LDGSTS.E.BYPASS.LTC128B.128 [R0+0xe080], [R14.64], !P2 ;  /* 0x0e0800000e000fae */ /* 0x0003e2000d101d4e */
[----:B----4-:R-:W-:-:S02]  /*9800*/  LOP3.LUT R10, R22, R21, RZ, 0xfc, !PT ;  /* 0x00000015160a7212 */ /* 0x010fc400078efcff */
[----:B------:R-:W-:Y:S01]  /*9810*/  IMAD.SHL.U32 R3, R29, 0x8, RZ ;  /* 0x000000081d037824 */ /* 0x000fe200078e00ff */
[----:B------:R1:W-:Y:S01]  /*9820*/  @P0 LDGSTS.E.BYPASS.LTC128B.128 [R0+0xf880], [R12.64], !P3 ;  /* 0x0f8800000c000fae */ /* 0x0003e2000d901d4e */
[----:B------:R-:W-:-:S03]  /*9830*/  LOP3.LUT P0, RZ, R26, 0x2, RZ, 0xc0, !PT ;  /* 0x000000021aff7812 */ /* 0x000fc6000780c0ff */
[----:B------:R-:W0:Y:S01]  /*9840*/  LDGDEPBAR ;  /* 0x00000000000079af */ /* 0x000e220000000000 */
[----:B------:R-:W-:Y:S01]  /*9850*/  LOP3.LUT R3, R20, 0x8, R3, 0xf8, !PT ;  /* 0x0000000814037812 */ /* 0x000fe200078ef803 */
[----:B-1----:R-:W-:Y:S01]  /*9860*/  IMAD.SHL.U32 R0, R4, 0x20, RZ ;  /* 0x0000002004007824 */ /* 0x002fe200078e00ff */
[----:B------:R-:W-:-:S04]  /*9870*/  SHF.R.U32.HI R4, RZ, 0x3, R20 ;  /* 0x00000003ff047819 */ /* 0x000fc80000011614 */
[----:B------:R-:W-:Y:S01]  /*9880*/  LOP3.LUT R3, R3, R4, RZ, 0x3c, !PT ;  /* 0x0000000403037212 */ /* 0x000fe200078e3cff */
[----:B------:R-:W-:Y:S01]  /*9890*/  IMAD.MOV.U32 R4, RZ, RZ, 0x10 ;  /* 0x00000010ff047424 */ /* 0x000fe200078e00ff */
[----:B------:R-:W-:-:S03]  /*98a0*/  LOP3.LUT R0, R0, 0xfffffc00, RZ, 0xc0, !PT ;  /* 0xfffffc0000007812 */ /* 0x000fc600078ec0ff */
[----:B------:R-:W-:Y:S01]  /*98b0*/  IMAD R8, R23, 0x200, R3 ;  /* 0x0000020017087824 */ /* 0x000fe200078e0203 */
[----:B------:R-:W-:Y:S02]  /*98c0*/  IADD3 R0, R22, R21, R0 ;  /* 0x0000001516007210 */ /* 0x000fe40007ffe000 */
[----:B------:R-:W-:Y:S02]  /*98d0*/  SEL R4, R4, 0xfffffff0, !P0 ;  /* 0xfffffff004047807 */ /* 0x000fe40004000000 */
[----:B------:R-:W-:Y:S05]  /*98e0*/  CALL.REL.NOINC `($_ZN7cutlass13device_kernelIN5flash19enable_sm80_to_sm89INS1_16FlashAttnFwdSm80INS1_25CollectiveMainloopFwdSm80ILi8ELi1ELb0EN4cute5tupleIJNS5_1CILi128EEENS7_ILi48EEENS7_ILi256EEEEEELi256ENS_10bfloat16_tEfNS_4arch4Sm80ELb0ELb1ELb1ELb1ELb1ELb1ELb1ELb0EEENS1_21CollectiveEpilogueFwdINS6_IJS8_SA_S9_EEENS6_IJNS7_ILi1EEESI_SI_EEESC_SE_Li256ELb1ELb1ELb0ELb0EEENS1_19SingleTileSchedulerILb1ELb0ELb1ELi128EEEEEEEEEvNT_6ParamsE$_ZZN5flash25CollectiveMainloopFwdSm80ILi8ELi1ELb0EN4cute5tupleIJNS1_1CILi128EEENS3_ILi48EEENS3_ILi256EEEEEELi256EN7cutlass10bfloat16_tEfNS8_4arch4Sm80ELb0ELb1ELb1ELb1ELb1ELb1ELb1ELb0EE3mmaINS_16FlashAttnFwdSm80ISC_NS_21CollectiveEpilogueFwdINS2_IJS4_S6_S5_EEENS2_IJNS3_ILi1EEESH_SH_EEES9_SB_Li256ELb1ELb1ELb0ELb0EEENS_19SingleTileSchedulerILb1ELb0ELb1ELi128EEEE13SharedStorageENS1_6TensorINS1_11ArrayEngineIfLm128EEENS1_6LayoutINS2_IJNS2_IJNS3_ILi2EEESS_EEESH_NS3_ILi32EEEEEENS2_IJNS2_IJSH_SS_EEENS3_ILi0EEENS3_ILi4EEEEEEEEEENS_7SoftmaxILi2ELi0EEEEEbRKNSC_6ParamsERT0_RT1_iRKNS_16SeqlenInfoQKNewKILb1ELb1EEENS2_IJiiiiEEERT_ENKUlvE_clEv) ;  /* 0x00013a4000007944 */ /* 0x000fea0003c00000 */
[----:B------:R-:W-:Y:S05]  /*98f0*/  BSYNC B2 ;  /* 0x0000000000027941 */ /* 0x000fea0003800000 */
.L_x_1195:
[----:B------:R2:W5:Y:S01]  /*9900*/  LDL R88, [R1] ;  /* 0x0000000001587983 */ /* 0x0005620000100800 */
[----:B------:R-:W-:-:S04]  /*9910*/  DEPBAR.LE SB0, 0x0 ;  /* 0x000080000000791a */ /* 0x000fc80000000000 */
[----:B------:R2:W5:Y:S01]  /*9920*/  LDL R232, [R1+0x10] ;  /* 0x0000100001e87983 */ /* 0x0005620000100800 */
[----:B------:R-:W-:Y:S01]  /*9930*/  WARPSYNC 0xffffffff ;  /* 0xffffffff00007948 */ /* 0x000fe20003800000 */
[----:B------:R-:W-:Y:S01]  /*9940*/  SHF.L.U32 R200, R8, 0x1, RZ ;  /* 0x0000000108c87819 */ /* 0x000fe200000006ff */
[----:B------:R-:W-:Y:S01]  /*9950*/  IMAD.WIDE.U32 R2, R225, c[0x0][0x208], RZ ;  /* 0x00008200e1027a25 */ /* 0x000fe200078e00ff */
[----:B------:R-:W-:Y:S01]  /*9960*/  BAR.SYNC.DEFER_BLOCKING 0x0 ;  /* 0x0000000000007b1d */ /* 0x000fe20000010000 */
[C---:B------:R-:W-:Y:S02]  /*9970*/  LEA R209, R0.reuse, 0x10080, 0x1 ;  /* 0x0001008000d17811 */ /* 0x040fe400078e08ff */
[----:B-1----:R-:W-:Y:S01]  /*9980*/  SHF.L.U32 R16, R0, 0x1, RZ ;  /* 0x0000000100107819 */ /* 0x002fe200000006ff */
[----:B------:R-:W-:Y:S01]  /*9990*/  IMAD R0, R4, 0x2, R200 ;  /* 0x0000000204007824 */ /* 0x000fe200078e02c8 */
[----:B------:R-:W-:Y:S01]  /*99a0*/  LEA R208, R9, R209, 0x1 ;  /* 0x000000d109d07211 */ /* 0x000fe200078e08ff */
[----:B------:R-:W1:Y:S04]  /*99b0*/  S2R R11, SR_CTAID.Y ;  /* 0x00000000000b7919 */ /* 0x000e680000002600 */
[----:B------:R-:W3:Y:S04]  /*99c0*/  LDSM.16.M88.4 R56, [R0+0xa080] ;  /* 0x00a080000038783b */ /* 0x000ee80000000200 */
[----:B------:R-:W4:Y:S01]  /*99d0*/  LDSM.16.M88.4 R64, [R0+0xa880] ;  /* 0x00a880000040783b */ /* 0x000f220000000200 */
[----:B-1----:R-:W-:-:S03]  /*99e0*/  IMAD.WIDE.U32 R12, R11, c[0x0][0x210], RZ ;  /* 0x000084000b0c7a25 */ /* 0x002fc600078e00ff */
[----:B------:R1:W2:Y:S04]  /*99f0*/  LDSM.16.M88.4 R72, [R0+0xb080] ;  /* 0x00b080000048783b */ /* 0x0002a80000000200 */
[----:B------:R-:W2:Y:S04]  /*9a00*/  LDSM.16.M88.4 R16, [R16+0x10080] ;  /* 0x010080001010783b */ /* 0x000ea80000000200 */
[----:B------:R2:W2:Y:S04]  /*9a10*/  LDSM.16.M88.4 R36, [R200+0xa080] ;  /* 0x00a08000c824783b */ /* 0x0004a80000000200 */
[----:B------:R2:W2:Y:S04]  /*9a20*/  LDSM.16.M88.4 R40, [R200+0xa880] ;  /* 0x00a88000c828783b */ /* 0x0004a80000000200 */
[----:B------:R2:W2:Y:S04]  /*9a30*/  LDSM.16.M88.4 R28, [R200+0xb080] ;  /* 0x00b08000c81c783b */ /* 0x0004a80000000200 */
[----:B------:R2:W2:Y:S01]  /*9a40*/  LDSM.16.M88.4 R24, [R208] ;  /* 0x00000000d018783b */ /* 0x0004a20000000200 */
[----:B-1----:R-:W-:-:S04]  /*9a50*/  IMAD R0, R138, c[0x0][0x208], RZ ;  /* 0x000082008a007a24 */ /* 0x002fc800078e02ff */
[----:B------:R-:W-:-:S04]  /*9a60*/  IMAD R0, R225, c[0x0][0x20c], R0 ;  /* 0x00008300e1007a24 */ /* 0x000fc800078e0200 */
[----:B------:R-:W-:Y:S02]  /*9a70*/  IMAD.IADD R3, R3, 0x1, R0 ;  /* 0x0000000103037824 */ /* 0x000fe400078e0200 */
[----:B------:R-:W-:Y:S02]  /*9a80*/  IMAD R0, R140, c[0x0][0x218], RZ ;  /* 0x000086008c007a24 */ /* 0x000fe400078e02ff */
[----:B------:R-:W-:-:S04]  /*9a90*/  IMAD.WIDE.U32 R2, R224, c[0x0][0x218], R2 ;  /* 0x00008600e0027a25 */ /* 0x000fc800078e0002 */
[----:B------:R-:W-:Y:S01]  /*9aa0*/  IMAD R8, R224, c[0x0][0x21c], R0 ;  /* 0x00008700e0087a24 */ /* 0x000fe200078e0200 */
[----:B------:R-:W-:Y:S02]  /*9ab0*/  IADD3 R2, P1, R12, R2, RZ ;  /* 0x000000020c027210 */ /* 0x000fe40007f3e0ff */
[----:B------:R-:W-:Y:S02]  /*9ac0*/  IADD3 R0, R200, 0xa080, RZ ;  /* 0x0000a080c8007810 */ /* 0x000fe40007ffe0ff */
[----:B------:R-:W-:Y:S02]  /*9ad0*/  LEA R11, P0, R2, c[0x0][0x1f8], 0x1 ;  /* 0x00007e00020b7a11 */ /* 0x000fe400078008ff */
[----:B------:R-:W-:Y:S02]  /*9ae0*/  IADD3.X R3, R246, R3, R8, P1, !PT ;  /* 0x00000003f6037210 */ /* 0x000fe40000ffe408 */
[----:B------:R-:W-:Y:S01]  /*9af0*/  LEA R207, R4, R0, 0x1 ;  /* 0x0000000004cf7211 */ /* 0x000fe200078e08ff */
[----:B------:R-:W-:Y:S01]  /*9b00*/  IMAD.IADD R0, R139, 0x1, -R237 ;  /* 0x000000018b007824 */ /* 0x000fe200078e0aed */
[----:B------:R-:W-:Y:S01]  /*9b10*/  LEA.HI.X R4, R2, c[0x0][0x1fc], R3, 0x1, P0 ;  /* 0x00007f0002047a11 */ /* 0x000fe200000f0c03 */
[----:B------:R-:W-:Y:S05]  /*9b20*/  BRA.DIV ~URZ, `(.L_x_1196) ;  /* 0x00011cb27f007947 */ /* 0x000fea000b800000 */
[----:B---34-:R1:W3:Y:S02]  /*9b30*/  SHFL.IDX PT, R3, R4, RZ, 0x181f ;  /* 0x00181fff04037589 */ /* 0x0182e400000e0000 */
.L_x_1319:
[----:B------:R-:W4:Y:S01]  /*9b40*/  SHFL.IDX PT, R2, R11, RZ, 0x181f ;  /* 0x00181fff0b027589 */ /* 0x000f2200000e0000 */
[----:B------:R-:W-:Y:S01]  /*9b50*/  ISETP.GE.AND P1, PT, R223, c[0x0][0x1d4], PT ;  /* 0x00007500df007a0c */ /* 0x000fe20003f26270 */
[----:B------:R-:W-:Y:S01]  /*9b60*/  IMAD.SHL.U32 R213, R213, 0x2, RZ ;  /* 0x00000002d5d57824 */ /* 0x000fe200078e00ff */
[----:B------:R-:W-:Y:S01]  /*9b70*/  IADD3 R8, R223, 0x40, RZ ;  /* 0x00000040df087810 */ /* 0x000fe20007ffe0ff */
[----:B------:R-:W-:Y:S01]  /*9b80*/  BSSY B0, `(.L_x_1197) ;  /* 0x0000030000007945 */ /* 0x000fe20003800000 */
[----:B------:R-:W-:-:S02]  /*9b90*/  ISETP.LT.OR P0, PT, R0, 0x1, P1 ;  /* 0x000000010000780c */ /* 0x000fc40000f01670 */
[----:B------:R-:W-:Y:S02]  /*9ba0*/  ISETP.GE.AND P4, PT, R8, c[0x0][0x1d4], PT ;  /* 0x0000750008007a0c */ /* 0x000fe40003f86270 */
[C---:B------:R-:W-:Y:S02]  /*9bb0*/  IADD3 R8, R223.reuse, 0x80, RZ ;  /* 0x00000080df087810 */ /* 0x040fe40007ffe0ff */
[----:B------:R-:W-:Y:S02]  /*9bc0*/  ISETP.GT.AND P5, PT, R126, 0x7f, PT ;  /* 0x0000007f7e00780c */ /* 0x000fe40003fa4270 */
[----:B------:R-:W-:Y:S02]  /*9bd0*/  ISETP.GE.AND P3, PT, R8, c[0x0][0x1d4], PT ;  /* 0x0000750008007a0c */ /* 0x000fe40003f66270 */
[----:B------:R-:W-:Y:S02]  /*9be0*/  IADD3 R8, R223, 0xc0, RZ ;  /* 0x000000c0df087810 */ /* 0x000fe40007ffe0ff */
[----:B------:R-:W-:-:S02]  /*9bf0*/  LOP3.LUT R212, R212, 0xfffff7ff, RZ, 0xc0, !PT ;  /* 0xfffff7ffd4d47812 */ /* 0x000fc400078ec0ff */
[----:B------:R-:W-:Y:S01]  /*9c00*/  ISETP.GE.AND P2, PT, R8, c[0x0][0x1d4], PT ;  /* 0x0000750008007a0c */ /* 0x000fe20003f46270 */
[----:B---34-:R-:W-:-:S04]  /*9c10*/  IMAD.WIDE R12, R223, 0x2, R2 ;  /* 0x00000002df0c7825 */ /* 0x018fc800078e0202 */
[----:B------:R-:W-:Y:S01]  /*9c20*/  @P5 LOP3.LUT R212, R212, 0x800, RZ, 0xfc, !PT ;  /* 0x00000800d4d45812 */ /* 0x000fe200078efcff */
[----:B------:R-:W-:Y:S01]  /*9c30*/  @!PT LDS RZ, [RZ] ;  /* 0x00000000fffff984 */ /* 0x000fe20000000800 */
[----:B------:R-:W-:Y:S01]  /*9c40*/  @!PT LDS RZ, [RZ] ;  /* 0x00000000fffff984 */ /* 0x000fe20000000800 */
[----:B------:R3:W-:Y:S01]  /*9c50*/  LDGSTS.E.BYPASS.LTC128B.128 [R213+0x4080], [R12.64], !P0 ;  /* 0x040800000cd57fae */ /* 0x0007e2000c101d4e */
[----:B------:R-:W-:Y:S01]  /*9c60*/  ISETP.LT.OR P0, PT, R0, 0x1, P4 ;  /* 0x000000010000780c */ /* 0x000fe20002701670 */
[----:B---3--:R-:W-:-:S12]  /*9c70*/  IMAD.WIDE R12, R249, 0x2, R2 ;  /* 0x00000002f90c7825 */ /* 0x008fd800078e0202 */
[----:B------:R3:W-:Y:S01]  /*9c80*/  LDGSTS.E.BYPASS.LTC128B.128 [R213+0x5880], [R12.64], !P0 ;  /* 0x058800000cd57fae */ /* 0x0007e2000c101d4e */
[----:B------:R-:W-:Y:S01]  /*9c90*/  ISETP.LT.OR P0, PT, R0, 0x1, P3 ;  /* 0x000000010000780c */ /* 0x000fe20001f01670 */
[----:B---3--:R-:W-:-:S04]  /*9ca0*/  IMAD.WIDE R12, R248, 0x2, R2 ;  /* 0x00000002f80c7825 */ /* 0x008fc800078e0202 */
[----:B------:R-:W-:-:S08]  /*9cb0*/  IMAD.WIDE R2, R247, 0x2, R2 ;  /* 0x00000002f7027825 */ /* 0x000fd000078e0202 */
[----:B------:R3:W-:Y:S01]  /*9cc0*/  LDGSTS.E.BYPASS.LTC128B.128 [R213+0x7080], [R12.64], !P0 ;  /* 0x070800000cd57fae */ /* 0x0007e2000c101d4e */
[----:B------:R-:W-:-:S13]  /*9cd0*/  ISETP.LT.OR P0, PT, R0, 0x1, P2 ;  /* 0x000000010000780c */ /* 0x000fda0001701670 */
[----:B------:R4:W-:Y:S02]  /*9ce0*/  LDGSTS.E.BYPASS.LTC128B.128 [R213+0x8880], [R2.64], !P0 ;  /* 0x0888000002d57fae */ /* 0x0009e4000c101d4e */
[----:B----4-:R-:W-:Y:S01]  /*9cf0*/  SHF.R.S32.HI R2, RZ, 0x1f, R223 ;  /* 0x0000001fff027819 */ /* 0x010fe200000114df */
[----:B------:R-:W-:Y:S05]  /*9d00*/  @P5 BRA `(.L_x_1198) ;  /* 0x0000017000005947 */ /* 0x000fea0003800000 */
[----:B---3--:R-:W-:Y:S05]  /*9d10*/  BRA.DIV ~URZ, `(.L_x_1199) ;  /* 0x00011b427f007947 */ /* 0x008fea000b800000 */
[----:B-1----:R-:W1:Y:S04]  /*9d20*/  SHFL.IDX PT, R4, R4, 0x1, 0x181f ;  /* 0x00381f0004047f89 */ /* 0x002e6800000e0000 */
[----:B------:R3:W4:Y:S02]  /*9d30*/  SHFL.IDX PT, R2, R11, 0x1, 0x181f ;  /* 0x00381f000b027f89 */ /* 0x00072400000e0000 */
.L_x_1320:
[C---:B----4-:R-:W-:Y:S02]  /*9d40*/  LEA R20, P0, R249.reuse, R2, 0x1 ;  /* 0x00000002f9147211 */ /* 0x050fe400078008ff */
[----:B------:R-:W-:Y:S02]  /*9d50*/  SHF.R.S32.HI R3, RZ, 0x1f, R223 ;  /* 0x0000001fff037819 */ /* 0x000fe400000114df */
[----:B-1----:R-:W-:-:S02]  /*9d60*/  LEA.HI.X R21, R249, R4, R252, 0x1, P0 ;  /* 0x00000004f9157211 */ /* 0x002fc400000f0cfc */
[----:B------:R-:W-:-:S04]  /*9d70*/  LEA R14, P0, R248, R2, 0x1 ;  /* 0x00000002f80e7211 */ /* 0x000fc800078008ff */
[----:B------:R-:W-:Y:S02]  /*9d80*/  LEA.HI.X R15, R248, R4, R251, 0x1, P0 ;  /* 0x00000004f80f7211 */ /* 0x000fe400000f0cfb */
[----:B------:R-:W-:-:S04]  /*9d90*/  LEA R12, P0, R223, R2, 0x1 ;  /* 0x00000002df0c7211 */ /* 0x000fc800078008ff */
[----:B------:R-:W-:Y:S02]  /*9da0*/  LEA.HI.X R13, R223, R4, R3, 0x1, P0 ;  /* 0x00000004df0d7211 */ /* 0x000fe400000f0c03 */
[----:B------:R-:W-:-:S13]  /*9db0*/  ISETP.LT.OR P0, PT, R0, 0x21, P1 ;  /* 0x000000210000780c */ /* 0x000fda0000f01670 */
[----:B------:R-:W-:Y:S01]  /*9dc0*/  @!PT LDS RZ, [RZ] ;  /* 0x00000000fffff984 */ /* 0x000fe20000000800 */
[----:B------:R-:W-:Y:S01]  /*9dd0*/  @!PT LDS RZ, [RZ] ;  /* 0x00000000fffff984 */ /* 0x000fe20000000800 */
[----:B------:R-:W-:Y:S01]  /*9de0*/  @!PT LDS RZ, [RZ] ;  /* 0x00000000fffff984 */ /* 0x000fe20000000800 */
[----:B------:R1:W-:Y:S01]  /*9df0*/  LDGSTS.E.BYPASS.LTC128B.128 [R213+0x5080], [R12.64], !P0 ;  /* 0x050800000cd57fae */ /* 0x0003e2000c101d4e */
[----:B------:R-:W-:-:S04]  /*9e00*/  LEA R2, P0, R247, R2, 0x1 ;  /* 0x00000002f7027211 */ /* 0x000fc800078008ff */
[----:B------:R-:W-:Y:S02]  /*9e10*/  LEA.HI.X R3, R247, R4, R250, 0x1, P0 ;  /* 0x00000004f7037211 */ /* 0x000fe400000f0cfa */
[----:B------:R-:W-:-:S13]  /*9e20*/  ISETP.LT.OR P0, PT, R0, 0x21, P4 ;  /* 0x000000210000780c */ /* 0x000fda0002701670 */
[----:B------:R1:W-:Y:S01]  /*9e30*/  LDGSTS.E.BYPASS.LTC128B.128 [R213+0x6880], [R20.64], !P0 ;  /* 0x0688000014d57fae */ /* 0x0003e2000c101d4e */
[----:B------:R-:W-:-:S13]  /*9e40*/  ISETP.LT.OR P0, PT, R0, 0x21, P3 ;  /* 0x000000210000780c */ /* 0x000fda0001f01670 */
[----:B------:R1:W-:Y:S01]  /*9e50*/  LDGSTS.E.BYPASS.LTC128B.128 [R213+0x8080], [R14.64], !P0 ;  /* 0x080800000ed57fae */ /* 0x0003e2000c101d4e */
[----:B------:R-:W-:-:S13]  /*9e60*/  ISETP.LT.OR P0, PT, R0, 0x21, P2 ;  /* 0x000000210000780c */ /* 0x000fda0001701670 */
[----:B------:R1:W-:Y:S02]  /*9e70*/  LDGSTS.E.BYPASS.LTC128B.128 [R213+0x9880], [R2.64], !P0 ;  /* 0x0988000002d57fae */ /* 0x0003e4000c101d4e */
.L_x_1198:
[----:B---3--:R-:W-:Y:S05]  /*9e80*/  BSYNC B0 ;  /* 0x0000000000007941 */ /* 0x008fea0003800000 */
.L_x_1197:
[----:B------:R-:W0:Y:S01]  /*9e90*/  LDGDEPBAR ;  /* 0x00000000000079af */ /* 0x000e220000000000 */
[----:B------:R-:W-:Y:S01]  /*9ea0*/  WARPSYNC 0xffffffff ;  /* 0xffffffff00007948 */ /* 0x000fe20003800000 */
[C---:B-12---:R-:W-:Y:S01]  /*9eb0*/  HMMA.16816.F32.BF16 R20, R16.reuse, R36, RZ ;  /* 0x000000241014723c */ /* 0x046fe200000418ff */
[C---:B------:R-:W-:Y:S01]  /*9ec0*/  LEA R211, R6.reuse, R209, 0x1 ;  /* 0x000000d106d37211 */ /* 0x040fe200078e08ff */
[----:B------:R-:W-:Y:S01]  /*9ed0*/  LDSM.16.M88.4 R76, [R200+0xb880] ;  /* 0x00b88000c84c783b */ /* 0x000fe20000000200 */
[C---:B------:R-:W-:Y:S01]  /*9ee0*/  LEA R206, R7.reuse, R200, 0x1 ;  /* 0x000000c807ce7211 */ /* 0x040fe200078e08ff */
[----:B------:R-:W-:Y:S01]  /*9ef0*/  BSSY B1, `(.L_x_1200) ;  /* 0x0000104000017945 */ /* 0x000fe20003800000 */
[----:B------:R-:W-:Y:S01]  /*9f00*/  LEA R210, R6, R208, 0x1 ;  /* 0x000000d006d27211 */ /* 0x000fe200078e08ff */
[----:B------:R-:W-:Y:S01]  /*9f10*/  LDSM.16.M88.4 R12, [R211] ;  /* 0x00000000d30c783b */ /* 0x000fe20000000200 */
[----:B------:R-:W-:Y:S01]  /*9f20*/  LEA R205, R7, R207, 0x1 ;  /* 0x000000cf07cd7211 */ /* 0x000fe200078e08ff */
[C---:B------:R-:W-:Y:S01]  /*9f30*/  HMMA.16816.F32.BF16 R36, R16.reuse, R38, RZ ;  /* 0x000000261024723c */ /* 0x040fe200000418ff */
[----:B------:R-:W-:Y:S01]  /*9f40*/  ISETP.GT.AND P0, PT, R142, R234, PT ;  /* 0x000000ea8e00720c */ /* 0x000fe20003f04270 */
[----:B------:R-:W1:Y:S04]  /*9f50*/  LDSM.16.M88.4 R48, [R206+0xa080] ;  /* 0x00a08000ce30783b */ /* 0x000e680000000200 */
[----:B-----5:R-:W2:Y:S02]  /*9f60*/  LDSM.16.M88.4 R52, [R206+0xa880] ;  /* 0x00a88000ce34783b */ /* 0x020ea40000000200 */
[C---:B------:R-:W-:Y:S02]  /*9f70*/  HMMA.16816.F32.BF16 R32, R16.reuse, R40, RZ ;  /* 0x000000281020723c */ /* 0x040fe400000418ff */
[----:B------:R-:W3:Y:S04]  /*9f80*/  LDSM.16.M88.4 R60, [R206+0xb080] ;  /* 0x00b08000ce3c783b */ /* 0x000ee80000000200 */
[----:B------:R-:W-:Y:S02]  /*9f90*/  LDSM.16.M88.4 R68, [R205] ;  /* 0x00000000cd44783b */ /* 0x000fe40000000200 */
[C---:B------:R-:W-:Y:S02]  /*9fa0*/  HMMA.16816.F32.BF16 R40, R16.reuse, R42, RZ ;  /* 0x0000002a1028723c */ /* 0x040fe400000418ff */
[----:B------:R-:W-:Y:S04]  /*9fb0*/  LDSM.16.M88.4 R80, [R200+0xd080] ;  /* 0x00d08000c850783b */ /* 0x000fe80000000200 */
[----:B------:R-:W-:Y:S02]  /*9fc0*/  LDSM.16.M88.4 R84, [R200+0xe880] ;  /* 0x00e88000c854783b */ /* 0x000fe40000000200 */
[C---:B------:R-:W-:Y:S08]  /*9fd0*/  HMMA.16816.F32.BF16 R44, R16.reuse, R28, RZ ;  /* 0x0000001c102c723c */ /* 0x040ff000000418ff */
[----:B------:R-:W-:Y:S08]  /*9fe0*/  HMMA.16816.F32.BF16 R28, R16, R30, RZ ;  /* 0x0000001e101c723c */ /* 0x000ff000000418ff */
[C---:B------:R-:W-:Y:S01]  /*9ff0*/  HMMA.16816.F32.BF16 R16, R24.reuse, R56, R20 ;  /* 0x000000381810723c */ /* 0x040fe20000041814 */
[----:B------:R-:W4:Y:S07]  /*a000*/  LDSM.16.M88.4 R20, [R210] ;  /* 0x00000000d214783b */ /* 0x000f2e0000000200 */
[C---:B------:R-:W-:Y:S01]  /*a010*/  HMMA.16816.F32.BF16 R36, R24.reuse, R58, R36 ;  /* 0x0000003a1824723c */ /* 0x040fe20000041824 */
[----:B------:R-:W2:Y:S07]  /*a020*/  LDSM.16.M88.4 R56, [R205+0x800] ;  /* 0x00080000cd38783b */ /* 0x000eae0000000200 */
[C---:B------:R-:W-:Y:S08]  /*a030*/  HMMA.16816.F32.BF16 R32, R24.reuse, R64, R32 ;  /* 0x000000401820723c */ /* 0x040ff00000041820 */
[C---:B------:R-:W-:Y:S01]  /*a040*/  HMMA.16816.F32.BF16 R40, R24.reuse, R66, R40 ;  /* 0x000000421828723c */ /* 0x040fe20000041828 */
[----:B------:R-:W3:Y:S07]  /*a050*/  LDSM.16.M88.4 R64, [R205+0x1000] ;  /* 0x00100000cd40783b */ /* 0x000eee0000000200 */
[C---:B------:R-:W-:Y:S08]  /*a060*/  HMMA.16816.F32.BF16 R44, R24.reuse, R72, R44 ;  /* 0x00000048182c723c */ /* 0x040ff0000004182c */
[----:B------:R-:W-:Y:S01]  /*a070*/  HMMA.16816.F32.BF16 R28, R24, R74, R28 ;  /* 0x0000004a181c723c */ /* 0x000fe2000004181c */
[----:B------:R-:W4:Y:S04]  /*a080*/  LDSM.16.M88.4 R24, [R209+0x4000] ;  /* 0x00400000d118783b */ /* 0x000f280000000200 */
[----:B------:R-:W-:Y:S03]  /*a090*/  LDSM.16.M88.4 R72, [R207+0x1800] ;  /* 0x00180000cf48783b */ /* 0x000fe60000000200 */
[C---:B-1----:R-:W-:Y:S08]  /*a0a0*/  HMMA.16816.F32.BF16 R16, R12.reuse, R48, R16 ;  /* 0x000000300c10723c */ /* 0x042ff00000041810 */
[C---:B------:R-:W-:Y:S01]  /*a0b0*/  HMMA.16816.F32.BF16 R48, R12.reuse, R50, R36 ;  /* 0x000000320c30723c */ /* 0x040fe20000041824 */
[----:B------:R-:W1:Y:S07]  /*a0c0*/  LDSM.16.M88.4 R36, [R200+0xc080] ;  /* 0x00c08000c824783b */ /* 0x000e6e0000000200 */
[C---:B--2---:R-:W-:Y:S08]  /*a0d0*/  HMMA.16816.F32.BF16 R32, R12.reuse, R52, R32 ;  /* 0x000000340c20723c */ /* 0x044ff00000041820 */
[C---:B------:R-:W-:Y:S01]  /*a0e0*/  HMMA.16816.F32.BF16 R40, R12.reuse, R54, R40 ;  /* 0x000000360c28723c */ /* 0x040fe20000041828 */
[----:B------:R-:W2:Y:S07]  /*a0f0*/  LDSM.16.M88.4 R52, [R200+0xc880] ;  /* 0x00c88000c834783b */ /* 0x000eae0000000200 */
[C---:B---3--:R-:W-:Y:S08]  /*a100*/  HMMA.16816.F32.BF16 R44, R12.reuse, R60, R44 ;  /* 0x0000003c0c2c723c */ /* 0x048ff0000004182c */
[----:B------:R-:W-:Y:S01]  /*a110*/  HMMA.16816.F32.BF16 R28, R12, R62, R28 ;  /* 0x0000003e0c1c723c */ /* 0x000fe2000004181c */
[----:B------:R-:W-:Y:S07]  /*a120*/  LDSM.16.M88.4 R60, [R206+0xc880] ;  /* 0x00c88000ce3c783b */ /* 0x000fee0000000200 */
[C---:B----4-:R-:W-:Y:S01]  /*a130*/  HMMA.16816.F32.BF16 R12, R20.reuse, R68, R16 ;  /* 0x00000044140c723c */ /* 0x050fe20000041810 */
[----:B------:R-:W3:Y:S07]  /*a140*/  LDSM.16.M88.4 R16, [R208+0x4000] ;  /* 0x00400000d010783b */ /* 0x000eee0000000200 */
[C---:B------:R-:W-:Y:S01]  /*a150*/  HMMA.16816.F32.BF16 R48, R20.reuse, R70, R48 ;  /* 0x000000461430723c */ /* 0x040fe20000041830 */
[----:B------:R-:W-:Y:S07]  /*a160*/  LDSM.16.M88.4 R68, [R206+0xb880] ;  /* 0x00b88000ce44783b */ /* 0x000fee0000000200 */
[C---:B------:R-:W-:Y:S08]  /*a170*/  HMMA.16816.F32.BF16 R32, R20.reuse, R56, R32 ;  /* 0x000000381420723c */ /* 0x040ff00000041820 */
[C---:B------:R-:W-:Y:S01]  /*a180*/  HMMA.16816.F32.BF16 R40, R20.reuse, R58, R40 ;  /* 0x0000003a1428723c */ /* 0x040fe20000041828 */
[----:B------:R-:W4:Y:S07]  /*a190*/  LDSM.16.M88.4 R56, [R207+0x2000] ;  /* 0x00200000cf38783b */ /* 0x000f2e0000000200 */
[C---:B------:R-:W-:Y:S08]  /*a1a0*/  HMMA.16816.F32.BF16 R44, R20.reuse, R64, R44 ;  /* 0x00000040142c723c */ /* 0x040ff0000004182c */
[----:B------:R-:W-:Y:S01]  /*a1b0*/  HMMA.16816.F32.BF16 R28, R20, R66, R28 ;  /* 0x00000042141c723c */ /* 0x000fe2000004181c */
[----:B------:R-:W3:Y:S07]  /*a1c0*/  LDSM.16.M88.4 R64, [R207+0x2800] ;  /* 0x00280000cf40783b */ /* 0x000eee0000000200 */
[C---:B------:R-:W-:Y:S01]  /*a1d0*/  HMMA.16816.F32.BF16 R20, R24.reuse, R76, R12 ;  /* 0x0000004c1814723c */ /* 0x040fe2000004180c */
[----:B------:R-:W3:Y:S07]  /*a1e0*/  LDSM.16.M88.4 R12, [R211+0x4000] ;  /* 0x00400000d30c783b */ /* 0x000eee0000000200 */
[C---:B------:R-:W-:Y:S01]  /*a1f0*/  HMMA.16816.F32.BF16 R48, R24.reuse, R78, R48 ;  /* 0x0000004e1830723c */ /* 0x040fe20000041830 */
[----:B------:R-:W-:Y:S07]  /*a200*/  LDSM.16.M88.4 R76, [R205+0x1800] ;  /* 0x00180000cd4c783b */ /* 0x000fee0000000200 */
[C---:B-1----:R-:W-:Y:S08]  /*a210*/  HMMA.16816.F32.BF16 R32, R24.reuse, R36, R32 ;  /* 0x000000241820723c */ /* 0x042ff00000041820 */
[C---:B------:R-:W-:Y:S08]  /*a220*/  HMMA.16816.F32.BF16 R40, R24.reuse, R38, R40 ;  /* 0x000000261828723c */ /* 0x040ff00000041828 */
[C---:B--2---:R-:W-:Y:S08]  /*a230*/  HMMA.16816.F32.BF16 R44, R24.reuse, R52, R44 ;  /* 0x00000034182c723c */ /* 0x044ff0000004182c */
[----:B------:R-:W-:Y:S01]  /*a240*/  HMMA.16816.F32.BF16 R28, R24, R54, R28 ;  /* 0x00000036181c723c */ /* 0x000fe2000004181c */
[----:B------:R-:W1:Y:S04]  /*a250*/  LDSM.16.M88.4 R52, [R206+0xc080] ;  /* 0x00c08000ce34783b */ /* 0x000e680000000200 */
[----:B------:R-:W2:Y:S03]  /*a260*/  LDSM.16.M88.4 R24, [R210+0x4000] ;  /* 0x00400000d218783b */ /* 0x000ea60000000200 */
[C---:B---3--:R-:W-:Y:S08]  /*a270*/  HMMA.16816.F32.BF16 R20, R16.reuse, R72, R20 ;  /* 0x000000481014723c */ /* 0x048ff00000041814 */
[C---:B------:R-:W-:Y:S01]  /*a280*/  HMMA.16816.F32.BF16 R48, R16.reuse, R74, R48 ;  /* 0x0000004a1030723c */ /* 0x040fe20000041830 */
[----:B------:R-:W-:Y:S07]  /*a290*/  LDSM.16.M88.4 R72, [R207+0x3000] ;  /* 0x00300000cf48783b */ /* 0x000fee0000000200 */
[C---:B----4-:R-:W-:Y:S08]  /*a2a0*/  HMMA.16816.F32.BF16 R36, R16.reuse, R56, R32 ;  /* 0x000000381024723c */ /* 0x050ff00000041820 */
[C---:B------:R-:W-:Y:S01]  /*a2b0*/  HMMA.16816.F32.BF16 R32, R16.reuse, R58, R40 ;  /* 0x0000003a1020723c */ /* 0x040fe20000041828 */
[----:B------:R-:W3:Y:S07]  /*a2c0*/  LDSM.16.M88.4 R56, [R205+0x2000] ;  /* 0x00200000cd38783b */ /* 0x000eee0000000200 */
[C---:B------:R-:W-:Y:S08]  /*a2d0*/  HMMA.16816.F32.BF16 R44, R16.reuse, R64, R44 ;  /* 0x00000040102c723c */ /* 0x040ff0000004182c */
[----:B------:R-:W-:Y:S01]  /*a2e0*/  HMMA.16816.F32.BF16 R28, R16, R66, R28 ;  /* 0x00000042101c723c */ /* 0x000fe2000004181c */
[----:B------:R-:W4:Y:S07]  /*a2f0*/  LDSM.16.M88.4 R64, [R205+0x2800] ;  /* 0x00280000cd40783b */ /* 0x000f2e0000000200 */
[C---:B------:R-:W-:Y:S01]  /*a300*/  HMMA.16816.F32.BF16 R16, R12.reuse, R68, R20 ;  /* 0x000000440c10723c */ /* 0x040fe20000041814 */
[----:B------:R-:W2:Y:S07]  /*a310*/  LDSM.16.M88.4 R20, [R209+0x8000] ;  /* 0x00800000d114783b */ /* 0x000eae0000000200 */
[C---:B------:R-:W-:Y:S01]  /*a320*/  HMMA.16816.F32.BF16 R48, R12.reuse, R70, R48 ;  /* 0x000000460c30723c */ /* 0x040fe20000041830 */
[----:B------:R-:W-:Y:S07]  /*a330*/  LDSM.16.M88.4 R68, [R207+0x4000] ;  /* 0x00400000cf44783b */ /* 0x000fee0000000200 */
[C---:B-1----:R-:W-:Y:S08]  /*a340*/  HMMA.16816.F32.BF16 R40, R12.reuse, R52, R36 ;  /* 0x000000340c28723c */ /* 0x042ff00000041824 */
[C---:B------:R-:W-:Y:S01]  /*a350*/  HMMA.16816.F32.BF16 R36, R12.reuse, R54, R32 ;  /* 0x000000360c24723c */ /* 0x040fe20000041820 */
[----:B------:R-:W1:Y:S07]  /*a360*/  LDSM.16.M88.4 R52, [R200+0xd880] ;  /* 0x00d88000c834783b */ /* 0x000e6e0000000200 */
[C---:B------:R-:W-:Y:S08]  /*a370*/  HMMA.16816.F32.BF16 R32, R12.reuse, R60, R44 ;  /* 0x0000003c0c20723c */ /* 0x040ff0000004182c */
[----:B------:R-:W-:Y:S01]  /*a380*/  HMMA.16816.F32.BF16 R28, R12, R62, R28 ;  /* 0x0000003e0c1c723c */ /* 0x000fe2000004181c */
[----:B------:R-:W1:Y:S07]  /*a390*/  LDSM.16.M88.4 R60, [R200+0xe080] ;  /* 0x00e08000c83c783b */ /* 0x000e6e0000000200 */
[C---:B--2---:R-:W-:Y:S01]  /*a3a0*/  HMMA.16816.F32.BF16 R12, R24.reuse, R76, R16 ;  /* 0x0000004c180c723c */ /* 0x044fe20000041810 */
[----:B------:R-:W2:Y:S07]  /*a3b0*/  LDSM.16.M88.4 R16, [R208+0x8000] ;  /* 0x00800000d010783b */ /* 0x000eae0000000200 */
[C---:B------:R-:W-:Y:S01]  /*a3c0*/  HMMA.16816.F32.BF16 R48, R24.reuse, R78, R48 ;  /* 0x0000004e1830723c */ /* 0x040fe20000041830 */
[----:B------:R-:W-:Y:S07]  /*a3d0*/  LDSM.16.M88.4 R76, [R206+0xd080] ;  /* 0x00d08000ce4c783b */ /* 0x000fee0000000200 */
[C---:B---3--:R-:W-:Y:S08]  /*a3e0*/  HMMA.16816.F32.BF16 R44, R24.reuse, R56, R40 ;  /* 0x00000038182c723c */ /* 0x048ff00000041828 */
[C---:B------:R-:W-:Y:S01]  /*a3f0*/  HMMA.16816.F32.BF16 R40, R24.reuse, R58, R36 ;  /* 0x0000003a1828723c */ /* 0x040fe20000041824 */
[----:B------:R-:W3:Y:S07]  /*a400*/  LDSM.16.M88.4 R56, [R207+0x3800] ;  /* 0x00380000cf38783b */ /* 0x000eee0000000200 */
[C---:B----4-:R-:W-:Y:S08]  /*a410*/  HMMA.16816.F32.BF16 R32, R24.reuse, R64, R32 ;  /* 0x000000401820723c */ /* 0x050ff00000041820 */
[----:B------:R-:W-:Y:S01]  /*a420*/  HMMA.16816.F32.BF16 R28, R24, R66, R28 ;  /* 0x00000042181c723c */ /* 0x000fe2000004181c */
[----:B------:R-:W-:Y:S07]  /*a430*/  LDSM.16.M88.4 R64, [R206+0xe080] ;  /* 0x00e08000ce40783b */ /* 0x000fee0000000200 */
[C---:B------:R-:W-:Y:S01]  /*a440*/  HMMA.16816.F32.BF16 R24, R20.reuse, R80, R12 ;  /* 0x000000501418723c */ /* 0x040fe2000004180c */
[----:B------:R-:W4:Y:S07]  /*a450*/  LDSM.16.M88.4 R12, [R211+0x8000] ;  /* 0x00800000d30c783b */ /* 0x000f2e0000000200 */
[C---:B------:R-:W-:Y:S01]  /*a460*/  HMMA.16816.F32.BF16 R36, R20.reuse, R82, R48 ;  /* 0x000000521424723c */ /* 0x040fe20000041830 */
[----:B------:R-:W3:Y:S04]  /*a470*/  LDSM.16.M88.4 R48, [R206+0xd880] ;  /* 0x00d88000ce30783b */ /* 0x000ee80000000200 */
[----:B------:R-:W-:Y:S03]  /*a480*/  LDSM.16.M88.4 R80, [R207+0x4800] ;  /* 0x00480000cf50783b */ /* 0x000fe60000000200 */
[C---:B-1----:R-:W-:Y:S08]  /*a490*/  HMMA.16816.F32.BF16 R44, R20.reuse, R52, R44 ;  /* 0x00000034142c723c */ /* 0x042ff0000004182c */
[C---:B------:R-:W-:Y:S08]  /*a4a0*/  HMMA.16816.F32.BF16 R40, R20.reuse, R54, R40 ;  /* 0x000000361428723c */ /* 0x040ff00000041828 */
[C---:B------:R-:W-:Y:S08]  /*a4b0*/  HMMA.16816.F32.BF16 R32, R20.reuse, R60, R32 ;  /* 0x0000003c1420723c */ /* 0x040ff00000041820 */
[----:B------:R-:W-:Y:S01]  /*a4c0*/  HMMA.16816.F32.BF16 R28, R20, R62, R28 ;  /* 0x0000003e141c723c */ /* 0x000fe2000004181c */
[----:B------:R-:W-:Y:S07]  /*a4d0*/  LDSM.16.M88.4 R60, [R205+0x3800] ;  /* 0x00380000cd3c783b */ /* 0x000fee0000000200 */
[C---:B--2---:R-:W-:Y:S01]  /*a4e0*/  HMMA.16816.F32.BF16 R20, R16.reuse, R72, R24 ;  /* 0x000000481014723c */ /* 0x044fe20000041818 */
[----:B------:R-:W-:Y:S07]  /*a4f0*/  LDSM.16.M88.4 R24, [R210+0x8000] ;  /* 0x00800000d218783b */ /* 0x000fee0000000200 */
[C---:B------:R-:W-:Y:S01]  /*a500*/  HMMA.16816.F32.BF16 R36, R16.reuse, R74, R36 ;  /* 0x0000004a1024723c */ /* 0x040fe20000041824 */
[----:B------:R-:W1:Y:S07]  /*a510*/  LDSM.16.M88.4 R72, [R205+0x3000] ;  /* 0x00300000cd48783b */ /* 0x000e6e0000000200 */
[C---:B---3--:R-:W-:Y:S08]  /*a520*/  HMMA.16816.F32.BF16 R52, R16.reuse, R56, R44 ;  /* 0x000000381034723c */ /* 0x048ff0000004182c */
[C---:B------:R-:W-:Y:S01]  /*a530*/  HMMA.16816.F32.BF16 R44, R16.reuse, R58, R40 ;  /* 0x0000003a102c723c */ /* 0x040fe20000041828 */
[----:B------:R-:W-:Y:S07]  /*a540*/  LDSM.16.M88.4 R56, [R200+0xf080] ;  /* 0x00f08000c838783b */ /* 0x000fee0000000200 */
[C---:B------:R-:W-:Y:S08]  /*a550*/  HMMA.16816.F32.BF16 R40, R16.reuse, R68, R32 ;  /* 0x000000441028723c */ /* 0x040ff00000041820 */
[----:B------:R-:W-:Y:S01]  /*a560*/  HMMA.16816.F32.BF16 R32, R16, R70, R28 ;  /* 0x000000461020723c */ /* 0x000fe2000004181c */
[----:B------:R-:W2:Y:S04]  /*a570*/  LDSM.16.M88.4 R28, [R209+0xc000] ;  /* 0x00c00000d11c783b */ /* 0x000ea80000000200 */
[----:B------:R-:W3:Y:S03]  /*a580*/  LDSM.16.M88.4 R68, [R205+0x4000] ;  /* 0x00400000cd44783b */ /* 0x000ee60000000200 */
[C---:B----4-:R-:W-:Y:S08]  /*a590*/  HMMA.16816.F32.BF16 R16, R12.reuse, R76, R20 ;  /* 0x0000004c0c10723c */ /* 0x050ff00000041814 */
[C---:B------:R-:W-:Y:S01]  /*a5a0*/  HMMA.16816.F32.BF16 R20, R12.reuse, R78, R36 ;  /* 0x0000004e0c14723c */ /* 0x040fe20000041824 */
[----:B------:R-:W-:Y:S07]  /*a5b0*/  LDSM.16.M88.4 R76, [R206+0xe880] ;  /* 0x00e88000ce4c783b */ /* 0x000fee0000000200 */
[C---:B------:R-:W-:Y:S08]  /*a5c0*/  HMMA.16816.F32.BF16 R52, R12.reuse, R48, R52 ;  /* 0x000000300c34723c */ /* 0x040ff00000041834 */
[C---:B------:R-:W-:Y:S08]  /*a5d0*/  HMMA.16816.F32.BF16 R48, R12.reuse, R50, R44 ;  /* 0x000000320c30723c */ /* 0x040ff0000004182c */
[C---:B------:R-:W-:Y:S08]  /*a5e0*/  HMMA.16816.F32.BF16 R44, R12.reuse, R64, R40 ;  /* 0x000000400c2c723c */ /* 0x040ff00000041828 */
[----:B------:R-:W-:Y:S01]  /*a5f0*/  HMMA.16816.F32.BF16 R32, R12, R66, R32 ;  /* 0x000000420c20723c */ /* 0x000fe20000041820 */
[----:B------:R-:W-:Y:S07]  /*a600*/  LDSM.16.M88.4 R64, [R207+0x5000] ;  /* 0x00500000cf40783b */ /* 0x000fee0000000200 */
[C---:B-1----:R-:W-:Y:S01]  /*a610*/  HMMA.16816.F32.BF16 R12, R24.reuse, R72, R16 ;  /* 0x00000048180c723c */ /* 0x042fe20000041810 */
[----:B------:R-:W-:Y:S07]  /*a620*/  LDSM.16.M88.4 R16, [R211+0xc000] ;  /* 0x00c00000d310783b */ /* 0x000fee0000000200 */
[C---:B------:R-:W-:Y:S01]  /*a630*/  HMMA.16816.F32.BF16 R36, R24.reuse, R74, R20 ;  /* 0x0000004a1824723c */ /* 0x040fe20000041814 */
[----:B------:R-:W1:Y:S04]  /*a640*/  LDSM.16.M88.4 R20, [R208+0xc000] ;  /* 0x00c00000d014783b */ /* 0x000e680000000200 */
[----:B------:R-:W-:Y:S03]  /*a650*/  LDSM.16.M88.4 R72, [R206+0xf080] ;  /* 0x00f08000ce48783b */ /* 0x000fe60000000200 */
[----:B------:R-:W-:Y:S01]  /*a660*/  HMMA.16816.F32.BF16 R40, R24, R60, R52 ;  /* 0x0000003c1828723c */ /* 0x000fe20000041834 */
[----:B------:R-:W4:Y:S07]  /*a670*/  LDSM.16.M88.4 R52, [R200+0xf880] ;  /* 0x00f88000c834783b */ /* 0x000f2e0000000200 */
[----:B--2---:R-:W-:Y:S08]  /*a680*/  HMMA.16816.F32.BF16 R12, R28, R84, R12 ;  /* 0x000000541c0c723c */ /* 0x004ff0000004180c */
[C---:B------:R-:W-:Y:S01]  /*a690*/  HMMA.16816.F32.BF16 R48, R24.reuse, R62, R48 ;  /* 0x0000003e1830723c */ /* 0x040fe20000041830 */
[----:B------:R-:W2:Y:S07]  /*a6a0*/  LDSM.16.M88.4 R60, [R207+0x5800] ;  /* 0x00580000cf3c783b */ /* 0x000eae0000000200 */
[C---:B---3--:R-:W-:Y:S08]  /*a6b0*/  HMMA.16816.F32.BF16 R44, R24.reuse, R68, R44 ;  /* 0x00000044182c723c */ /* 0x048ff0000004182c */
[----:B------:R-:W-:Y:S01]  /*a6c0*/  HMMA.16816.F32.BF16 R32, R24, R70, R32 ;  /* 0x000000461820723c */ /* 0x000fe20000041820 */
[----:B------:R-:W-:Y:S07]  /*a6d0*/  LDSM.16.M88.4 R68, [R206+0xf880] ;  /* 0x00f88000ce44783b */ /* 0x000fee0000000200 */
[----:B------:R-:W-:Y:S01]  /*a6e0*/  HMMA.16816.F32.BF16 R24, R28, R86, R36 ;  /* 0x000000561c18723c */ /* 0x000fe20000041824 */
[----:B------:R-:W-:Y:S07]  /*a6f0*/  LDSM.16.M88.4 R84, [R205+0x4800] ;  /* 0x00480000cd54783b */ /* 0x000fee0000000200 */
[----:B-1----:R-:W-:Y:S01]  /*a700*/  HMMA.16816.F32.BF16 R36, R20, R80, R12 ;  /* 0x000000501424723c */ /* 0x002fe2000004180c */
[----:B------:R-:W1:Y:S07]  /*a710*/  LDSM.16.M88.4 R12, [R210+0xc000] ;  /* 0x00c00000d20c783b */ /* 0x000e6e0000000200 */
[C---:B------:R-:W-:Y:S08]  /*a720*/  HMMA.16816.F32.BF16 R40, R28.reuse, R56, R40 ;  /* 0x000000381c28723c */ /* 0x040ff00000041828 */
[C---:B------:R-:W-:Y:S08]  /*a730*/  HMMA.16816.F32.BF16 R48, R28.reuse, R58, R48 ;  /* 0x0000003a1c30723c */ /* 0x040ff00000041830 */
[C---:B----4-:R-:W-:Y:S08]  /*a740*/  HMMA.16816.F32.BF16 R44, R28.reuse, R52, R44 ;  /* 0x000000341c2c723c */ /* 0x050ff0000004182c */
[----:B------:R-:W-:Y:S08]  /*a750*/  HMMA.16816.F32.BF16 R32, R28, R54, R32 ;  /* 0x000000361c20723c */ /* 0x000ff00000041820 */
[----:B------:R-:W-:Y:S08]  /*a760*/  HMMA.16816.F32.BF16 R28, R20, R82, R24 ;  /* 0x00000052141c723c */ /* 0x000ff00000041818 */
[----:B------:R-:W-:Y:S08]  /*a770*/  HMMA.16816.F32.BF16 R36, R16, R76, R36 ;  /* 0x0000004c1024723c */ /* 0x000ff00000041824 */
[C---:B------:R-:W-:Y:S01]  /*a780*/  HMMA.16816.F32.BF16 R24, R20.reuse, R64, R40 ;  /* 0x000000401418723c */ /* 0x040fe20000041828 */
[----:B------:R-:W-:Y:S07]  /*a790*/  LDSM.16.M88.4 R40, [R205+0x5800] ;  /* 0x00580000cd28783b */ /* 0x000fee0000000200 */
[----:B------:R-:W-:Y:S01]  /*a7a0*/  HMMA.16816.F32.BF16 R56, R20, R66, R48 ;  /* 0x000000421438723c */ /* 0x000fe20000041830 */
[----:B------:R-:W3:Y:S01]  /*a7b0*/  LDSM.16.M88.4 R64, [R205+0x5000] ;  /* 0x00500000cd40783b */ /* 0x000ee20000000200 */
[----:B------:R-:W-:-:S06]  /*a7c0*/  DEPBAR.LE SB0, 0x0 ;  /* 0x000080000000791a */ /* 0x000fcc0000000000 */
[----:B--2---:R-:W-:Y:S08]  /*a7d0*/  HMMA.16816.F32.BF16 R52, R20, R60, R44 ;  /* 0x0000003c1434723c */ /* 0x004ff0000004182c */
[----:B------:R-:W-:Y:S08]  /*a7e0*/  HMMA.16816.F32.BF16 R44, R16, R78, R28 ;  /* 0x0000004e102c723c */ /* 0x000ff0000004181c */
[----:B------:R-:W-:Y:S08]  /*a7f0*/  HMMA.16816.F32.BF16 R48, R20, R62, R32 ;  /* 0x0000003e1430723c */ /* 0x000ff00000041820 */
[----:B-1----:R-:W-:Y:S08]  /*a800*/  HMMA.16816.F32.BF16 R20, R12, R84, R36 ;  /* 0x000000540c14723c */ /* 0x002ff00000041824 */
[C---:B------:R-:W-:Y:S08]  /*a810*/  HMMA.16816.F32.BF16 R32, R16.reuse, R72, R24 ;  /* 0x000000481020723c */ /* 0x040ff00000041818 */
[----:B------:R-:W-:Y:S08]  /*a820*/  HMMA.16816.F32.BF16 R28, R16, R74, R56 ;  /* 0x0000004a101c723c */ /* 0x000ff00000041838 */
[----:B------:R-:W-:Y:S01]  /*a830*/  HMMA.16816.F32.BF16 R44, R12, R86, R44 ;  /* 0x000000560c2c723c */ /* 0x000fe2000004182c */
[----:B------:R-:W-:-:S07]  /*a840*/  FMUL.FTZ R0, R20, c[0x0][0x320] ;  /* 0x0000c80014007a20 */ /* 0x000fce0000410000 */
[C---:B------:R-:W-:Y:S08]  /*a850*/  HMMA.16816.F32.BF16 R24, R16.reuse, R68, R52 ;  /* 0x000000441018723c */ /* 0x040ff00000041834 */
[----:B------:R-:W-:Y:S08]  /*a860*/  HMMA.16816.F32.BF16 R16, R16, R70, R48 ;  /* 0x000000461010723c */ /* 0x000ff00000041830 */
[C---:B---3--:R-:W-:Y:S01]  /*a870*/  HMMA.16816.F32.BF16 R48, R12.reuse, R64, R32 ;  /* 0x000000400c30723c */ /* 0x048fe20000041820 */
[----:B------:R1:W2:Y:S07]  /*a880*/  MUFU.TANH R35, R0 ;  /* 0x0000000000237308 */ /* 0x0002ae0000002400 */
[C---:B------:R-:W-:Y:S08]  /*a890*/  HMMA.16816.F32.BF16 R64, R12.reuse, R66, R28 ;  /* 0x000000420c40723c */ /* 0x040ff0000004181c */
[----:B------:R-:W-:Y:S01]  /*a8a0*/  HMMA.16816.F32.BF16 R36, R12, R40, R24 ;  /* 0x000000280c24723c */ /* 0x000fe20000041818 */
[----:B-1----:R-:W-:-:S04]  /*a8b0*/  FMUL.FTZ R0, R21, c[0x0][0x320] ;  /* 0x0000c80015007a20 */ /* 0x002fc80000410000 */
[----:B------:R1:W3:Y:S03]  /*a8c0*/  MUFU.TANH R28, R0 ;  /* 0x00000000001c7308 */ /* 0x0002e60000002400 */
[----:B------:R-:W-:Y:S01]  /*a8d0*/  HMMA.16816.F32.BF16 R40, R12, R42, R16 ;  /* 0x0000002a0c28723c */ /* 0x000fe20000041810 */
[----:B-1----:R-:W-:-:S04]  /*a8e0*/  FMUL.FTZ R0, R22, c[0x0][0x320] ;  /* 0x0000c80016007a20 */ /* 0x002fc80000410000 */
[----:B------:R1:W4:Y:S02]  /*a8f0*/  MUFU.TANH R53, R0 ;  /* 0x0000000000357308 */ /* 0x0003240000002400 */
[----:B-1----:R-:W-:-:S06]  /*a900*/  FMUL.FTZ R0, R23, c[0x0][0x320] ;  /* 0x0000c80017007a20 */ /* 0x002fcc0000410000 */
[----:B------:R1:W1:Y:S02]  /*a910*/  MUFU.TANH R52, R0 ;  /* 0x0000000000347308 */ /* 0x0002640000002400 */
[----:B-1----:R-:W-:-:S06]  /*a920*/  FMUL.FTZ R0, R44, c[0x0][0x320] ;  /* 0x0000c8002c007a20 */ /* 0x002fcc0000410000 */
[----:B------:R1:W1:Y:S02]  /*a930*/  MUFU.TANH R23, R0 ;  /* 0x0000000000177308 */ /* 0x0002640000002400 */
[----:B-1----:R-:W-:-:S06]  /*a940*/  FMUL.FTZ R0, R45, c[0x0][0x320] ;  /* 0x0000c8002d007a20 */ /* 0x002fcc0000410000 */
[----:B------:R1:W1:Y:S01]  /*a950*/  MUFU.TANH R22, R0 ;  /* 0x0000000000167308 */ /* 0x0002620000002400 */
[----:B------:R-:W-:Y:S06]  /*a960*/  BAR.SYNC.DEFER_BLOCKING 0x0 ;  /* 0x0000000000007b1d */ /* 0x000fec0000010000 */
[----:B------:R-:W-:Y:S05]  /*a970*/  @!P0 BRA `(.L_x_1201) ;  /* 0x000005b000008947 */ /* 0x000fea0003800000 */
[----:B-1234-:R-:W-:Y:S01]  /*a980*/  IMAD.MOV.U32 R0, RZ, RZ, 0x1 ;  /* 0x00000001ff007424 */ /* 0x01efe200078e00ff */
[C---:B------:R-:W-:Y:S01]  /*a990*/  IADD3 R2, R235.reuse, R141, R241 ;  /* 0x0000008deb027210 */ /* 0x040fe20007ffe0f1 */
[----:B------:R-:W-:Y:S01]  /*a9a0*/  IMAD.MOV.U32 R224, RZ, RZ, RZ ;  /* 0x000000ffffe07224 */ /* 0x000fe200078e00ff */
[----:B------:R-:W-:-:S02]  /*a9b0*/  ISETP.GT.AND P1, PT, R235, 0x2f, PT ;  /* 0x0000002feb00780c */ /* 0x000fc40003f24270 */
[----:B------:R-:W-:Y:S02]  /*a9c0*/  ISETP.NE.AND P0, PT, R0, c[0x0][0x2b8], PT ;  /* 0x0000ae0000007a0c */ /* 0x000fe40003f05270 */
[----:B------:R-:W-:-:S05]  /*a9d0*/  IADD3 R2, R2, -0x30, RZ ;  /* 0xffffffd002027810 */ /* 0x000fca0007ffe0ff */
[----:B------:R-:W-:-:S06]  /*a9e0*/  IMAD.MOV.U32 R0, RZ, RZ, R2 ;  /* 0x000000ffff007224 */ /* 0x000fcc00078e0002 */
        /* <DEDUP_REMOVED lines=8> */
[----:B------:R-:W-:Y:S02]  /*aa70*/  IADD3 R11, -R237, 0x30, RZ ;  /* 0x00000030ed0b7810 */ /* 0x000fe40007ffe1ff */
[----:B------:R-:W1:Y:S01]  /*aa80*/  S2R R8, SR_CTAID.Y ;  /* 0x0000000000087919 */ /* 0x000e620000002600 */
[----:B------:R-:W-:-:S04]  /*aa90*/  IMAD R225, R0, c[0x0][0x2b8], R2 ;  /* 0x0000ae0000e17a24 */ /* 0x000fc800078e0202 */
[----:B------:R-:W-:Y:S01]  /*aaa0*/  IMAD.WIDE.U32 R2, R225, c[0x0][0x1e0], RZ ;  /* 0x00007800e1027a25 */ /* 0x000fe200078e00ff */
[----:B------:R-:W-:-:S05]  /*aab0*/  SHF.R.S32.HI R0, RZ, 0x1f, R225 ;  /* 0x0000001fff007819 */ /* 0x000fca00000114e1 */
[----:B------:R-:W-:-:S04]  /*aac0*/  IMAD R0, R0, c[0x0][0x1e0], RZ ;  /* 0x0000780000007a24 */ /* 0x000fc800078e02ff */
[----:B------:R-:W-:-:S04]  /*aad0*/  IMAD R0, R225, c[0x0][0x1e4], R0 ;  /* 0x00007900e1007a24 */ /* 0x000fc800078e0200 */
[----:B------:R-:W-:Y:S02]  /*aae0*/  IMAD.IADD R3, R3, 0x1, R0 ;  /* 0x0000000103037824 */ /* 0x000fe400078e0200 */
[----:B-1----:R-:W-:Y:S01]  /*aaf0*/  IMAD.WIDE.U32 R90, R8, c[0x0][0x1e8], RZ ;  /* 0x00007a00085a7a25 */ /* 0x002fe200078e00ff */
[----:B--2---:R-:W-:-:S03]  /*ab00*/  SHF.R.S32.HI R0, RZ, 0x1f, R224 ;  /* 0x0000001fff007819 */ /* 0x004fc600000114e0 */
[----:B------:R-:W-:-:S04]  /*ab10*/  IMAD.WIDE.U32 R2, R224, c[0x0][0x1f0], R2 ;  /* 0x00007c00e0027a25 */ /* 0x000fc800078e0002 */
[----:B------:R-:W-:-:S04]  /*ab20*/  IMAD R0, R0, c[0x0][0x1f0], RZ ;  /* 0x00007c0000007a24 */ /* 0x000fc800078e02ff */
[----:B------:R-:W-:Y:S01]  /*ab30*/  IMAD R4, R224, c[0x0][0x1f4], R0 ;  /* 0x00007d00e0047a24 */ /* 0x000fe200078e0200 */
[----:B------:R-:W-:-:S04]  /*ab40*/  IADD3 R0, P0, R90, R2, RZ ;  /* 0x000000025a007210 */ /* 0x000fc80007f1e0ff */
[----:B------:R-:W-:Y:S02]  /*ab50*/  IADD3.X R2, R245, R3, R4, P0, !PT ;  /* 0x00000003f5027210 */ /* 0x000fe400007fe404 */
[----:B------:R-:W-:-:S04]  /*ab60*/  LEA R8, P0, R0, c[0x0][0x1c8], 0x1 ;  /* 0x0000720000087a11 */ /* 0x000fc800078008ff */
[----:B------:R-:W-:Y:S02]  /*ab70*/  LEA.HI.X R7, R0, c[0x0][0x1cc], R2, 0x1, P0 ;  /* 0x0000730000077a11 */ /* 0x000fe400000f0c02 */
[----:B------:R-:W-:Y:S01]  /*ab80*/  ISETP.GE.AND P0, PT, R11, 0x1, PT ;  /* 0x000000010b00780c */ /* 0x000fe20003f06270 */
[----:B------:R-:W-:Y:S10]  /*ab90*/  BRA.DIV ~URZ, `(.L_x_1202) ;  /* 0x00010db27f007947 */ /* 0x000ff4000b800000 */
[----:B------:R1:W2:Y:S02]  /*aba0*/  SHFL.IDX PT, R4, R7, RZ, 0x181f ;  /* 0x00181fff07047589 */ /* 0x0002a400000e0000 */
.L_x_1321:
[----:B------:R-:W-:Y:S05]  /*abb0*/  BRA.DIV ~URZ, `(.L_x_1203) ;  /* 0x00010e127f007947 */ /* 0x000fea000b800000 */
[----:B------:R3:W4:Y:S02]  /*abc0*/  SHFL.IDX PT, R0, R8, RZ, 0x181f ;  /* 0x00181fff08007589 */ /* 0x00072400000e0000 */
.L_x_1322:
[----:B------:R-:W-:Y:S01]  /*abd0*/  BSSY B0, `(.L_x_1204) ;  /* 0x0000019000007945 */ /* 0x000fe20003800000 */
[----:B------:R-:W-:Y:S05]  /*abe0*/  @!P0 BRA `(.L_x_1205) ;  /* 0x0000017000008947 */ /* 0x000fea0003800000 */
[----:B------:R-:W-:Y:S02]  /*abf0*/  SHF.R.S32.HI R2, RZ, 0x1f, R223 ;  /* 0x0000001fff027819 */ /* 0x000fe400000114df */
[C---:B----4-:R-:W-:Y:S02]  /*ac00*/  LEA R16, P0, R223.reuse, R0, 0x1 ;  /* 0x00000000df107211 */ /* 0x050fe400078008ff */
[C---:B------:R-:W-:Y:S02]  /*ac10*/  IADD3 R20, R223.reuse, 0x40, RZ ;  /* 0x00000040df147810 */ /* 0x040fe40007ffe0ff */
[----:B--2---:R-:W-:-:S02]  /*ac20*/  LEA.HI.X R17, R223, R4, R2, 0x1, P0 ;  /* 0x00000004df117211 */ /* 0x004fc400000f0c02 */
[----:B------:R-:W-:Y:S02]  /*ac30*/  LEA R14, P0, R249, R0, 0x1 ;  /* 0x00000000f90e7211 */ /* 0x000fe400078008ff */
[C---:B------:R-:W-:Y:S02]  /*ac40*/  IADD3 R19, R223.reuse, 0x80, RZ ;  /* 0x00000080df137810 */ /* 0x040fe40007ffe0ff */
[C---:B------:R-:W-:Y:S02]  /*ac50*/  IADD3 R18, R223.reuse, 0xc0, RZ ;  /* 0x000000c0df127810 */ /* 0x040fe40007ffe0ff */
[----:B------:R-:W-:Y:S02]  /*ac60*/  ISETP.GE.AND P4, PT, R223, c[0x0][0x1d4], PT ;  /* 0x00007500df007a0c */ /* 0x000fe40003f86270 */
[----:B------:R-:W-:Y:S02]  /*ac70*/  LEA.HI.X R15, R249, R4, R252, 0x1, P0 ;  /* 0x00000004f90f7211 */ /* 0x000fe400000f0cfc */
[----:B------:R-:W-:-:S02]  /*ac80*/  ISETP.GE.AND P3, PT, R20, c[0x0][0x1d4], PT ;  /* 0x0000750014007a0c */ /* 0x000fc40003f66270 */
[----:B------:R-:W-:Y:S02]  /*ac90*/  LEA R12, P0, R248, R0, 0x1 ;  /* 0x00000000f80c7211 */ /* 0x000fe400078008ff */
[----:B------:R-:W-:Y:S02]  /*aca0*/  ISETP.GE.AND P2, PT, R19, c[0x0][0x1d4], PT ;  /* 0x0000750013007a0c */ /* 0x000fe40003f46270 */
[----:B------:R-:W-:Y:S02]  /*acb0*/  ISETP.GE.AND P1, PT, R18, c[0x0][0x1d4], PT ;  /* 0x0000750012007a0c */ /* 0x000fe40003f26270 */
[----:B------:R-:W-:Y:S01]  /*acc0*/  LEA.HI.X R13, R248, R4, R251, 0x1, P0 ;  /* 0x00000004f80d7211 */ /* 0x000fe200000f0cfb */
[----:B------:R-:W-:Y:S01]  /*acd0*/  @!PT LDS RZ, [RZ] ;  /* 0x00000000fffff984 */ /* 0x000fe20000000800 */
[----:B------:R-:W-:Y:S01]  /*ace0*/  @!PT LDS RZ, [RZ] ;  /* 0x00000000fffff984 */ /* 0x000fe20000000800 */
[----:B------:R-:W-:Y:S01]  /*acf0*/  @!PT LDS RZ, [RZ] ;  /* 0x00000000fffff984 */ /* 0x000fe20000000800 */
[----:B------:R2:W-:Y:S01]  /*ad00*/  LDGSTS.E.BYPASS.LTC128B.128 [R213+0xa080], [R16.64], !P4 ;  /* 0x0a08000010d57fae */ /* 0x0005e2000e101d4e */
[----:B------:R-:W-:-:S03]  /*ad10*/  LEA R2, P0, R247, R0, 0x1 ;  /* 0x00000000f7027211 */ /* 0x000fc600078008ff */
[----:B------:R2:W-:Y:S01]  /*ad20*/  LDGSTS.E.BYPASS.LTC128B.128 [R213+0xb880], [R14.64], !P3 ;  /* 0x0b8800000ed57fae */ /* 0x0005e2000d901d4e */
[----:B------:R-:W-:-:S03]  /*ad30*/  LEA.HI.X R3, R247, R4, R250, 0x1, P0 ;  /* 0x00000004f7037211 */ /* 0x000fc600000f0cfa */
[----:B------:R2:W-:Y:S04]  /*ad40*/  LDGSTS.E.BYPASS.LTC128B.128 [R213+0xd080], [R12.64], !P2 ;  /* 0x0d0800000cd57fae */ /* 0x0005e8000d101d4e */
[----:B------:R2:W-:Y:S02]  /*ad50*/  LDGSTS.E.BYPASS.LTC128B.128 [R213+0xe880], [R2.64], !P1 ;  /* 0x0e88000002d57fae */ /* 0x0005e4000c901d4e */
.L_x_1205:
[----:B------:R-:W-:Y:S05]  /*ad60*/  BSYNC B0 ;  /* 0x0000000000007941 */ /* 0x000fea0003800000 */
.L_x_1204:
[----:B------:R-:W-:Y:S05]  /*ad70*/  BRA.DIV ~URZ, `(.L_x_1206) ;  /* 0x00010cd27f007947 */ /* 0x000fea000b800000 */
[----:B--2---:R2:W1:Y:S04]  /*ad80*/  SHFL.IDX PT, R4, R7, 0x1, 0x181f ;  /* 0x00381f0007047f89 */ /* 0x00446800000e0000 */
[----:B----4-:R2:W4:Y:S02]  /*ad90*/  SHFL.IDX PT, R0, R8, 0x1, 0x181f ;  /* 0x00381f0008007f89 */ /* 0x01052400000e0000 */
.L_x_1323:
[----:B------:R-:W-:-:S13]  /*ada0*/  ISETP.GE.AND P0, PT, R11, 0x21, PT ;  /* 0x000000210b00780c */ /* 0x000fda0003f06270 */
[----:B------:R-:W-:Y:S05]  /*adb0*/  @!P0 BRA `(.L_x_1201) ;  /* 0x0000017000008947 */ /* 0x000fea0003800000 */
[----:B------:R-:W-:Y:S02]  /*adc0*/  SHF.R.S32.HI R2, RZ, 0x1f, R223 ;  /* 0x0000001fff027819 */ /* 0x000fe400000114df */
[C---:B----4-:R-:W-:Y:S02]  /*add0*/  LEA R16, P0, R223.reuse, R0, 0x1 ;  /* 0x00000000df107211 */ /* 0x050fe400078008ff */
[C---:B------:R-:W-:Y:S02]  /*ade0*/  IADD3 R18, R223.reuse, 0x40, RZ ;  /* 0x00000040df127810 */ /* 0x040fe40007ffe0ff */
[----:B-1----:R-:W-:Y:S02]  /*adf0*/  LEA.HI.X R17, R223, R4, R2, 0x1, P0 ;  /* 0x00000004df117211 */ /* 0x002fe400000f0c02 */
[----:B------:R-:W-:Y:S02]  /*ae00*/  LEA R14, P0, R249, R0, 0x1 ;  /* 0x00000000f90e7211 */ /* 0x000fe400078008ff */
[----:B--23--:R-:W-:-:S02]  /*ae10*/  IADD3 R8, R223, 0x80, RZ ;  /* 0x00000080df087810 */ /* 0x00cfc40007ffe0ff */
[C---:B------:R-:W-:Y:S02]  /*ae20*/  IADD3 R7, R223.reuse, 0xc0, RZ ;  /* 0x000000c0df077810 */ /* 0x040fe40007ffe0ff */
[----:B------:R-:W-:Y:S02]  /*ae30*/  ISETP.GE.AND P4, PT, R223, c[0x0][0x1d4], PT ;  /* 0x00007500df007a0c */ /* 0x000fe40003f86270 */
[----:B------:R-:W-:Y:S02]  /*ae40*/  LEA.HI.X R15, R249, R4, R252, 0x1, P0 ;  /* 0x00000004f90f7211 */ /* 0x000fe400000f0cfc */
[----:B------:R-:W-:Y:S02]  /*ae50*/  ISETP.GE.AND P3, PT, R18, c[0x0][0x1d4], PT ;  /* 0x0000750012007a0c */ /* 0x000fe40003f66270 */
[----:B------:R-:W-:Y:S02]  /*ae60*/  LEA R12, P0, R248, R0, 0x1 ;  /* 0x00000000f80c7211 */ /* 0x000fe400078008ff */
[----:B------:R-:W-:-:S02]  /*ae70*/  ISETP.GE.AND P2, PT, R8, c[0x0][0x1d4], PT ;  /* 0x0000750008007a0c */ /* 0x000fc40003f46270 */
        /* <DEDUP_REMOVED lines=11> */
.L_x_1201:
[----:B--234-:R-:W-:Y:S05]  /*af30*/  BSYNC B1 ;  /* 0x0000000000017941 */ /* 0x01cfea0003800000 */
.L_x_1200:
[----:B------:R-:W2:Y:S01]  /*af40*/  LDL R11, [R1+0x4] ;  /* 0x00000400010b7983 */ /* 0x000ea20000100800 */
[----:B-1----:R-:W-:Y:S01]  /*af50*/  SHF.R.S32.HI R0, RZ, 0x1f, R88 ;  /* 0x0000001fff007819 */ /* 0x002fe20000011458 */
[----:B------:R-:W-:Y:S01]  /*af60*/  IMAD.MOV.U32 R13, RZ, RZ, 0x1 ;  /* 0x00000001ff0d7424 */ /* 0x000fe200078e00ff */
[----:B------:R-:W-:Y:S01]  /*af70*/  LOP3.LUT R14, RZ, c[0x0][0x324], RZ, 0x33, !PT ;  /* 0x0000c900ff0e7a12 */ /* 0x000fe200078e33ff */
[----:B------:R-:W0:Y:S01]  /*af80*/  LDGDEPBAR ;  /* 0x00000000000079af */ /* 0x000e220000000000 */
[CC--:B------:R-:W-:Y:S02]  /*af90*/  LEA.HI R2, R0.reuse, R88.reuse, RZ, 0x2 ;  /* 0x0000005800027211 */ /* 0x0c0fe400078f10ff */
[----:B------:R-:W-:-:S02]  /*afa0*/  LEA.HI R0, R0, R88, RZ, 0x5 ;  /* 0x0000005800007211 */ /* 0x000fc400078f28ff */
[----:B------:R-:W-:Y:S02]  /*afb0*/  LOP3.LUT R2, R2, 0xfffffffc, RZ, 0xc0, !PT ;  /* 0xfffffffc02027812 */ /* 0x000fe400078ec0ff */
[----:B------:R-:W-:Y:S02]  /*afc0*/  LOP3.LUT R3, R0, 0xffffffe0, RZ, 0xc0, !PT ;  /* 0xffffffe000037812 */ /* 0x000fe400078ec0ff */
[----:B------:R-:W-:Y:S01]  /*afd0*/  SHF.R.S32.HI R4, RZ, 0x5, R0 ;  /* 0x00000005ff047819 */ /* 0x000fe20000011400 */
[C---:B------:R-:W-:Y:S01]  /*afe0*/  IMAD.IADD R2, R88.reuse, 0x1, -R2 ;  /* 0x0000000158027824 */ /* 0x040fe200078e0a02 */
[----:B------:R-:W-:Y:S01]  /*aff0*/  SHF.R.S32.HI R7, RZ, 0x1f, R0 ;  /* 0x0000001fff077819 */ /* 0x000fe20000011400 */
[----:B------:R-:W-:Y:S01]  /*b000*/  IMAD.IADD R0, R88, 0x1, -R3 ;  /* 0x0000000158007824 */ /* 0x000fe200078e0a03 */
[----:B------:R-:W-:Y:S02]  /*b010*/  ISETP.NE.AND P0, PT, R13, c[0x0][0x2c4], PT ;  /* 0x0000b1000d007a0c */ /* 0x000fe40003f05270 */
[----:B------:R-:W-:-:S02]  /*b020*/  LEA.HI R7, R7, R4, RZ, 0x3 ;  /* 0x0000000407077211 */ /* 0x000fc400078f18ff */
[----:B------:R-:W-:Y:S02]  /*b030*/  LEA.HI R3, R2, R2, RZ, 0x1 ;  /* 0x0000000202037211 */ /* 0x000fe400078f08ff */
[----:B------:R-:W-:Y:S02]  /*b040*/  SHF.R.S32.HI R12, RZ, 0x1f, R0 ;  /* 0x0000001fff0c7819 */ /* 0x000fe40000011400 */
[----:B------:R-:W-:Y:S02]  /*b050*/  LOP3.LUT R8, R7, 0xffffff8, RZ, 0xc0, !PT ;  /* 0x0ffffff807087812 */ /* 0x000fe400078ec0ff */
[----:B------:R-:W-:Y:S02]  /*b060*/  LOP3.LUT R7, R3, 0x1ffffffe, RZ, 0xc0, !PT ;  /* 0x1ffffffe03077812 */ /* 0x000fe400078ec0ff */
[----:B------:R-:W-:Y:S01]  /*b070*/  LEA.HI R3, R12, R0, RZ, 0x2 ;  /* 0x000000000c037211 */ /* 0x000fe200078f10ff */
[----:B------:R-:W-:Y:S02]  /*b080*/  IMAD.IADD R4, R4, 0x1, -R8 ;  /* 0x0000000104047824 */ /* 0x000fe400078e0a08 */
[----:B------:R-:W-:Y:S01]  /*b090*/  IMAD.IADD R2, R2, 0x1, -R7 ;  /* 0x0000000102027824 */ /* 0x000fe200078e0a07 */
[----:B------:R-:W-:Y:S01]  /*b0a0*/  SHF.R.S32.HI R240, RZ, 0x2, R3 ;  /* 0x00000002fff07819 */ /* 0x000fe20000011403 */
[----:B------:R-:W-:Y:S01]  /*b0b0*/  IMAD.SHL.U32 R239, R4, 0x10, RZ ;  /* 0x0000001004ef7824 */ /* 0x000fe200078e00ff */
[----:B------:R-:W-:Y:S01]  /*b0c0*/  LOP3.LUT R3, R3, 0x7ffffffc, RZ, 0xc0, !PT ;  /* 0x7ffffffc03037812 */ /* 0x000fe200078ec0ff */
[----:B------:R-:W-:-:S04]  /*b0d0*/  IMAD.SHL.U32 R238, R2, 0x8, RZ ;  /* 0x0000000802ee7824 */ /* 0x000fc800078e00ff */
[----:B------:R-:W-:Y:S02]  /*b0e0*/  IMAD.IADD R3, R0, 0x1, -R3 ;  /* 0x0000000100037824 */ /* 0x000fe400078e0a03 */
[----:B------:R-:W-:Y:S02]  /*b0f0*/  IMAD.IADD R0, R99, 0x1, R5 ;  /* 0x0000000163007824 */ /* 0x000fe400078e0205 */
[----:B------:R-:W-:-:S04]  /*b100*/  IMAD.SHL.U32 R233, R3, 0x2, RZ ;  /* 0x0000000203e97824 */ /* 0x000fc800078e00ff */
[--C-:B------:R-:W-:Y:S02]  /*b110*/  IMAD.IADD R20, R0, 0x1, -R233.reuse ;  /* 0x0000000100147824 */ /* 0x100fe400078e0ae9 */
[----:B------:R-:W-:Y:S02]  /*b120*/  IMAD.IADD R21, R99, 0x1, -R233 ;  /* 0x0000000163157824 */ /* 0x000fe400078e0ae9 */
[----:B--2---:R-:W-:-:S05]  /*b130*/  IMAD R2, R11, 0x80, R240 ;  /* 0x000000800b027824 */ /* 0x004fca00078e02f0 */
[----:B------:R-:W-:Y:S02]  /*b140*/  IADD3 R4, R238, R2, R239 ;  /* 0x00000002ee047210 */ /* 0x000fe40007ffe0ef */
[----:B------:R-:W-:-:S03]  /*b150*/  IADD3 R2, -R233, 0x1, R0 ;  /* 0x00000001e9027810 */ /* 0x000fc60007ffe100 */
[----:B------:R-:W-:-:S04]  /*b160*/  @P0 IMAD.HI.U32 R3, R4, c[0x0][0x2c8], RZ ;  /* 0x0000b20004030a27 */ /* 0x000fc800078e00ff */
[----:B------:R-:W-:Y:S01]  /*b170*/  IMAD.IADD R2, R2, 0x1, -R232 ;  /* 0x0000000102027824 */ /* 0x000fe200078e0ae8 */
[----:B------:R-:W-:-:S03]  /*b180*/  @P0 SHF.R.U32.HI R4, RZ, c[0x0][0x2cc], R3 ;  /* 0x0000b300ff040a19 */ /* 0x000fc60000011603 */
[C---:B------:R-:W-:Y:S01]  /*b190*/  IMAD.IADD R19, R2.reuse, 0x1, R14 ;  /* 0x0000000102137824 */ /* 0x040fe200078e020e */
[----:B------:R-:W-:Y:S01]  /*b1a0*/  IADD3 R18, R2, c[0x0][0x328], RZ ;  /* 0x0000ca0002127a10 */ /* 0x000fe20007ffe0ff */
[----:B------:R-:W-:Y:S05]  /*b1b0*/  BRA.DIV ~URZ, `(.L_x_1207) ;  /* 0x000109827f007947 */ /* 0x000fea000b800000 */
[----:B------:R1:W2:Y:S02]  /*b1c0*/  SHFL.IDX PT, R3, R4, RZ, 0x1c1f ;  /* 0x001c1fff04037589 */ /* 0x0002a400000e0000 */
.L_x_1324:
[----:B------:R-:W-:Y:S01]  /*b1d0*/  FMUL.FTZ R0, R48, c[0x0][0x320] ;  /* 0x0000c80030007a20 */ /* 0x000fe20000410000 */
[----:B--2---:R-:W-:Y:S02]  /*b1e0*/  IADD3 R2, R18, R3, RZ ;  /* 0x0000000312027210 */ /* 0x004fe40007ffe0ff */
[----:B------:R-:W-:Y:S01]  /*b1f0*/  LOP3.LUT R212, R212, 0xffffefff, RZ, 0xc0, !PT ;  /* 0xffffefffd4d47812 */ /* 0x000fe200078ec0ff */
[----:B------:R2:W3:Y:S01]  /*b200*/  MUFU.TANH R17, R0 ;  /* 0x0000000000117308 */ /* 0x0004e20000002400 */
[----:B------:R-:W-:Y:S01]  /*b210*/  IMNMX R2, R20, R2, PT ;  /* 0x0000000214027217 */ /* 0x000fe20003800200 */
[----:B--2---:R-:W-:-:S06]  /*b220*/  FMUL.FTZ R0, R49, c[0x0][0x320] ;  /* 0x0000c80031007a20 */ /* 0x004fcc0000410000 */
[----:B------:R2:W4:Y:S02]  /*b230*/  MUFU.TANH R16, R0 ;  /* 0x0000000000107308 */ /* 0x0005240000002400 */
[----:B--2---:R-:W-:-:S06]  /*b240*/  FMUL.FTZ R0, R64, c[0x0][0x320] ;  /* 0x0000c80040007a20 */ /* 0x004fcc0000410000 */
[----:B------:R2:W1:Y:S02]  /*b250*/  MUFU.TANH R15, R0 ;  /* 0x00000000000f7308 */ /* 0x0004640000002400 */
[----:B--2---:R-:W-:-:S06]  /*b260*/  FMUL.FTZ R0, R65, c[0x0][0x320] ;  /* 0x0000c80041007a20 */ /* 0x004fcc0000410000 */
[----:B------:R2:W1:Y:S02]  /*b270*/  MUFU.TANH R14, R0 ;  /* 0x00000000000e7308 */ /* 0x0004640000002400 */
[----:B--2---:R-:W-:Y:S01]  /*b280*/  FMUL.FTZ R0, R36, c[0x0][0x320] ;  /* 0x0000c80024007a20 */ /* 0x004fe20000410000 */
[----:B------:R-:W-:-:S05]  /*b290*/  MOV R36, 0x1 ;  /* 0x0000000100247802 */ /* 0x000fca0000000f00 */
[----:B------:R2:W1:Y:S01]  /*b2a0*/  MUFU.TANH R13, R0 ;  /* 0x00000000000d7308 */ /* 0x0004620000002400 */
[----:B------:R-:W-:-:S13]  /*b2b0*/  ISETP.LE.AND P0, PT, R36, c[0x0][0x32c], PT ;  /* 0x0000cb0024007a0c */ /* 0x000fda0003f03270 */
[----:B------:R-:W-:Y:S01]  /*b2c0*/  @P0 LOP3.LUT R212, R212, 0x1000, RZ, 0xfc, !PT ;  /* 0x00001000d4d40812 */ /* 0x000fe200078efcff */
[----:B--2---:R-:W-:-:S04]  /*b2d0*/  FMUL.FTZ R0, R40, c[0x0][0x320] ;  /* 0x0000c80028007a20 */ /* 0x004fc80000410000 */
[----:B------:R2:W1:Y:S02]  /*b2e0*/  MUFU.TANH R12, R0 ;  /* 0x00000000000c7308 */ /* 0x0004640000002400 */
[----:B--2---:R-:W-:-:S06]  /*b2f0*/  FMUL.FTZ R0, R41, c[0x0][0x320] ;  /* 0x0000c80029007a20 */ /* 0x004fcc0000410000 */
[----:B------:R2:W1:Y:S02]  /*b300*/  MUFU.TANH R11, R0 ;  /* 0x00000000000b7308 */ /* 0x0004640000002400 */
[----:B--2---:R-:W-:-:S06]  /*b310*/  FMUL.FTZ R0, R37, c[0x0][0x320] ;  /* 0x0000c80025007a20 */ /* 0x004fcc0000410000 */
[----:B------:R2:W1:Y:S02]  /*b320*/  MUFU.TANH R8, R0 ;  /* 0x0000000000087308 */ /* 0x0004640000002400 */
[----:B--2---:R-:W-:Y:S01]  /*b330*/  IADD3 R0, R19, R3, RZ ;  /* 0x0000000313007210 */ /* 0x004fe20007ffe0ff */
[----:B------:R-:W-:Y:S05]  /*b340*/  @!P0 BRA `(.L_x_1208) ;  /* 0x0000012000008947 */ /* 0x000fea0003800000 */
[----:B-1-34-:R-:W-:Y:S01]  /*b350*/  IADD3 R3, -R232, R5, R3 ;  /* 0x00000005e8037210 */ /* 0x01afe20007ffe103 */
[----:B------:R-:W-:Y:S03]  /*b360*/  BSSY B0, `(.L_x_1209) ;  /* 0x000000c000007945 */ /* 0x000fe60003800000 */
[----:B------:R-:W-:-:S13]  /*b370*/  ISETP.GT.AND P0, PT, R3, -0x1, PT ;  /* 0xffffffff0300780c */ /* 0x000fda0003f04270 */
[----:B------:R-:W-:Y:S05]  /*b380*/  @P0 BRA `(.L_x_1210) ;  /* 0x0000006000000947 */ /* 0x000fea0003800000 */
[----:B------:R-:W-:Y:S02]  /*b390*/  ISETP.NE.AND P0, PT, R36, c[0x0][0x32c], PT ;  /* 0x0000cb0024007a0c */ /* 0x000fe40003f05270 */
[----:B------:R-:W-:-:S11]  /*b3a0*/  LOP3.LUT R3, RZ, R3, RZ, 0x33, !PT ;  /* 0x00000003ff037212 */ /* 0x000fd600078e33ff */
[----:B------:R-:W-:-:S05]  /*b3b0*/  @P0 IMAD.HI.U32 R7, R3, c[0x0][0x330], RZ ;  /* 0x0000cc0003070a27 */ /* 0x000fca00078e00ff */
[----:B------:R-:W-:-:S04]  /*b3c0*/  @P0 SHF.R.U32.HI R3, RZ, c[0x0][0x334], R7 ;  /* 0x0000cd00ff030a19 */ /* 0x000fc80000011607 */
[----:B------:R-:W-:Y:S01]  /*b3d0*/  LOP3.LUT R3, RZ, R3, RZ, 0x33, !PT ;  /* 0x00000003ff037212 */ /* 0x000fe200078e33ff */
[----:B------:R-:W-:Y:S05]  /*b3e0*/  BRA `(.L_x_1211) ;  /* 0x0000003000007947 */ /* 0x000fea0003800000 */
.L_x_1210:
[----:B------:R-:W-:-:S13]  /*b3f0*/  ISETP.NE.AND P0, PT, R36, c[0x0][0x32c], PT ;  /* 0x0000cb0024007a0c */ /* 0x000fda0003f05270 */
[----:B------:R-:W-:-:S05]  /*b400*/  @P0 IMAD.HI.U32 R7, R3, c[0x0][0x330], RZ ;  /* 0x0000cc0003070a27 */ /* 0x000fca00078e00ff */
[----:B------:R-:W-:Y:S02]  /*b410*/  @P0 SHF.R.U32.HI R3, RZ, c[0x0][0x334], R7 ;  /* 0x0000cd00ff030a19 */ /* 0x000fe40000011607 */
.L_x_1211:
[----:B------:R-:W-:Y:S05]  /*b420*/  BSYNC B0 ;  /* 0x0000000000007941 */ /* 0x000fea0003800000 */
.L_x_1209:
[----:B------:R-:W-:-:S05]  /*b430*/  IMAD R3, R3, c[0x0][0x32c], R21 ;  /* 0x0000cb0003037a24 */ /* 0x000fca00078e0215 */
[----:B------:R-:W-:Y:S02]  /*b440*/  IADD3 R7, R3, c[0x0][0x32c], RZ ;  /* 0x0000cb0003077a10 */ /* 0x000fe40007ffe0ff */
[----:B------:R-:W-:Y:S02]  /*b450*/  IMNMX R0, R0, R3, !PT ;  /* 0x0000000300007217 */ /* 0x000fe40007800200 */
[----:B------:R-:W-:Y:S02]  /*b460*/  IMNMX R2, R2, R7, PT ;  /* 0x0000000702027217 */ /* 0x000fe40003800200 */
.L_x_1208:
[C---:B-1-34-:R-:W-:Y:S02]  /*b470*/  ISETP.GE.AND P0, PT, R99.reuse, 0x2, PT ;  /* 0x000000026300780c */ /* 0x05afe40003f06270 */
[----:B------:R-:W-:Y:S02]  /*b480*/  LOP3.LUT R212, R212, 0xfffffff7, RZ, 0xc0, !PT ;  /* 0xfffffff7d4d47812 */ /* 0x000fe400078ec0ff */
[C---:B------:R-:W-:Y:S02]  /*b490*/  ISETP.GE.AND P1, PT, R99.reuse, 0x9, PT ;  /* 0x000000096300780c */ /* 0x040fe40003f26270 */
[----:B------:R-:W-:-:S02]  /*b4a0*/  ISETP.GE.AND P6, PT, R99, 0x12, PT ;  /* 0x000000126300780c */ /* 0x000fc40003fc6270 */
[C---:B------:R-:W-:Y:S02]  /*b4b0*/  ISETP.GE.AND P5, PT, R99.reuse, 0x19, PT ;  /* 0x000000196300780c */ /* 0x040fe40003fa6270 */
[C---:B------:R-:W-:Y:S02]  /*b4c0*/  ISETP.GE.AND P4, PT, R99.reuse, 0x1a, PT ;  /* 0x0000001a6300780c */ /* 0x040fe40003f86270 */
[----:B------:R-:W-:Y:S02]  /*b4d0*/  ISETP.GE.AND P3, PT, R99, 0x21, PT ;  /* 0x000000216300780c */ /* 0x000fe40003f66270 */
[----:B------:R-:W-:Y:S02]  /*b4e0*/  @P0 LOP3.LUT R212, R212, 0x8, RZ, 0xfc, !PT ;  /* 0x00000008d4d40812 */ /* 0x000fe400078efcff */
[----:B------:R-:W-:Y:S02]  /*b4f0*/  ISETP.GT.AND P0, PT, R0, 0x1, !P0 ;  /* 0x000000010000780c */ /* 0x000fe40004704270 */
[----:B------:R-:W-:-:S02]  /*b500*/  LOP3.LUT R212, R212, 0xfffffffb, RZ, 0xc0, !PT ;  /* 0xfffffffbd4d47812 */ /* 0x000fc400078ec0ff */
[----:B------:R-:W-:Y:S02]  /*b510*/  ISETP.LT.OR P0, PT, R2, 0x2, P0 ;  /* 0x000000020200780c */ /* 0x000fe40000701670 */
[----:B------:R-:W-:Y:S02]  /*b520*/  @P1 LOP3.LUT R212, R212, 0x4, RZ, 0xfc, !PT ;  /* 0x00000004d4d41812 */ /* 0x000fe400078efcff */
[----:B------:R-:W-:Y:S02]  /*b530*/  FSEL R24, R28, -INF , !P0 ;  /* 0xff8000001c187808 */ /* 0x000fe40004000000 */
[----:B------:R-:W-:Y:S02]  /*b540*/  ISETP.GT.AND P0, PT, R0, 0x8, !P1 ;  /* 0x000000080000780c */ /* 0x000fe40004f04270 */
[----:B------:R-:W-:Y:S02]  /*b550*/  ISETP.GE.AND P1, PT, R99, 0xa, PT ;  /* 0x0000000a6300780c */ /* 0x000fe40003f26270 */
[----:B------:R-:W-:-:S02]  /*b560*/  ISETP.LT.OR P0, PT, R2, 0x9, P0 ;  /* 0x000000090200780c */ /* 0x000fc40000701670 */
[----:B------:R-:W-:Y:S02]  /*b570*/  LOP3.LUT R212, R212, 0xfffffffd, RZ, 0xc0, !PT ;  /* 0xfffffffdd4d47812 */ /* 0x000fe400078ec0ff */
[----:B------:R-:W-:Y:S02]  /*b580*/  FSEL R25, R23, -INF , !P0 ;  /* 0xff80000017197808 */ /* 0x000fe40004000000 */
[----:B------:R-:W-:Y:S02]  /*b590*/  ISETP.GT.AND P0, PT, R0, 0x9, !P1 ;  /* 0x000000090000780c */ /* 0x000fe40004f04270 */
[----:B------:R-:W-:Y:S02]  /*b5a0*/  ISETP.GE.AND P2, PT, R99, 0x22, PT ;  /* 0x000000226300780c */ /* 0x000fe40003f46270 */
[----:B------:R-:W-:Y:S02]  /*b5b0*/  ISETP.LT.OR P0, PT, R2, 0xa, P0 ;  /* 0x0000000a0200780c */ /* 0x000fe40000701670 */
[----:B------:R-:W-:-:S02]  /*b5c0*/  @P1 LOP3.LUT R212, R212, 0x2, RZ, 0xfc, !PT ;  /* 0x00000002d4d41812 */ /* 0x000fc400078efcff */
[----:B------:R-:W-:Y:S02]  /*b5d0*/  ISETP.GE.AND P1, PT, R99, 0x11, PT ;  /* 0x000000116300780c */ /* 0x000fe40003f26270 */
[----:B------:R-:W-:Y:S02]  /*b5e0*/  FSEL R33, R22, -INF , !P0 ;  /* 0xff80000016217808 */ /* 0x000fe40004000000 */
[----:B------:R-:W-:Y:S02]  /*b5f0*/  ISETP.GT.AND P0, PT, R0, 0x10, !P1 ;  /* 0x000000100000780c */ /* 0x000fe40004f04270 */
[----:B------:R-:W-:Y:S02]  /*b600*/  LOP3.LUT R212, R212, 0xfffffffe, RZ, 0xc0, !PT ;  /* 0xfffffffed4d47812 */ /* 0x000fe400078ec0ff */
[----:B------:R-:W-:-:S04]  /*b610*/  ISETP.LT.OR P0, PT, R2, 0x11, P0 ;  /* 0x000000110200780c */ /* 0x000fc80000701670 */
[----:B------:R-:W-:Y:S02]  /*b620*/  FSEL R32, R17, -INF , !P0 ;  /* 0xff80000011207808 */ /* 0x000fe40004000000 */
[----:B------:R-:W-:Y:S02]  /*b630*/  ISETP.GT.AND P0, PT, R0, 0x11, !P6 ;  /* 0x000000110000780c */ /* 0x000fe40007704270 */
[----:B------:R-:W-:Y:S02]  /*b640*/  @P1 LOP3.LUT R212, R212, 0x1, RZ, 0xfc, !PT ;  /* 0x00000001d4d41812 */ /* 0x000fe400078efcff */
[----:B------:R-:W-:Y:S02]  /*b650*/  ISETP.LT.OR P0, PT, R2, 0x12, P0 ;  /* 0x000000120200780c */ /* 0x000fe40000701670 */
[----:B------:R-:W-:Y:S02]  /*b660*/  ISETP.GE.AND P1, PT, R99, 0x29, PT ;  /* 0x000000296300780c */ /* 0x000fe40003f26270 */
[----:B------:R-:W-:-:S02]  /*b670*/  FSEL R31, R16, -INF , !P0 ;  /* 0xff800000101f7808 */ /* 0x000fc40004000000 */
[----:B------:R-:W-:Y:S02]  /*b680*/  ISETP.GT.AND P0, PT, R0, 0x18, !P5 ;  /* 0x000000180000780c */ /* 0x000fe40006f04270 */
[----:B------:R-:W-:Y:S02]  /*b690*/  LOP3.LUT R212, R212, 0xffffffef, RZ, 0xc0, !PT ;  /* 0xffffffefd4d47812 */ /* 0x000fe400078ec0ff */
[----:B------:R-:W-:-:S04]  /*b6a0*/  ISETP.LT.OR P0, PT, R2, 0x19, P0 ;  /* 0x000000190200780c */ /* 0x000fc80000701670 */
[----:B------:R-:W-:Y:S02]  /*b6b0*/  FSEL R30, R15, -INF , !P0 ;  /* 0xff8000000f1e7808 */ /* 0x000fe40004000000 */
[----:B------:R-:W-:Y:S02]  /*b6c0*/  ISETP.GT.AND P0, PT, R0, 0x19, !P4 ;  /* 0x000000190000780c */ /* 0x000fe40006704270 */
[----:B------:R-:W-:Y:S02]  /*b6d0*/  @P1 LOP3.LUT R212, R212, 0x10, RZ, 0xfc, !PT ;  /* 0x00000010d4d41812 */ /* 0x000fe400078efcff */
[----:B------:R-:W-:Y:S02]  /*b6e0*/  ISETP.LT.OR P0, PT, R2, 0x1a, P0 ;  /* 0x0000001a0200780c */ /* 0x000fe40000701670 */
[----:B------:R-:W-:Y:S02]  /*b6f0*/  LOP3.LUT R212, R212, 0xffffffdf, RZ, 0xc0, !PT ;  /* 0xffffffdfd4d47812 */ /* 0x000fe400078ec0ff */
[----:B------:R-:W-:-:S02]  /*b700*/  FSEL R29, R14, -INF , !P0 ;  /* 0xff8000000e1d7808 */ /* 0x000fc40004000000 */
[----:B------:R-:W-:-:S04]  /*b710*/  ISETP.GT.AND P0, PT, R0, 0x20, !P3 ;  /* 0x000000200000780c */ /* 0x000fc80005f04270 */
[----:B------:R-:W-:-:S04]  /*b720*/  ISETP.LT.OR P0, PT, R2, 0x21, P0 ;  /* 0x000000210200780c */ /* 0x000fc80000701670 */
[----:B------:R-:W-:Y:S02]  /*b730*/  FSEL R28, R13, -INF , !P0 ;  /* 0xff8000000d1c7808 */ /* 0x000fe40004000000 */
[----:B------:R-:W-:-:S04]  /*b740*/  ISETP.GT.AND P0, PT, R0, 0x21, !P2 ;  /* 0x000000210000780c */ /* 0x000fc80005704270 */
[----:B------:R-:W-:-:S04]  /*b750*/  ISETP.LT.OR P0, PT, R2, 0x22, P0 ;  /* 0x000000220200780c */ /* 0x000fc80000701670 */
[----:B------:R-:W-:Y:S02]  /*b760*/  FSEL R27, R8, -INF , !P0 ;  /* 0xff800000081b7808 */ /* 0x000fe40004000000 */
[----:B------:R-:W-:Y:S02]  /*b770*/  ISETP.GT.AND P0, PT, R0, 0x28, !P1 ;  /* 0x000000280000780c */ /* 0x000fe40004f04270 */
[----:B------:R-:W-:Y:S02]  /*b780*/  ISETP.GE.AND P1, PT, R99, 0x1, PT ;  /* 0x000000016300780c */ /* 0x000fe40003f26270 */
[----:B------:R-:W-:-:S04]  /*b790*/  ISETP.LT.OR P0, PT, R2, 0x29, P0 ;  /* 0x000000290200780c */ /* 0x000fc80000701670 */
[----:B------:R-:W-:Y:S02]  /*b7a0*/  FSEL R34, R12, -INF , !P0 ;  /* 0xff8000000c227808 */ /* 0x000fe40004000000 */
[----:B------:R-:W-:-:S04]  /*b7b0*/  ISETP.GT.AND P0, PT, R0, RZ, !P1 ;  /* 0x000000ff0000720c */ /* 0x000fc80004f04270 */
[----:B------:R-:W-:-:S04]  /*b7c0*/  ISETP.LT.OR P0, PT, R2, 0x1, P0 ;  /* 0x000000010200780c */ /* 0x000fc80000701670 */
[----:B------:R-:W-:Y:S02]  /*b7d0*/  FSEL R22, R35, -INF , !P0 ;  /* 0xff80000023167808 */ /* 0x000fe40004000000 */
[----:B------:R-:W-:-:S13]  /*b7e0*/  ISETP.GE.AND P0, PT, R99, 0x2a, PT ;  /* 0x0000002a6300780c */ /* 0x000fda0003f06270 */
[----:B------:R-:W-:Y:S02]  /*b7f0*/  @P0 LOP3.LUT R212, R212, 0x20, RZ, 0xfc, !PT ;  /* 0x00000020d4d40812 */ /* 0x000fe400078efcff */
[----:B------:R-:W-:-:S04]  /*b800*/  ISETP.GT.AND P0, PT, R0, 0x29, !P0 ;  /* 0x000000290000780c */ /* 0x000fc80004704270 */
[----:B------:R-:W-:-:S04]  /*b810*/  ISETP.LT.OR P0, PT, R2, 0x2a, P0 ;  /* 0x0000002a0200780c */ /* 0x000fc80000701670 */
[----:B------:R-:W-:Y:S01]  /*b820*/  FSEL R26, R11, -INF , !P0 ;  /* 0xff8000000b1a7808 */ /* 0x000fe20004000000 */
[----:B------:R-:W-:Y:S06]  /*b830*/  BRA.DIV ~URZ, `(.L_x_1212) ;  /* 0x000103827f007947 */ /* 0x000fec000b800000 */
[----:B------:R1:W2:Y:S02]  /*b840*/  SHFL.IDX PT, R3, R4, 0x1, 0x1c1f ;  /* 0x003c1f0004037f89 */ /* 0x0002a400000e0000 */
.L_x_1325:
[----:B------:R-:W-:Y:S01]  /*b850*/  FMUL.FTZ R0, R46, c[0x0][0x320] ;  /* 0x0000c8002e007a20 */ /* 0x000fe20000410000 */
[----:B------:R-:W-:Y:S02]  /*b860*/  ISETP.LE.AND P0, PT, R36, c[0x0][0x32c], PT ;  /* 0x0000cb0024007a0c */ /* 0x000fe40003f03270 */
[----:B--2---:R-:W-:Y:S01]  /*b870*/  IADD3 R2, R18, R3, RZ ;  /* 0x0000000312027210 */ /* 0x004fe20007ffe0ff */
[----:B------:R2:W3:Y:S03]  /*b880*/  MUFU.TANH R17, R0 ;  /* 0x0000000000117308 */ /* 0x0004e60000002400 */
[----:B------:R-:W-:Y:S01]  /*b890*/  IMNMX R2, R20, R2, PT ;  /* 0x0000000214027217 */ /* 0x000fe20003800200 */
[----:B--2---:R-:W-:-:S04]  /*b8a0*/  FMUL.FTZ R0, R42, c[0x0][0x320] ;  /* 0x0000c8002a007a20 */ /* 0x004fc80000410000 */
[----:B------:R2:W4:Y:S02]  /*b8b0*/  MUFU.TANH R16, R0 ;  /* 0x0000000000107308 */ /* 0x0005240000002400 */
[----:B--2---:R-:W-:-:S06]  /*b8c0*/  FMUL.FTZ R0, R43, c[0x0][0x320] ;  /* 0x0000c8002b007a20 */ /* 0x004fcc0000410000 */
[----:B------:R2:W1:Y:S02]  /*b8d0*/  MUFU.TANH R23, R0 ;  /* 0x0000000000177308 */ /* 0x0004640000002400 */
        /* <DEDUP_REMOVED lines=27> */
.L_x_1215:
[----:B------:R-:W-:-:S04]  /*ba90*/  MOV R4, 0x1 ;  /* 0x0000000100047802 */ /* 0x000fc80000000f00 */
[----:B------:R-:W-:-:S13]  /*baa0*/  ISETP.NE.AND P0, PT, R4, c[0x0][0x32c], PT ;  /* 0x0000cb0004007a0c */ /* 0x000fda0003f05270 */
[----:B------:R-:W-:-:S05]  /*bab0*/  @P0 IMAD.HI.U32 R4, R3, c[0x0][0x330], RZ ;  /* 0x0000cc0003040a27 */ /* 0x000fca00078e00ff */
[----:B------:R-:W-:Y:S02]  /*bac0*/  @P0 SHF.R.U32.HI R3, RZ, c[0x0][0x334], R4 ;  /* 0x0000cd00ff030a19 */ /* 0x000fe40000011604 */
.L_x_1216:
[----:B------:R-:W-:Y:S05]  /*bad0*/  BSYNC B0 ;  /* 0x0000000000007941 */ /* 0x000fea0003800000 */
.L_x_1214:
[----:B------:R-:W-:-:S05]  /*bae0*/  IMAD R3, R3, c[0x0][0x32c], R21 ;  /* 0x0000cb0003037a24 */ /* 0x000fca00078e0215 */
[----:B------:R-:W-:Y:S02]  /*baf0*/  IADD3 R4, R3, c[0x0][0x32c], RZ ;  /* 0x0000cb0003047a10 */ /* 0x000fe40007ffe0ff */
[----:B------:R-:W-:Y:S02]  /*bb00*/  IMNMX R0, R0, R3, !PT ;  /* 0x0000000300007217 */ /* 0x000fe40007800200 */
[----:B------:R-:W-:Y:S02]  /*bb10*/  IMNMX R2, R2, R4, PT ;  /* 0x0000000402027217 */ /* 0x000fe40003800200 */
.L_x_1213:
[----:B-1-34-:R-:W-:Y:S02]  /*bb20*/  LOP3.LUT P0, RZ, R212, 0x8, RZ, 0xc0, !PT ;  /* 0x00000008d4ff7812 */ /* 0x01afe4000780c0ff */
[----:B------:R-:W-:Y:S02]  /*bb30*/  FMNMX.FTZ R136, R22, R24, !PT ;  /* 0x0000001816887209 */ /* 0x000fe40007810000 */
[----:B------:R-:W-:Y:S02]  /*bb40*/  ISETP.GT.AND P0, PT, R0, 0x1, !P0 ;  /* 0x000000010000780c */ /* 0x000fe40004704270 */
[----:B------:R-:W-:-:S02]  /*bb50*/  FMNMX.FTZ R136, R25, R136, !PT ;  /* 0x0000008819887209 */ /* 0x000fc40007810000 */
[----:B------:R-:W-:Y:S02]  /*bb60*/  ISETP.LT.OR P0, PT, R2, 0x2, P0 ;  /* 0x000000020200780c */ /* 0x000fe40000701670 */
[----:B------:R-:W-:Y:S02]  /*bb70*/  FMNMX.FTZ R136, R33, R136, !PT ;  /* 0x0000008821887209 */ /* 0x000fe40007810000 */
[----:B------:R-:W-:Y:S02]  /*bb80*/  FSEL R18, R52, -INF , !P0 ;  /* 0xff80000034127808 */ /* 0x000fe40004000000 */
[----:B------:R-:W-:Y:S02]  /*bb90*/  LOP3.LUT P0, RZ, R212, 0x4, RZ, 0xc0, !PT ;  /* 0x00000004d4ff7812 */ /* 0x000fe4000780c0ff */
[----:B------:R-:W-:Y:S02]  /*bba0*/  FMNMX.FTZ R136, R32, R136, !PT ;  /* 0x0000008820887209 */ /* 0x000fe40007810000 */
[----:B------:R-:W-:-:S02]  /*bbb0*/  ISETP.GT.AND P0, PT, R0, 0x8, !P0 ;  /* 0x000000080000780c */ /* 0x000fc40004704270 */
[----:B------:R-:W-:Y:S02]  /*bbc0*/  FMNMX.FTZ R136, R31, R136, !PT ;  /* 0x000000881f887209 */ /* 0x000fe40007810000 */
[----:B------:R-:W-:Y:S02]  /*bbd0*/  ISETP.LT.OR P0, PT, R2, 0x9, P0 ;  /* 0x000000090200780c */ /* 0x000fe40000701670 */
[----:B------:R-:W-:Y:S02]  /*bbe0*/  FMNMX.FTZ R136, R30, R136, !PT ;  /* 0x000000881e887209 */ /* 0x000fe40007810000 */
[----:B------:R-:W-:Y:S02]  /*bbf0*/  FSEL R19, R17, -INF , !P0 ;  /* 0xff80000011137808 */ /* 0x000fe40004000000 */
[----:B------:R-:W-:Y:S02]  /*bc00*/  LOP3.LUT P0, RZ, R212, 0x2, RZ, 0xc0, !PT ;  /* 0x00000002d4ff7812 */ /* 0x000fe4000780c0ff */
[----:B------:R-:W-:-:S02]  /*bc10*/  FMNMX.FTZ R136, R29, R136, !PT ;  /* 0x000000881d887209 */ /* 0x000fc40007810000 */
[----:B------:R-:W-:Y:S02]  /*bc20*/  ISETP.GT.AND P0, PT, R0, 0x9, !P0 ;  /* 0x000000090000780c */ /* 0x000fe40004704270 */
[----:B------:R-:W-:Y:S02]  /*bc30*/  FMNMX.FTZ R136, R28, R136, !PT ;  /* 0x000000881c887209 */ /* 0x000fe40007810000 */
[----:B------:R-:W-:Y:S02]  /*bc40*/  ISETP.LT.OR P0, PT, R2, 0xa, P0 ;  /* 0x0000000a0200780c */ /* 0x000fe40000701670 */
[----:B------:R-:W-:Y:S02]  /*bc50*/  FMNMX.FTZ R136, R27, R136, !PT ;  /* 0x000000881b887209 */ /* 0x000fe40007810000 */
[----:B------:R-:W-:Y:S02]  /*bc60*/  FSEL R17, R15, -INF , !P0 ;  /* 0xff8000000f117808 */ /* 0x000fe40004000000 */
[----:B------:R-:W-:-:S02]  /*bc70*/  LOP3.LUT P0, RZ, R212, 0x1, RZ, 0xc0, !PT ;  /* 0x00000001d4ff7812 */ /* 0x000fc4000780c0ff */
[----:B------:R-:W-:Y:S02]  /*bc80*/  FMNMX.FTZ R136, R34, R136, !PT ;  /* 0x0000008822887209 */ /* 0x000fe40007810000 */
[----:B------:R-:W-:Y:S02]  /*bc90*/  ISETP.GT.AND P0, PT, R0, 0x10, !P0 ;  /* 0x000000100000780c */ /* 0x000fe40004704270 */
[----:B------:R-:W-:Y:S02]  /*bca0*/  FMNMX.FTZ R136, R26, R136, !PT ;  /* 0x000000881a887209 */ /* 0x000fe40007810000 */
[----:B------:R-:W-:-:S04]  /*bcb0*/  ISETP.LT.OR P0, PT, R2, 0x11, P0 ;  /* 0x000000110200780c */ /* 0x000fc80000701670 */
[----:B------:R-:W-:Y:S02]  /*bcc0*/  FSEL R15, R12, -INF , !P0 ;  /* 0xff8000000c0f7808 */ /* 0x000fe40004000000 */
[----:B------:R-:W-:Y:S02]  /*bcd0*/  ISETP.GT.AND P0, PT, R0, 0x11, !P6 ;  /* 0x000000110000780c */ /* 0x000fe40007704270 */
[----:B------:R-:W-:Y:S02]  /*bce0*/  LOP3.LUT P6, RZ, R212, 0x20, RZ, 0xc0, !PT ;  /* 0x00000020d4ff7812 */ /* 0x000fe400078cc0ff */
[----:B------:R-:W-:-:S04]  /*bcf0*/  ISETP.LT.OR P0, PT, R2, 0x12, P0 ;  /* 0x000000120200780c */ /* 0x000fc80000701670 */
[----:B------:R-:W-:Y:S02]  /*bd00*/  FSEL R12, R7, -INF , !P0 ;  /* 0xff800000070c7808 */ /* 0x000fe40004000000 */
[----:B------:R-:W-:Y:S02]  /*bd10*/  ISETP.GT.AND P0, PT, R0, 0x18, !P5 ;  /* 0x000000180000780c */ /* 0x000fe40006f04270 */
[----:B------:R-:W-:Y:S02]  /*bd20*/  LOP3.LUT P5, RZ, R212, 0x10, RZ, 0xc0, !PT ;  /* 0x00000010d4ff7812 */ /* 0x000fe400078ac0ff */
[----:B------:R-:W-:-:S04]  /*bd30*/  ISETP.LT.OR P0, PT, R2, 0x19, P0 ;  /* 0x000000190200780c */ /* 0x000fc80000701670 */
[----:B------:R-:W-:Y:S02]  /*bd40*/  FSEL R14, R14, -INF , !P0 ;  /* 0xff8000000e0e7808 */ /* 0x000fe40004000000 */
[----:B------:R-:W-:-:S04]  /*bd50*/  ISETP.GT.AND P0, PT, R0, 0x19, !P4 ;  /* 0x000000190000780c */ /* 0x000fc80006704270 */
        /* <DEDUP_REMOVED lines=8> */
[----:B------:R-:W-:-:S04]  /*bde0*/  ISETP.GT.AND P0, PT, R0, RZ, !P1 ;  /* 0x000000ff0000720c */ /* 0x000fc80004f04270 */
[----:B------:R-:W-:-:S04]  /*bdf0*/  ISETP.LT.OR P0, PT, R2, 0x1, P0 ;  /* 0x000000010200780c */ /* 0x000fc80000701670 */
[----:B------:R-:W-:Y:S02]  /*be00*/  FSEL R8, R53, -INF , !P0 ;  /* 0xff80000035087808 */ /* 0x000fe40004000000 */
[----:B------:R-:W-:Y:S02]  /*be10*/  ISETP.GT.AND P0, PT, R0, 0x28, !P5 ;  /* 0x000000280000780c */ /* 0x000fe40006f04270 */
[----:B------:R-:W-:Y:S02]  /*be20*/  FMNMX.FTZ R7, R8, R18, !PT ;  /* 0x0000001208077209 */ /* 0x000fe40007810000 */
[----:B------:R-:W-:Y:S02]  /*be30*/  ISETP.LT.OR P0, PT, R2, 0x29, P0 ;  /* 0x000000290200780c */ /* 0x000fe40000701670 */
[----:B------:R-:W-:Y:S02]  /*be40*/  FMNMX.FTZ R7, R19, R7, !PT ;  /* 0x0000000713077209 */ /* 0x000fe40007810000 */
[----:B------:R-:W-:-:S02]  /*be50*/  FSEL R16, R16, -INF , !P0 ;  /* 0xff80000010107808 */ /* 0x000fc40004000000 */
[----:B------:R-:W-:Y:S02]  /*be60*/  FMNMX.FTZ R7, R17, R7, !PT ;  /* 0x0000000711077209 */ /* 0x000fe40007810000 */
[----:B------:R-:W-:Y:S02]  /*be70*/  ISETP.GT.AND P0, PT, R0, 0x29, !P6 ;  /* 0x000000290000780c */ /* 0x000fe40007704270 */
        /* <DEDUP_REMOVED lines=9> */
[----:B------:R-:W-:Y:S01]  /*bf10*/  FMNMX.FTZ R7, R11, R7, !PT ;  /* 0x000000070b077209 */ /* 0x000fe20007810000 */
[----:B------:R-:W-:Y:S05]  /*bf20*/  BRA.DIV ~URZ, `(.L_x_1217) ;  /* 0x0000fd127f007947 */ /* 0x000fea000b800000 */
[----:B------:R1:W2:Y:S02]  /*bf30*/  SHFL.BFLY PT, R0, R136, 0x2, 0x1f ;  /* 0x0c401f0088007f89 */ /* 0x0002a400000e0000 */
.L_x_1326:
[----:B-12---:R-:W-:Y:S01]  /*bf40*/  FMNMX.FTZ R136, R136, R0, !PT ;  /* 0x0000000088887209 */ /* 0x006fe20007810000 */
[----:B------:R-:W-:Y:S05]  /*bf50*/  BRA.DIV ~URZ, `(.L_x_1218) ;  /* 0x0000fd327f007947 */ /* 0x000fea000b800000 */
[----:B------:R-:W1:Y:S04]  /*bf60*/  SHFL.BFLY PT, R0, R7, 0x2, 0x1f ;  /* 0x0c401f0007007f89 */ /* 0x000e6800000e0000 */
[----:B------:R-:W2:Y:S01]  /*bf70*/  SHFL.BFLY PT, R2, R136, 0x1, 0x1f ;  /* 0x0c201f0088027f89 */ /* 0x000ea200000e0000 */
[----:B-1----:R-:W-:Y:S02]  /*bf80*/  FMNMX.FTZ R7, R7, R0, !PT ;  /* 0x0000000007077209 */ /* 0x002fe40007810000 */
[----:B--2---:R-:W-:-:S03]  /*bf90*/  FMNMX.FTZ R136, R136, R2, !PT ;  /* 0x0000000288887209 */ /* 0x004fc60007810000 */
[----:B------:R1:W2:Y:S04]  /*bfa0*/  SHFL.BFLY PT, R3, R7, 0x1, 0x1f ;  /* 0x0c201f0007037f89 */ /* 0x0002a800000e0000 */
.L_x_1327:
[C---:B------:R-:W-:Y:S01]  /*bfb0*/  FMUL.FTZ R0, R136.reuse, c[0x0][0x2d0] ;  /* 0x0000b40088007a20 */ /* 0x040fe20000410000 */
[----:B------:R-:W-:Y:S01]  /*bfc0*/  FSETP.NEU.FTZ.AND P0, PT, R136, -INF , PT ;  /* 0xff8000008800780b */ /* 0x000fe20003f1d000 */
[----:B------:R-:W-:Y:S01]  /*bfd0*/  WARPSYNC 0xffffffff ;  /* 0xffffffff00007948 */ /* 0x000fe20003800000 */
[----:B-12---:R-:W-:Y:S02]  /*bfe0*/  FMNMX.FTZ R7, R3, R7, !PT ;  /* 0x0000000703077209 */ /* 0x006fe40007810000 */
[----:B------:R-:W-:Y:S02]  /*bff0*/  FSEL R0, R0, RZ, P0 ;  /* 0x000000ff00007208 */ /* 0x000fe40000000000 */
[C---:B------:R-:W-:Y:S01]  /*c000*/  FSETP.NEU.FTZ.AND P0, PT, R7.reuse, -INF , PT ;  /* 0xff8000000700780b */ /* 0x040fe20003f1d000 */
[----:B------:R-:W-:Y:S01]  /*c010*/  FMUL.FTZ R3, R7, c[0x0][0x2d0] ;  /* 0x0000b40007037a20 */ /* 0x000fe20000410000 */
[----:B------:R-:W-:Y:S01]  /*c020*/  SHF.L.U32 R201, R10, 0x1, RZ ;  /* 0x000000010ac97819 */ /* 0x000fe200000006ff */
[----:B------:R-:W-:-:S04]  /*c030*/  FFMA.FTZ R2, R22, c[0x0][0x2d0], -R0 ;  /* 0x0000b40016027a23 */ /* 0x000fc80000010800 */
[----:B------:R1:W-:Y:S02]  /*c040*/  MUFU.EX2 R38, R2 ;  /* 0x0000000200267308 */ /* 0x0003e40000000800 */
[----:B-1----:R-:W-:-:S06]  /*c050*/  FFMA.FTZ R2, R24, c[0x0][0x2d0], -R0 ;  /* 0x0000b40018027a23 */ /* 0x002fcc0000010800 */
[----:B------:R1:W2:Y:S02]  /*c060*/  MUFU.EX2 R36, R2 ;  /* 0x0000000200247308 */ /* 0x0002a40000000800 */
[----:B-1----:R-:W-:-:S06]  /*c070*/  FFMA.FTZ R2, R25, c[0x0][0x2d0], -R0 ;  /* 0x0000b40019027a23 */ /* 0x002fcc0000010800 */
[----:B------:R1:W3:Y:S02]  /*c080*/  MUFU.EX2 R37, R2 ;  /* 0x0000000200257308 */ /* 0x0002e40000000800 */
[----:B-1----:R-:W-:-:S06]  /*c090*/  FFMA.FTZ R2, R33, c[0x0][0x2d0], -R0 ;  /* 0x0000b40021027a23 */ /* 0x002fcc0000010800 */
[----:B------:R1:W4:Y:S02]  /*c0a0*/  MUFU.EX2 R35, R2 ;  /* 0x0000000200237308 */ /* 0x0003240000000800 */
[----:B-1----:R-:W-:-:S06]  /*c0b0*/  FFMA.FTZ R2, R32, c[0x0][0x2d0], -R0 ;  /* 0x0000b40020027a23 */ /* 0x002fcc0000010800 */
[----:B------:R1:W5:Y:S02]  /*c0c0*/  MUFU.EX2 R33, R2 ;  /* 0x0000000200217308 */ /* 0x0003640000000800 */
[----:B-1----:R-:W-:-:S06]  /*c0d0*/  FFMA.FTZ R2, R31, c[0x0][0x2d0], -R0 ;  /* 0x0000b4001f027a23 */ /* 0x002fcc0000010800 */
        /* <DEDUP_REMOVED lines=8> */
[----:B------:R1:W-:Y:S02]  /*c160*/  MUFU.EX2 R132, R2 ;  /* 0x0000000200847308 */ /* 0x0003e40000000800 */
[----:B-1----:R-:W-:-:S06]  /*c170*/  FFMA.FTZ R2, R34, c[0x0][0x2d0], -R0 ;  /* 0x0000b40022027a23 */ /* 0x002fcc0000010800 */
[----:B------:R1:W-:Y:S02]  /*c180*/  MUFU.EX2 R28, R2 ;  /* 0x00000002001c7308 */ /* 0x0003e40000000800 */
[----:B-1----:R-:W-:Y:S01]  /*c190*/  FFMA.FTZ R2, R26, c[0x0][0x2d0], -R0 ;  /* 0x0000b4001a027a23 */ /* 0x002fe20000010800 */
[----:B------:R-:W-:Y:S01]  /*c1a0*/  FSEL R0, R3, RZ, P0 ;  /* 0x000000ff03007208 */ /* 0x000fe20000000000 */
[----:B--2---:R-:W-:-:S04]  /*c1b0*/  FADD.FTZ R3, R38, R36 ;  /* 0x0000002426037221 */ /* 0x004fc80000010000 */
[----:B------:R1:W-:Y:S01]  /*c1c0*/  MUFU.EX2 R134, R2 ;  /* 0x0000000200867308 */ /* 0x0003e20000000800 */
[----:B---3--:R-:W-:-:S04]  /*c1d0*/  FADD.FTZ R3, R37, R3 ;  /* 0x0000000325037221 */ /* 0x008fc80000010000 */
[----:B----4-:R-:W-:-:S04]  /*c1e0*/  FADD.FTZ R3, R35, R3 ;  /* 0x0000000323037221 */ /* 0x010fc80000010000 */
[----:B-----5:R-:W-:Y:S02]  /*c1f0*/  FADD.FTZ R3, R33, R3 ;  /* 0x0000000321037221 */ /* 0x020fe40000010000 */
[----:B-1----:R-:W-:-:S04]  /*c200*/  FFMA.FTZ R2, R8, c[0x0][0x2d0], -R0 ;  /* 0x0000b40008027a23 */ /* 0x002fc80000010800 */
[----:B------:R1:W-:Y:S02]  /*c210*/  MUFU.EX2 R27, R2 ;  /* 0x00000002001b7308 */ /* 0x0003e40000000800 */
[----:B-1----:R-:W-:Y:S01]  /*c220*/  FFMA.FTZ R2, R18, c[0x0][0x2d0], -R0 ;  /* 0x0000b40012027a23 */ /* 0x002fe20000010800 */
[----:B------:R-:W-:-:S05]  /*c230*/  F2FP.BF16.PACK_AB R18, R30, R32 ;  /* 0x000000201e12723e */ /* 0x000fca00000010ff */
[----:B------:R1:W2:Y:S02]  /*c240*/  MUFU.EX2 R26, R2 ;  /* 0x00000002001a7308 */ /* 0x0002a40000000800 */
[----:B-1----:R-:W-:Y:S02]  /*c250*/  FFMA.FTZ R2, R19, c[0x0][0x2d0], -R0 ;  /* 0x0000b40013027a23 */ /* 0x002fe40000010800 */
[----:B--2---:R-:W-:-:S04]  /*c260*/  FADD.FTZ R4, R27, R26 ;  /* 0x0000001a1b047221 */ /* 0x004fc80000010000 */
[----:B------:R1:W2:Y:S02]  /*c270*/  MUFU.EX2 R25, R2 ;  /* 0x0000000200197308 */ /* 0x0002a40000000800 */
[----:B-1----:R-:W-:Y:S02]  /*c280*/  FFMA.FTZ R2, R17, c[0x0][0x2d0], -R0 ;  /* 0x0000b40011027a23 */ /* 0x002fe40000010800 */
[----:B--2---:R-:W-:-:S04]  /*c290*/  FADD.FTZ R4, R25, R4 ;  /* 0x0000000419047221 */ /* 0x004fc80000010000 */
[----:B------:R1:W2:Y:S02]  /*c2a0*/  MUFU.EX2 R24, R2 ;  /* 0x0000000200187308 */ /* 0x0002a40000000800 */
[----:B-1----:R-:W-:Y:S01]  /*c2b0*/  FFMA.FTZ R2, R15, c[0x0][0x2d0], -R0 ;  /* 0x0000b4000f027a23 */ /* 0x002fe20000010800 */
[C---:B--2---:R-:W-:Y:S01]  /*c2c0*/  F2FP.BF16.PACK_AB R15, R24.reuse, R25 ;  /* 0x00000019180f723e */ /* 0x044fe200000010ff */
[----:B------:R-:W-:-:S04]  /*c2d0*/  FADD.FTZ R4, R24, R4 ;  /* 0x0000000418047221 */ /* 0x000fc80000010000 */
[----:B------:R1:W2:Y:S02]  /*c2e0*/  MUFU.EX2 R23, R2 ;  /* 0x0000000200177308 */ /* 0x0002a40000000800 */
[----:B-1----:R-:W-:Y:S01]  /*c2f0*/  FFMA.FTZ R2, R12, c[0x0][0x2d0], -R0 ;  /* 0x0000b4000c027a23 */ /* 0x002fe20000010800 */
[----:B------:R-:W-:Y:S01]  /*c300*/  F2FP.BF16.PACK_AB R12, R36, R38 ;  /* 0x00000026240c723e */ /* 0x000fe200000010ff */
[----:B--2---:R-:W-:-:S04]  /*c310*/  FADD.FTZ R4, R23, R4 ;  /* 0x0000000417047221 */ /* 0x004fc80000010000 */
[----:B------:R1:W2:Y:S02]  /*c320*/  MUFU.EX2 R17, R2 ;  /* 0x0000000200117308 */ /* 0x0002a40000000800 */
[----:B-1----:R-:W-:Y:S01]  /*c330*/  FFMA.FTZ R2, R14, c[0x0][0x2d0], -R0 ;  /* 0x0000b4000e027a23 */ /* 0x002fe20000010800 */
[----:B------:R-:W-:-:S05]  /*c340*/  F2FP.BF16.PACK_AB R14, R35, R37 ;  /* 0x00000025230e723e */ /* 0x000fca00000010ff */
[----:B------:R1:W3:Y:S02]  /*c350*/  MUFU.EX2 R22, R2 ;  /* 0x0000000200167308 */ /* 0x0002e40000000800 */
[----:B-1----:R-:W-:Y:S01]  /*c360*/  FFMA.FTZ R2, R13, c[0x0][0x2d0], -R0 ;  /* 0x0000b4000d027a23 */ /* 0x002fe20000010800 */
[----:B------:R-:W-:-:S05]  /*c370*/  F2FP.BF16.PACK_AB R13, R26, R27 ;  /* 0x0000001b1a0d723e */ /* 0x000fca00000010ff */
[----:B------:R1:W4:Y:S02]  /*c380*/  MUFU.EX2 R19, R2 ;  /* 0x0000000200137308 */ /* 0x0003240000000800 */
[----:B-1----:R-:W-:-:S06]  /*c390*/  FFMA.FTZ R2, R20, c[0x0][0x2d0], -R0 ;  /* 0x0000b40014027a23 */ /* 0x002fcc0000010800 */
[----:B------:R1:W5:Y:S02]  /*c3a0*/  MUFU.EX2 R8, R2 ;  /* 0x0000000200087308 */ /* 0x0003640000000800 */
[----:B-1----:R-:W-:-:S06]  /*c3b0*/  FFMA.FTZ R2, R21, c[0x0][0x2d0], -R0 ;  /* 0x0000b40015027a23 */ /* 0x002fcc0000010800 */
[----:B------:R1:W1:Y:S02]  /*c3c0*/  MUFU.EX2 R133, R2 ;  /* 0x0000000200857308 */ /* 0x0002640000000800 */
[C---:B-1----:R-:W-:Y:S02]  /*c3d0*/  FADD.FTZ R2, R31.reuse, R3 ;  /* 0x000000031f027221 */ /* 0x042fe40000010000 */
[----:B------:R-:W-:Y:S01]  /*c3e0*/  FFMA.FTZ R3, R16, c[0x0][0x2d0], -R0 ;  /* 0x0000b40010037a23 */ /* 0x000fe20000010800 */
[----:B------:R-:W-:Y:S01]  /*c3f0*/  F2FP.BF16.PACK_AB R16, R31, R33 ;  /* 0x000000211f10723e */ /* 0x000fe200000010ff */
[----:B------:R-:W-:Y:S02]  /*c400*/  FADD.FTZ R2, R32, R2 ;  /* 0x0000000220027221 */ /* 0x000fe40000010000 */
[----:B------:R2:W1:Y:S02]  /*c410*/  MUFU.EX2 R135, R3 ;  /* 0x0000000300877308 */ /* 0x0004640000000800 */
[----:B------:R-:W-:-:S02]  /*c420*/  FADD.FTZ R2, R30, R2 ;  /* 0x000000021e027221 */ /* 0x000fc40000010000 */
[C---:B--2---:R-:W-:Y:S01]  /*c430*/  FADD.FTZ R3, R17.reuse, R4 ;  /* 0x0000000411037221 */ /* 0x044fe20000010000 */
[----:B------:R-:W-:Y:S01]  /*c440*/  F2FP.BF16.PACK_AB R17, R17, R23 ;  /* 0x000000171111723e */ /* 0x000fe200000010ff */
[----:B------:R-:W-:Y:S02]  /*c450*/  FFMA.FTZ R4, R11, c[0x0][0x2d0], -R0 ;  /* 0x0000b4000b047a23 */ /* 0x000fe40000010800 */
[----:B---3--:R-:W-:Y:S02]  /*c460*/  FADD.FTZ R3, R22, R3 ;  /* 0x0000000316037221 */ /* 0x008fe40000010000 */
[----:B------:R-:W-:Y:S02]  /*c470*/  FADD.FTZ R0, R29, R2 ;  /* 0x000000021d007221 */ /* 0x000fe40000010000 */
[----:B------:R-:W2:Y:S01]  /*c480*/  MUFU.EX2 R4, R4 ;  /* 0x0000000400047308 */ /* 0x000ea20000000800 */
[C---:B----4-:R-:W-:Y:S01]  /*c490*/  FADD.FTZ R3, R19.reuse, R3 ;  /* 0x0000000313037221 */ /* 0x050fe20000010000 */
[----:B------:R-:W-:Y:S01]  /*c4a0*/  F2FP.BF16.PACK_AB R19, R19, R22 ;  /* 0x000000161313723e */ /* 0x000fe200000010ff */
[C---:B------:R-:W-:Y:S01]  /*c4b0*/  FADD.FTZ R0, R132.reuse, R0 ;  /* 0x0000000084007221 */ /* 0x040fe20000010000 */
[----:B------:R-:W-:Y:S01]  /*c4c0*/  F2FP.BF16.PACK_AB R132, R132, R29 ;  /* 0x0000001d8484723e */ /* 0x000fe200000010ff */
[----:B-----5:R-:W-:-:S02]  /*c4d0*/  FADD.FTZ R3, R8, R3 ;  /* 0x0000000308037221 */ /* 0x020fc40000010000 */
[----:B------:R-:W-:Y:S02]  /*c4e0*/  FADD.FTZ R0, R28, R0 ;  /* 0x000000001c007221 */ /* 0x000fe40000010000 */
[C---:B------:R-:W-:Y:S01]  /*c4f0*/  FADD.FTZ R3, R133.reuse, R3 ;  /* 0x0000000385037221 */ /* 0x040fe20000010000 */
[----:B------:R-:W-:Y:S01]  /*c500*/  F2FP.BF16.PACK_AB R133, R133, R8 ;  /* 0x000000088585723e */ /* 0x000fe200000010ff */
[C---:B------:R-:W-:Y:S01]  /*c510*/  FADD.FTZ R231, R134.reuse, R0 ;  /* 0x0000000086e77221 */ /* 0x040fe20000010000 */
[----:B------:R-:W-:Y:S01]  /*c520*/  F2FP.BF16.PACK_AB R134, R134, R28 ;  /* 0x0000001c8686723e */ /* 0x000fe200000010ff */
[----:B-1----:R-:W-:Y:S01]  /*c530*/  FADD.FTZ R3, R135, R3 ;  /* 0x0000000387037221 */ /* 0x002fe20000010000 */
[----:B--2---:R-:W-:-:S03]  /*c540*/  F2FP.BF16.PACK_AB R135, R4, R135 ;  /* 0x000000870487723e */ /* 0x004fc600000010ff */
[----:B------:R-:W-:Y:S02]  /*c550*/  FADD.FTZ R230, R4, R3 ;  /* 0x0000000304e67221 */ /* 0x000fe40000010000 */
[----:B------:R-:W2:Y:S04]  /*c560*/  LDL R3, [R1+0x4] ;  /* 0x0000040001037983 */ /* 0x000ea80000100800 */
[----:B------:R-:W3:Y:S04]  /*c570*/  LDL R137, [R1+0x64] ;  /* 0x0000640001897983 */ /* 0x000ee80000100800 */
[----:B------:R-:W3:Y:S04]  /*c580*/  LDL R4, [R1+0x58] ;  /* 0x0000580001047983 */ /* 0x000ee80000100800 */
[----:B------:R-:W1:Y:S04]  /*c590*/  LDSM.16.MT88.4 R28, [R201+0x5880] ;  /* 0x00588000c91c783b */ /* 0x000e680000004200 */
[----:B------:R-:W4:Y:S04]  /*c5a0*/  LDSM.16.MT88.4 R24, [R201+0x4080] ;  /* 0x00408000c918783b */ /* 0x000f280000004200 */
[----:B------:R-:W5:Y:S04]  /*c5b0*/  LDSM.16.MT88.4 R60, [R201+0x6080] ;  /* 0x00608000c93c783b */ /* 0x000f680000004200 */
[----:B------:R-:W4:Y:S01]  /*c5c0*/  LDSM.16.MT88.4 R32, [R201+0x4880] ;  /* 0x00488000c920783b */ /* 0x000f220000004200 */
[----:B------:R-:W-:-:S03]  /*c5d0*/  IMAD R202, R9, 0x2, R201 ;  /* 0x0000000209ca7824 */ /* 0x000fc600078e02c9 */
[----:B------:R-:W4:Y:S04]  /*c5e0*/  LDSM.16.MT88.4 R56, [R201+0x8880] ;  /* 0x00888000c938783b */ /* 0x000f280000004200 */
[----:B------:R-:W-:Y:S01]  /*c5f0*/  LDSM.16.MT88.4 R40, [R201+0x7080] ;  /* 0x00708000c928783b */ /* 0x000fe20000004200 */
[----:B------:R-:W-:-:S03]  /*c600*/  IMAD R204, R6, 0x2, R201 ;  /* 0x0000000206cc7824 */ /* 0x000fc600078e02c9 */
[----:B------:R-:W-:Y:S04]  /*c610*/  LDSM.16.MT88.4 R64, [R202+0x4880] ;  /* 0x00488000ca40783b */ /* 0x000fe80000004200 */
[----:B------:R-:W-:Y:S04]  /*c620*/  LDSM.16.MT88.4 R8, [R204+0x5880] ;  /* 0x00588000cc08783b */ /* 0x000fe80000004200 */
[----:B------:R-:W-:Y:S04]  /*c630*/  LDSM.16.MT88.4 R92, [R204+0x7080] ;  /* 0x00708000cc5c783b */ /* 0x000fe80000004200 */
[----:B------:R-:W-:Y:S01]  /*c640*/  LDSM.16.MT88.4 R96, [R201+0x7880] ;  /* 0x00788000c960783b */ /* 0x000fe20000004200 */
[C---:B-1----:R-:W-:Y:S03]  /*c650*/  HMMA.16816.F32.BF16 R52, R12.reuse, R28, RZ ;  /* 0x0000001c0c34723c */ /* 0x042fe600000418ff */
[----:B------:R-:W-:Y:S04]  /*c660*/  LDSM.16.MT88.4 R72, [R202+0x7080] ;  /* 0x00708000ca48783b */ /* 0x000fe80000004200 */
[----:B------:R-:W-:Y:S01]  /*c670*/  LDSM.16.MT88.4 R108, [R204+0x7880] ;  /* 0x00788000cc6c783b */ /* 0x000fe20000004200 */
[C---:B------:R-:W-:Y:S03]  /*c680*/  HMMA.16816.F32.BF16 R44, R12.reuse, R30, RZ ;  /* 0x0000001e0c2c723c */ /* 0x040fe600000418ff */
[----:B------:R-:W1:Y:S04]  /*c690*/  LDSM.16.MT88.4 R28, [R202+0x4080] ;  /* 0x00408000ca1c783b */ /* 0x000e680000004200 */
[----:B------:R-:W-:Y:S01]  /*c6a0*/  LDSM.16.MT88.4 R144, [R201+0x5080] ;  /* 0x00508000c990783b */ /* 0x000fe20000004200 */
[----:B----4-:R-:W-:Y:S08]  /*c6b0*/  HMMA.16816.F32.BF16 R20, R12, R24, RZ ;  /* 0x000000180c14723c */ /* 0x010ff000000418ff */
[C---:B-----5:R-:W-:Y:S01]  /*c6c0*/  HMMA.16816.F32.BF16 R120, R16.reuse, R60, R52 ;  /* 0x0000003c1078723c */ /* 0x060fe20000041834 */
[----:B------:R-:W-:Y:S07]  /*c6d0*/  LDSM.16.MT88.4 R52, [R204+0x4880] ;  /* 0x00488000cc34783b */ /* 0x000fee0000004200 */
[----:B------:R-:W-:Y:S01]  /*c6e0*/  HMMA.16816.F32.BF16 R116, R16, R62, R44 ;  /* 0x0000003e1074723c */ /* 0x000fe2000004182c */
[----:B------:R-:W4:Y:S04]  /*c6f0*/  LDSM.16.MT88.4 R60, [R201+0x9080] ;  /* 0x00908000c93c783b */ /* 0x000f280000004200 */
[----:B------:R-:W-:Y:S03]  /*c700*/  LDSM.16.MT88.4 R44, [R204+0x6080] ;  /* 0x00608000cc2c783b */ /* 0x000fe60000004200 */
[----:B------:R-:W-:Y:S01]  /*c710*/  HMMA.16816.F32.BF16 R48, R12, R26, RZ ;  /* 0x0000001a0c30723c */ /* 0x000fe200000418ff */
[----:B------:R-:W5:Y:S07]  /*c720*/  LDSM.16.MT88.4 R24, [R204+0x4080] ;  /* 0x00408000cc18783b */ /* 0x000f6e0000004200 */
[----:B------:R-:W-:Y:S01]  /*c730*/  HMMA.16816.F32.BF16 R140, R16, R32, R20 ;  /* 0x00000020108c723c */ /* 0x000fe20000041814 */
[----:B------:R-:W4:Y:S07]  /*c740*/  LDSM.16.MT88.4 R20, [R202+0x5880] ;  /* 0x00588000ca14783b */ /* 0x000f2e0000004200 */
[C---:B------:R-:W-:Y:S08]  /*c750*/  HMMA.16816.F32.BF16 R104, R12.reuse, R56, RZ ;  /* 0x000000380c68723c */ /* 0x040ff000000418ff */
[C---:B------:R-:W-:Y:S08]  /*c760*/  HMMA.16816.F32.BF16 R88, R12.reuse, R58, RZ ;  /* 0x0000003a0c58723c */ /* 0x040ff000000418ff */
[----:B-1----:R-:W-:Y:S08]  /*c770*/  HMMA.16816.F32.BF16 R80, R12, R30, RZ ;  /* 0x0000001e0c50723c */ /* 0x002ff000000418ff */
[----:B------:R-:W-:Y:S01]  /*c780*/  HMMA.16816.F32.BF16 R124, R16, R34, R48 ;  /* 0x00000022107c723c */ /* 0x000fe20000041830 */
[----:B------:R-:W1:Y:S07]  /*c790*/  LDSM.16.MT88.4 R48, [R202+0x6080] ;  /* 0x00608000ca30783b */ /* 0x000e6e0000004200 */
[C---:B------:R-:W-:Y:S08]  /*c7a0*/  HMMA.16816.F32.BF16 R36, R12.reuse, R40, RZ ;  /* 0x000000280c24723c */ /* 0x040ff000000418ff */
[C---:B------:R-:W-:Y:S08]  /*c7b0*/  HMMA.16816.F32.BF16 R84, R12.reuse, R28, RZ ;  /* 0x0000001c0c54723c */ /* 0x040ff000000418ff */
[C---:B------:R-:W-:Y:S08]  /*c7c0*/  HMMA.16816.F32.BF16 R32, R12.reuse, R8, RZ ;  /* 0x000000080c20723c */ /* 0x040ff000000418ff */
[C---:B------:R-:W-:Y:S08]  /*c7d0*/  HMMA.16816.F32.BF16 R28, R12.reuse, R10, RZ ;  /* 0x0000000a0c1c723c */ /* 0x040ff000000418ff */
[C---:B------:R-:W-:Y:S01]  /*c7e0*/  HMMA.16816.F32.BF16 R100, R12.reuse, R42, RZ ;  /* 0x0000002a0c64723c */ /* 0x040fe200000418ff */
[----:B------:R-:W1:Y:S07]  /*c7f0*/  LDSM.16.MT88.4 R40, [R202+0x7880] ;  /* 0x00788000ca28783b */ /* 0x000e6e0000004200 */
[----:B------:R-:W-:Y:S08]  /*c800*/  HMMA.16816.F32.BF16 R8, R12, R92, RZ ;  /* 0x0000005c0c08723c */ /* 0x000ff000000418ff */
[C---:B----4-:R-:W-:Y:S08]  /*c810*/  HMMA.16816.F32.BF16 R104, R16.reuse, R60, R104 ;  /* 0x0000003c1068723c */ /* 0x050ff00000041868 */
[C---:B------:R-:W-:Y:S08]  /*c820*/  HMMA.16816.F32.BF16 R128, R16.reuse, R62, R88 ;  /* 0x0000003e1080723c */ /* 0x040ff00000041858 */
[----:B------:R-:W-:Y:S08]  /*c830*/  HMMA.16816.F32.BF16 R60, R16, R66, R80 ;  /* 0x00000042103c723c */ /* 0x000ff00000041850 */
[C---:B-----5:R-:W-:Y:S08]  /*c840*/  HMMA.16816.F32.BF16 R76, R12.reuse, R24, RZ ;  /* 0x000000180c4c723c */ /* 0x060ff000000418ff */
[C---:B------:R-:W-:Y:S08]  /*c850*/  HMMA.16816.F32.BF16 R68, R12.reuse, R26, RZ ;  /* 0x0000001a0c44723c */ /* 0x040ff000000418ff */
[----:B------:R-:W-:Y:S08]  /*c860*/  HMMA.16816.F32.BF16 R56, R12, R20, RZ ;  /* 0x000000140c38723c */ /* 0x000ff000000418ff */
[----:B------:R-:W-:Y:S08]  /*c870*/  HMMA.16816.F32.BF16 R112, R16, R96, R36 ;  /* 0x000000601070723c */ /* 0x000ff00000041824 */
[C---:B------:R-:W-:Y:S08]  /*c880*/  HMMA.16816.F32.BF16 R36, R12.reuse, R22, RZ ;  /* 0x000000160c24723c */ /* 0x040ff000000418ff */
[C---:B------:R-:W-:Y:S08]  /*c890*/  HMMA.16816.F32.BF16 R24, R12.reuse, R72, RZ ;  /* 0x000000480c18723c */ /* 0x040ff000000418ff */
[----:B------:R-:W-:Y:S01]  /*c8a0*/  HMMA.16816.F32.BF16 R20, R12, R74, RZ ;  /* 0x0000004a0c14723c */ /* 0x000fe200000418ff */
[----:B------:R-:W4:Y:S07]  /*c8b0*/  LDSM.16.MT88.4 R72, [R202+0x8880] ;  /* 0x00888000ca48783b */ /* 0x000f2e0000004200 */
[C---:B------:R-:W-:Y:S01]  /*c8c0*/  HMMA.16816.F32.BF16 R100, R16.reuse, R98, R100 ;  /* 0x000000621064723c */ /* 0x040fe20000041864 */
[----:B------:R-:W5:Y:S07]  /*c8d0*/  LDSM.16.MT88.4 R96, [R204+0x8880] ;  /* 0x00888000cc60783b */ /* 0x000f6e0000004200 */
[C---:B------:R-:W-:Y:S01]  /*c8e0*/  HMMA.16816.F32.BF16 R148, R16.reuse, R64, R84 ;  /* 0x000000401094723c */ /* 0x040fe20000041854 */
[----:B------:R-:W-:Y:S01]  /*c8f0*/  IMAD R203, R6, 0x2, R202 ;  /* 0x0000000206cb7824 */ /* 0x000fe200078e02ca */
[----:B------:R-:W-:Y:S06]  /*c900*/  LDSM.16.MT88.4 R64, [R201+0x6880] ;  /* 0x00688000c940783b */ /* 0x000fec0000004200 */
[----:B------:R-:W-:Y:S01]  /*c910*/  HMMA.16816.F32.BF16 R88, R16, R108, R8 ;  /* 0x0000006c1058723c */ /* 0x000fe20000041808 */
[----:B------:R-:W-:Y:S01]  /*c920*/  IMAD.MOV.U32 R87, RZ, RZ, R60 ;  /* 0x000000ffff577224 */ /* 0x000fe200078e003c */
[----:B------:R-:W-:Y:S01]  /*c930*/  MOV R85, R62 ;  /* 0x0000003e00557202 */ /* 0x000fe20000000f00 */
[----:B------:R-:W-:-:S05]  /*c940*/  IMAD.MOV.U32 R86, RZ, RZ, R61 ;  /* 0x000000ffff567224 */ /* 0x000fca00078e003d */
[C---:B------:R-:W-:Y:S01]  /*c950*/  HMMA.16816.F32.BF16 R216, R16.reuse, R44, R32 ;  /* 0x0000002c10d8723c */ /* 0x040fe20000041820 */
[----:B------:R-:W-:Y:S01]  /*c960*/  IMAD.MOV.U32 R84, RZ, RZ, R63 ;  /* 0x000000ffff547224 */ /* 0x000fe200078e003f */
[----:B------:R-:W-:Y:S06]  /*c970*/  LDSM.16.MT88.4 R32, [R203+0x4080] ;  /* 0x00408000cb20783b */ /* 0x000fec0000004200 */
[----:B------:R-:W-:Y:S01]  /*c980*/  HMMA.16816.F32.BF16 R196, R16, R46, R28 ;  /* 0x0000002e10c4723c */ /* 0x000fe2000004181c */
[----:B------:R-:W-:Y:S04]  /*c990*/  LDSM.16.MT88.4 R44, [R204+0x9080] ;  /* 0x00908000cc2c783b */ /* 0x000fe80000004200 */
[----:B------:R-:W-:Y:S03]  /*c9a0*/  LDSM.16.MT88.4 R28, [R203+0x5880] ;  /* 0x00588000cb1c783b */ /* 0x000fe60000004200 */
[----:B------:R-:W-:Y:S01]  /*c9b0*/  HMMA.16816.F32.BF16 R8, R12, R94, RZ ;  /* 0x0000005e0c08723c */ /* 0x000fe200000418ff */
[----:B------:R-:W-:Y:S01]  /*c9c0*/  MOV R93, R128 ;  /* 0x00000080005d7202 */ /* 0x000fe20000000f00 */
[----:B------:R-:W-:Y:S01]  /*c9d0*/  IMAD.MOV.U32 R92, RZ, RZ, R129 ;  /* 0x000000ffff5c7224 */ /* 0x000fe200078e0081 */
[----:B------:R-:W-:Y:S01]  /*c9e0*/  MOV R0, R131 ;  /* 0x0000008300007202 */ /* 0x000fe20000000f00 */
[----:B------:R-:W-:Y:S01]  /*c9f0*/  IMAD.MOV.U32 R2, RZ, RZ, R130 ;  /* 0x000000ffff027224 */ /* 0x000fe200078e0082 */
[----:B------:R-:W-:Y:S03]  /*ca00*/  LDSM.16.MT88.4 R80, [R203+0x9080] ;  /* 0x00908000cb50783b */ /* 0x000fe60000004200 */
[C---:B------:R-:W-:Y:S01]  /*ca10*/  HMMA.16816.F32.BF16 R156, R16.reuse, R52, R76 ;  /* 0x00000034109c723c */ /* 0x040fe2000004184c */
[----:B------:R-:W-:Y:S07]  /*ca20*/  LDSM.16.MT88.4 R76, [R201+0x8080] ;  /* 0x00808000c94c783b */ /* 0x000fee0000004200 */
[C---:B------:R-:W-:Y:S01]  /*ca30*/  HMMA.16816.F32.BF16 R60, R16.reuse, R54, R68 ;  /* 0x00000036103c723c */ /* 0x040fe20000041844 */
[----:B------:R-:W-:Y:S07]  /*ca40*/  LDSM.16.MT88.4 R68, [R203+0x4880] ;  /* 0x00488000cb44783b */ /* 0x000fee0000004200 */
[C---:B-1----:R-:W-:Y:S01]  /*ca50*/  HMMA.16816.F32.BF16 R52, R16.reuse, R48, R56 ;  /* 0x000000301034723c */ /* 0x042fe20000041838 */
[----:B------:R-:W-:Y:S07]  /*ca60*/  LDSM.16.MT88.4 R56, [R203+0x7880] ;  /* 0x00788000cb38783b */ /* 0x000fee0000004200 */
[C---:B------:R-:W-:Y:S01]  /*ca70*/  HMMA.16816.F32.BF16 R36, R16.reuse, R50, R36 ;  /* 0x000000321024723c */ /* 0x040fe20000041824 */
[----:B------:R-:W1:Y:S07]  /*ca80*/  LDSM.16.MT88.4 R48, [R202+0x9080] ;  /* 0x00908000ca30783b */ /* 0x000e6e0000004200 */
[C---:B------:R-:W-:Y:S01]  /*ca90*/  HMMA.16816.F32.BF16 R184, R16.reuse, R110, R8 ;  /* 0x0000006e10b8723c */ /* 0x040fe20000041808 */
[----:B------:R-:W1:Y:S07]  /*caa0*/  LDSM.16.MT88.4 R8, [R203+0x7080] ;  /* 0x00708000cb08783b */ /* 0x000e6e0000004200 */
[----:B------:R-:W-:Y:S01]  /*cab0*/  HMMA.16816.F32.BF16 R192, R16, R40, R24 ;  /* 0x0000002810c0723c */ /* 0x000fe20000041818 */
[----:B------:R-:W-:Y:S01]  /*cac0*/  MOV R153, R52 ;  /* 0x0000003400997202 */ /* 0x000fe20000000f00 */
[----:B------:R-:W-:Y:S01]  /*cad0*/  IMAD.MOV.U32 R152, RZ, RZ, R53 ;  /* 0x000000ffff987224 */ /* 0x000fe200078e0035 */
[----:B------:R-:W-:Y:S01]  /*cae0*/  MOV R138, R55 ;  /* 0x00000037008a7202 */ /* 0x000fe20000000f00 */
[----:B------:R-:W-:-:S04]  /*caf0*/  IMAD.MOV.U32 R139, RZ, RZ, R54 ;  /* 0x000000ffff8b7224 */ /* 0x000fc800078e0036 */
[----:B------:R-:W-:Y:S01]  /*cb00*/  HMMA.16816.F32.BF16 R188, R16, R42, R20 ;  /* 0x0000002a10bc723c */ /* 0x000fe20000041814 */
[----:B------:R-:W2:Y:S01]  /*cb10*/  LDSM.16.MT88.4 R52, [R203+0x8880] ;  /* 0x00888000cb34783b */ /* 0x000ea20000004200 */
[----:B------:R-:W-:Y:S01]  /*cb20*/  IMAD.MOV.U32 R161, RZ, RZ, R36 ;  /* 0x000000ffffa17224 */ /* 0x000fe200078e0024 */
[----:B------:R-:W-:Y:S01]  /*cb30*/  MOV R160, R37 ;  /* 0x0000002500a07202 */ /* 0x000fe20000000f00 */
[----:B------:R-:W-:Y:S01]  /*cb40*/  IMAD.MOV.U32 R155, RZ, RZ, R38 ;  /* 0x000000ffff9b7224 */ /* 0x000fe200078e0026 */
[----:B------:R-:W-:Y:S01]  /*cb50*/  MOV R154, R39 ;  /* 0x00000027009a7202 */ /* 0x000fe20000000f00 */
[----:B------:R-:W-:Y:S01]  /*cb60*/  IMAD.MOV.U32 R131, RZ, RZ, R60 ;  /* 0x000000ffff837224 */ /* 0x000fe200078e003c */
[----:B------:R-:W-:Y:S01]  /*cb70*/  MOV R130, R61 ;  /* 0x0000003d00827202 */ /* 0x000fe20000000f00 */
[C---:B----4-:R-:W-:Y:S01]  /*cb80*/  HMMA.16816.F32.BF16 R40, R12.reuse, R72, RZ ;  /* 0x000000480c28723c */ /* 0x050fe200000418ff */
[----:B------:R-:W-:Y:S01]  /*cb90*/  IMAD.MOV.U32 R129, RZ, RZ, R62 ;  /* 0x000000ffff817224 */ /* 0x000fe200078e003e */
[----:B------:R-:W-:Y:S06]  /*cba0*/  LDSM.16.MT88.4 R108, [R201+0x9880] ;  /* 0x00988000c96c783b */ /* 0x000fec0000004200 */
[C---:B------:R-:W-:Y:S08]  /*cbb0*/  HMMA.16816.F32.BF16 R36, R12.reuse, R74, RZ ;  /* 0x0000004a0c24723c */ /* 0x040ff000000418ff */
[----:B-----5:R-:W-:Y:S01]  /*cbc0*/  HMMA.16816.F32.BF16 R24, R12, R96, RZ ;  /* 0x000000600c18723c */ /* 0x020fe200000418ff */
[----:B------:R-:W-:-:S02]  /*cbd0*/  IMAD.MOV.U32 R128, RZ, RZ, R63 ;  /* 0x000000ffff807224 */ /* 0x000fc400078e003f */
[----:B------:R-:W4:Y:S05]  /*cbe0*/  LDSM.16.MT88.4 R60, [R203+0x6080] ;  /* 0x00608000cb3c783b */ /* 0x000f2a0000004200 */
[----:B------:R-:W-:Y:S08]  /*cbf0*/  HMMA.16816.F32.BF16 R20, R12, R98, RZ ;  /* 0x000000620c14723c */ /* 0x000ff000000418ff */
[C---:B-1----:R-:W-:Y:S08]  /*cc00*/  HMMA.16816.F32.BF16 R180, R16.reuse, R48, R40 ;  /* 0x0000003010b4723c */ /* 0x042ff00000041828 */
[C---:B------:R-:W-:Y:S08]  /*cc10*/  HMMA.16816.F32.BF16 R176, R16.reuse, R50, R36 ;  /* 0x0000003210b0723c */ /* 0x040ff00000041824 */
[----:B------:R-:W-:Y:S08]  /*cc20*/  HMMA.16816.F32.BF16 R172, R16, R44, R24 ;  /* 0x0000002c10ac723c */ /* 0x000ff00000041818 */
[C---:B------:R-:W-:Y:S08]  /*cc30*/  HMMA.16816.F32.BF16 R48, R12.reuse, R32, RZ ;  /* 0x000000200c30723c */ /* 0x040ff000000418ff */
[----:B------:R-:W-:Y:S08]  /*cc40*/  HMMA.16816.F32.BF16 R36, R12, R34, RZ ;  /* 0x000000220c24723c */ /* 0x000ff000000418ff */
[----:B------:R-:W-:Y:S08]  /*cc50*/  HMMA.16816.F32.BF16 R168, R16, R46, R20 ;  /* 0x0000002e10a8723c */ /* 0x000ff00000041814 */
[C---:B------:R-:W-:Y:S08]  /*cc60*/  HMMA.16816.F32.BF16 R32, R12.reuse, R28, RZ ;  /* 0x0000001c0c20723c */ /* 0x040ff000000418ff */
[C---:B------:R-:W-:Y:S08]  /*cc70*/  HMMA.16816.F32.BF16 R24, R12.reuse, R8, RZ ;  /* 0x000000080c18723c */ /* 0x040ff000000418ff */
[C---:B------:R-:W-:Y:S08]  /*cc80*/  HMMA.16816.F32.BF16 R28, R12.reuse, R30, RZ ;  /* 0x0000001e0c1c723c */ /* 0x040ff000000418ff */
[C---:B------:R-:W-:Y:S08]  /*cc90*/  HMMA.16816.F32.BF16 R20, R12.reuse, R10, RZ ;  /* 0x0000000a0c14723c */ /* 0x040ff000000418ff */
[C---:B--2---:R-:W-:Y:S08]  /*cca0*/  HMMA.16816.F32.BF16 R8, R12.reuse, R52, RZ ;  /* 0x000000340c08723c */ /* 0x044ff000000418ff */
[----:B------:R-:W-:Y:S01]  /*ccb0*/  HMMA.16816.F32.BF16 R12, R12, R54, RZ ;  /* 0x000000360c0c723c */ /* 0x000fe200000418ff */
[----:B------:R-:W-:Y:S07]  /*ccc0*/  LDSM.16.MT88.4 R52, [R202+0x6880] ;  /* 0x00688000ca34783b */ /* 0x000fee0000004200 */
[C---:B------:R-:W-:Y:S07]  /*ccd0*/  HMMA.16816.F32.BF16 R40, R132.reuse, R64, R120 ;  /* 0x000000408428723c */ /* 0x040fee0000041878 */
[----:B------:R-:W-:Y:S01]  /*cce0*/  MOV R120, R161 ;  /* 0x000000a100787202 */ /* 0x000fe20000000f00 */
[C---:B------:R-:W-:Y:S01]  /*ccf0*/  HMMA.16816.F32.BF16 R72, R132.reuse, R76, R112 ;  /* 0x0000004c8448723c */ /* 0x040fe20000041870 */
[----:B------:R-:W-:Y:S01]  /*cd00*/  IMAD.MOV.U32 R121, RZ, RZ, R160 ;  /* 0x000000ffff797224 */ /* 0x000fe200078e00a0 */
[----:B------:R-:W-:Y:S01]  /*cd10*/  MOV R122, R155 ;  /* 0x0000009b007a7202 */ /* 0x000fe20000000f00 */
[----:B------:R-:W-:Y:S01]  /*cd20*/  IMAD.MOV.U32 R123, RZ, RZ, R154 ;  /* 0x000000ffff7b7224 */ /* 0x000fe200078e009a */
[----:B------:R-:W-:Y:S03]  /*cd30*/  LDSM.16.MT88.4 R160, [R204+0x5080] ;  /* 0x00508000cca0783b */ /* 0x000fe60000004200 */
[----:B------:R-:W-:Y:S01]  /*cd40*/  MOV R112, R153 ;  /* 0x0000009900707202 */ /* 0x000fe20000000f00 */
[----:B------:R-:W-:Y:S01]  /*cd50*/  IMAD.MOV.U32 R113, RZ, RZ, R152 ;  /* 0x000000ffff717224 */ /* 0x000fe200078e0098 */
[----:B------:R-:W-:Y:S01]  /*cd60*/  HMMA.16816.F32.BF16 R44, R132, R66, R116 ;  /* 0x00000042842c723c */ /* 0x000fe20000041874 */
[----:B------:R-:W1:Y:S04]  /*cd70*/  LDSM.16.MT88.4 R152, [R202+0x5080] ;  /* 0x00508000ca98783b */ /* 0x000e680000004200 */
[----:B------:R-:W-:Y:S03]  /*cd80*/  LDSM.16.MT88.4 R116, [R202+0x9880] ;  /* 0x00988000ca74783b */ /* 0x000fe60000004200 */
[----:B------:R-:W-:Y:S01]  /*cd90*/  HMMA.16816.F32.BF16 R96, R16, R70, R36 ;  /* 0x000000461060723c */ /* 0x000fe20000041824 */
[----:B------:R-:W2:Y:S07]  /*cda0*/  LDSM.16.MT88.4 R36, [R203+0x5080] ;  /* 0x00508000cb24783b */ /* 0x000eae0000004200 */
[----:B------:R-:W-:Y:S08]  /*cdb0*/  HMMA.16816.F32.BF16 R140, R132, R144, R140 ;  /* 0x00000090848c723c */ /* 0x000ff0000004188c */
[C---:B------:R-:W-:Y:S01]  /*cdc0*/  HMMA.16816.F32.BF16 R164, R16.reuse, R68, R48 ;  /* 0x0000004410a4723c */ /* 0x040fe20000041830 */
[----:B------:R-:W-:Y:S06]  /*cdd0*/  LDSM.16.MT88.4 R68, [R203+0x6880] ;  /* 0x00688000cb44783b */ /* 0x000fec0000004200 */
[----:B------:R-:W-:Y:S01]  /*cde0*/  MOV R48, R131 ;  /* 0x0000008300307202 */ /* 0x000fe20000000f00 */
[----:B----4-:R-:W-:Y:S01]  /*cdf0*/  HMMA.16816.F32.BF16 R64, R16, R60, R32 ;  /* 0x0000003c1040723c */ /* 0x010fe20000041820 */
[----:B------:R-:W-:Y:S01]  /*ce00*/  IMAD.MOV.U32 R49, RZ, RZ, R130 ;  /* 0x000000ffff317224 */ /* 0x000fe200078e0082 */
[----:B------:R-:W-:Y:S01]  /*ce10*/  MOV R50, R129 ;  /* 0x0000008100327202 */ /* 0x000fe20000000f00 */
[----:B------:R-:W-:-:S04]  /*ce20*/  IMAD.MOV.U32 R51, RZ, RZ, R128 ;  /* 0x000000ffff337224 */ /* 0x000fc800078e0080 */
[----:B------:R-:W-:Y:S01]  /*ce30*/  MOV R32, R87 ;  /* 0x0000005700207202 */ /* 0x000fe20000000f00 */
[----:B------:R-:W-:Y:S01]  /*ce40*/  HMMA.16816.F32.BF16 R24, R16, R56, R24 ;  /* 0x000000381018723c */ /* 0x000fe20000041818 */
[----:B------:R-:W-:Y:S01]  /*ce50*/  IMAD.MOV.U32 R33, RZ, RZ, R86 ;  /* 0x000000ffff217224 */ /* 0x000fe200078e0056 */
[----:B------:R-:W-:Y:S01]  /*ce60*/  MOV R34, R85 ;  /* 0x0000005500227202 */ /* 0x000fe20000000f00 */
[----:B------:R-:W-:Y:S02]  /*ce70*/  IMAD.MOV.U32 R35, RZ, RZ, R84 ;  /* 0x000000ffff237224 */ /* 0x000fe400078e0054 */
[----:B------:R-:W-:Y:S02]  /*ce80*/  LDSM.16.MT88.4 R84, [R202+0x8080] ;  /* 0x00808000ca54783b */ /* 0x000fe40000004200 */
[----:B------:R-:W-:Y:S01]  /*ce90*/  MOV R56, R93 ;  /* 0x0000005d00387202 */ /* 0x000fe20000000f00 */
[C---:B------:R-:W-:Y:S01]  /*cea0*/  HMMA.16816.F32.BF16 R144, R132.reuse, R146, R124 ;  /* 0x000000928490723c */ /* 0x040fe2000004187c */
[----:B------:R-:W-:Y:S01]  /*ceb0*/  IMAD.MOV.U32 R57, RZ, RZ, R92 ;  /* 0x000000ffff397224 */ /* 0x000fe200078e005c */
[----:B------:R-:W-:Y:S04]  /*cec0*/  LDSM.16.MT88.4 R124, [R204+0x9880] ;  /* 0x00988000cc7c783b */ /* 0x000fe80000004200 */
[----:B------:R-:W-:Y:S02]  /*ced0*/  LDSM.16.MT88.4 R92, [R204+0x8080] ;  /* 0x00808000cc5c783b */ /* 0x000fe40000004200 */
[----:B------:R-:W-:Y:S02]  /*cee0*/  HMMA.16816.F32.BF16 R76, R132, R78, R100 ;  /* 0x0000004e844c723c */ /* 0x000fe40000041864 */
[----:B------:R-:W-:Y:S06]  /*cef0*/  LDSM.16.MT88.4 R100, [R203+0x8080] ;  /* 0x00808000cb64783b */ /* 0x000fec0000004200 */
[C---:B------:R-:W-:Y:S01]  /*cf00*/  HMMA.16816.F32.BF16 R28, R16.reuse, R62, R28 ;  /* 0x0000003e101c723c */ /* 0x040fe2000004181c */
[----:B------:R-:W4:Y:S07]  /*cf10*/  LDSM.16.MT88.4 R60, [R204+0x6880] ;  /* 0x00688000cc3c783b */ /* 0x000f2e0000004200 */
[----:B------:R-:W-:Y:S01]  /*cf20*/  HMMA.16816.F32.BF16 R128, R16, R80, R8 ;  /* 0x000000501080723c */ /* 0x000fe20000041808 */
[----:B------:R-:W5:Y:S01]  /*cf30*/  LDSM.16.MT88.4 R8, [R203+0x9880] ;  /* 0x00988000cb08783b */ /* 0x000f620000004200 */
[----:B------:R-:W-:-:S04]  /*cf40*/  MOV R236, 0x1 ;  /* 0x0000000100ec7802 */ /* 0x000fc80000000f00 */
[----:B------:R-:W-:Y:S02]  /*cf50*/  ISETP.NE.AND P0, PT, R236, c[0x0][0x2c4], PT ;  /* 0x0000b100ec007a0c */ /* 0x000fe40003f05270 */
[----:B------:R-:W-:Y:S01]  /*cf60*/  HMMA.16816.F32.BF16 R20, R16, R58, R20 ;  /* 0x0000003a1014723c */ /* 0x000fe20000041814 */
[----:B------:R-:W-:-:S07]  /*cf70*/  IMAD.SHL.U32 R3, R3, 0x80, RZ ;  /* 0x0000008003037824 */ /* 0x000fce00078e00ff */
[----:B------:R-:W-:Y:S01]  /*cf80*/  HMMA.16816.F32.BF16 R12, R16, R82, R12 ;  /* 0x00000052100c723c */ /* 0x000fe2000004180c */
[----:B------:R-:W-:Y:S02]  /*cf90*/  MOV R58, R2 ;  /* 0x00000002003a7202 */ /* 0x000fe40000000f00 */
[----:B------:R-:W-:Y:S01]  /*cfa0*/  @P0 IMAD.HI.U32 R2, R3, c[0x0][0x2c8], RZ ;  /* 0x0000b20003020a27 */ /* 0x000fe200078e00ff */
[----:B------:R-:W-:-:S03]  /*cfb0*/  LOP3.LUT R212, R212, 0xffffdfff, RZ, 0xc0, !PT ;  /* 0xffffdfffd4d47812 */ /* 0x000fc600078ec0ff */
[----:B------:R-:W-:Y:S01]  /*cfc0*/  IMAD.MOV.U32 R59, RZ, RZ, R0 ;  /* 0x000000ffff3b7224 */ /* 0x000fe200078e0000 */
[----:B------:R-:W-:Y:S02]  /*cfd0*/  MOV R0, R3 ;  /* 0x0000000300007202 */ /* 0x000fe40000000f00 */
[----:B------:R-:W-:Y:S02]  /*cfe0*/  @P0 LOP3.LUT R212, R212, 0x2000, RZ, 0xfc, !PT ;  /* 0x00002000d4d40812 */ /* 0x000fe400078efcff */
[----:B------:R-:W-:Y:S01]  /*cff0*/  @P0 SHF.R.U32.HI R0, RZ, c[0x0][0x2cc], R2 ;  /* 0x0000b300ff000a19 */ /* 0x000fe20000011602 */
[----:B------:R-:W-:Y:S01]  /*d000*/  IMAD.MOV.U32 R115, RZ, RZ, R138 ;  /* 0x000000ffff737224 */ /* 0x000fe200078e008a */
[----:B------:R-:W-:Y:S02]  /*d010*/  ISETP.LE.AND P0, PT, R236, c[0x0][0x32c], PT ;  /* 0x0000cb00ec007a0c */ /* 0x000fe40003f03270 */
[----:B------:R-:W-:Y:S01]  /*d020*/  MOV R114, R139 ;  /* 0x0000008b00727202 */ /* 0x000fe20000000f00 */
[----:B-1----:R-:W-:Y:S01]  /*d030*/  HMMA.16816.F32.BF16 R148, R132, R152, R148 ;  /* 0x000000988494723c */ /* 0x002fe20000041894 */
[----:B---3--:R-:W-:-:S02]  /*d040*/  IADD3 R0, -R4, R137, R0 ;  /* 0x0000008904007210 */ /* 0x008fc40007ffe100 */
[----:B------:R-:W-:-:S05]  /*d050*/  LOP3.LUT R212, R212, 0xffffefff, RZ, 0xc0, !PT ;  /* 0xffffefffd4d47812 */ /* 0x000fca00078ec0ff */
[C---:B------:R-:W-:Y:S08]  /*d060*/  HMMA.16816.F32.BF16 R156, R132.reuse, R160, R156 ;  /* 0x000000a0849c723c */ /* 0x040ff0000004189c */
[C---:B------:R-:W-:Y:S08]  /*d070*/  HMMA.16816.F32.BF16 R152, R132.reuse, R154, R32 ;  /* 0x0000009a8498723c */ /* 0x040ff00000041820 */
[----:B------:R-:W-:Y:S01]  /*d080*/  HMMA.16816.F32.BF16 R160, R132, R162, R48 ;  /* 0x000000a284a0723c */ /* 0x000fe20000041830 */
[----:B------:R-:W-:-:S07]  /*d090*/  IADD3 R222, R222, -0x2, RZ ;  /* 0xfffffffedede7810 */ /* 0x000fce0007ffe0ff */
[----:B------:R-:W-:Y:S01]  /*d0a0*/  HMMA.16816.F32.BF16 R104, R132, R108, R104 ;  /* 0x0000006c8468723c */ /* 0x000fe20000041868 */
[----:B------:R-:W-:-:S07]  /*d0b0*/  IADD3 R4, R0, c[0x0][0x328], RZ ;  /* 0x0000ca0000047a10 */ /* 0x000fce0007ffe0ff */
[----:B------:R-:W-:Y:S01]  /*d0c0*/  HMMA.16816.F32.BF16 R48, R132, R52, R112 ;  /* 0x000000348430723c */ /* 0x000fe20000041870 */
[----:B------:R-:W-:-:S07]  /*d0d0*/  @P0 LOP3.LUT R212, R212, 0x1000, RZ, 0xfc, !PT ;  /* 0x00001000d4d40812 */ /* 0x000fce00078efcff */
[C---:B--2---:R-:W-:Y:S08]  /*d0e0*/  HMMA.16816.F32.BF16 R32, R132.reuse, R36, R164 ;  /* 0x000000248420723c */ /* 0x044ff000000418a4 */
        /* <DEDUP_REMOVED lines=18> */
[----:B------:R-:W-:Y:S01]  /*d210*/  HMMA.16816.F32.BF16 R132, R132, R10, R12 ;  /* 0x0000000a8484723c */ /* 0x000fe2000004180c */
[----:B------:R-:W-:Y:S07]  /*d220*/  @!P0 BRA `(.L_x_1219) ;  /* 0x0000011000008947 */ /* 0x000fee0003800000 */
[C---:B------:R-:W-:Y:S01]  /*d230*/  ISETP.GT.AND P0, PT, R0.reuse, RZ, PT ;  /* 0x000000ff0000720c */ /* 0x040fe20003f04270 */
[----:B------:R-:W-:Y:S01]  /*d240*/  BSSY B0, `(.L_x_1220) ;  /* 0x000000c000007945 */ /* 0x000fe20003800000 */
[----:B------:R-:W-:-:S11]  /*d250*/  IADD3 R2, R0, -0x1, RZ ;  /* 0xffffffff00027810 */ /* 0x000fd60007ffe0ff */
[----:B------:R-:W-:Y:S05]  /*d260*/  @P0 BRA `(.L_x_1221) ;  /* 0x0000006000000947 */ /* 0x000fea0003800000 */
[----:B------:R-:W-:Y:S01]  /*d270*/  ISETP.NE.AND P0, PT, R236, c[0x0][0x32c], PT ;  /* 0x0000cb00ec007a0c */ /* 0x000fe20003f05270 */
[----:B------:R-:W-:-:S12]  /*d280*/  IMAD.MOV R0, RZ, RZ, -R0 ;  /* 0x000000ffff007224 */ /* 0x000fd800078e0a00 */
[----:B------:R-:W-:-:S05]  /*d290*/  @P0 IMAD.HI.U32 R2, R0, c[0x0][0x330], RZ ;  /* 0x0000cc0000020a27 */ /* 0x000fca00078e00ff */
[----:B------:R-:W-:-:S04]  /*d2a0*/  @P0 SHF.R.U32.HI R0, RZ, c[0x0][0x334], R2 ;  /* 0x0000cd00ff000a19 */ /* 0x000fc80000011602 */
[----:B------:R-:W-:Y:S01]  /*d2b0*/  LOP3.LUT R2, RZ, R0, RZ, 0x33, !PT ;  /* 0x00000000ff027212 */ /* 0x000fe200078e33ff */
[----:B------:R-:W-:Y:S05]  /*d2c0*/  BRA `(.L_x_1222) ;  /* 0x0000003000007947 */ /* 0x000fea0003800000 */
.L_x_1221:
[----:B------:R-:W-:-:S13]  /*d2d0*/  ISETP.NE.AND P0, PT, R236, c[0x0][0x32c], PT ;  /* 0x0000cb00ec007a0c */ /* 0x000fda0003f05270 */
[----:B------:R-:W-:-:S05]  /*d2e0*/  @P0 IMAD.HI.U32 R0, R2, c[0x0][0x330], RZ ;  /* 0x0000cc0002000a27 */ /* 0x000fca00078e00ff */
[----:B------:R-:W-:Y:S02]  /*d2f0*/  @P0 SHF.R.U32.HI R2, RZ, c[0x0][0x334], R0 ;  /* 0x0000cd00ff020a19 */ /* 0x000fe40000011600 */
.L_x_1222:
[----:B------:R-:W-:Y:S05]  /*d300*/  BSYNC B0 ;  /* 0x0000000000007941 */ /* 0x000fea0003800000 */
.L_x_1220:
[----:B------:R-:W-:-:S05]  /*d310*/  MOV R0, c[0x0][0x32c] ;  /* 0x0000cb0000007a02 */ /* 0x000fca0000000f00 */
[----:B------:R-:W-:-:S05]  /*d320*/  IMAD R2, R2, R0, c[0x0][0x32c] ;  /* 0x0000cb0002027624 */ /* 0x000fca00078e0200 */
[----:B------:R-:W-:-:S05]  /*d330*/  IMNMX R4, R4, R2, PT ;  /* 0x0000000204047217 */ /* 0x000fca0003800200 */
.L_x_1219:
[----:B------:R-:W-:-:S05]  /*d340*/  IMAD.HI R4, R4, 0x2aaaaaab, RZ ;  /* 0x2aaaaaab04047827 */ /* 0x000fca00078e02ff */
[----:B------:R-:W-:-:S04]  /*d350*/  SHF.R.U32.HI R0, RZ, 0x1f, R4 ;  /* 0x0000001fff007819 */ /* 0x000fc80000011604 */
[----:B------:R-:W-:-:S04]  /*d360*/  LEA.HI.SX32 R4, R4, R0, 0x1d ;  /* 0x0000000004047211 */ /* 0x000fc800078feaff */
[----:B------:R-:W-:-:S04]  /*d370*/  IMNMX R228, R234, R4, !PT ;  /* 0x00000004eae47217 */ /* 0x000fc80007800200 */
[----:B------:R-:W-:-:S13]  /*d380*/  ISETP.GE.AND P0, PT, R222, R228, PT ;  /* 0x000000e4de00720c */ /* 0x000fda0003f06270 */
[----:B------:R-:W-:Y:S05]  /*d390*/  @!P0 BRA `(.L_x_1223) ;  /* 0x00003d0000008947 */ /* 0x000fea0003800000 */
[----:B------:R-:W-:Y:S01]  /*d3a0*/  SHF.R.S32.HI R2, RZ, 0x1f, R223 ;  /* 0x0000001fff027819 */ /* 0x000fe200000114df */
[----:B------:R-:W-:Y:S01]  /*d3b0*/  IMAD.SHL.U32 R229, R223, 0x2, RZ ;  /* 0x00000002dfe57824 */ /* 0x000fe200078e00ff */
[C---:B------:R-:W-:Y:S01]  /*d3c0*/  SHF.L.U64.HI R215, R249.reuse, 0x1, R252 ;  /* 0x00000001f9d77819 */ /* 0x040fe200000102fc */
[----:B------:R-:W-:Y:S01]  /*d3d0*/  IMAD.SHL.U32 R216, R249, 0x2, RZ ;  /* 0x00000002f9d87824 */ /* 0x000fe200078e00ff */
[----:B------:R-:W-:Y:S01]  /*d3e0*/  SHF.L.U64.HI R214, R223, 0x1, R2 ;  /* 0x00000001dfd67819 */ /* 0x000fe20000010202 */
[C---:B------:R-:W-:Y:S01]  /*d3f0*/  IMAD.SHL.U32 R218, R248.reuse, 0x2, RZ ;  /* 0x00000002f8da7824 */ /* 0x040fe200078e00ff */
[----:B------:R-:W-:Y:S01]  /*d400*/  SHF.L.U64.HI R217, R248, 0x1, R251 ;  /* 0x00000001f8d97819 */ /* 0x000fe200000102fb */
[C---:B------:R-:W-:Y:S01]  /*d410*/  IMAD.SHL.U32 R220, R247.reuse, 0x2, RZ ;  /* 0x00000002f7dc7824 */ /* 0x040fe200078e00ff */
[----:B------:R-:W-:Y:S02]  /*d420*/  SHF.L.U64.HI R219, R247, 0x1, R250 ;  /* 0x00000001f7db7819 */ /* 0x000fe400000102fa */
.L_x_1246:
[----:B------:R-:W-:Y:S04]  /*d430*/  DEPBAR.LE SB0, 0x0 ;  /* 0x000080000000791a */ /* 0x000fe80000000000 */
[----:B------:R-:W-:Y:S01]  /*d440*/  WARPSYNC 0xffffffff ;  /* 0xffffffff00007948 */ /* 0x000fe20003800000 */
[----:B------:R-:W-:Y:S01]  /*d450*/  BAR.SYNC.DEFER_BLOCKING 0x0 ;  /* 0x0000000000007b1d */ /* 0x000fe20000010000 */
[----:B------:R-:W-:Y:S05]  /*d460*/  ISETP.GT.AND P0, PT, R234, R222, PT ;  /* 0x000000deea00720c */ /* 0x000fea0003f04270 */
[----:B------:R1:W2:Y:S01]  /*d470*/  LDSM.16.M88.4 R28, [R209] ;  /* 0x00000000d11c783b */ /* 0x0002a20000000200 */
[----:B------:R-:W-:Y:S03]  /*d480*/  BSSY B0, `(.L_x_1224) ;  /* 0x000004d000007945 */ /* 0x000fe60003800000 */
[----:B------:R1:W3:Y:S04]  /*d490*/  LDSM.16.M88.4 R12, [R200+0xa080] ;  /* 0x00a08000c80c783b */ /* 0x0002e80000000200 */
[----:B------:R1:W4:Y:S04]  /*d4a0*/  LDSM.16.M88.4 R20, [R200+0xa880] ;  /* 0x00a88000c814783b */ /* 0x0003280000000200 */
[----:B------:R1:W1:Y:S04]  /*d4b0*/  LDSM.16.M88.4 R164, [R200+0xb080] ;  /* 0x00b08000c8a4783b */ /* 0x0002680000000200 */
[----:B------:R1:W1:Y:S04]  /*d4c0*/  LDSM.16.M88.4 R168, [R208] ;  /* 0x00000000d0a8783b */ /* 0x0002680000000200 */
[----:B------:R1:W1:Y:S04]  /*d4d0*/  LDSM.16.M88.4 R172, [R207] ;  /* 0x00000000cfac783b */ /* 0x0002680000000200 */
[----:B------:R1:W1:Y:S04]  /*d4e0*/  LDSM.16.M88.4 R176, [R207+0x800] ;  /* 0x00080000cfb0783b */ /* 0x0002680000000200 */
[----:B------:R1:W1:Y:S01]  /*d4f0*/  LDSM.16.M88.4 R180, [R207+0x1000] ;  /* 0x00100000cfb4783b */ /* 0x0002620000000200 */
[----:B------:R-:W-:-:S05]  /*d500*/  @P0 BRA `(.L_x_1225) ;  /* 0x0000044000000947 */ /* 0x000fca0003800000 */
[C---:B------:R-:W-:Y:S01]  /*d510*/  IMAD.WIDE.U32 R2, R225.reuse, c[0x0][0x208], RZ ;  /* 0x00008200e1027a25 */ /* 0x040fe200078e00ff */
[----:B------:R-:W5:Y:S01]  /*d520*/  S2R R4, SR_CTAID.Y ;  /* 0x0000000000047919 */ /* 0x000f620000002600 */
[----:B------:R-:W-:Y:S02]  /*d530*/  SHF.R.S32.HI R0, RZ, 0x1f, R225 ;  /* 0x0000001fff007819 */ /* 0x000fe400000114e1 */
[----:B------:R-:W-:Y:S03]  /*d540*/  SHF.R.S32.HI R6, RZ, 0x1f, R224 ;  /* 0x0000001fff067819 */ /* 0x000fe600000114e0 */
[----:B------:R-:W-:Y:S02]  /*d550*/  IMAD R0, R0, c[0x0][0x208], RZ ;  /* 0x0000820000007a24 */ /* 0x000fe400078e02ff */
[----:B------:R-:W-:Y:S02]  /*d560*/  IMAD R6, R6, c[0x0][0x218], RZ ;  /* 0x0000860006067a24 */ /* 0x000fe400078e02ff */
[----:B------:R-:W-:Y:S02]  /*d570*/  IMAD R0, R225, c[0x0][0x20c], R0 ;  /* 0x00008300e1007a24 */ /* 0x000fe400078e0200 */
[C---:B------:R-:W-:Y:S03]  /*d580*/  IMAD R6, R224.reuse, c[0x0][0x21c], R6 ;  /* 0x00008700e0067a24 */ /* 0x040fe600078e0206 */
[----:B------:R-:W-:Y:S05]  /*d590*/  IADD3 R3, R3, R0, RZ ;  /* 0x0000000003037210 */ /* 0x000fea0007ffe0ff */
[----:B------:R-:W-:Y:S04]  /*d5a0*/  IMAD.WIDE.U32 R2, R224, c[0x0][0x218], R2 ;  /* 0x00008600e0027a25 */ /* 0x000fe800078e0002 */
[----:B-----5:R-:W-:Y:S05]  /*d5b0*/  IMAD.WIDE.U32 R8, R4, c[0x0][0x210], RZ ;  /* 0x0000840004087a25 */ /* 0x020fea00078e00ff */
[----:B------:R-:W-:Y:S04]  /*d5c0*/  IADD3 R0, P0, R8, R2, RZ ;  /* 0x0000000208007210 */ /* 0x000fe80007f1e0ff */
[----:B------:R-:W-:Y:S02]  /*d5d0*/  IADD3.X R6, R246, R3, R6, P0, !PT ;  /* 0x00000003f6067210 */ /* 0x000fe400007fe406 */
[C---:B------:R-:W-:Y:S04]  /*d5e0*/  LEA R18, P0, R0.reuse, c[0x0][0x1f8], 0x1 ;  /* 0x00007e0000127a11 */ /* 0x040fe800078008ff */
[----:B------:R-:W-:Y:S01]  /*d5f0*/  LEA.HI.X R6, R0, c[0x0][0x1fc], R6, 0x1, P0 ;  /* 0x00007f0000067a11 */ /* 0x000fe200000f0c06 */
[----:B------:R-:W-:-:S06]  /*d600*/  BRA.DIV ~URZ, `(.L_x_1226) ;  /* 0x0000e7827f007947 */ /* 0x000fcc000b800000 */
[----:B------:R4:W3:Y:S02]  /*d610*/  SHFL.IDX PT, R4, R6, RZ, 0x181f ;  /* 0x00181fff06047589 */ /* 0x0008e400000e0000 */
.L_x_1328:
[----:B------:R-:W-:-:S05]  /*d620*/  BRA.DIV ~URZ, `(.L_x_1227) ;  /* 0x0000e7e27f007947 */ /* 0x000fca000b800000 */
[----:B------:R4:W3:Y:S02]  /*d630*/  SHFL.IDX PT, R0, R18, RZ, 0x181f ;  /* 0x00181fff12007589 */ /* 0x0008e400000e0000 */
.L_x_1329:
[----:B---3--:R-:W-:Y:S02]  /*d640*/  IADD3 R16, P0, R0, R229, RZ ;  /* 0x000000e500107210 */ /* 0x008fe40007f1e0ff */
[C---:B------:R-:W-:Y:S02]  /*d650*/  IADD3 R25, R223.reuse, 0x40, RZ ;  /* 0x00000040df197810 */ /* 0x040fe40007ffe0ff */
[C---:B------:R-:W-:Y:S01]  /*d660*/  ISETP.GE.AND P5, PT, R223.reuse, c[0x0][0x1d4], PT ;  /* 0x00007500df007a0c */ /* 0x040fe20003fa6270 */
[----:B------:R-:W-:Y:S01]  /*d670*/  IMAD.X R17, R4, 0x1, R214, P0 ;  /* 0x0000000104117824 */ /* 0x000fe200000e06d6 */
[----:B------:R-:W-:Y:S02]  /*d680*/  IADD3 R24, R223, 0x80, RZ ;  /* 0x00000080df187810 */ /* 0x000fe40007ffe0ff */
[----:B------:R-:W-:Y:S02]  /*d690*/  ISETP.GE.AND P4, PT, R25, c[0x0][0x1d4], PT ;  /* 0x0000750019007a0c */ /* 0x000fe40003f86270 */
[----:B------:R-:W-:Y:S02]  /*d6a0*/  IADD3 R10, P0, R0, R216, RZ ;  /* 0x000000d8000a7210 */ /* 0x000fe40007f1e0ff */
[----:B------:R-:W-:Y:S02]  /*d6b0*/  ISETP.GE.AND P3, PT, R24, c[0x0][0x1d4], PT ;  /* 0x0000750018007a0c */ /* 0x000fe40003f66270 */
[----:B------:R-:W-:Y:S01]  /*d6c0*/  IADD3 R19, R223, 0xc0, RZ ;  /* 0x000000c0df137810 */ /* 0x000fe20007ffe0ff */
[----:B------:R-:W-:Y:S01]  /*d6d0*/  IMAD.X R11, R4, 0x1, R215, P0 ;  /* 0x00000001040b7824 */ /* 0x000fe200000e06d7 */
[----:B------:R-:W-:Y:S01]  /*d6e0*/  IADD3 R8, P0, R0, R218, RZ ;  /* 0x000000da00087210 */ /* 0x000fe20007f1e0ff */
[----:B------:R-:W-:Y:S01]  /*d6f0*/  @!PT LDS RZ, [RZ] ;  /* 0x00000000fffff984 */ /* 0x000fe20000000800 */
[----:B------:R-:W-:Y:S01]  /*d700*/  @!PT LDS RZ, [RZ] ;  /* 0x00000000fffff984 */ /* 0x000fe20000000800 */
[----:B------:R-:W-:Y:S01]  /*d710*/  @!PT LDS RZ, [RZ] ;  /* 0x00000000fffff984 */ /* 0x000fe20000000800 */
[----:B------:R3:W-:Y:S01]  /*d720*/  LDGSTS.E.BYPASS.LTC128B.128 [R213+0x4080], [R16.64], !P5 ;  /* 0x0408000010d57fae */ /* 0x0007e2000e901d4e */
[----:B------:R-:W-:Y:S02]  /*d730*/  ISETP.GE.AND P2, PT, R19, c[0x0][0x1d4], PT ;  /* 0x0000750013007a0c */ /* 0x000fe40003f46270 */
[----:B------:R-:W-:Y:S01]  /*d740*/  LOP3.LUT P1, RZ, R212, 0x800, RZ, 0xc0, !PT ;  /* 0x00000800d4ff7812 */ /* 0x000fe2000782c0ff */
[----:B------:R3:W-:Y:S01]  /*d750*/  LDGSTS.E.BYPASS.LTC128B.128 [R213+0x5880], [R10.64], !P4 ;  /* 0x058800000ad57fae */ /* 0x0007e2000e101d4e */
[----:B------:R-:W-:Y:S01]  /*d760*/  IMAD.X R9, R4, 0x1, R217, P0 ;  /* 0x0000000104097824 */ /* 0x000fe200000e06d9 */
[----:B------:R-:W-:Y:S04]  /*d770*/  IADD3 R2, P0, R0, R220, RZ ;  /* 0x000000dc00027210 */ /* 0x000fe80007f1e0ff */
[----:B------:R3:W-:Y:S01]  /*d780*/  LDGSTS.E.BYPASS.LTC128B.128 [R213+0x7080], [R8.64], !P3 ;  /* 0x0708000008d57fae */ /* 0x0007e2000d901d4e */
[----:B------:R-:W-:Y:S05]  /*d790*/  IMAD.X R3, R4, 0x1, R219, P0 ;  /* 0x0000000104037824 */ /* 0x000fea00000e06db */
[----:B------:R3:W-:Y:S01]  /*d7a0*/  LDGSTS.E.BYPASS.LTC128B.128 [R213+0x8880], [R2.64], !P2 ;  /* 0x0888000002d57fae */ /* 0x0007e2000d101d4e */
[----:B------:R-:W-:-:S05]  /*d7b0*/  @P1 BRA `(.L_x_1225) ;  /* 0x0000019000001947 */ /* 0x000fca0003800000 */
[----:B------:R-:W-:-:S05]  /*d7c0*/  BRA.DIV ~URZ, `(.L_x_1228) ;  /* 0x0000e6c27f007947 */ /* 0x000fca000b800000 */
[----:B------:R3:W4:Y:S04]  /*d7d0*/  SHFL.IDX PT, R4, R6, 0x1, 0x181f ;  /* 0x00381f0006047f89 */ /* 0x00072800000e0000 */
[----:B------:R3:W2:Y:S02]  /*d7e0*/  SHFL.IDX PT, R0, R18, 0x1, 0x181f ;  /* 0x00381f0012007f89 */ /* 0x0006a400000e0000 */
.L_x_1330:
[----:B--23--:R-:W-:Y:S02]  /*d7f0*/  IADD3 R16, P0, R0, R229, RZ ;  /* 0x000000e500107210 */ /* 0x00cfe40007f1e0ff */
[C---:B------:R-:W-:Y:S02]  /*d800*/  IADD3 R19, R223.reuse, 0x40, RZ ;  /* 0x00000040df137810 */ /* 0x040fe40007ffe0ff */
[----:B------:R-:W-:Y:S01]  /*d810*/  ISETP.GE.AND P4, PT, R223, c[0x0][0x1d4], PT ;  /* 0x00007500df007a0c */ /* 0x000fe20003f86270 */
[----:B----4-:R-:W-:Y:S01]  /*d820*/  IMAD.X R17, R4, 0x1, R214, P0 ;  /* 0x0000000104117824 */ /* 0x010fe200000e06d6 */
[----:B------:R-:W-:Y:S02]  /*d830*/  ISETP.GE.AND P3, PT, R19, c[0x0][0x1d4], PT ;  /* 0x0000750013007a0c */ /* 0x000fe40003f66270 */
[C---:B------:R-:W-:Y:S02]  /*d840*/  IADD3 R18, R223.reuse, 0x80, RZ ;  /* 0x00000080df127810 */ /* 0x040fe40007ffe0ff */
        /* <DEDUP_REMOVED lines=9> */
[----:B------:R-:W-:Y:S03]  /*d8e0*/  ISETP.GE.AND P1, PT, R6, c[0x0][0x1d4], PT ;  /* 0x0000750006007a0c */ /* 0x000fe60003f26270 */
[----:B------:R2:W-:Y:S01]  /*d8f0*/  LDGSTS.E.BYPASS.LTC128B.128 [R213+0x6880], [R10.64], !P3 ;  /* 0x068800000ad57fae */ /* 0x0005e2000d901d4e */
[----:B------:R-:W-:Y:S01]  /*d900*/  IMAD.X R9, R4, 0x1, R217, P0 ;  /* 0x0000000104097824 */ /* 0x000fe200000e06d9 */
[----:B------:R-:W-:Y:S04]  /*d910*/  IADD3 R2, P0, R0, R220, RZ ;  /* 0x000000dc00027210 */ /* 0x000fe80007f1e0ff */
[----:B------:R2:W-:Y:S01]  /*d920*/  LDGSTS.E.BYPASS.LTC128B.128 [R213+0x8080], [R8.64], !P2 ;  /* 0x0808000008d57fae */ /* 0x0005e2000d101d4e */
[----:B------:R-:W-:Y:S05]  /*d930*/  IMAD.X R3, R4, 0x1, R219, P0 ;  /* 0x0000000104037824 */ /* 0x000fea00000e06db */
[----:B------:R2:W-:Y:S03]  /*d940*/  LDGSTS.E.BYPASS.LTC128B.128 [R213+0x9880], [R2.64], !P1 ;  /* 0x0988000002d57fae */ /* 0x0005e6000c901d4e */
.L_x_1225:
[----:B------:R-:W-:Y:S05]  /*d950*/  BSYNC B0 ;  /* 0x0000000000007941 */ /* 0x000fea0003800000 */
.L_x_1224:
[----:B------:R-:W0:Y:S01]  /*d960*/  LDGDEPBAR ;  /* 0x00000000000079af */ /* 0x000e220000000000 */
[----:B------:R-:W-:Y:S01]  /*d970*/  WARPSYNC 0xffffffff ;  /* 0xffffffff00007948 */ /* 0x000fe20003800000 */
[C---:B--23--:R-:W-:Y:S01]  /*d980*/  HMMA.16816.F32.BF16 R8, R28.reuse, R12, RZ ;  /* 0x0000000c1c08723c */ /* 0x04cfe200000418ff */
[----:B------:R-:W-:Y:S02]  /*d990*/  BSSY B0, `(.L_x_1229) ;  /* 0x0000121000007945 */ /* 0x000fe40003800000 */
[----:B------:R-:W-:Y:S02]  /*d9a0*/  ISETP.GT.AND P0, PT, R222, R234, PT ;  /* 0x000000eade00720c */ /* 0x000fe40003f04270 */
[----:B------:R-:W-:Y:S03]  /*d9b0*/  LDSM.16.M88.4 R184, [R211] ;  /* 0x00000000d3b8783b */ /* 0x000fe60000000200 */
[C---:B------:R-:W-:Y:S04]  /*d9c0*/  HMMA.16816.F32.BF16 R12, R28.reuse, R14, RZ ;  /* 0x0000000e1c0c723c */ /* 0x040fe800000418ff */
[----:B------:R-:W2:Y:S04]  /*d9d0*/  LDSM.16.M88.4 R188, [R206+0xa080] ;  /* 0x00a08000cebc783b */ /* 0x000ea80000000200 */
[C---:B----4-:R-:W-:Y:S03]  /*d9e0*/  HMMA.16816.F32.BF16 R16, R28.reuse, R20, RZ ;  /* 0x000000141c10723c */ /* 0x050fe600000418ff */
[----:B------:R-:W3:Y:S05]  /*d9f0*/  LDSM.16.M88.4 R192, [R206+0xa880] ;  /* 0x00a88000cec0783b */ /* 0x000eea0000000200 */
[C---:B------:R-:W-:Y:S02]  /*da00*/  HMMA.16816.F32.BF16 R20, R28.reuse, R22, RZ ;  /* 0x000000161c14723c */ /* 0x040fe400000418ff */
[----:B------:R-:W-:Y:S06]  /*da10*/  LDSM.16.M88.4 R196, [R205+0x800] ;  /* 0x00080000cdc4783b */ /* 0x000fec0000000200 */
[C---:B-1----:R-:W-:Y:S08]  /*da20*/  HMMA.16816.F32.BF16 R24, R28.reuse, R164, RZ ;  /* 0x000000a41c18723c */ /* 0x042ff000000418ff */
[----:B------:R-:W-:Y:S01]  /*da30*/  HMMA.16816.F32.BF16 R28, R28, R166, RZ ;  /* 0x000000a61c1c723c */ /* 0x000fe200000418ff */
[----:B------:R-:W1:Y:S07]  /*da40*/  LDSM.16.M88.4 R164, [R206+0xb080] ;  /* 0x00b08000cea4783b */ /* 0x000e6e0000000200 */
[C---:B------:R-:W-:Y:S08]  /*da50*/  HMMA.16816.F32.BF16 R8, R168.reuse, R172, R8 ;  /* 0x000000aca808723c */ /* 0x040ff00000041808 */
[C---:B------:R-:W-:Y:S01]  /*da60*/  HMMA.16816.F32.BF16 R12, R168.reuse, R174, R12 ;  /* 0x000000aea80c723c */ /* 0x040fe2000004180c */
[----:B------:R-:W-:Y:S07]  /*da70*/  LDSM.16.M88.4 R172, [R210] ;  /* 0x00000000d2ac783b */ /* 0x000fee0000000200 */
[C---:B------:R-:W-:Y:S08]  /*da80*/  HMMA.16816.F32.BF16 R16, R168.reuse, R176, R16 ;  /* 0x000000b0a810723c */ /* 0x040ff00000041810 */
[C---:B------:R-:W-:Y:S01]  /*da90*/  HMMA.16816.F32.BF16 R20, R168.reuse, R178, R20 ;  /* 0x000000b2a814723c */ /* 0x040fe20000041814 */
[----:B------:R-:W4:Y:S07]  /*daa0*/  LDSM.16.M88.4 R176, [R205] ;  /* 0x00000000cdb0783b */ /* 0x000f2e0000000200 */
        /* <DEDUP_REMOVED lines=9> */
[----:B------:R-:W3:Y:S07]  /*db40*/  LDSM.16.M88.4 R192, [R200+0xc080] ;  /* 0x00c08000c8c0783b */ /* 0x000eee0000000200 */
[C---:B-1----:R-:W-:Y:S08]  /*db50*/  HMMA.16816.F32.BF16 R24, R184.reuse, R164, R24 ;  /* 0x000000a4b818723c */ /* 0x042ff00000041818 */
[----:B------:R-:W-:Y:S01]  /*db60*/  HMMA.16816.F32.BF16 R28, R184, R166, R28 ;  /* 0x000000a6b81c723c */ /* 0x000fe2000004181c */
[----:B------:R-:W1:Y:S07]  /*db70*/  LDSM.16.M88.4 R164, [R200+0xc880] ;  /* 0x00c88000c8a4783b */ /* 0x000e6e0000000200 */
[C---:B----4-:R-:W-:Y:S01]  /*db80*/  HMMA.16816.F32.BF16 R8, R172.reuse, R176, R8 ;  /* 0x000000b0ac08723c */ /* 0x050fe20000041808 */
[----:B------:R-:W-:Y:S07]  /*db90*/  LDSM.16.M88.4 R184, [R207+0x1800] ;  /* 0x00180000cfb8783b */ /* 0x000fee0000000200 */
[C---:B------:R-:W-:Y:S01]  /*dba0*/  HMMA.16816.F32.BF16 R12, R172.reuse, R178, R12 ;  /* 0x000000b2ac0c723c */ /* 0x040fe2000004180c */
[----:B------:R-:W4:Y:S07]  /*dbb0*/  LDSM.16.M88.4 R176, [R208+0x4000] ;  /* 0x00400000d0b0783b */ /* 0x000f2e0000000200 */
[C---:B------:R-:W-:Y:S08]  /*dbc0*/  HMMA.16816.F32.BF16 R16, R172.reuse, R196, R16 ;  /* 0x000000c4ac10723c */ /* 0x040ff00000041810 */
[C---:B------:R-:W-:Y:S01]  /*dbd0*/  HMMA.16816.F32.BF16 R20, R172.reuse, R198, R20 ;  /* 0x000000c6ac14723c */ /* 0x040fe20000041814 */
[----:B------:R-:W1:Y:S07]  /*dbe0*/  LDSM.16.M88.4 R196, [R207+0x2000] ;  /* 0x00200000cfc4783b */ /* 0x000e6e0000000200 */
[C---:B-----5:R-:W-:Y:S08]  /*dbf0*/  HMMA.16816.F32.BF16 R24, R172.reuse, R168, R24 ;  /* 0x000000a8ac18723c */ /* 0x060ff00000041818 */
        /* <DEDUP_REMOVED lines=18> */
[----:B------:R-:W-:Y:S07]  /*dd20*/  LDSM.16.M88.4 R196, [R206+0xd080] ;  /* 0x00d08000cec4783b */ /* 0x000fee0000000200 */
[C---:B-----5:R-:W-:Y:S08]  /*dd30*/  HMMA.16816.F32.BF16 R24, R176.reuse, R168, R24 ;  /* 0x000000a8b018723c */ /* 0x060ff00000041818 */
[----:B------:R-:W-:Y:S01]  /*dd40*/  HMMA.16816.F32.BF16 R28, R176, R170, R28 ;  /* 0x000000aab01c723c */ /* 0x000fe2000004181c */
[----:B------:R-:W5:Y:S07]  /*dd50*/  LDSM.16.M88.4 R168, [R205+0x2000] ;  /* 0x00200000cda8783b */ /* 0x000f6e0000000200 */
[C---:B--2---:R-:W-:Y:S01]  /*dd60*/  HMMA.16816.F32.BF16 R8, R172.reuse, R188, R8 ;  /* 0x000000bcac08723c */ /* 0x044fe20000041808 */
[----:B------:R-:W2:Y:S07]  /*dd70*/  LDSM.16.M88.4 R176, [R205+0x2800] ;  /* 0x00280000cdb0783b */ /* 0x000eae0000000200 */
[C---:B------:R-:W-:Y:S01]  /*dd80*/  HMMA.16816.F32.BF16 R12, R172.reuse, R190, R12 ;  /* 0x000000beac0c723c */ /* 0x040fe2000004180c */
[----:B------:R-:W-:Y:S07]  /*dd90*/  LDSM.16.M88.4 R188, [R209+0x8000] ;  /* 0x00800000d1bc783b */ /* 0x000fee0000000200 */
        /* <DEDUP_REMOVED lines=9> */
[----:B------:R-:W-:Y:S07]  /*de30*/  LDSM.16.M88.4 R184, [R207+0x4000] ;  /* 0x00400000cfb8783b */ /* 0x000fee0000000200 */
[C---:B-----5:R-:W-:Y:S08]  /*de40*/  HMMA.16816.F32.BF16 R16, R180.reuse, R168, R16 ;  /* 0x000000a8b410723c */ /* 0x060ff00000041810 */
[C---:B------:R-:W-:Y:S01]  /*de50*/  HMMA.16816.F32.BF16 R20, R180.reuse, R170, R20 ;  /* 0x000000aab414723c */ /* 0x040fe20000041814 */
[----:B------:R-:W4:Y:S07]  /*de60*/  LDSM.16.M88.4 R168, [R200+0xe080] ;  /* 0x00e08000c8a8783b */ /* 0x000f2e0000000200 */
[C---:B--2---:R-:W-:Y:S08]  /*de70*/  HMMA.16816.F32.BF16 R24, R180.reuse, R176, R24 ;  /* 0x000000b0b418723c */ /* 0x044ff00000041818 */
[----:B------:R-:W-:Y:S01]  /*de80*/  HMMA.16816.F32.BF16 R28, R180, R178, R28 ;  /* 0x000000b2b41c723c */ /* 0x000fe2000004181c */
[----:B------:R-:W2:Y:S07]  /*de90*/  LDSM.16.M88.4 R176, [R207+0x3000] ;  /* 0x00300000cfb0783b */ /* 0x000eae0000000200 */
[C---:B---3--:R-:W-:Y:S01]  /*dea0*/  HMMA.16816.F32.BF16 R8, R188.reuse, R192, R8 ;  /* 0x000000c0bc08723c */ /* 0x048fe20000041808 */
[----:B------:R-:W3:Y:S07]  /*deb0*/  LDSM.16.M88.4 R180, [R207+0x3800] ;  /* 0x00380000cfb4783b */ /* 0x000eee0000000200 */
[C---:B------:R-:W-:Y:S01]  /*dec0*/  HMMA.16816.F32.BF16 R12, R188.reuse, R194, R12 ;  /* 0x000000c2bc0c723c */ /* 0x040fe2000004180c */
[----:B------:R-:W5:Y:S07]  /*ded0*/  LDSM.16.M88.4 R192, [R211+0x8000] ;  /* 0x00800000d3c0783b */ /* 0x000f6e0000000200 */
[C---:B-1----:R-:W-:Y:S08]  /*dee0*/  HMMA.16816.F32.BF16 R16, R188.reuse, R164, R16 ;  /* 0x000000a4bc10723c */ /* 0x042ff00000041810 */
[C---:B------:R-:W-:Y:S01]  /*def0*/  HMMA.16816.F32.BF16 R20, R188.reuse, R166, R20 ;  /* 0x000000a6bc14723c */ /* 0x040fe20000041814 */
[----:B------:R-:W1:Y:S07]  /*df00*/  LDSM.16.M88.4 R164, [R206+0xd880] ;  /* 0x00d88000cea4783b */ /* 0x000e6e0000000200 */
[C---:B----4-:R-:W-:Y:S08]  /*df10*/  HMMA.16816.F32.BF16 R24, R188.reuse, R168, R24 ;  /* 0x000000a8bc18723c */ /* 0x050ff00000041818 */
[----:B------:R-:W-:Y:S01]  /*df20*/  HMMA.16816.F32.BF16 R28, R188, R170, R28 ;  /* 0x000000aabc1c723c */ /* 0x000fe2000004181c */
[----:B------:R-:W4:Y:S07]  /*df30*/  LDSM.16.M88.4 R168, [R206+0xe080] ;  /* 0x00e08000cea8783b */ /* 0x000f2e0000000200 */
[C---:B--2---:R-:W-:Y:S01]  /*df40*/  HMMA.16816.F32.BF16 R8, R172.reuse, R176, R8 ;  /* 0x000000b0ac08723c */ /* 0x044fe20000041808 */
[----:B------:R-:W-:Y:S07]  /*df50*/  LDSM.16.M88.4 R188, [R200+0xe880] ;  /* 0x00e88000c8bc783b */ /* 0x000fee0000000200 */
[C---:B------:R-:W-:Y:S01]  /*df60*/  HMMA.16816.F32.BF16 R12, R172.reuse, R178, R12 ;  /* 0x000000b2ac0c723c */ /* 0x040fe2000004180c */
[----:B------:R-:W-:Y:S07]  /*df70*/  LDSM.16.M88.4 R176, [R205+0x3000] ;  /* 0x00300000cdb0783b */ /* 0x000fee0000000200 */
[C---:B---3--:R-:W-:Y:S08]  /*df80*/  HMMA.16816.F32.BF16 R16, R172.reuse, R180, R16 ;  /* 0x000000b4ac10723c */ /* 0x048ff00000041810 */
[C---:B------:R-:W-:Y:S01]  /*df90*/  HMMA.16816.F32.BF16 R20, R172.reuse, R182, R20 ;  /* 0x000000b6ac14723c */ /* 0x040fe20000041814 */
[----:B------:R-:W-:Y:S07]  /*dfa0*/  LDSM.16.M88.4 R180, [R205+0x3800] ;  /* 0x00380000cdb4783b */ /* 0x000fee0000000200 */
[C---:B------:R-:W-:Y:S08]  /*dfb0*/  HMMA.16816.F32.BF16 R24, R172.reuse, R184, R24 ;  /* 0x000000b8ac18723c */ /* 0x040ff00000041818 */
[----:B------:R-:W-:Y:S01]  /*dfc0*/  HMMA.16816.F32.BF16 R28, R172, R186, R28 ;  /* 0x000000baac1c723c */ /* 0x000fe2000004181c */
[----:B------:R-:W2:Y:S07]  /*dfd0*/  LDSM.16.M88.4 R172, [R210+0x8000] ;  /* 0x00800000d2ac783b */ /* 0x000eae0000000200 */
[C---:B-----5:R-:W-:Y:S01]  /*dfe0*/  HMMA.16816.F32.BF16 R8, R192.reuse, R196, R8 ;  /* 0x000000c4c008723c */ /* 0x060fe20000041808 */
[----:B------:R-:W3:Y:S07]  /*dff0*/  LDSM.16.M88.4 R184, [R205+0x4000] ;  /* 0x00400000cdb8783b */ /* 0x000eee0000000200 */
[C---:B------:R-:W-:Y:S01]  /*e000*/  HMMA.16816.F32.BF16 R12, R192.reuse, R198, R12 ;  /* 0x000000c6c00c723c */ /* 0x040fe2000004180c */
[----:B------:R-:W-:Y:S07]  /*e010*/  LDSM.16.M88.4 R196, [R200+0xf080] ;  /* 0x00f08000c8c4783b */ /* 0x000fee0000000200 */
        /* <DEDUP_REMOVED lines=10> */
[C---:B------:R-:W-:Y:S08]  /*e0c0*/  HMMA.16816.F32.BF16 R16, R172.reuse, R180, R16 ;  /* 0x000000b4ac10723c */ /* 0x040ff00000041810 */
[C---:B------:R-:W-:Y:S01]  /*e0d0*/  HMMA.16816.F32.BF16 R20, R172.reuse, R182, R20 ;  /* 0x000000b6ac14723c */ /* 0x040fe20000041814 */
[----:B------:R-:W2:Y:S07]  /*e0e0*/  LDSM.16.M88.4 R180, [R207+0x4800] ;  /* 0x00480000cfb4783b */ /* 0x000eae0000000200 */
[C---:B---3--:R-:W-:Y:S08]  /*e0f0*/  HMMA.16816.F32.BF16 R24, R172.reuse, R184, R24 ;  /* 0x000000b8ac18723c */ /* 0x048ff00000041818 */
[----:B------:R-:W-:Y:S01]  /*e100*/  HMMA.16816.F32.BF16 R28, R172, R186, R28 ;  /* 0x000000baac1c723c */ /* 0x000fe2000004181c */
[----:B------:R-:W3:Y:S07]  /*e110*/  LDSM.16.M88.4 R172, [R207+0x5800] ;  /* 0x00580000cfac783b */ /* 0x000eee0000000200 */
[C---:B-1----:R-:W-:Y:S01]  /*e120*/  HMMA.16816.F32.BF16 R8, R164.reuse, R188, R8 ;  /* 0x000000bca408723c */ /* 0x042fe20000041808 */
[----:B------:R-:W-:Y:S07]  /*e130*/  LDSM.16.M88.4 R184, [R211+0xc000] ;  /* 0x00c00000d3b8783b */ /* 0x000fee0000000200 */
[C---:B------:R-:W-:Y:S01]  /*e140*/  HMMA.16816.F32.BF16 R12, R164.reuse, R190, R12 ;  /* 0x000000bea40c723c */ /* 0x040fe2000004180c */
[----:B------:R-:W1:Y:S07]  /*e150*/  LDSM.16.M88.4 R188, [R206+0xe880] ;  /* 0x00e88000cebc783b */ /* 0x000e6e0000000200 */
[C---:B------:R-:W-:Y:S08]  /*e160*/  HMMA.16816.F32.BF16 R16, R164.reuse, R196, R16 ;  /* 0x000000c4a410723c */ /* 0x040ff00000041810 */
[C---:B------:R-:W-:Y:S01]  /*e170*/  HMMA.16816.F32.BF16 R20, R164.reuse, R198, R20 ;  /* 0x000000c6a414723c */ /* 0x040fe20000041814 */
[----:B------:R-:W-:Y:S07]  /*e180*/  LDSM.16.M88.4 R196, [R205+0x4800] ;  /* 0x00480000cdc4783b */ /* 0x000fee0000000200 */
[C---:B----4-:R-:W-:Y:S08]  /*e190*/  HMMA.16816.F32.BF16 R24, R164.reuse, R168, R24 ;  /* 0x000000a8a418723c */ /* 0x050ff00000041818 */
[----:B------:R-:W-:Y:S01]  /*e1a0*/  HMMA.16816.F32.BF16 R28, R164, R170, R28 ;  /* 0x000000aaa41c723c */ /* 0x000fe2000004181c */
[----:B------:R-:W4:Y:S07]  /*e1b0*/  LDSM.16.M88.4 R164, [R206+0xf080] ;  /* 0x00f08000cea4783b */ /* 0x000f2e0000000200 */
[C---:B--2---:R-:W-:Y:S01]  /*e1c0*/  HMMA.16816.F32.BF16 R8, R176.reuse, R180, R8 ;  /* 0x000000b4b008723c */ /* 0x044fe20000041808 */
[----:B------:R-:W2:Y:S07]  /*e1d0*/  LDSM.16.M88.4 R168, [R206+0xf880] ;  /* 0x00f88000cea8783b */ /* 0x000eae0000000200 */
[C---:B------:R-:W-:Y:S01]  /*e1e0*/  HMMA.16816.F32.BF16 R12, R176.reuse, R182, R12 ;  /* 0x000000b6b00c723c */ /* 0x040fe2000004180c */
[----:B------:R-:W5:Y:S07]  /*e1f0*/  LDSM.16.M88.4 R180, [R210+0xc000] ;  /* 0x00c00000d2b4783b */ /* 0x000f6e0000000200 */
[C---:B------:R-:W-:Y:S08]  /*e200*/  HMMA.16816.F32.BF16 R16, R176.reuse, R192, R16 ;  /* 0x000000c0b010723c */ /* 0x040ff00000041810 */
[C---:B------:R-:W-:Y:S08]  /*e210*/  HMMA.16816.F32.BF16 R20, R176.reuse, R194, R20 ;  /* 0x000000c2b014723c */ /* 0x040ff00000041814 */
[C---:B---3--:R-:W-:Y:S08]  /*e220*/  HMMA.16816.F32.BF16 R24, R176.reuse, R172, R24 ;  /* 0x000000acb018723c */ /* 0x048ff00000041818 */
[----:B------:R-:W-:Y:S08]  /*e230*/  HMMA.16816.F32.BF16 R28, R176, R174, R28 ;  /* 0x000000aeb01c723c */ /* 0x000ff0000004181c */
[C---:B-1----:R-:W-:Y:S08]  /*e240*/  HMMA.16816.F32.BF16 R8, R184.reuse, R188, R8 ;  /* 0x000000bcb808723c */ /* 0x042ff00000041808 */
[C---:B------:R-:W-:Y:S08]  /*e250*/  HMMA.16816.F32.BF16 R12, R184.reuse, R190, R12 ;  /* 0x000000beb80c723c */ /* 0x040ff0000004180c */
[C---:B----4-:R-:W-:Y:S08]  /*e260*/  HMMA.16816.F32.BF16 R16, R184.reuse, R164, R16 ;  /* 0x000000a4b810723c */ /* 0x050ff00000041810 */
[C---:B------:R-:W-:Y:S01]  /*e270*/  HMMA.16816.F32.BF16 R20, R184.reuse, R166, R20 ;  /* 0x000000a6b814723c */ /* 0x040fe20000041814 */
[----:B------:R-:W1:Y:S07]  /*e280*/  LDSM.16.M88.4 R164, [R205+0x5000] ;  /* 0x00500000cda4783b */ /* 0x000e6e0000000200 */
[C---:B--2---:R-:W-:Y:S08]  /*e290*/  HMMA.16816.F32.BF16 R24, R184.reuse, R168, R24 ;  /* 0x000000a8b818723c */ /* 0x044ff00000041818 */
[----:B------:R-:W-:Y:S08]  /*e2a0*/  HMMA.16816.F32.BF16 R28, R184, R170, R28 ;  /* 0x000000aab81c723c */ /* 0x000ff0000004181c */
[C---:B-----5:R-:W-:Y:S08]  /*e2b0*/  HMMA.16816.F32.BF16 R8, R180.reuse, R196, R8 ;  /* 0x000000c4b408723c */ /* 0x060ff00000041808 */
        /* <DEDUP_REMOVED lines=25> */
[----:B----4-:R-:W4:Y:S01]  /*e450*/  LDSM.16.M88.4 R8, [R205+0x5800] ;  /* 0x00580000cd08783b */ /* 0x010f220000000200 */
[----:B------:R-:W-:Y:S08]  /*e460*/  DEPBAR.LE SB0, 0x0 ;  /* 0x000080000000791a */ /* 0x000ff00000000000 */
[----:B------:R-:W1:Y:S01]  /*e470*/  MUFU.TANH R167, R19 ;  /* 0x0000001300a77308 */ /* 0x000e620000002400 */
[----:B------:R-:W-:Y:S09]  /*e480*/  BAR.SYNC.DEFER_BLOCKING 0x0 ;  /* 0x0000000000007b1d */ /* 0x000ff20000010000 */
[----:B------:R5:W1:Y:S10]  /*e490*/  MUFU.TANH R138, R20 ;  /* 0x00000014008a7308 */ /* 0x000a740000002400 */
[----:B------:R-:W1:Y:S10]  /*e4a0*/  MUFU.TANH R137, R21 ;  /* 0x0000001500897308 */ /* 0x000e740000002400 */
[----:B------:R-:W1:Y:S01]  /*e4b0*/  MUFU.TANH R166, R22 ;  /* 0x0000001600a67308 */ /* 0x000e620000002400 */
[C---:B----4-:R-:W-:Y:S09]  /*e4c0*/  HMMA.16816.F32.BF16 R24, R180.reuse, R8, R24 ;  /* 0x00000008b418723c */ /* 0x050ff20000041818 */
[----:B------:R4:W1:Y:S01]  /*e4d0*/  MUFU.TANH R165, R23 ;  /* 0x0000001700a57308 */ /* 0x0008620000002400 */
[----:B------:R-:W-:Y:S09]  /*e4e0*/  HMMA.16816.F32.BF16 R28, R180, R10, R28 ;  /* 0x0000000ab41c723c */ /* 0x000ff2000004181c */
[----:B------:R1:W1:Y:S05]  /*e4f0*/  MUFU.TANH R170, R12 ;  /* 0x0000000c00aa7308 */ /* 0x00026a0000002400 */
[----:B-----5:R-:W-:Y:S05]  /*e500*/  FMUL.FTZ R20, R24, c[0x0][0x320] ;  /* 0x0000c80018147a20 */ /* 0x020fea0000410000 */
[----:B------:R1:W1:Y:S01]  /*e510*/  MUFU.TANH R168, R13 ;  /* 0x0000000d00a87308 */ /* 0x0002620000002400 */
[----:B------:R-:W-:Y:S02]  /*e520*/  FMUL.FTZ R19, R25, c[0x0][0x320] ;  /* 0x0000c80019137a20 */ /* 0x000fe40000410000 */
[----:B------:R-:W-:Y:S02]  /*e530*/  FMUL.FTZ R24, R26, c[0x0][0x320] ;  /* 0x0000c8001a187a20 */ /* 0x000fe40000410000 */
[----:B----4-:R-:W-:Y:S02]  /*e540*/  FMUL.FTZ R23, R27, c[0x0][0x320] ;  /* 0x0000c8001b177a20 */ /* 0x010fe40000410000 */
[----:B------:R-:W-:Y:S02]  /*e550*/  FMUL.FTZ R18, R28, c[0x0][0x320] ;  /* 0x0000c8001c127a20 */ /* 0x000fe40000410000 */
[----:B------:R-:W-:Y:S01]  /*e560*/  FMUL.FTZ R17, R29, c[0x0][0x320] ;  /* 0x0000c8001d117a20 */ /* 0x000fe20000410000 */
[----:B------:R4:W1:Y:S01]  /*e570*/  MUFU.TANH R173, R14 ;  /* 0x0000000e00ad7308 */ /* 0x0008620000002400 */
[----:B------:R-:W-:Y:S02]  /*e580*/  FMUL.FTZ R22, R30, c[0x0][0x320] ;  /* 0x0000c8001e167a20 */ /* 0x000fe40000410000 */
[----:B------:R-:W-:Y:S07]  /*e590*/  FMUL.FTZ R21, R31, c[0x0][0x320] ;  /* 0x0000c8001f157a20 */ /* 0x000fee0000410000 */
[----:B------:R4:W1:Y:S10]  /*e5a0*/  MUFU.TANH R172, R15 ;  /* 0x0000000f00ac7308 */ /* 0x0008740000002400 */
        /* <DEDUP_REMOVED lines=9> */
[----:B------:R-:W-:-:S05]  /*e640*/  @!P0 BRA `(.L_x_1230) ;  /* 0x0000055000008947 */ /* 0x000fca0003800000 */
[----:B--234-:R-:W-:Y:S01]  /*e650*/  IMAD.MOV.U32 R0, RZ, RZ, 0x1 ;  /* 0x00000001ff007424 */ /* 0x01cfe200078e00ff */
[----:B------:R-:W-:Y:S01]  /*e660*/  ISETP.GT.AND P1, PT, R235, 0x2f, PT ;  /* 0x0000002feb00780c */ /* 0x000fe20003f24270 */
[----:B------:R-:W-:Y:S01]  /*e670*/  IMAD R2, R222, 0x30, R241 ;  /* 0x00000030de027824 */ /* 0x000fe200078e02f1 */
[----:B------:R-:W2:Y:S01]  /*e680*/  S2R R6, SR_CTAID.Y ;  /* 0x0000000000067919 */ /* 0x000ea20000002600 */
[----:B------:R-:W-:Y:S01]  /*e690*/  IMAD.MOV.U32 R224, RZ, RZ, RZ ;  /* 0x000000ffffe07224 */ /* 0x000fe200078e00ff */
[----:B------:R-:W-:Y:S02]  /*e6a0*/  ISETP.NE.AND P0, PT, R0, c[0x0][0x2b8], PT ;  /* 0x0000ae0000007a0c */ /* 0x000fe40003f05270 */
[----:B------:R-:W-:Y:S05]  /*e6b0*/  IADD3 R2, R2, -0x30, R235 ;  /* 0xffffffd002027810 */ /* 0x000fea0007ffe0eb */
[----:B------:R-:W-:Y:S06]  /*e6c0*/  IMAD.MOV.U32 R0, RZ, RZ, R2 ;  /* 0x000000ffff007224 */ /* 0x000fec00078e0002 */
[----:B------:R-:W-:Y:S05]  /*e6d0*/  @P0 IMAD.HI.U32 R3, R2, c[0x0][0x2bc], RZ ;  /* 0x0000af0002030a27 */ /* 0x000fea00078e00ff */
[----:B------:R-:W-:Y:S01]  /*e6e0*/  @P0 SHF.R.U32.HI R0, RZ, c[0x0][0x2c0], R3 ;  /* 0x0000b000ff000a19 */ /* 0x000fe20000011603 */
[----:B--2---:R-:W-:Y:S03]  /*e6f0*/  IMAD.WIDE.U32 R226, R6, c[0x0][0x1e8], RZ ;  /* 0x00007a0006e27a25 */ /* 0x004fe600078e00ff */
[C---:B------:R-:W-:Y:S02]  /*e700*/  @!P1 IADD3 R3, P0, R0.reuse, R242, RZ ;  /* 0x000000f200039210 */ /* 0x040fe40007f1e0ff */
[----:B------:R-:W-:Y:S02]  /*e710*/  IADD3 R6, -R237, 0x30, RZ ;  /* 0x00000030ed067810 */ /* 0x000fe40007ffe1ff */
        /* <DEDUP_REMOVED lines=17> */
[C---:B------:R-:W-:Y:S04]  /*e830*/  LEA R15, P0, R0.reuse, c[0x0][0x1c8], 0x1 ;  /* 0x00007200000f7a11 */ /* 0x040fe800078008ff */
[----:B------:R-:W-:Y:S02]  /*e840*/  LEA.HI.X R14, R0, c[0x0][0x1cc], R14, 0x1, P0 ;  /* 0x00007300000e7a11 */ /* 0x000fe400000f0c0e */
[----:B------:R-:W-:Y:S01]  /*e850*/  ISETP.GE.AND P0, PT, R6, 0x1, PT ;  /* 0x000000010600780c */ /* 0x000fe20003f06270 */
[----:B------:R-:W-:-:S10]  /*e860*/  BRA.DIV ~URZ, `(.L_x_1231) ;  /* 0x0000d7127f007947 */ /* 0x000fd4000b800000 */
[----:B------:R2:W3:Y:S02]  /*e870*/  SHFL.IDX PT, R4, R14, RZ, 0x181f ;  /* 0x00181fff0e047589 */ /* 0x0004e400000e0000 */
.L_x_1331:
[----:B------:R-:W-:-:S05]  /*e880*/  BRA.DIV ~URZ, `(.L_x_1232) ;  /* 0x0000d7727f007947 */ /* 0x000fca000b800000 */
[----:B------:R4:W2:Y:S02]  /*e890*/  SHFL.IDX PT, R0, R15, RZ, 0x181f ;  /* 0x00181fff0f007589 */ /* 0x0008a400000e0000 */
.L_x_1332:
[----:B-12---:R-:W-:Y:S02]  /*e8a0*/  @P0 IADD3 R12, P1, R0, R229, RZ ;  /* 0x000000e5000c0210 */ /* 0x006fe40007f3e0ff */
[C---:B------:R-:W-:Y:S02]  /*e8b0*/  IADD3 R26, R223.reuse, 0x40, RZ ;  /* 0x00000040df1a7810 */ /* 0x040fe40007ffe0ff */
[C---:B------:R-:W-:Y:S01]  /*e8c0*/  ISETP.GE.AND P5, PT, R223.reuse, c[0x0][0x1d4], PT ;  /* 0x00007500df007a0c */ /* 0x040fe20003fa6270 */
[----:B---3--:R-:W-:Y:S01]  /*e8d0*/  @P0 IMAD.X R13, R4, 0x1, R214, P1 ;  /* 0x00000001040d0824 */ /* 0x008fe200008e06d6 */
[----:B------:R-:W-:Y:S02]  /*e8e0*/  IADD3 R25, R223, 0x80, RZ ;  /* 0x00000080df197810 */ /* 0x000fe40007ffe0ff */
[----:B------:R-:W-:Y:S02]  /*e8f0*/  ISETP.GE.AND P4, PT, R26, c[0x0][0x1d4], PT ;  /* 0x000075001a007a0c */ /* 0x000fe40003f86270 */
[----:B------:R-:W-:Y:S02]  /*e900*/  @P0 IADD3 R10, P1, R0, R216, RZ ;  /* 0x000000d8000a0210 */ /* 0x000fe40007f3e0ff */
[----:B------:R-:W-:Y:S02]  /*e910*/  ISETP.GE.AND P3, PT, R25, c[0x0][0x1d4], PT ;  /* 0x0000750019007a0c */ /* 0x000fe40003f66270 */
[----:B------:R-:W-:Y:S01]  /*e920*/  IADD3 R16, R223, 0xc0, RZ ;  /* 0x000000c0df107810 */ /* 0x000fe20007ffe0ff */
[----:B------:R-:W-:Y:S01]  /*e930*/  @P0 IMAD.X R11, R4, 0x1, R215, P1 ;  /* 0x00000001040b0824 */ /* 0x000fe200008e06d7 */
[----:B------:R-:W-:Y:S01]  /*e940*/  @P0 IADD3 R8, P1, R0, R218, RZ ;  /* 0x000000da00080210 */ /* 0x000fe20007f3e0ff */
[----:B------:R-:W-:Y:S01]  /*e950*/  @!PT LDS RZ, [RZ] ;  /* 0x00000000fffff984 */ /* 0x000fe20000000800 */
[----:B------:R-:W-:Y:S01]  /*e960*/  @!PT LDS RZ, [RZ] ;  /* 0x00000000fffff984 */ /* 0x000fe20000000800 */
[----:B------:R-:W-:Y:S01]  /*e970*/  @!PT LDS RZ, [RZ] ;  /* 0x00000000fffff984 */ /* 0x000fe20000000800 */
[----:B------:R1:W-:Y:S01]  /*e980*/  @P0 LDGSTS.E.BYPASS.LTC128B.128 [R213+0xa080], [R12.64], !P5 ;  /* 0x0a0800000cd50fae */ /* 0x0003e2000e901d4e */
[----:B------:R-:W-:Y:S03]  /*e990*/  ISETP.GE.AND P2, PT, R16, c[0x0][0x1d4], PT ;  /* 0x0000750010007a0c */ /* 0x000fe60003f46270 */
[----:B------:R1:W-:Y:S01]  /*e9a0*/  @P0 LDGSTS.E.BYPASS.LTC128B.128 [R213+0xb880], [R10.64], !P4 ;  /* 0x0b8800000ad50fae */ /* 0x0003e2000e101d4e */
[----:B------:R-:W-:Y:S01]  /*e9b0*/  @P0 IMAD.X R9, R4, 0x1, R217, P1 ;  /* 0x0000000104090824 */ /* 0x000fe200008e06d9 */
[----:B------:R-:W-:Y:S04]  /*e9c0*/  @P0 IADD3 R2, P1, R0, R220, RZ ;  /* 0x000000dc00020210 */ /* 0x000fe80007f3e0ff */
[----:B------:R1:W-:Y:S01]  /*e9d0*/  @P0 LDGSTS.E.BYPASS.LTC128B.128 [R213+0xd080], [R8.64], !P3 ;  /* 0x0d08000008d50fae */ /* 0x0003e2000d901d4e */
[----:B------:R-:W-:Y:S05]  /*e9e0*/  @P0 IMAD.X R3, R4, 0x1, R219, P1 ;  /* 0x0000000104030824 */ /* 0x000fea00008e06db */
[----:B------:R1:W-:Y:S01]  /*e9f0*/  @P0 LDGSTS.E.BYPASS.LTC128B.128 [R213+0xe880], [R2.64], !P2 ;  /* 0x0e88000002d50fae */ /* 0x0003e2000d101d4e */
[----:B------:R-:W-:Y:S01]  /*ea00*/  ISETP.GE.AND P0, PT, R6, 0x21, PT ;  /* 0x000000210600780c */ /* 0x000fe20003f06270 */
[----:B------:R-:W-:-:S06]  /*ea10*/  BRA.DIV ~URZ, `(.L_x_1233) ;  /* 0x0000d6627f007947 */ /* 0x000fcc000b800000 */
[----:B------:R2:W3:Y:S04]  /*ea20*/  SHFL.IDX PT, R4, R14, 0x1, 0x181f ;  /* 0x00381f000e047f89 */ /* 0x0004e800000e0000 */
[----:B------:R2:W1:Y:S02]  /*ea30*/  SHFL.IDX PT, R0, R15, 0x1, 0x181f ;  /* 0x00381f000f007f89 */ /* 0x00046400000e0000 */
.L_x_1333:
[----:B-1----:R-:W-:Y:S02]  /*ea40*/  @P0 IADD3 R12, P1, R0, R229, RZ ;  /* 0x000000e5000c0210 */ /* 0x002fe40007f3e0ff */
[C---:B--2-4-:R-:W-:Y:S02]  /*ea50*/  IADD3 R15, R223.reuse, 0x40, RZ ;  /* 0x00000040df0f7810 */ /* 0x054fe40007ffe0ff */
[----:B------:R-:W-:Y:S01]  /*ea60*/  ISETP.GE.AND P5, PT, R223, c[0x0][0x1d4], PT ;  /* 0x00007500df007a0c */ /* 0x000fe20003fa6270 */
[----:B---3--:R-:W-:Y:S01]  /*ea70*/  @P0 IMAD.X R13, R4, 0x1, R214, P1 ;  /* 0x00000001040d0824 */ /* 0x008fe200008e06d6 */
[----:B------:R-:W-:Y:S02]  /*ea80*/  ISETP.GE.AND P4, PT, R15, c[0x0][0x1d4], PT ;  /* 0x000075000f007a0c */ /* 0x000fe40003f86270 */
[C---:B------:R-:W-:Y:S02]  /*ea90*/  IADD3 R14, R223.reuse, 0x80, RZ ;  /* 0x00000080df0e7810 */ /* 0x040fe40007ffe0ff */
        /* <DEDUP_REMOVED lines=15> */
[----:B------:R1:W-:Y:S03]  /*eb90*/  @P0 LDGSTS.E.BYPASS.LTC128B.128 [R213+0xf880], [R2.64], !P2 ;  /* 0x0f88000002d50fae */ /* 0x0003e6000d101d4e */
.L_x_1230:
[----:B--234-:R-:W-:Y:S05]  /*eba0*/  BSYNC B0 ;  /* 0x0000000000007941 */ /* 0x01cfea0003800000 */
.L_x_1229:
[----:B------:R-:W-:Y:S01]  /*ebb0*/  ISETP.NE.AND P0, PT, R236, c[0x0][0x2c4], PT ;  /* 0x0000b100ec007a0c */ /* 0x000fe20003f05270 */
[----:B------:R-:W2:Y:S01]  /*ebc0*/  LDL R0, [R1+0x4] ;  /* 0x0000040001007983 */ /* 0x000ea20000100800 */
[----:B-1----:R-:W-:Y:S01]  /*ebd0*/  LOP3.LUT R3, RZ, c[0x0][0x324], RZ, 0x33, !PT ;  /* 0x0000c900ff037a12 */ /* 0x002fe200078e33ff */
[----:B------:R-:W-:Y:S02]  /*ebe0*/  IMAD R4, R222, -0x30, RZ ;  /* 0xffffffd0de047824 */ /* 0x000fe400078e02ff */
[----:B------:R-:W0:Y:S02]  /*ebf0*/  LDGDEPBAR ;  /* 0x00000000000079af */ /* 0x000e240000000000 */
[----:B------:R-:W-:Y:S02]  /*ec00*/  IMAD.IADD R10, R4, 0x1, -R233 ;  /* 0x00000001040a7824 */ /* 0x000fe400078e0ae9 */
[----:B--2---:R-:W-:Y:S05]  /*ec10*/  IMAD R0, R0, 0x80, R240 ;  /* 0x0000008000007824 */ /* 0x004fea00078e02f0 */
[----:B------:R-:W-:Y:S02]  /*ec20*/  IADD3 R6, R238, R0, R239 ;  /* 0x00000000ee067210 */ /* 0x000fe40007ffe0ef */
[----:B------:R-:W-:Y:S03]  /*ec30*/  IADD3 R0, -R233, 0x1, R4 ;  /* 0x00000001e9007810 */ /* 0x000fe60007ffe104 */
[----:B------:R-:W-:Y:S01]  /*ec40*/  @P0 IMAD.HI.U32 R2, R6, c[0x0][0x2c8], RZ ;  /* 0x0000b20006020a27 */ /* 0x000fe200078e00ff */
[----:B------:R-:W-:Y:S04]  /*ec50*/  IADD3 R0, -R232, R0, R5 ;  /* 0x00000000e8007210 */ /* 0x000fe80007ffe105 */
[----:B------:R-:W-:Y:S01]  /*ec60*/  @P0 SHF.R.U32.HI R6, RZ, c[0x0][0x2cc], R2 ;  /* 0x0000b300ff060a19 */ /* 0x000fe20000011602 */
[----:B------:R-:W-:Y:S01]  /*ec70*/  IMAD.IADD R8, R3, 0x1, R0 ;  /* 0x0000000103087824 */ /* 0x000fe200078e0200 */
[----:B------:R-:W-:Y:S01]  /*ec80*/  IADD3 R9, R0, c[0x0][0x328], RZ ;  /* 0x0000ca0000097a10 */ /* 0x000fe20007ffe0ff */
[----:B------:R-:W-:-:S05]  /*ec90*/  BRA.DIV ~URZ, `(.L_x_1234) ;  /* 0x0000d4d27f007947 */ /* 0x000fca000b800000 */
[----:B------:R1:W2:Y:S02]  /*eca0*/  SHFL.IDX PT, R3, R6, RZ, 0x1c1f ;  /* 0x001c1fff06037589 */ /* 0x0002a400000e0000 */
.L_x_1334:
[----:B------:R-:W-:Y:S01]  /*ecb0*/  ISETP.LE.AND P0, PT, R236, c[0x0][0x32c], PT ;  /* 0x0000cb00ec007a0c */ /* 0x000fe20003f03270 */
[----:B--2---:R-:W-:Y:S01]  /*ecc0*/  IMAD.IADD R2, R9, 0x1, R3 ;  /* 0x0000000109027824 */ /* 0x004fe200078e0203 */
[----:B------:R-:W-:Y:S11]  /*ecd0*/  IADD3 R0, R8, R3, RZ ;  /* 0x0000000308007210 */ /* 0x000ff60007ffe0ff */
[----:B------:R-:W-:-:S05]  /*ece0*/  @!P0 BRA `(.L_x_1235) ;  /* 0x0000017000008947 */ /* 0x000fca0003800000 */
[----:B------:R-:W-:Y:S01]  /*ecf0*/  IADD3 R3, -R232, R5, R3 ;  /* 0x00000005e8037210 */ /* 0x000fe20007ffe103 */
[----:B------:R-:W-:Y:S03]  /*ed00*/  BSSY B0, `(.L_x_1236) ;  /* 0x0000011000007945 */ /* 0x000fe60003800000 */
        /* <DEDUP_REMOVED lines=11> */
.L_x_1237:
[----:B------:R-:W-:Y:S04]  /*edc0*/  MOV R11, 0x1 ;  /* 0x00000001000b7802 */ /* 0x000fe80000000f00 */
[----:B------:R-:W-:Y:S11]  /*edd0*/  ISETP.NE.AND P0, PT, R11, c[0x0][0x32c], PT ;  /* 0x0000cb000b007a0c */ /* 0x000ff60003f05270 */
[----:B------:R-:W-:Y:S02]  /*ede0*/  @!UPT UIADD3 URZ, URZ, URZ, URZ ;  /* 0x0000003f3f3ff290 */ /* 0x000fe4000fffe03f */
[----:B------:R-:W-:Y:S05]  /*edf0*/  @P0 IMAD.HI.U32 R11, R3, c[0x0][0x330], RZ ;  /* 0x0000cc00030b0a27 */ /* 0x000fea00078e00ff */
[----:B------:R-:W-:Y:S02]  /*ee00*/  @P0 SHF.R.U32.HI R3, RZ, c[0x0][0x334], R11 ;  /* 0x0000cd00ff030a19 */ /* 0x000fe4000001160b */
.L_x_1238:
[----:B------:R-:W-:Y:S05]  /*ee10*/  BSYNC B0 ;  /* 0x0000000000007941 */ /* 0x000fea0003800000 */
.L_x_1236:
[----:B------:R-:W-:Y:S05]  /*ee20*/  IMAD R3, R3, c[0x0][0x32c], R10 ;  /* 0x0000cb0003037a24 */ /* 0x000fea00078e020a */
[----:B------:R-:W-:Y:S02]  /*ee30*/  IADD3 R11, R3, c[0x0][0x32c], RZ ;  /* 0x0000cb00030b7a10 */ /* 0x000fe40007ffe0ff */
[----:B------:R-:W-:Y:S02]  /*ee40*/  IMNMX R0, R0, R3, !PT ;  /* 0x0000000300007217 */ /* 0x000fe40007800200 */
[----:B------:R-:W-:Y:S02]  /*ee50*/  IMNMX R2, R2, R11, PT ;  /* 0x0000000b02027217 */ /* 0x000fe40003800200 */
.L_x_1235:
[C---:B------:R-:W-:Y:S02]  /*ee60*/  ISETP.GE.AND P0, PT, R4.reuse, 0x2, PT ;  /* 0x000000020400780c */ /* 0x040fe40003f06270 */
[----:B------:R-:W-:Y:S02]  /*ee70*/  ISETP.GE.AND P1, PT, R4, 0x9, PT ;  /* 0x000000090400780c */ /* 0x000fe40003f26270 */
[----:B------:R-:W-:Y:S02]  /*ee80*/  LOP3.LUT R212, R212, 0xffffffef, RZ, 0xc0, !PT ;  /* 0xffffffefd4d47812 */ /* 0x000fe400078ec0ff */
[C---:B------:R-:W-:Y:S02]  /*ee90*/  ISETP.GE.AND P6, PT, R4.reuse, 0x19, PT ;  /* 0x000000190400780c */ /* 0x040fe40003fc6270 */
[C---:B------:R-:W-:Y:S02]  /*eea0*/  ISETP.GE.AND P5, PT, R4.reuse, 0x1a, PT ;  /* 0x0000001a0400780c */ /* 0x040fe40003fa6270 */
[C---:B------:R-:W-:Y:S02]  /*eeb0*/  ISETP.GE.AND P4, PT, R4.reuse, 0x21, PT ;  /* 0x000000210400780c */ /* 0x040fe40003f86270 */
[----:B------:R-:W-:Y:S02]  /*eec0*/  ISETP.GE.AND P3, PT, R4, 0x22, PT ;  /* 0x000000220400780c */ /* 0x000fe40003f66270 */
[----:B------:R-:W-:Y:S02]  /*eed0*/  @P0 LOP3.LUT R212, R212, 0x10, RZ, 0xfc, !PT ;  /* 0x00000010d4d40812 */ /* 0x000fe400078efcff */
[----:B------:R-:W-:Y:S02]  /*eee0*/  ISETP.GT.AND P0, PT, R0, 0x1, !P0 ;  /* 0x000000010000780c */ /* 0x000fe40004704270 */
[----:B------:R-:W-:Y:S02]  /*eef0*/  LOP3.LUT R212, R212, 0xfffffff7, RZ, 0xc0, !PT ;  /* 0xfffffff7d4d47812 */ /* 0x000fe400078ec0ff */
[----:B------:R-:W-:Y:S02]  /*ef00*/  ISETP.LT.OR P0, PT, R2, 0x2, P0 ;  /* 0x000000020200780c */ /* 0x000fe40000701670 */
[----:B------:R-:W-:Y:S02]  /*ef10*/  @P1 LOP3.LUT R212, R212, 0x8, RZ, 0xfc, !PT ;  /* 0x00000008d4d41812 */ /* 0x000fe400078efcff */
[----:B------:R-:W-:Y:S02]  /*ef20*/  FSEL R16, R171, -INF , !P0 ;  /* 0xff800000ab107808 */ /* 0x000fe40004000000 */
[----:B------:R-:W-:Y:S02]  /*ef30*/  ISETP.GT.AND P0, PT, R0, 0x8, !P1 ;  /* 0x000000080000780c */ /* 0x000fe40004f04270 */
[----:B------:R-:W-:Y:S02]  /*ef40*/  ISETP.GE.AND P1, PT, R4, 0xa, PT ;  /* 0x0000000a0400780c */ /* 0x000fe40003f26270 */
[----:B------:R-:W-:Y:S02]  /*ef50*/  ISETP.LT.OR P0, PT, R2, 0x9, P0 ;  /* 0x000000090200780c */ /* 0x000fe40000701670 */
[----:B------:R-:W-:Y:S02]  /*ef60*/  LOP3.LUT R212, R212, 0xfffffffb, RZ, 0xc0, !PT ;  /* 0xfffffffbd4d47812 */ /* 0x000fe400078ec0ff */
[----:B------:R-:W-:Y:S02]  /*ef70*/  FSEL R15, R170, -INF , !P0 ;  /* 0xff800000aa0f7808 */ /* 0x000fe40004000000 */
[----:B------:R-:W-:Y:S02]  /*ef80*/  ISETP.GT.AND P0, PT, R0, 0x9, !P1 ;  /* 0x000000090000780c */ /* 0x000fe40004f04270 */
[----:B------:R-:W-:Y:S02]  /*ef90*/  ISETP.GE.AND P2, PT, R4, 0x29, PT ;  /* 0x000000290400780c */ /* 0x000fe40003f46270 */
[----:B------:R-:W-:Y:S02]  /*efa0*/  ISETP.LT.OR P0, PT, R2, 0xa, P0 ;  /* 0x0000000a0200780c */ /* 0x000fe40000701670 */
[----:B------:R-:W-:Y:S02]  /*efb0*/  @P1 LOP3.LUT R212, R212, 0x4, RZ, 0xfc, !PT ;  /* 0x00000004d4d41812 */ /* 0x000fe400078efcff */
[----:B------:R-:W-:Y:S02]  /*efc0*/  ISETP.GE.AND P1, PT, R4, 0x11, PT ;  /* 0x000000110400780c */ /* 0x000fe40003f26270 */
[----:B------:R-:W-:Y:S02]  /*efd0*/  FSEL R14, R168, -INF , !P0 ;  /* 0xff800000a80e7808 */ /* 0x000fe40004000000 */
[----:B------:R-:W-:Y:S02]  /*efe0*/  LOP3.LUT R212, R212, 0xfffffffd, RZ, 0xc0, !PT ;  /* 0xfffffffdd4d47812 */ /* 0x000fe400078ec0ff */
[----:B------:R-:W-:Y:S04]  /*eff0*/  ISETP.GT.AND P0, PT, R0, 0x10, !P1 ;  /* 0x000000100000780c */ /* 0x000fe80004f04270 */
[----:B------:R-:W-:Y:S03]  /*f000*/  ISETP.LT.OR P0, PT, R2, 0x11, P0 ;  /* 0x000000110200780c */ /* 0x000fe60000701670 */
[----:B------:R-:W-:Y:S02]  /*f010*/  @P1 LOP3.LUT R212, R212, 0x2, RZ, 0xfc, !PT ;  /* 0x00000002d4d41812 */ /* 0x000fe400078efcff */
[----:B------:R-:W-:Y:S02]  /*f020*/  ISETP.GE.AND P1, PT, R4, 0x12, PT ;  /* 0x000000120400780c */ /* 0x000fe40003f26270 */
[----:B------:R-:W-:Y:S02]  /*f030*/  FSEL R164, R164, -INF , !P0 ;  /* 0xff800000a4a47808 */ /* 0x000fe40004000000 */
[----:B------:R-:W-:Y:S02]  /*f040*/  ISETP.GT.AND P0, PT, R0, 0x11, !P1 ;  /* 0x000000110000780c */ /* 0x000fe40004f04270 */
[----:B------:R-:W-:Y:S02]  /*f050*/  LOP3.LUT R212, R212, 0xfffffffe, RZ, 0xc0, !PT ;  /* 0xfffffffed4d47812 */ /* 0x000fe400078ec0ff */
[----:B------:R-:W-:Y:S04]  /*f060*/  ISETP.LT.OR P0, PT, R2, 0x12, P0 ;  /* 0x000000120200780c */ /* 0x000fe80000701670 */
[----:B------:R-:W-:Y:S02]  /*f070*/  FSEL R170, R139, -INF , !P0 ;  /* 0xff8000008baa7808 */ /* 0x000fe40004000000 */
[----:B------:R-:W-:Y:S02]  /*f080*/  ISETP.GT.AND P0, PT, R0, 0x18, !P6 ;  /* 0x000000180000780c */ /* 0x000fe40007704270 */
[----:B------:R-:W-:Y:S02]  /*f090*/  @P1 LOP3.LUT R212, R212, 0x1, RZ, 0xfc, !PT ;  /* 0x00000001d4d41812 */ /* 0x000fe400078efcff */
[----:B------:R-:W-:Y:S02]  /*f0a0*/  ISETP.LT.OR P0, PT, R2, 0x19, P0 ;  /* 0x000000190200780c */ /* 0x000fe40000701670 */
[----:B------:R-:W-:Y:S02]  /*f0b0*/  ISETP.GE.AND P1, PT, R4, 0x1, PT ;  /* 0x000000010400780c */ /* 0x000fe40003f26270 */
[----:B------:R-:W-:Y:S02]  /*f0c0*/  FSEL R177, R138, -INF , !P0 ;  /* 0xff8000008ab17808 */ /* 0x000fe40004000000 */
[----:B------:R-:W-:Y:S02]  /*f0d0*/  ISETP.GT.AND P0, PT, R0, 0x19, !P5 ;  /* 0x000000190000780c */ /* 0x000fe40006f04270 */
[----:B------:R-:W-:Y:S02]  /*f0e0*/  LOP3.LUT R212, R212, 0xffffffdf, RZ, 0xc0, !PT ;  /* 0xffffffdfd4d47812 */ /* 0x000fe400078ec0ff */
[----:B------:R-:W-:Y:S04]  /*f0f0*/  ISETP.LT.OR P0, PT, R2, 0x1a, P0 ;  /* 0x0000001a0200780c */ /* 0x000fe80000701670 */
[----:B------:R-:W-:Y:S02]  /*f100*/  FSEL R178, R137, -INF , !P0 ;  /* 0xff80000089b27808 */ /* 0x000fe40004000000 */
[----:B------:R-:W-:Y:S04]  /*f110*/  ISETP.GT.AND P0, PT, R0, 0x20, !P4 ;  /* 0x000000200000780c */ /* 0x000fe80006704270 */
        /* <DEDUP_REMOVED lines=8> */
[----:B------:R-:W-:Y:S04]  /*f1a0*/  ISETP.GT.AND P0, PT, R0, RZ, !P1 ;  /* 0x000000ff0000720c */ /* 0x000fe80004f04270 */
[----:B------:R-:W-:Y:S04]  /*f1b0*/  ISETP.LT.OR P0, PT, R2, 0x1, P0 ;  /* 0x000000010200780c */ /* 0x000fe80000701670 */
[----:B------:R-:W-:Y:S02]  /*f1c0*/  FSEL R13, R174, -INF , !P0 ;  /* 0xff800000ae0d7808 */ /* 0x000fe40004000000 */
[----:B------:R-:W-:Y:S11]  /*f1d0*/  ISETP.GE.AND P0, PT, R4, 0x2a, PT ;  /* 0x0000002a0400780c */ /* 0x000ff60003f06270 */
[----:B------:R-:W-:Y:S02]  /*f1e0*/  @!UPT UIADD3 URZ, URZ, URZ, URZ ;  /* 0x0000003f3f3ff290 */ /* 0x000fe4000fffe03f */
[----:B------:R-:W-:Y:S02]  /*f1f0*/  @P0 LOP3.LUT R212, R212, 0x20, RZ, 0xfc, !PT ;  /* 0x00000020d4d40812 */ /* 0x000fe400078efcff */
[----:B------:R-:W-:Y:S04]  /*f200*/  ISETP.GT.AND P0, PT, R0, 0x29, !P0 ;  /* 0x000000290000780c */ /* 0x000fe80004704270 */
[----:B------:R-:W-:Y:S04]  /*f210*/  ISETP.LT.OR P0, PT, R2, 0x2a, P0 ;  /* 0x0000002a0200780c */ /* 0x000fe80000701670 */
[----:B------:R-:W-:Y:S01]  /*f220*/  FSEL R182, R17, -INF , !P0 ;  /* 0xff80000011b67808 */ /* 0x000fe20004000000 */
[----:B------:R-:W-:-:S06]  /*f230*/  BRA.DIV ~URZ, `(.L_x_1239) ;  /* 0x0000cfb27f007947 */ /* 0x000fcc000b800000 */
[----:B------:R2:W3:Y:S02]  /*f240*/  SHFL.IDX PT, R3, R6, 0x1, 0x1c1f ;  /* 0x003c1f0006037f89 */ /* 0x0004e400000e0000 */
.L_x_1335:
[----:B------:R-:W-:Y:S01]  /*f250*/  ISETP.LE.AND P0, PT, R236, c[0x0][0x32c], PT ;  /* 0x0000cb00ec007a0c */ /* 0x000fe20003f03270 */
[----:B---3--:R-:W-:Y:S01]  /*f260*/  IMAD.IADD R2, R9, 0x1, R3 ;  /* 0x0000000109027824 */ /* 0x008fe200078e0203 */
        /* <DEDUP_REMOVED lines=15> */
.L_x_1242:
[----:B------:R-:W-:Y:S04]  /*f360*/  MOV R4, 0x1 ;  /* 0x0000000100047802 */ /* 0x000fe80000000f00 */
[----:B------:R-:W-:Y:S11]  /*f370*/  ISETP.NE.AND P0, PT, R4, c[0x0][0x32c], PT ;  /* 0x0000cb0004007a0c */ /* 0x000ff60003f05270 */
[----:B------:R-:W-:Y:S02]  /*f380*/  @!UPT UIADD3 URZ, URZ, URZ, URZ ;  /* 0x0000003f3f3ff290 */ /* 0x000fe4000fffe03f */
[----:B------:R-:W-:Y:S05]  /*f390*/  @P0 IMAD.HI.U32 R4, R3, c[0x0][0x330], RZ ;  /* 0x0000cc0003040a27 */ /* 0x000fea00078e00ff */
[----:B------:R-:W-:Y:S02]  /*f3a0*/  @P0 SHF.R.U32.HI R3, RZ, c[0x0][0x334], R4 ;  /* 0x0000cd00ff030a19 */ /* 0x000fe40000011604 */
.L_x_1243:
[----:B------:R-:W-:Y:S05]  /*f3b0*/  BSYNC B0 ;  /* 0x0000000000007941 */ /* 0x000fea0003800000 */
.L_x_1241:
[----:B------:R-:W-:Y:S05]  /*f3c0*/  IMAD R3, R3, c[0x0][0x32c], R10 ;  /* 0x0000cb0003037a24 */ /* 0x000fea00078e020a */
[----:B------:R-:W-:Y:S02]  /*f3d0*/  IADD3 R4, R3, c[0x0][0x32c], RZ ;  /* 0x0000cb0003047a10 */ /* 0x000fe40007ffe0ff */
[----:B------:R-:W-:Y:S02]  /*f3e0*/  IMNMX R0, R0, R3, !PT ;  /* 0x0000000300007217 */ /* 0x000fe40007800200 */
[----:B------:R-:W-:Y:S02]  /*f3f0*/  IMNMX R2, R2, R4, PT ;  /* 0x0000000402027217 */ /* 0x000fe40003800200 */
.L_x_1240:
[----:B------:R-:W-:Y:S02]  /*f400*/  ISETP.GT.AND P0, PT, R0, RZ, !P1 ;  /* 0x000000ff0000720c */ /* 0x000fe40004f04270 */
[----:B------:R-:W-:Y:S02]  /*f410*/  LOP3.LUT P1, RZ, R212, 0x1, RZ, 0xc0, !PT ;  /* 0x00000001d4ff7812 */ /* 0x000fe4000782c0ff */
[----:B------:R-:W-:Y:S02]  /*f420*/  ISETP.LT.OR P0, PT, R2, 0x1, P0 ;  /* 0x000000010200780c */ /* 0x000fe40000701670 */
[----:B------:R-:W-:Y:S02]  /*f430*/  FMNMX.FTZ R4, R13, R136, !PT ;  /* 0x000000880d047209 */ /* 0x000fe40007810000 */
[----:B------:R-:W-:Y:S02]  /*f440*/  FSEL R9, R176, -INF , !P0 ;  /* 0xff800000b0097808 */ /* 0x000fe40004000000 */
[----:B------:R-:W-:Y:S02]  /*f450*/  LOP3.LUT P0, RZ, R212, 0x10, RZ, 0xc0, !PT ;  /* 0x00000010d4ff7812 */ /* 0x000fe4000780c0ff */
[----:B------:R-:W-:Y:S02]  /*f460*/  FMNMX.FTZ R8, R9, R7, !PT ;  /* 0x0000000709087209 */ /* 0x000fe40007810000 */
[----:B------:R-:W-:Y:S02]  /*f470*/  ISETP.GT.AND P0, PT, R0, 0x1, !P0 ;  /* 0x000000010000780c */ /* 0x000fe40004704270 */
[----:B------:R-:W-:Y:S02]  /*f480*/  FMNMX.FTZ R4, R16, R4, !PT ;  /* 0x0000000410047209 */ /* 0x000fe40007810000 */
        /* <DEDUP_REMOVED lines=24> */
[----:B------:R-:W-:Y:S02]  /*f610*/  ISETP.GT.AND P0, PT, R0, 0x11, !P1 ;  /* 0x000000110000780c */ /* 0x000fe40004f04270 */
[----:B------:R-:W-:Y:S02]  /*f620*/  FMNMX.FTZ R8, R171, R8, !PT ;  /* 0x00000008ab087209 */ /* 0x000fe40007810000 */
[----:B------:R-:W-:Y:S02]  /*f630*/  ISETP.LT.OR P0, PT, R2, 0x12, P0 ;  /* 0x000000120200780c */ /* 0x000fe40000701670 */
[----:B------:R-:W-:Y:S02]  /*f640*/  LOP3.LUT P1, RZ, R212, 0x20, RZ, 0xc0, !PT ;  /* 0x00000020d4ff7812 */ /* 0x000fe4000782c0ff */
[----:B------:R-:W-:Y:S02]  /*f650*/  FSEL R167, R167, -INF , !P0 ;  /* 0xff800000a7a77808 */ /* 0x000fe40004000000 */
        /* <DEDUP_REMOVED lines=17> */
[----:B------:R-:W-:Y:S04]  /*f770*/  ISETP.LT.OR P0, PT, R2, 0x22, P0 ;  /* 0x000000220200780c */ /* 0x000fe80000701670 */
        /* <DEDUP_REMOVED lines=8> */
[----:B------:R-:W-:Y:S04]  /*f800*/  FSEL R175, R21, -INF , !P0 ;  /* 0xff80000015af7808 */ /* 0x000fe80004000000 */
[----:B------:R-:W-:Y:S01]  /*f810*/  FMNMX.FTZ R8, R175, R8, !PT ;  /* 0x00000008af087209 */ /* 0x000fe20007810000 */
[----:B------:R-:W-:-:S05]  /*f820*/  BRA.DIV ~URZ, `(.L_x_1244) ;  /* 0x0000ca427f007947 */ /* 0x000fca000b800000 */
[----:B------:R3:W4:Y:S02]  /*f830*/  SHFL.BFLY PT, R0, R4, 0x2, 0x1f ;  /* 0x0c401f0004007f89 */ /* 0x00072400000e0000 */
.L_x_1336:
[----:B-12-4-:R-:W-:Y:S01]  /*f840*/  FMNMX.FTZ R6, R4, R0, !PT ;  /* 0x0000000004067209 */ /* 0x016fe20007810000 */
[----:B------:R-:W-:-:S05]  /*f850*/  BRA.DIV ~URZ, `(.L_x_1245) ;  /* 0x0000ca527f007947 */ /* 0x000fca000b800000 */
[----:B---3--:R-:W-:Y:S04]  /*f860*/  SHFL.BFLY PT, R4, R8, 0x2, 0x1f ;  /* 0x0c401f0008047f89 */ /* 0x008fe800000e0000 */
[----:B------:R-:W1:Y:S02]  /*f870*/  SHFL.BFLY PT, R2, R6, 0x1, 0x1f ;  /* 0x0c201f0006027f89 */ /* 0x000e6400000e0000 */
[----:B-1----:R-:W-:Y:S02]  /*f880*/  FMNMX.FTZ R6, R6, R2, !PT ;  /* 0x0000000206067209 */ /* 0x002fe40007810000 */
[----:B------:R-:W-:Y:S05]  /*f890*/  FMNMX.FTZ R4, R8, R4, !PT ;  /* 0x0000000408047209 */ /* 0x000fea0007810000 */
[----:B------:R1:W2:Y:S02]  /*f8a0*/  SHFL.BFLY PT, R0, R4, 0x1, 0x1f ;  /* 0x0c201f0004007f89 */ /* 0x0002a400000e0000 */
.L_x_1337:
[C---:B------:R-:W-:Y:S01]  /*f8b0*/  FSETP.NEU.FTZ.AND P0, PT, R6.reuse, -INF , PT ;  /* 0xff8000000600780b */ /* 0x040fe20003f1d000 */
[----:B------:R-:W-:Y:S01]  /*f8c0*/  FMUL.FTZ R168, R6, c[0x0][0x2d0] ;  /* 0x0000b40006a87a20 */ /* 0x000fe20000410000 */
[----:B-12---:R-:W-:Y:S01]  /*f8d0*/  FMNMX.FTZ R4, R0, R4, !PT ;  /* 0x0000000400047209 */ /* 0x006fe20007810000 */
[----:B------:R-:W-:Y:S01]  /*f8e0*/  WARPSYNC 0xffffffff ;  /* 0xffffffff00007948 */ /* 0x000fe20003800000 */
[----:B------:R-:W-:Y:S01]  /*f8f0*/  FSEL R2, R6, RZ, P0 ;  /* 0x000000ff06027208 */ /* 0x000fe20000000000 */
[----:B------:R-:W-:Y:S01]  /*f900*/  LDSM.16.MT88.4 R24, [R202+0x4080] ;  /* 0x00408000ca18783b */ /* 0x000fe20000004200 */
[----:B------:R-:W-:Y:S01]  /*f910*/  FSEL R168, R168, RZ, P0 ;  /* 0x000000ffa8a87208 */ /* 0x000fe20000000000 */
[C---:B------:R-:W-:Y:S01]  /*f920*/  FMUL.FTZ R169, R4.reuse, c[0x0][0x2d0] ;  /* 0x0000b40004a97a20 */ /* 0x040fe20000410000 */
[----:B------:R-:W-:Y:S01]  /*f930*/  FSETP.NEU.FTZ.AND P0, PT, R4, -INF , PT ;  /* 0xff8000000400780b */ /* 0x000fe20003f1d000 */
[----:B------:R-:W-:Y:S02]  /*f940*/  FADD.FTZ R0, -R2, R136 ;  /* 0x0000008802007221 */ /* 0x000fe40000010100 */
[--C-:B------:R-:W-:Y:S01]  /*f950*/  FFMA.FTZ R16, R16, c[0x0][0x2d0], -R168.reuse ;  /* 0x0000b40010107a23 */ /* 0x100fe200000108a8 */
[----:B------:R-:W-:Y:S01]  /*f960*/  FSEL R3, R4, RZ, P0 ;  /* 0x000000ff04037208 */ /* 0x000fe20000000000 */
[----:B------:R-:W-:Y:S01]  /*f970*/  FMUL.FTZ R0, R0, c[0x0][0x2d0] ;  /* 0x0000b40000007a20 */ /* 0x000fe20000410000 */
[----:B------:R-:W-:Y:S01]  /*f980*/  FSEL R169, R169, RZ, P0 ;  /* 0x000000ffa9a97208 */ /* 0x000fe20000000000 */
[----:B------:R1:W-:Y:S01]  /*f990*/  MUFU.EX2 R226, R16 ;  /* 0x0000001000e27308 */ /* 0x0003e20000000800 */
[--C-:B------:R-:W-:Y:S01]  /*f9a0*/  FFMA.FTZ R13, R13, c[0x0][0x2d0], -R168.reuse ;  /* 0x0000b4000d0d7a23 */ /* 0x100fe200000108a8 */
[----:B------:R-:W-:Y:S01]  /*f9b0*/  ISETP.GT.AND P0, PT, R222, R228, PT ;  /* 0x000000e4de00720c */ /* 0x000fe20003f04270 */
[--C-:B------:R-:W-:Y:S02]  /*f9c0*/  FFMA.FTZ R15, R15, c[0x0][0x2d0], -R168.reuse ;  /* 0x0000b4000f0f7a23 */ /* 0x100fe400000108a8 */
[--C-:B------:R-:W-:Y:S02]  /*f9d0*/  FFMA.FTZ R9, R9, c[0x0][0x2d0], -R169.reuse ;  /* 0x0000b40009097a23 */ /* 0x100fe400000108a9 */
[--C-:B------:R-:W-:Y:S02]  /*f9e0*/  FFMA.FTZ R12, R12, c[0x0][0x2d0], -R169.reuse ;  /* 0x0000b4000c0c7a23 */ /* 0x100fe400000108a9 */
[--C-:B------:R-:W-:Y:S01]  /*f9f0*/  FFMA.FTZ R11, R11, c[0x0][0x2d0], -R169.reuse ;  /* 0x0000b4000b0b7a23 */ /* 0x100fe200000108a9 */
[----:B------:R2:W-:Y:S01]  /*fa00*/  MUFU.EX2 R2, R0 ;  /* 0x0000000000027308 */ /* 0x0005e20000000800 */
[----:B------:R-:W-:Y:S02]  /*fa10*/  FFMA.FTZ R10, R10, c[0x0][0x2d0], -R169 ;  /* 0x0000b4000a0a7a23 */ /* 0x000fe400000108a9 */
[--C-:B------:R-:W-:Y:S07]  /*fa20*/  FFMA.FTZ R14, R14, c[0x0][0x2d0], -R168.reuse ;  /* 0x0000b4000e0e7a23 */ /* 0x100fee00000108a8 */
[----:B------:R-:W3:Y:S01]  /*fa30*/  MUFU.EX2 R227, R13 ;  /* 0x0000000d00e37308 */ /* 0x000ee20000000800 */
[----:B-1----:R-:W1:Y:S09]  /*fa40*/  LDSM.16.MT88.4 R16, [R201+0x4080] ;  /* 0x00408000c910783b */ /* 0x002e720000004200 */
[----:B------:R-:W-:Y:S01]  /*fa50*/  MUFU.EX2 R221, R15 ;  /* 0x0000000f00dd7308 */ /* 0x000fe20000000800 */
[----:B--2---:R-:W-:Y:S02]  /*fa60*/  FADD.FTZ R0, -R3, R7 ;  /* 0x0000000703007221 */ /* 0x004fe40000010100 */
[--C-:B------:R-:W-:Y:S02]  /*fa70*/  FFMA.FTZ R3, R164, c[0x0][0x2d0], -R168.reuse ;  /* 0x0000b400a4037a23 */ /* 0x100fe400000108a8 */
[----:B------:R-:W-:Y:S05]  /*fa80*/  FMUL.FTZ R0, R0, c[0x0][0x2d0] ;  /* 0x0000b40000007a20 */ /* 0x000fea0000410000 */
[----:B------:R-:W2:Y:S10]  /*fa90*/  MUFU.EX2 R199, R14 ;  /* 0x0000000e00c77308 */ /* 0x000eb40000000800 */
[----:B------:R-:W-:Y:S10]  /*faa0*/  MUFU.EX2 R198, R9 ;  /* 0x0000000900c67308 */ /* 0x000ff40000000800 */
[----:B------:R-:W4:Y:S10]  /*fab0*/  MUFU.EX2 R197, R12 ;  /* 0x0000000c00c57308 */ /* 0x000f340000000800 */
[----:B------:R-:W-:Y:S10]  /*fac0*/  MUFU.EX2 R196, R11 ;  /* 0x0000000b00c47308 */ /* 0x000ff40000000800 */
[----:B------:R-:W-:Y:S10]  /*fad0*/  MUFU.EX2 R195, R10 ;  /* 0x0000000a00c37308 */ /* 0x000ff40000000800 */
[----:B------:R-:W5:Y:S10]  /*fae0*/  MUFU.EX2 R0, R0 ;  /* 0x0000000000007308 */ /* 0x000f740000000800 */
[----:B------:R1:W-:Y:S02]  /*faf0*/  MUFU.EX2 R194, R3 ;  /* 0x0000000300c27308 */ /* 0x0003e40000000800 */
[--C-:B-1----:R-:W-:Y:S01]  /*fb00*/  FFMA.FTZ R3, R170, c[0x0][0x2d0], -R168.reuse ;  /* 0x0000b400aa037a23 */ /* 0x102fe200000108a8 */
[----:B---3--:R-:W-:Y:S01]  /*fb10*/  F2FP.BF16.PACK_AB R136, R226, R227 ;  /* 0x000000e3e288723e */ /* 0x008fe200000010ff */
[C---:B------:R-:W-:Y:S01]  /*fb20*/  FMUL.FTZ R8, R2.reuse, R140 ;  /* 0x0000008c02087220 */ /* 0x040fe20000410000 */
[----:B--2---:R-:W-:Y:S01]  /*fb30*/  F2FP.BF16.PACK_AB R138, R199, R221 ;  /* 0x000000ddc78a723e */ /* 0x004fe200000010ff */
[----:B------:R-:W-:Y:S01]  /*fb40*/  FMUL.FTZ R9, R2, R141 ;  /* 0x0000008d02097220 */ /* 0x000fe20000410000 */
[----:B----4-:R-:W-:Y:S01]  /*fb50*/  F2FP.BF16.PACK_AB R137, R197, R198 ;  /* 0x000000c6c589723e */ /* 0x010fe200000010ff */
[C---:B-----5:R-:W-:Y:S01]  /*fb60*/  FMUL.FTZ R10, R0.reuse, R142 ;  /* 0x0000008e000a7220 */ /* 0x060fe20000410000 */
[----:B------:R-:W-:Y:S01]  /*fb70*/  F2FP.BF16.PACK_AB R139, R195, R196 ;  /* 0x000000c4c38b723e */ /* 0x000fe200000010ff */
[----:B------:R-:W-:Y:S01]  /*fb80*/  FMUL.FTZ R11, R0, R143 ;  /* 0x0000008f000b7220 */ /* 0x000fe20000410000 */
[----:B------:R1:W2:Y:S01]  /*fb90*/  MUFU.EX2 R193, R3 ;  /* 0x0000000300c17308 */ /* 0x0002a20000000800 */
[----:B------:R-:W3:Y:S01]  /*fba0*/  LDSM.16.MT88.4 R140, [R204+0x4080] ;  /* 0x00408000cc8c783b */ /* 0x000ee20000004200 */
[C---:B------:R-:W-:Y:S02]  /*fbb0*/  FMUL.FTZ R12, R2.reuse, R144 ;  /* 0x00000090020c7220 */ /* 0x040fe40000410000 */
[----:B------:R-:W-:Y:S02]  /*fbc0*/  FMUL.FTZ R13, R2, R145 ;  /* 0x00000091020d7220 */ /* 0x000fe40000410000 */
[C---:B------:R-:W-:Y:S05]  /*fbd0*/  HMMA.16816.F32.BF16 R8, R136.reuse, R16, R8 ;  /* 0x000000108808723c */ /* 0x040fea0000041808 */
[C---:B------:R-:W-:Y:S02]  /*fbe0*/  FMUL.FTZ R14, R0.reuse, R146 ;  /* 0x00000092000e7220 */ /* 0x040fe40000410000 */
[----:B------:R-:W-:Y:S02]  /*fbf0*/  FMUL.FTZ R15, R0, R147 ;  /* 0x00000093000f7220 */ /* 0x000fe40000410000 */
[----:B------:R-:W4:Y:S03]  /*fc00*/  LDSM.16.MT88.4 R144, [R203+0x4080] ;  /* 0x00408000cb90783b */ /* 0x000f260000004200 */
[C---:B------:R-:W-:Y:S02]  /*fc10*/  FMUL.FTZ R16, R2.reuse, R148 ;  /* 0x0000009402107220 */ /* 0x040fe40000410000 */
[C---:B------:R-:W-:Y:S03]  /*fc20*/  HMMA.16816.F32.BF16 R12, R136.reuse, R18, R12 ;  /* 0x00000012880c723c */ /* 0x040fe6000004180c */
[C---:B------:R-:W-:Y:S02]  /*fc30*/  FMUL.FTZ R17, R2.reuse, R149 ;  /* 0x0000009502117220 */ /* 0x040fe40000410000 */
[----:B------:R-:W-:Y:S02]  /*fc40*/  FMUL.FTZ R20, R2, R152 ;  /* 0x0000009802147220 */ /* 0x000fe40000410000 */
[C---:B------:R-:W-:Y:S02]  /*fc50*/  FMUL.FTZ R18, R0.reuse, R150 ;  /* 0x0000009600127220 */ /* 0x040fe40000410000 */
[----:B------:R-:W-:Y:S02]  /*fc60*/  FMUL.FTZ R19, R0, R151 ;  /* 0x0000009700137220 */ /* 0x000fe40000410000 */
[----:B------:R-:W5:Y:S01]  /*fc70*/  LDSM.16.MT88.4 R148, [R201+0x5880] ;  /* 0x00588000c994783b */ /* 0x000f620000004200 */
[----:B------:R-:W-:Y:S02]  /*fc80*/  FMUL.FTZ R21, R2, R153 ;  /* 0x0000009902157220 */ /* 0x000fe40000410000 */
[C---:B------:R-:W-:Y:S02]  /*fc90*/  FMUL.FTZ R22, R0.reuse, R154 ;  /* 0x0000009a00167220 */ /* 0x040fe40000410000 */
[C---:B------:R-:W-:Y:S03]  /*fca0*/  HMMA.16816.F32.BF16 R16, R136.reuse, R24, R16 ;  /* 0x000000188810723c */ /* 0x040fe60000041810 */
[----:B------:R-:W-:Y:S02]  /*fcb0*/  FMUL.FTZ R23, R0, R155 ;  /* 0x0000009b00177220 */ /* 0x000fe40000410000 */
[----:B------:R-:W-:Y:S01]  /*fcc0*/  LDSM.16.MT88.4 R152, [R202+0x4880] ;  /* 0x00488000ca98783b */ /* 0x000fe20000004200 */
[C---:B------:R-:W-:Y:S02]  /*fcd0*/  FMUL.FTZ R28, R2.reuse, R160 ;  /* 0x000000a0021c7220 */ /* 0x040fe40000410000 */
[C---:B------:R-:W-:Y:S02]  /*fce0*/  FMUL.FTZ R24, R2.reuse, R156 ;  /* 0x0000009c02187220 */ /* 0x040fe40000410000 */
[C---:B------:R-:W-:Y:S03]  /*fcf0*/  HMMA.16816.F32.BF16 R20, R136.reuse, R26, R20 ;  /* 0x0000001a8814723c */ /* 0x040fe60000041814 */
[C---:B------:R-:W-:Y:S02]  /*fd00*/  FMUL.FTZ R25, R2.reuse, R157 ;  /* 0x0000009d02197220 */ /* 0x040fe40000410000 */
[----:B------:R-:W-:Y:S02]  /*fd10*/  FMUL.FTZ R29, R2, R161 ;  /* 0x000000a1021d7220 */ /* 0x000fe40000410000 */
[C---:B------:R-:W-:Y:S02]  /*fd20*/  FMUL.FTZ R26, R0.reuse, R158 ;  /* 0x0000009e001a7220 */ /* 0x040fe40000410000 */
[C---:B------:R-:W-:Y:S02]  /*fd30*/  FMUL.FTZ R27, R0.reuse, R159 ;  /* 0x0000009f001b7220 */ /* 0x040fe40000410000 */
[----:B------:R-:W-:Y:S01]  /*fd40*/  LDSM.16.MT88.4 R156, [R203+0x4880] ;  /* 0x00488000cb9c783b */ /* 0x000fe20000004200 */
[C---:B------:R-:W-:Y:S02]  /*fd50*/  FMUL.FTZ R30, R0.reuse, R162 ;  /* 0x000000a2001e7220 */ /* 0x040fe40000410000 */
[----:B------:R-:W-:Y:S02]  /*fd60*/  FMUL.FTZ R31, R0, R163 ;  /* 0x000000a3001f7220 */ /* 0x000fe40000410000 */
[C---:B---3--:R-:W-:Y:S03]  /*fd70*/  HMMA.16816.F32.BF16 R24, R136.reuse, R140, R24 ;  /* 0x0000008c8818723c */ /* 0x048fe60000041818 */
[----:B------:R-:W-:Y:S01]  /*fd80*/  LDSM.16.MT88.4 R160, [R201+0x7880] ;  /* 0x00788000c9a0783b */ /* 0x000fe20000004200 */
[--C-:B-1----:R-:W-:Y:S02]  /*fd90*/  FFMA.FTZ R3, R177, c[0x0][0x2d0], -R168.reuse ;  /* 0x0000b400b1037a23 */ /* 0x102fe400000108a8 */
[C---:B------:R-:W-:Y:S02]  /*fda0*/  FMUL.FTZ R32, R2.reuse, R32 ;  /* 0x0000002002207220 */ /* 0x040fe40000410000 */
[C---:B------:R-:W-:Y:S01]  /*fdb0*/  HMMA.16816.F32.BF16 R28, R136.reuse, R142, R28 ;  /* 0x0000008e881c723c */ /* 0x040fe2000004181c */
[----:B------:R1:W-:Y:S02]  /*fdc0*/  MUFU.EX2 R192, R3 ;  /* 0x0000000300c07308 */ /* 0x0003e40000000800 */
[----:B------:R-:W3:Y:S01]  /*fdd0*/  LDSM.16.MT88.4 R140, [R202+0x5880] ;  /* 0x00588000ca8c783b */ /* 0x000ee20000004200 */
[----:B------:R-:W-:Y:S02]  /*fde0*/  FMUL.FTZ R33, R2, R33 ;  /* 0x0000002102217220 */ /* 0x000fe40000410000 */
[C---:B------:R-:W-:Y:S02]  /*fdf0*/  FMUL.FTZ R34, R0.reuse, R34 ;  /* 0x0000002200227220 */ /* 0x040fe40000410000 */
[----:B------:R-:W-:Y:S04]  /*fe00*/  FMUL.FTZ R35, R0, R35 ;  /* 0x0000002300237220 */ /* 0x000fe80000410000 */
[C---:B------:R-:W-:Y:S02]  /*fe10*/  FMUL.FTZ R36, R2.reuse, R36 ;  /* 0x0000002402247220 */ /* 0x040fe40000410000 */
[----:B------:R-:W-:Y:S01]  /*fe20*/  FMUL.FTZ R37, R2, R37 ;  /* 0x0000002502257220 */ /* 0x000fe20000410000 */
[C---:B----4-:R-:W-:Y:S03]  /*fe30*/  HMMA.16816.F32.BF16 R32, R136.reuse, R144, R32 ;  /* 0x000000908820723c */ /* 0x050fe60000041820 */
[C---:B------:R-:W-:Y:S02]  /*fe40*/  FMUL.FTZ R38, R0.reuse, R38 ;  /* 0x0000002600267220 */ /* 0x040fe40000410000 */
[----:B------:R-:W-:Y:S02]  /*fe50*/  FMUL.FTZ R39, R0, R39 ;  /* 0x0000002700277220 */ /* 0x000fe40000410000 */
[C---:B------:R-:W-:Y:S02]  /*fe60*/  FMUL.FTZ R40, R2.reuse, R40 ;  /* 0x0000002802287220 */ /* 0x040fe40000410000 */
[----:B------:R-:W-:Y:S03]  /*fe70*/  FMUL.FTZ R41, R2, R41 ;  /* 0x0000002902297220 */ /* 0x000fe60000410000 */
[C---:B------:R-:W-:Y:S01]  /*fe80*/  HMMA.16816.F32.BF16 R36, R136.reuse, R146, R36 ;  /* 0x000000928824723c */ /* 0x040fe20000041824 */
[----:B------:R-:W4:Y:S02]  /*fe90*/  LDSM.16.MT88.4 R144, [R204+0x5880] ;  /* 0x00588000cc90783b */ /* 0x000f240000004200 */
[C---:B------:R-:W-:Y:S02]  /*fea0*/  FMUL.FTZ R42, R0.reuse, R42 ;  /* 0x0000002a002a7220 */ /* 0x040fe40000410000 */
[----:B------:R-:W-:Y:S02]  /*feb0*/  FMUL.FTZ R43, R0, R43 ;  /* 0x0000002b002b7220 */ /* 0x000fe40000410000 */
[--C-:B-1----:R-:W-:Y:S02]  /*fec0*/  FFMA.FTZ R3, R178, c[0x0][0x2d0], -R168.reuse ;  /* 0x0000b400b2037a23 */ /* 0x102fe400000108a8 */
[C---:B------:R-:W-:Y:S02]  /*fed0*/  FMUL.FTZ R44, R2.reuse, R44 ;  /* 0x0000002c022c7220 */ /* 0x040fe40000410000 */
[----:B------:R1:W1:Y:S01]  /*fee0*/  MUFU.EX2 R191, R3 ;  /* 0x0000000300bf7308 */ /* 0x0002620000000800 */
[C---:B-----5:R-:W-:Y:S03]  /*fef0*/  HMMA.16816.F32.BF16 R40, R136.reuse, R148, R40 ;  /* 0x000000948828723c */ /* 0x060fe60000041828 */
[----:B------:R-:W-:Y:S02]  /*ff00*/  FMUL.FTZ R45, R2, R45 ;  /* 0x0000002d022d7220 */ /* 0x000fe40000410000 */
[C---:B------:R-:W-:Y:S02]  /*ff10*/  FMUL.FTZ R46, R0.reuse, R46 ;  /* 0x0000002e002e7220 */ /* 0x040fe40000410000 */
[----:B------:R-:W-:Y:S02]  /*ff20*/  FMUL.FTZ R47, R0, R47 ;  /* 0x0000002f002f7220 */ /* 0x000fe40000410000 */
[C---:B------:R-:W-:Y:S03]  /*ff30*/  FMUL.FTZ R48, R2.reuse, R48 ;  /* 0x0000003002307220 */ /* 0x040fe60000410000 */
[----:B------:R-:W-:Y:S02]  /*ff40*/  FMUL.FTZ R49, R2, R49 ;  /* 0x0000003102317220 */ /* 0x000fe40000410000 */
[C---:B------:R-:W-:Y:S01]  /*ff50*/  HMMA.16816.F32.BF16 R44, R136.reuse, R150, R44 ;  /* 0x00000096882c723c */ /* 0x040fe2000004182c */
[----:B------:R-:W5:Y:S02]  /*ff60*/  LDSM.16.MT88.4 R148, [R203+0x5880] ;  /* 0x00588000cb94783b */ /* 0x000f640000004200 */
[C---:B------:R-:W-:Y:S02]  /*ff70*/  FMUL.FTZ R50, R0.reuse, R50 ;  /* 0x0000003200327220 */ /* 0x040fe40000410000 */
[----:B------:R-:W-:Y:S02]  /*ff80*/  FMUL.FTZ R51, R0, R51 ;  /* 0x0000003300337220 */ /* 0x000fe40000410000 */
[C---:B------:R-:W-:Y:S02]  /*ff90*/  FMUL.FTZ R52, R2.reuse, R52 ;  /* 0x0000003402347220 */ /* 0x040fe40000410000 */
[--C-:B-1----:R-:W-:Y:S03]  /*ffa0*/  FFMA.FTZ R3, R171, c[0x0][0x2d0], -R169.reuse ;  /* 0x0000b400ab037a23 */ /* 0x102fe600000108a9 */
[C---:B---3--:R-:W-:Y:S01]  /*ffb0*/  HMMA.16816.F32.BF16 R48, R136.reuse, R140, R48 ;  /* 0x0000008c8830723c */ /* 0x048fe20000041830 */
[----:B------:R1:W-:Y:S02]  /*ffc0*/  MUFU.EX2 R190, R3 ;  /* 0x0000000300be7308 */ /* 0x0003e40000000800 */
[----:B------:R-:W-:Y:S02]  /*ffd0*/  FMUL.FTZ R53, R2, R53 ;  /* 0x0000003502357220 */ /* 0x000fe40000410000 */
[C---:B------:R-:W-:Y:S02]  /*ffe0*/  FMUL.FTZ R54, R0.reuse, R54 ;  /* 0x0000003600367220 */ /* 0x040fe40000410000 */
[----:B------:R-:W-:Y:S02]  /*fff0*/  FMUL.FTZ R55, R0, R55 ;  /* 0x0000003700377220 */ /* 0x000fe40000410000 */
[C---:B------:R-:W-:Y:S03]  /*10000*/  FMUL.FTZ R56, R2.reuse, R56 ;  /* 0x0000003802387220 */ /* 0x040fe60000410000 */
[----:B------:R-:W-:Y:S02]  /*10010*/  FMUL.FTZ R57, R2, R57 ;  /* 0x0000003902397220 */ /* 0x000fe40000410000 */
        /* <DEDUP_REMOVED lines=13> */
[----:B------:R-:W2:Y:S02]  /*100f0*/  LDSM.16.MT88.4 R144, [R202+0x7080] ;  /* 0x00708000ca90783b */ /* 0x000ea40000004200 */
[----:B------:R-:W-:Y:S02]  /*10100*/  FMUL.FTZ R65, R2, R65 ;  /* 0x0000004102417220 */ /* 0x000fe40000410000 */
[C---:B------:R-:W-:Y:S02]  /*10110*/  FMUL.FTZ R66, R0.reuse, R66 ;  /* 0x0000004200427220 */ /* 0x040fe40000410000 */
[----:B------:R-:W-:Y:S02]  /*10120*/  FMUL.FTZ R67, R0, R67 ;  /* 0x0000004300437220 */ /* 0x000fe40000410000 */
[C---:B------:R-:W-:Y:S03]  /*10130*/  FMUL.FTZ R68, R2.reuse, R68 ;  /* 0x0000004402447220 */ /* 0x040fe60000410000 */
[----:B------:R-:W-:Y:S02]  /*10140*/  FMUL.FTZ R69, R2, R69 ;  /* 0x0000004502457220 */ /* 0x000fe40000410000 */
[C---:B-----5:R-:W-:Y:S03]  /*10150*/  HMMA.16816.F32.BF16 R64, R136.reuse, R148, R64 ;  /* 0x000000948840723c */ /* 0x060fe60000041840 */
[C---:B------:R-:W-:Y:S02]  /*10160*/  FMUL.FTZ R70, R0.reuse, R70 ;  /* 0x0000004600467220 */ /* 0x040fe40000410000 */
[----:B------:R-:W-:Y:S02]  /*10170*/  FMUL.FTZ R71, R0, R71 ;  /* 0x0000004700477220 */ /* 0x000fe40000410000 */
[----:B------:R-:W-:Y:S02]  /*10180*/  FMUL.FTZ R72, R2, R72 ;  /* 0x0000004802487220 */ /* 0x000fe40000410000 */
[--C-:B-1----:R-:W-:Y:S03]  /*10190*/  FFMA.FTZ R3, R166, c[0x0][0x2d0], -R169.reuse ;  /* 0x0000b400a6037a23 */ /* 0x102fe600000108a9 */
        /* <DEDUP_REMOVED lines=17> */
[----:B-----5:R-:W-:Y:S02]  /*102b0*/  FFMA.FTZ R3, R165, c[0x0][0x2d0], -R169 ;  /* 0x0000b400a5037a23 */ /* 0x020fe400000108a9 */
[----:B------:R-:W-:Y:S02]  /*102c0*/  LDSM.16.MT88.4 R164, [R202+0x7880] ;  /* 0x00788000caa4783b */ /* 0x000fe40000004200 */
[----:B------:R5:W1:Y:S01]  /*102d0*/  MUFU.EX2 R187, R3 ;  /* 0x0000000300bb7308 */ /* 0x000a620000000800 */
[C---:B--2---:R-:W-:Y:S03]  /*102e0*/  HMMA.16816.F32.BF16 R80, R136.reuse, R144, R80 ;  /* 0x000000908850723c */ /* 0x044fe60000041850 */
[C---:B------:R-:W-:Y:S02]  /*102f0*/  FMUL.FTZ R84, R2.reuse, R84 ;  /* 0x0000005402547220 */ /* 0x040fe40000410000 */
[----:B------:R-:W-:Y:S02]  /*10300*/  FMUL.FTZ R85, R2, R85 ;  /* 0x0000005502557220 */ /* 0x000fe40000410000 */
[C---:B------:R-:W-:Y:S02]  /*10310*/  FMUL.FTZ R86, R0.reuse, R86 ;  /* 0x0000005600567220 */ /* 0x040fe40000410000 */
[----:B------:R-:W-:Y:S03]  /*10320*/  FMUL.FTZ R87, R0, R87 ;  /* 0x0000005700577220 */ /* 0x000fe60000410000 */
[C---:B------:R-:W-:Y:S02]  /*10330*/  FMUL.FTZ R88, R2.reuse, R88 ;  /* 0x0000005802587220 */ /* 0x040fe40000410000 */
[----:B------:R-:W-:Y:S02]  /*10340*/  FMUL.FTZ R89, R2, R89 ;  /* 0x0000005902597220 */ /* 0x000fe40000410000 */
[C---:B------:R-:W-:Y:S01]  /*10350*/  HMMA.16816.F32.BF16 R84, R136.reuse, R146, R84 ;  /* 0x000000928854723c */ /* 0x040fe20000041854 */
[----:B------:R-:W2:Y:S02]  /*10360*/  LDSM.16.MT88.4 R144, [R201+0x8880] ;  /* 0x00888000c990783b */ /* 0x000ea40000004200 */
[C---:B------:R-:W-:Y:S02]  /*10370*/  FMUL.FTZ R90, R0.reuse, R90 ;  /* 0x0000005a005a7220 */ /* 0x040fe40000410000 */
[----:B------:R-:W-:Y:S02]  /*10380*/  FMUL.FTZ R91, R0, R91 ;  /* 0x0000005b005b7220 */ /* 0x000fe40000410000 */
[--C-:B-----5:R-:W-:Y:S02]  /*10390*/  FFMA.FTZ R3, R179, c[0x0][0x2d0], -R168.reuse ;  /* 0x0000b400b3037a23 */ /* 0x120fe400000108a8 */
[----:B------:R-:W-:Y:S02]  /*103a0*/  LDSM.16.MT88.4 R176, [R202+0x6880] ;  /* 0x00688000cab0783b */ /* 0x000fe40000004200 */
[----:B------:R5:W2:Y:S01]  /*103b0*/  MUFU.EX2 R186, R3 ;  /* 0x0000000300ba7308 */ /* 0x000aa20000000800 */
[C---:B-1----:R-:W-:Y:S03]  /*103c0*/  HMMA.16816.F32.BF16 R88, R136.reuse, R148, R88 ;  /* 0x000000948858723c */ /* 0x042fe60000041858 */
[C---:B------:R-:W-:Y:S02]  /*103d0*/  FMUL.FTZ R92, R2.reuse, R92 ;  /* 0x0000005c025c7220 */ /* 0x040fe40000410000 */
[----:B------:R-:W-:Y:S02]  /*103e0*/  FMUL.FTZ R93, R2, R93 ;  /* 0x0000005d025d7220 */ /* 0x000fe40000410000 */
[C---:B------:R-:W-:Y:S02]  /*103f0*/  FMUL.FTZ R94, R0.reuse, R94 ;  /* 0x0000005e005e7220 */ /* 0x040fe40000410000 */
[----:B------:R-:W-:Y:S03]  /*10400*/  FMUL.FTZ R95, R0, R95 ;  /* 0x0000005f005f7220 */ /* 0x000fe60000410000 */
[C---:B------:R-:W-:Y:S02]  /*10410*/  FMUL.FTZ R96, R2.reuse, R96 ;  /* 0x0000006002607220 */ /* 0x040fe40000410000 */
[----:B------:R-:W-:Y:S02]  /*10420*/  FMUL.FTZ R97, R2, R97 ;  /* 0x0000006102617220 */ /* 0x000fe40000410000 */
[C---:B------:R-:W-:Y:S01]  /*10430*/  HMMA.16816.F32.BF16 R92, R136.reuse, R150, R92 ;  /* 0x00000096885c723c */ /* 0x040fe2000004185c */
[----:B------:R-:W1:Y:S02]  /*10440*/  LDSM.16.MT88.4 R148, [R202+0x8880] ;  /* 0x00888000ca94783b */ /* 0x000e640000004200 */
        /* <DEDUP_REMOVED lines=51> */
[--C-:B-----5:R-:W-:Y:S02]  /*10780*/  FFMA.FTZ R3, R180, c[0x0][0x2d0], -R168.reuse ;  /* 0x0000b400b4037a23 */ /* 0x120fe400000108a8 */
[----:B------:R-:W-:Y:S02]  /*10790*/  FFMA.FTZ R2, R2, R231, R227 ;  /* 0x000000e702027223 */ /* 0x000fe400000100e3 */
[----:B------:R2:W-:Y:S01]  /*107a0*/  MUFU.EX2 R185, R3 ;  /* 0x0000000300b97308 */ /* 0x0005e20000000800 */
[----:B------:R-:W-:Y:S01]  /*107b0*/  HMMA.16816.F32.BF16 R132, R136, R146, R132 ;  /* 0x000000928884723c */ /* 0x000fe20000041884 */
[----:B------:R-:W5:Y:S06]  /*107c0*/  LDSM.16.MT88.4 R144, [R201+0x6080] ;  /* 0x00608000c990783b */ /* 0x000f6c0000004200 */
[----:B------:R-:W-:Y:S02]  /*107d0*/  F2FP.BF16.PACK_AB R136, R193, R194 ;  /* 0x000000c2c188723e */ /* 0x000fe400000010ff */
[----:B------:R-:W-:Y:S03]  /*107e0*/  F2FP.BF16.PACK_AB R138, R191, R192 ;  /* 0x000000c0bf8a723e */ /* 0x000fe600000010ff */
[----:B----4-:R-:W-:Y:S02]  /*107f0*/  F2FP.BF16.PACK_AB R137, R189, R190 ;  /* 0x000000bebd89723e */ /* 0x010fe400000010ff */
[----:B------:R-:W-:Y:S07]  /*10800*/  F2FP.BF16.PACK_AB R139, R187, R188 ;  /* 0x000000bcbb8b723e */ /* 0x000fee00000010ff */
[C---:B-1----:R-:W-:Y:S03]  /*10810*/  HMMA.16816.F32.BF16 R8, R136.reuse, R148, R8 ;  /* 0x000000948808723c */ /* 0x042fe60000041808 */
[--C-:B--2---:R-:W-:Y:S02]  /*10820*/  FFMA.FTZ R3, R181, c[0x0][0x2d0], -R168.reuse ;  /* 0x0000b400b5037a23 */ /* 0x104fe400000108a8 */
[----:B------:R-:W-:Y:S02]  /*10830*/  FFMA.FTZ R168, R182, c[0x0][0x2d0], -R168 ;  /* 0x0000b400b6a87a23 */ /* 0x000fe400000108a8 */
[----:B------:R1:W-:Y:S01]  /*10840*/  MUFU.EX2 R184, R3 ;  /* 0x0000000300b87308 */ /* 0x0003e20000000800 */
[C---:B------:R-:W-:Y:S01]  /*10850*/  HMMA.16816.F32.BF16 R12, R136.reuse, R150, R12 ;  /* 0x00000096880c723c */ /* 0x040fe2000004180c */
[----:B------:R-:W2:Y:S07]  /*10860*/  LDSM.16.MT88.4 R148, [R202+0x6080] ;  /* 0x00608000ca94783b */ /* 0x000eae0000004200 */
[C---:B------:R-:W-:Y:S01]  /*10870*/  HMMA.16816.F32.BF16 R16, R136.reuse, R152, R16 ;  /* 0x000000988810723c */ /* 0x040fe20000041810 */
[----:B------:R-:W-:Y:S07]  /*10880*/  MUFU.EX2 R183, R168 ;  /* 0x000000a800b77308 */ /* 0x000fee0000000800 */
[C---:B------:R-:W-:Y:S01]  /*10890*/  HMMA.16816.F32.BF16 R20, R136.reuse, R154, R20 ;  /* 0x0000009a8814723c */ /* 0x040fe20000041814 */
[----:B------:R-:W-:Y:S03]  /*108a0*/  LDSM.16.MT88.4 R152, [R203+0x6080] ;  /* 0x00608000cb98783b */ /* 0x000fe60000004200 */
[--C-:B-1----:R-:W-:Y:S04]  /*108b0*/  FFMA.FTZ R3, R172, c[0x0][0x2d0], -R169.reuse ;  /* 0x0000b400ac037a23 */ /* 0x102fe800000108a9 */
[C---:B---3--:R-:W-:Y:S01]  /*108c0*/  HMMA.16816.F32.BF16 R24, R136.reuse, R140, R24 ;  /* 0x0000008c8818723c */ /* 0x048fe20000041818 */
[----:B------:R1:W3:Y:S07]  /*108d0*/  MUFU.EX2 R182, R3 ;  /* 0x0000000300b67308 */ /* 0x0002ee0000000800 */
[C---:B------:R-:W-:Y:S01]  /*108e0*/  HMMA.16816.F32.BF16 R28, R136.reuse, R142, R28 ;  /* 0x0000008e881c723c */ /* 0x040fe2000004181c */
[----:B------:R-:W4:Y:S07]  /*108f0*/  LDSM.16.MT88.4 R140, [R204+0x6080] ;  /* 0x00608000cc8c783b */ /* 0x000f2e0000004200 */
[C---:B------:R-:W-:Y:S08]  /*10900*/  HMMA.16816.F32.BF16 R32, R136.reuse, R156, R32 ;  /* 0x0000009c8820723c */ /* 0x040ff00000041820 */
[C---:B------:R-:W-:Y:S01]  /*10910*/  HMMA.16816.F32.BF16 R36, R136.reuse, R158, R36 ;  /* 0x0000009e8824723c */ /* 0x040fe20000041824 */
[----:B------:R-:W3:Y:S03]  /*10920*/  LDSM.16.MT88.4 R156, [R204+0x7880] ;  /* 0x00788000cc9c783b */ /* 0x000ee60000004200 */
[--C-:B-1----:R-:W-:Y:S04]  /*10930*/  FFMA.FTZ R3, R173, c[0x0][0x2d0], -R169.reuse ;  /* 0x0000b400ad037a23 */ /* 0x102fe800000108a9 */
[C---:B-----5:R-:W-:Y:S01]  /*10940*/  HMMA.16816.F32.BF16 R40, R136.reuse, R144, R40 ;  /* 0x000000908828723c */ /* 0x060fe20000041828 */
[----:B------:R1:W5:Y:S07]  /*10950*/  MUFU.EX2 R181, R3 ;  /* 0x0000000300b57308 */ /* 0x00036e0000000800 */
[C---:B------:R-:W-:Y:S01]  /*10960*/  HMMA.16816.F32.BF16 R44, R136.reuse, R146, R44 ;  /* 0x00000092882c723c */ /* 0x040fe2000004182c */
[----:B------:R-:W3:Y:S07]  /*10970*/  LDSM.16.MT88.4 R144, [R203+0x7880] ;  /* 0x00788000cb90783b */ /* 0x000eee0000004200 */
[C---:B--2---:R-:W-:Y:S08]  /*10980*/  HMMA.16816.F32.BF16 R48, R136.reuse, R148, R48 ;  /* 0x000000948830723c */ /* 0x044ff00000041830 */
[C---:B------:R-:W-:Y:S01]  /*10990*/  HMMA.16816.F32.BF16 R52, R136.reuse, R150, R52 ;  /* 0x000000968834723c */ /* 0x040fe20000041834 */
[----:B------:R-:W-:Y:S03]  /*109a0*/  LDSM.16.MT88.4 R148, [R202+0x9080] ;  /* 0x00908000ca94783b */ /* 0x000fe60000004200 */
[--C-:B-1----:R-:W-:Y:S04]  /*109b0*/  FFMA.FTZ R3, R174, c[0x0][0x2d0], -R169.reuse ;  /* 0x0000b400ae037a23 */ /* 0x102fe800000108a9 */
[C---:B----4-:R-:W-:Y:S01]  /*109c0*/  HMMA.16816.F32.BF16 R56, R136.reuse, R140, R56 ;  /* 0x0000008c8838723c */ /* 0x050fe20000041838 */
[----:B------:R1:W2:Y:S07]  /*109d0*/  MUFU.EX2 R180, R3 ;  /* 0x0000000300b47308 */ /* 0x0002ae0000000800 */
[C---:B------:R-:W-:Y:S01]  /*109e0*/  HMMA.16816.F32.BF16 R60, R136.reuse, R142, R60 ;  /* 0x0000008e883c723c */ /* 0x040fe2000004183c */
[----:B------:R-:W4:Y:S07]  /*109f0*/  LDSM.16.MT88.4 R140, [R201+0x9080] ;  /* 0x00908000c98c783b */ /* 0x000f2e0000004200 */
[C---:B------:R-:W-:Y:S08]  /*10a00*/  HMMA.16816.F32.BF16 R64, R136.reuse, R152, R64 ;  /* 0x000000988840723c */ /* 0x040ff00000041840 */
[C---:B------:R-:W-:Y:S01]  /*10a10*/  HMMA.16816.F32.BF16 R68, R136.reuse, R154, R68 ;  /* 0x0000009a8844723c */ /* 0x040fe20000041844 */
[----:B------:R-:W2:Y:S03]  /*10a20*/  LDSM.16.MT88.4 R152, [R204+0x9080] ;  /* 0x00908000cc98783b */ /* 0x000ea60000004200 */
[----:B-1----:R-:W-:Y:S04]  /*10a30*/  FFMA.FTZ R3, R175, c[0x0][0x2d0], -R169 ;  /* 0x0000b400af037a23 */ /* 0x002fe800000108a9 */
[C---:B------:R-:W-:Y:S01]  /*10a40*/  HMMA.16816.F32.BF16 R72, R136.reuse, R160, R72 ;  /* 0x000000a08848723c */ /* 0x040fe20000041848 */
[----:B------:R-:W-:Y:S01]  /*10a50*/  LDSM.16.MT88.4 R168, [R203+0x5080] ;  /* 0x00508000cba8783b */ /* 0x000fe20000004200 */
[----:B------:R1:W1:Y:S06]  /*10a60*/  MUFU.EX2 R7, R3 ;  /* 0x0000000300077308 */ /* 0x00026c0000000800 */
[C---:B------:R-:W-:Y:S01]  /*10a70*/  HMMA.16816.F32.BF16 R76, R136.reuse, R162, R76 ;  /* 0x000000a2884c723c */ /* 0x040fe2000004184c */
[----:B------:R-:W-:Y:S07]  /*10a80*/  LDSM.16.MT88.4 R160, [R202+0x5080] ;  /* 0x00508000caa0783b */ /* 0x000fee0000004200 */
[C---:B------:R-:W-:Y:S01]  /*10a90*/  HMMA.16816.F32.BF16 R80, R136.reuse, R164, R80 ;  /* 0x000000a48850723c */ /* 0x040fe20000041850 */
[----:B------:R-:W-:Y:S07]  /*10aa0*/  LDSM.16.MT88.4 R172, [R201+0x6880] ;  /* 0x00688000c9ac783b */ /* 0x000fee0000004200 */
[C---:B------:R-:W-:Y:S01]  /*10ab0*/  HMMA.16816.F32.BF16 R84, R136.reuse, R166, R84 ;  /* 0x000000a68854723c */ /* 0x040fe20000041854 */
[----:B------:R-:W-:Y:S03]  /*10ac0*/  LDSM.16.MT88.4 R164, [R204+0x5080] ;  /* 0x00508000cca4783b */ /* 0x000fe60000004200 */
[----:B-1----:R-:W-:Y:S02]  /*10ad0*/  FFMA.FTZ R3, R0, R230, R198 ;  /* 0x000000e600037223 */ /* 0x002fe400000100c6 */
[----:B------:R-:W-:Y:S02]  /*10ae0*/  FADD.FTZ R0, R226, R2 ;  /* 0x00000002e2007221 */ /* 0x000fe40000010000 */
[C---:B---3--:R-:W-:Y:S04]  /*10af0*/  HMMA.16816.F32.BF16 R88, R136.reuse, R156, R88 ;  /* 0x0000009c8858723c */ /* 0x048fe80000041858 */
[----:B------:R-:W-:Y:S02]  /*10b00*/  FADD.FTZ R2, R197, R3 ;  /* 0x00000003c5027221 */ /* 0x000fe40000010000 */
[----:B------:R-:W-:Y:S02]  /*10b10*/  FADD.FTZ R0, R221, R0 ;  /* 0x00000000dd007221 */ /* 0x000fe40000010000 */
[C---:B------:R-:W-:Y:S01]  /*10b20*/  HMMA.16816.F32.BF16 R92, R136.reuse, R158, R92 ;  /* 0x0000009e885c723c */ /* 0x040fe2000004185c */
[----:B------:R-:W-:Y:S03]  /*10b30*/  LDSM.16.MT88.4 R156, [R201+0x5080] ;  /* 0x00508000c99c783b */ /* 0x000fe60000004200 */
[----:B------:R-:W-:Y:S02]  /*10b40*/  FADD.FTZ R2, R196, R2 ;  /* 0x00000002c4027221 */ /* 0x000fe40000010000 */
[----:B------:R-:W-:Y:S02]  /*10b50*/  FADD.FTZ R0, R199, R0 ;  /* 0x00000000c7007221 */ /* 0x000fe40000010000 */
[C---:B------:R-:W-:Y:S04]  /*10b60*/  HMMA.16816.F32.BF16 R96, R136.reuse, R144, R96 ;  /* 0x000000908860723c */ /* 0x040fe80000041860 */
[----:B------:R-:W-:Y:S02]  /*10b70*/  FADD.FTZ R2, R195, R2 ;  /* 0x00000002c3027221 */ /* 0x000fe40000010000 */
[----:B------:R-:W-:Y:S02]  /*10b80*/  FADD.FTZ R0, R194, R0 ;  /* 0x00000000c2007221 */ /* 0x000fe40000010000 */
[C---:B------:R-:W-:Y:S01]  /*10b90*/  HMMA.16816.F32.BF16 R100, R136.reuse, R146, R100 ;  /* 0x000000928864723c */ /* 0x040fe20000041864 */
[----:B------:R-:W1:Y:S03]  /*10ba0*/  LDSM.16.MT88.4 R144, [R203+0x9080] ;  /* 0x00908000cb90783b */ /* 0x000e660000004200 */
[----:B------:R-:W-:Y:S02]  /*10bb0*/  FADD.FTZ R2, R190, R2 ;  /* 0x00000002be027221 */ /* 0x000fe40000010000 */
[----:B------:R-:W-:Y:S02]  /*10bc0*/  FADD.FTZ R0, R193, R0 ;  /* 0x00000000c1007221 */ /* 0x000fe40000010000 */
[C---:B----4-:R-:W-:Y:S04]  /*10bd0*/  HMMA.16816.F32.BF16 R104, R136.reuse, R140, R104 ;  /* 0x0000008c8868723c */ /* 0x050fe80000041868 */
        /* <DEDUP_REMOVED lines=12> */
[----:B-----5:R-:W-:Y:S02]  /*10ca0*/  FADD.FTZ R0, R181, R3 ;  /* 0x00000003b5007221 */ /* 0x020fe40000010000 */
[----:B------:R-:W-:Y:S02]  /*10cb0*/  FADD.FTZ R2, R184, R2 ;  /* 0x00000002b8027221 */ /* 0x000fe40000010000 */
[C---:B------:R-:W-:Y:S04]  /*10cc0*/  HMMA.16816.F32.BF16 R124, R136.reuse, R154, R124 ;  /* 0x0000009a887c723c */ /* 0x040fe8000004187c */
[----:B------:R-:W-:Y:S02]  /*10cd0*/  FADD.FTZ R0, R180, R0 ;  /* 0x00000000b4007221 */ /* 0x000fe40000010000 */
[----:B------:R-:W-:Y:S02]  /*10ce0*/  FADD.FTZ R231, R183, R2 ;  /* 0x00000002b7e77221 */ /* 0x000fe40000010000 */
[C---:B-1----:R-:W-:Y:S04]  /*10cf0*/  HMMA.16816.F32.BF16 R128, R136.reuse, R144, R128 ;  /* 0x000000908880723c */ /* 0x042fe80000041880 */
[----:B------:R-:W-:Y:S01]  /*10d00*/  FADD.FTZ R230, R7, R0 ;  /* 0x0000000007e67221 */ /* 0x000fe20000010000 */
[----:B------:R-:W-:Y:S03]  /*10d10*/  IADD3 R0, R222, -0x1, RZ ;  /* 0xffffffffde007810 */ /* 0x000fe60007ffe0ff */
[----:B------:R-:W-:Y:S04]  /*10d20*/  HMMA.16816.F32.BF16 R132, R136, R146, R132 ;  /* 0x000000928884723c */ /* 0x000fe80000041884 */
[----:B------:R-:W-:Y:S03]  /*10d30*/  MOV R222, R0 ;  /* 0x0000000000de7202 */ /* 0x000fe60000000f00 */
[----:B------:R-:W-:Y:S02]  /*10d40*/  F2FP.BF16.PACK_AB R136, R185, R186 ;  /* 0x000000bab988723e */ /* 0x000fe400000010ff */
[----:B------:R-:W-:Y:S03]  /*10d50*/  F2FP.BF16.PACK_AB R138, R183, R184 ;  /* 0x000000b8b78a723e */ /* 0x000fe600000010ff */
[----:B------:R-:W-:Y:S02]  /*10d60*/  F2FP.BF16.PACK_AB R137, R181, R182 ;  /* 0x000000b6b589723e */ /* 0x000fe400000010ff */
[----:B------:R-:W-:Y:S02]  /*10d70*/  F2FP.BF16.PACK_AB R139, R7, R180 ;  /* 0x000000b4078b723e */ /* 0x000fe400000010ff */
[----:B------:R-:W-:Y:S05]  /*10d80*/  MOV R7, R4 ;  /* 0x0000000400077202 */ /* 0x000fea0000000f00 */
[C---:B------:R-:W-:Y:S01]  /*10d90*/  HMMA.16816.F32.BF16 R140, R136.reuse, R156, R8 ;  /* 0x0000009c888c723c */ /* 0x040fe20000041808 */
        /* <DEDUP_REMOVED lines=40> */
[----:B------:R-:W-:Y:S07]  /*11020*/  HMMA.16816.F32.BF16 R132, R136, R18, R132 ;  /* 0x000000128884723c */ /* 0x000fee0000041884 */
[----:B------:R-:W-:Y:S01]  /*11030*/  MOV R136, R6 ;  /* 0x0000000600887202 */ /* 0x000fe20000000f00 */
[----:B------:R-:W-:-:S05]  /*11040*/  @P0 BRA `(.L_x_1246) ;  /* 0xffffc3e000000947 */ /* 0x000fca000383ffff */
[----:B------:R-:W2:Y:S01]  /*11050*/  LDL R3, [R1+0x4] ;  /* 0x0000040001037983 */ /* 0x000ea20000100800 */
[----:B------:R-:W-:Y:S01]  /*11060*/  IMAD.MOV.U32 R7, RZ, RZ, R4 ;  /* 0x000000ffff077224 */ /* 0x000fe200078e0004 */
[----:B------:R-:W-:Y:S01]  /*11070*/  MOV R222, R0 ;  /* 0x0000000000de7202 */ /* 0x000fe20000000f00 */
[----:B------:R-:W-:Y:S01]  /*11080*/  IMAD.MOV.U32 R136, RZ, RZ, R6 ;  /* 0x000000ffff887224 */ /* 0x000fe200078e0006 */
[----:B--2---:R-:W-:-:S07]  /*11090*/  SHF.L.U32 R3, R3, 0x7, RZ ;  /* 0x0000000703037819 */ /* 0x004fce00000006ff */
.L_x_1223:
[----:B------:R-:W2:Y:S04]  /*110a0*/  LDL R2, [R1+0x64] ;  /* 0x0000640001027983 */ /* 0x000ea80000100800 */
[----:B------:R-:W3:Y:S01]  /*110b0*/  LDL R4, [R1+0x58] ;  /* 0x0000580001047983 */ /* 0x000ee20000100800 */
[----:B------:R-:W-:Y:S01]  /*110c0*/  IMAD.MOV.U32 R6, RZ, RZ, 0x1 ;  /* 0x00000001ff067424 */ /* 0x000fe200078e00ff */
[----:B------:R-:W-:-:S02]  /*110d0*/  IADD3 R3, R3, 0x7f, RZ ;  /* 0x0000007f03037810 */ /* 0x000fc40007ffe0ff */
[----:B------:R-:W-:Y:S02]  /*110e0*/  LOP3.LUT R212, R212, 0xffffdfff, RZ, 0xc0, !PT ;  /* 0xffffdfffd4d47812 */ /* 0x000fe400078ec0ff */
[----:B------:R-:W-:-:S13]  /*110f0*/  ISETP.NE.AND P0, PT, R6, c[0x0][0x2c4], PT ;  /* 0x0000b10006007a0c */ /* 0x000fda0003f05270 */
[----:B------:R-:W-:Y:S01]  /*11100*/  @P0 IMAD.HI.U32 R0, R3, c[0x0][0x2c8], RZ ;  /* 0x0000b20003000a27 */ /* 0x000fe200078e00ff */
[----:B------:R-:W-:-:S04]  /*11110*/  @P0 LOP3.LUT R212, R212, 0x2000, RZ, 0xfc, !PT ;  /* 0x00002000d4d40812 */ /* 0x000fc800078efcff */
[----:B------:R-:W-:Y:S02]  /*11120*/  @P0 SHF.R.U32.HI R3, RZ, c[0x0][0x2cc], R0 ;  /* 0x0000b300ff030a19 */ /* 0x000fe40000011600 */
[----:B------:R-:W-:Y:S02]  /*11130*/  ISETP.LE.AND P0, PT, R6, c[0x0][0x32c], PT ;  /* 0x0000cb0006007a0c */ /* 0x000fe40003f03270 */
[----:B------:R-:W-:-:S11]  /*11140*/  LOP3.LUT R212, R212, 0xffffefff, RZ, 0xc0, !PT ;  /* 0xffffefffd4d47812 */ /* 0x000fd600078ec0ff */
[----:B------:R-:W-:Y:S02]  /*11150*/  @P0 LOP3.LUT R212, R212, 0x1000, RZ, 0xfc, !PT ;  /* 0x00001000d4d40812 */ /* 0x000fe400078efcff */
[----:B--2---:R-:W-:-:S05]  /*11160*/  IADD3 R3, R3, 0x1, R2 ;  /* 0x0000000103037810 */ /* 0x004fca0007ffe002 */
[----:B---3--:R-:W-:-:S05]  /*11170*/  IMAD.IADD R3, R3, 0x1, -R4 ;  /* 0x0000000103037824 */ /* 0x008fca00078e0a04 */
[----:B------:R-:W-:Y:S01]  /*11180*/  IADD3 R2, R3, -c[0x0][0x324], RZ ;  /* 0x8000c90003027a10 */ /* 0x000fe20007ffe0ff */
[----:B------:R-:W-:Y:S05]  /*11190*/  @!P0 BRA `(.L_x_1247) ;  /* 0x0000010000008947 */ /* 0x000fea0003800000 */
[----:B------:R-:W-:Y:S01]  /*111a0*/  MOV R0, R3 ;  /* 0x0000000300007202 */ /* 0x000fe20000000f00 */
        /* <DEDUP_REMOVED lines=9> */
.L_x_1249:
[----:B------:R-:W-:-:S13]  /*11240*/  ISETP.NE.AND P0, PT, R6, c[0x0][0x32c], PT ;  /* 0x0000cb0006007a0c */ /* 0x000fda0003f05270 */
[----:B------:R-:W-:-:S05]  /*11250*/  @P0 IMAD.HI.U32 R3, R0, c[0x0][0x330], RZ ;  /* 0x0000cc0000030a27 */ /* 0x000fca00078e00ff */
[----:B------:R-:W-:Y:S02]  /*11260*/  @P0 SHF.R.U32.HI R0, RZ, c[0x0][0x334], R3 ;  /* 0x0000cd00ff000a19 */ /* 0x000fe40000011603 */
.L_x_1250:
[----:B------:R-:W-:Y:S05]  /*11270*/  BSYNC B0 ;  /* 0x0000000000007941 */ /* 0x000fea0003800000 */
.L_x_1248:
[----:B------:R-:W-:-:S05]  /*11280*/  IMAD R0, R0, c[0x0][0x32c], RZ ;  /* 0x0000cb0000007a24 */ /* 0x000fca00078e02ff */
[----:B------:R-:W-:-:S04]  /*11290*/  IMNMX R2, R2, R0, !PT ;  /* 0x0000000002027217 */ /* 0x000fc80007800200 */
.L_x_1247:
[----:B------:R-:W-:-:S05]  /*112a0*/  IADD3 R2, R2, 0x2f, RZ ;  /* 0x0000002f02027810 */ /* 0x000fca0007ffe0ff */
[----:B------:R-:W-:-:S05]  /*112b0*/  IMAD.HI R2, R2, 0x2aaaaaab, RZ ;  /* 0x2aaaaaab02027827 */ /* 0x000fca00078e02ff */
[----:B------:R-:W-:-:S04]  /*112c0*/  SHF.R.U32.HI R236, RZ, 0x1f, R2 ;  /* 0x0000001fffec7819 */ /* 0x000fc80000011602 */
[----:B------:R-:W-:-:S04]  /*112d0*/  LEA.HI.SX32 R236, R2, R236, 0x1d ;  /* 0x000000ec02ec7211 */ /* 0x000fc800078feaff */
[----:B------:R-:W-:-:S04]  /*112e0*/  IMNMX R236, R234, R236, !PT ;  /* 0x000000eceaec7217 */ /* 0x000fc80007800200 */
[----:B------:R-:W-:-:S13]  /*112f0*/  ISETP.GE.AND P0, PT, R222, R236, PT ;  /* 0x000000ecde00720c */ /* 0x000fda0003f06270 */
[----:B------:R-:W-:Y:S05]  /*11300*/  @!P0 BRA `(.L_x_1251) ;  /* 0x000030c000008947 */ /* 0x000fea0003800000 */
[----:B------:R-:W-:Y:S01]  /*11310*/  IADD3 R0, R223, 0x40, RZ ;  /* 0x00000040df007810 */ /* 0x000fe20007ffe0ff */
[----:B------:R-:W-:Y:S01]  /*11320*/  IMAD.SHL.U32 R218, R249, 0x2, RZ ;  /* 0x00000002f9da7824 */ /* 0x000fe200078e00ff */
[----:B------:R-:W-:Y:S01]  /*11330*/  SHF.R.S32.HI R3, RZ, 0x1f, R223 ;  /* 0x0000001fff037819 */ /* 0x000fe200000114df */
[----:B------:R-:W-:Y:S01]  /*11340*/  IMAD.SHL.U32 R216, R248, 0x2, RZ ;  /* 0x00000002f8d87824 */ /* 0x000fe200078e00ff */
[----:B------:R-:W-:Y:S01]  /*11350*/  IADD3 R2, R223, 0x80, RZ ;  /* 0x00000080df027810 */ /* 0x000fe20007ffe0ff */
[----:B------:R-:W-:Y:S01]  /*11360*/  IMAD.SHL.U32 R214, R247, 0x2, RZ ;  /* 0x00000002f7d67824 */ /* 0x000fe200078e00ff */
[----:B------:R-:W-:Y:S01]  /*11370*/  ISETP.GE.AND P3, PT, R0, c[0x0][0x1d4], PT ;  /* 0x0000750000007a0c */ /* 0x000fe20003f66270 */
[C---:B------:R-:W-:Y:S01]  /*11380*/  IMAD.SHL.U32 R0, R223.reuse, 0x2, RZ ;  /* 0x00000002df007824 */ /* 0x040fe200078e00ff */
[----:B------:R-:W-:Y:S02]  /*11390*/  SHF.L.U64.HI R220, R223, 0x1, R3 ;  /* 0x00000001dfdc7819 */ /* 0x000fe40000010203 */
[----:B------:R-:W-:-:S02]  /*113a0*/  ISETP.GE.AND P4, PT, R2, c[0x0][0x1d4], PT ;  /* 0x0000750002007a0c */ /* 0x000fc40003f86270 */
[----:B------:R-:W-:Y:S02]  /*113b0*/  SHF.L.U64.HI R219, R249, 0x1, R252 ;  /* 0x00000001f9db7819 */ /* 0x000fe400000102fc */
[----:B------:R-:W-:Y:S02]  /*113c0*/  SHF.L.U64.HI R217, R248, 0x1, R251 ;  /* 0x00000001f8d97819 */ /* 0x000fe400000102fb */
[----:B------:R-:W-:Y:S02]  /*113d0*/  SHF.L.U64.HI R215, R247, 0x1, R250 ;  /* 0x00000001f7d77819 */ /* 0x000fe400000102fa */
[----:B------:R-:W-:Y:S02]  /*113e0*/  ISETP.GE.AND P2, PT, R223, c[0x0][0x1d4], PT ;  /* 0x00007500df007a0c */ /* 0x000fe40003f46270 */
.L_x_1264:
[----:B------:R-:W-:Y:S04]  /*113f0*/  DEPBAR.LE SB0, 0x0 ;  /* 0x000080000000791a */ /* 0x000fe80000000000 */
[----:B------:R-:W-:Y:S01]  /*11400*/  WARPSYNC 0xffffffff ;  /* 0xffffffff00007948 */ /* 0x000fe20003800000 */
[----:B------:R-:W-:Y:S01]  /*11410*/  BAR.SYNC.DEFER_BLOCKING 0x0 ;  /* 0x0000000000007b1d */ /* 0x000fe20000010000 */
[----:B------:R-:W-:Y:S02]  /*11420*/  ISETP.GT.AND P0, PT, R234, R222, PT ;  /* 0x000000deea00720c */ /* 0x000fe40003f04270 */
[----:B------:R-:W-:Y:S03]  /*11430*/  MOV R6, R136 ;  /* 0x0000008800067202 */ /* 0x000fe60000000f00 */
        /* <DEDUP_REMOVED lines=27> */
.L_x_1338:
[----:B------:R-:W-:-:S05]  /*115f0*/  BRA.DIV ~URZ, `(.L_x_1255) ;  /* 0x0000ae127f007947 */ /* 0x000fca000b800000 */
[----:B------:R4:W3:Y:S02]  /*11600*/  SHFL.IDX PT, R0, R19, RZ, 0x181f ;  /* 0x00181fff13007589 */ /* 0x0008e400000e0000 */
.L_x_1339:
[C---:B------:R-:W-:Y:S01]  /*11610*/  IMAD.SHL.U32 R2, R223.reuse, 0x2, RZ ;  /* 0x00000002df027824 */ /* 0x040fe200078e00ff */
[----:B------:R-:W-:Y:S02]  /*11620*/  IADD3 R24, R223, 0xc0, RZ ;  /* 0x000000c0df187810 */ /* 0x000fe40007ffe0ff */
[----:B------:R-:W-:Y:S02]  /*11630*/  LOP3.LUT P1, RZ, R212, 0x800, RZ, 0xc0, !PT ;  /* 0x00000800d4ff7812 */ /* 0x000fe4000782c0ff */
[----:B---3--:R-:W-:Y:S02]  /*11640*/  IADD3 R16, P0, R0, R2, RZ ;  /* 0x0000000200107210 */ /* 0x008fe40007f1e0ff */
[----:B------:R-:W-:Y:S03]  /*11650*/  ISETP.GE.AND P5, PT, R24, c[0x0][0x1d4], PT ;  /* 0x0000750018007a0c */ /* 0x000fe60003fa6270 */
[----:B------:R-:W-:Y:S01]  /*11660*/  IMAD.X R17, R4, 0x1, R220, P0 ;  /* 0x0000000104117824 */ /* 0x000fe200000e06dc */
[----:B------:R-:W-:Y:S04]  /*11670*/  IADD3 R10, P0, R0, R218, RZ ;  /* 0x000000da000a7210 */ /* 0x000fe80007f1e0ff */
        /* <DEDUP_REMOVED lines=16> */
.L_x_1340:
[C---:B---3--:R-:W-:Y:S01]  /*11780*/  IMAD.SHL.U32 R2, R223.reuse, 0x2, RZ ;  /* 0x00000002df027824 */ /* 0x048fe200078e00ff */
[----:B----4-:R-:W-:Y:S04]  /*11790*/  IADD3 R18, R223, 0xc0, RZ ;  /* 0x000000c0df127810 */ /* 0x010fe80007ffe0ff */
[----:B--2---:R-:W-:Y:S02]  /*117a0*/  IADD3 R16, P0, R0, R2, RZ ;  /* 0x0000000200107210 */ /* 0x004fe40007f1e0ff */
        /* <DEDUP_REMOVED lines=14> */
[----:B------:R2:W-:Y:S03]  /*11890*/  LDGSTS.E.BYPASS.LTC128B.128 [R213+0x9880], [R2.64], !P1 ;  /* 0x0988000002d57fae */ /* 0x0005e6000c901d4e */
.L_x_1253:
[----:B------:R-:W-:Y:S05]  /*118a0*/  BSYNC B0 ;  /* 0x0000000000007941 */ /* 0x000fea0003800000 */
.L_x_1252:
        /* <DEDUP_REMOVED lines=173> */
[----:B------:R1:W1:Y:S10]  /*12380*/  MUFU.TANH R139, R12 ;  /* 0x0000000c008b7308 */ /* 0x0002740000002400 */
[----:B------:R1:W1:Y:S01]  /*12390*/  MUFU.TANH R137, R13 ;  /* 0x0000000d00897308 */ /* 0x0002620000002400 */
[----:B----4-:R-:W4:Y:S01]  /*123a0*/  LDSM.16.M88.4 R8, [R205+0x5800] ;  /* 0x00580000cd08783b */ /* 0x010f220000000200 */
[----:B------:R-:W-:Y:S08]  /*123b0*/  DEPBAR.LE SB0, 0x0 ;  /* 0x000080000000791a */ /* 0x000ff00000000000 */
[----:B------:R1:W1:Y:S01]  /*123c0*/  MUFU.TANH R138, R14 ;  /* 0x0000000e008a7308 */ /* 0x0002620000002400 */
[----:B------:R-:W-:Y:S09]  /*123d0*/  BAR.SYNC.DEFER_BLOCKING 0x0 ;  /* 0x0000000000007b1d */ /* 0x000ff20000010000 */
[----:B------:R1:W1:Y:S10]  /*123e0*/  MUFU.TANH R164, R15 ;  /* 0x0000000f00a47308 */ /* 0x0002740000002400 */
[----:B------:R1:W1:Y:S10]  /*123f0*/  MUFU.TANH R172, R16 ;  /* 0x0000001000ac7308 */ /* 0x0002740000002400 */
[----:B------:R1:W1:Y:S01]  /*12400*/  MUFU.TANH R173, R17 ;  /* 0x0000001100ad7308 */ /* 0x0002620000002400 */
[C---:B----4-:R-:W-:Y:S09]  /*12410*/  HMMA.16816.F32.BF16 R24, R180.reuse, R8, R24 ;  /* 0x00000008b418723c */ /* 0x050ff20000041818 */
[----:B------:R4:W1:Y:S01]  /*12420*/  MUFU.TANH R176, R18 ;  /* 0x0000001200b07308 */ /* 0x0008620000002400 */
[----:B------:R-:W-:Y:S09]  /*12430*/  HMMA.16816.F32.BF16 R28, R180, R10, R28 ;  /* 0x0000000ab41c723c */ /* 0x000ff2000004181c */
[----:B------:R4:W1:Y:S05]  /*12440*/  MUFU.TANH R178, R19 ;  /* 0x0000001300b27308 */ /* 0x00086a0000002400 */
[----:B------:R-:W-:Y:S05]  /*12450*/  FMUL.FTZ R24, R24, c[0x0][0x320] ;  /* 0x0000c80018187a20 */ /* 0x000fea0000410000 */
        /* <DEDUP_REMOVED lines=19> */
[----:B------:R-:W-:-:S05]  /*12590*/  @!P0 BRA `(.L_x_1258) ;  /* 0x000004d000008947 */ /* 0x000fca0003800000 */
[----:B--23--:R-:W-:Y:S01]  /*125a0*/  IMAD.MOV.U32 R0, RZ, RZ, 0x1 ;  /* 0x00000001ff007424 */ /* 0x00cfe200078e00ff */
        /* <DEDUP_REMOVED lines=18> */
[----:B------:R2:W3:Y:S04]  /*126d0*/  @!P1 LDG.E R224, [R8.64] ;  /* 0x0000000e08e09981 */ /* 0x0004e8000c1e1900 */
[----:B------:R-:W-:Y:S04]  /*126e0*/  IMAD R0, R0, c[0x0][0x1e0], RZ ;  /* 0x0000780000007a24 */ /* 0x000fe800078e02ff */
[----:B------:R-:W-:Y:S04]  /*126f0*/  IMAD R0, R225, c[0x0][0x1e4], R0 ;  /* 0x00007900e1007a24 */ /* 0x000fe800078e0200 */
[----:B------:R-:W-:Y:S01]  /*12700*/  IMAD.IADD R3, R3, 0x1, R0 ;  /* 0x0000000103037824 */ /* 0x000fe200078e0200 */
[----:B--2---:R-:W-:Y:S02]  /*12710*/  IADD3 R8, -R237, 0x30, RZ ;  /* 0x00000030ed087810 */ /* 0x004fe40007ffe1ff */
[----:B---3--:R-:W-:Y:S01]  /*12720*/  SHF.R.S32.HI R9, RZ, 0x1f, R224 ;  /* 0x0000001fff097819 */ /* 0x008fe200000114e0 */
[----:B------:R-:W-:Y:S04]  /*12730*/  IMAD.WIDE.U32 R2, R224, c[0x0][0x1f0], R2 ;  /* 0x00007c00e0027a25 */ /* 0x000fe800078e0002 */
[----:B------:R-:W-:Y:S01]  /*12740*/  IMAD R9, R9, c[0x0][0x1f0], RZ ;  /* 0x00007c0009097a24 */ /* 0x000fe200078e02ff */
[----:B------:R-:W-:Y:S03]  /*12750*/  IADD3 R0, P0, R226, R2, RZ ;  /* 0x00000002e2007210 */ /* 0x000fe60007f1e0ff */
[----:B------:R-:W-:Y:S05]  /*12760*/  IMAD R9, R224, c[0x0][0x1f4], R9 ;  /* 0x00007d00e0097a24 */ /* 0x000fea00078e0209 */
[----:B------:R-:W-:Y:S02]  /*12770*/  IADD3.X R9, R245, R3, R9, P0, !PT ;  /* 0x00000003f5097210 */ /* 0x000fe400007fe409 */
[C---:B-1----:R-:W-:Y:S04]  /*12780*/  LEA R16, P0, R0.reuse, c[0x0][0x1c8], 0x1 ;  /* 0x0000720000107a11 */ /* 0x042fe800078008ff */
[----:B------:R-:W-:Y:S02]  /*12790*/  LEA.HI.X R9, R0, c[0x0][0x1cc], R9, 0x1, P0 ;  /* 0x0000730000097a11 */ /* 0x000fe400000f0c09 */
[----:B------:R-:W-:Y:S01]  /*127a0*/  ISETP.GE.AND P0, PT, R8, 0x1, PT ;  /* 0x000000010800780c */ /* 0x000fe20003f06270 */
[----:B------:R-:W-:-:S10]  /*127b0*/  BRA.DIV ~URZ, `(.L_x_1259) ;  /* 0x00009dc27f007947 */ /* 0x000fd4000b800000 */
[----:B------:R1:W2:Y:S02]  /*127c0*/  SHFL.IDX PT, R4, R9, RZ, 0x181f ;  /* 0x00181fff09047589 */ /* 0x0002a400000e0000 */
.L_x_1341:
[----:B------:R-:W-:-:S05]  /*127d0*/  BRA.DIV ~URZ, `(.L_x_1260) ;  /* 0x00009e227f007947 */ /* 0x000fca000b800000 */
[----:B------:R3:W1:Y:S02]  /*127e0*/  SHFL.IDX PT, R0, R16, RZ, 0x181f ;  /* 0x00181fff10007589 */ /* 0x00066400000e0000 */
.L_x_1342:
[C---:B------:R-:W-:Y:S01]  /*127f0*/  IMAD.SHL.U32 R2, R223.reuse, 0x2, RZ ;  /* 0x00000002df027824 */ /* 0x040fe200078e00ff */
[----:B------:R-:W-:Y:S04]  /*12800*/  IADD3 R17, R223, 0xc0, RZ ;  /* 0x000000c0df117810 */ /* 0x000fe80007ffe0ff */
[----:B-1----:R-:W-:Y:S02]  /*12810*/  @P0 IADD3 R14, P1, R0, R2, RZ ;  /* 0x00000002000e0210 */ /* 0x002fe40007f3e0ff */
[----:B------:R-:W-:Y:S03]  /*12820*/  ISETP.GE.AND P5, PT, R17, c[0x0][0x1d4], PT ;  /* 0x0000750011007a0c */ /* 0x000fe60003fa6270 */
[----:B--2---:R-:W-:Y:S01]  /*12830*/  @P0 IMAD.X R15, R4, 0x1, R220, P1 ;  /* 0x00000001040f0824 */ /* 0x004fe200008e06dc */
[----:B------:R-:W-:Y:S04]  /*12840*/  @P0 IADD3 R12, P1, R0, R218, RZ ;  /* 0x000000da000c0210 */ /* 0x000fe80007f3e0ff */
[----:B------:R-:W-:Y:S01]  /*12850*/  @!PT LDS RZ, [RZ] ;  /* 0x00000000fffff984 */ /* 0x000fe20000000800 */
[----:B------:R-:W-:Y:S01]  /*12860*/  @!PT LDS RZ, [RZ] ;  /* 0x00000000fffff984 */ /* 0x000fe20000000800 */
[----:B------:R-:W-:Y:S01]  /*12870*/  @!PT LDS RZ, [RZ] ;  /* 0x00000000fffff984 */ /* 0x000fe20000000800 */
[----:B------:R1:W-:Y:S01]  /*12880*/  @P0 LDGSTS.E.BYPASS.LTC128B.128 [R213+0xa080], [R14.64], !P2 ;  /* 0x0a0800000ed50fae */ /* 0x0003e2000d101d4e */
[----:B------:R-:W-:Y:S01]  /*12890*/  @P0 IMAD.X R13, R4, 0x1, R219, P1 ;  /* 0x00000001040d0824 */ /* 0x000fe200008e06db */
[----:B------:R-:W-:Y:S04]  /*128a0*/  @P0 IADD3 R10, P1, R0, R216, RZ ;  /* 0x000000d8000a0210 */ /* 0x000fe80007f3e0ff */
        /* <DEDUP_REMOVED lines=8> */
[----:B------:R2:W1:Y:S04]  /*12930*/  SHFL.IDX PT, R4, R9, 0x1, 0x181f ;  /* 0x00381f0009047f89 */ /* 0x00046800000e0000 */
[----:B------:R2:W3:Y:S02]  /*12940*/  SHFL.IDX PT, R0, R16, 0x1, 0x181f ;  /* 0x00381f0010007f89 */ /* 0x0004e400000e0000 */
.L_x_1343:
[C---:B-1----:R-:W-:Y:S01]  /*12950*/  IMAD.SHL.U32 R2, R223.reuse, 0x2, RZ ;  /* 0x00000002df027824 */ /* 0x042fe200078e00ff */
[----:B------:R-:W-:Y:S04]  /*12960*/  IADD3 R14, R223, 0xc0, RZ ;  /* 0x000000c0df0e7810 */ /* 0x000fe80007ffe0ff */
[----:B---3--:R-:W-:Y:S02]  /*12970*/  @P0 IADD3 R12, P1, R0, R2, RZ ;  /* 0x00000002000c0210 */ /* 0x008fe40007f3e0ff */
[----:B------:R-:W-:Y:S03]  /*12980*/  ISETP.GE.AND P5, PT, R14, c[0x0][0x1d4], PT ;  /* 0x000075000e007a0c */ /* 0x000fe60003fa6270 */
[----:B------:R-:W-:Y:S01]  /*12990*/  @P0 IMAD.X R13, R4, 0x1, R220, P1 ;  /* 0x00000001040d0824 */ /* 0x000fe200008e06dc */
        /* <DEDUP_REMOVED lines=8> */
[----:B--2---:R-:W-:Y:S01]  /*12a20*/  @P0 IMAD.X R9, R4, 0x1, R217, P1 ;  /* 0x0000000104090824 */ /* 0x004fe200008e06d9 */
[----:B------:R-:W-:Y:S04]  /*12a30*/  @P0 IADD3 R2, P1, R0, R214, RZ ;  /* 0x000000d600020210 */ /* 0x000fe80007f3e0ff */
[----:B------:R1:W-:Y:S01]  /*12a40*/  @P0 LDGSTS.E.BYPASS.LTC128B.128 [R213+0xe080], [R8.64], !P4 ;  /* 0x0e08000008d50fae */ /* 0x0003e2000e101d4e */
[----:B------:R-:W-:Y:S05]  /*12a50*/  @P0 IMAD.X R3, R4, 0x1, R215, P1 ;  /* 0x0000000104030824 */ /* 0x000fea00008e06d7 */
[----:B------:R1:W-:Y:S03]  /*12a60*/  @P0 LDGSTS.E.BYPASS.LTC128B.128 [R213+0xf880], [R2.64], !P5 ;  /* 0x0f88000002d50fae */ /* 0x0003e6000e901d4e */
.L_x_1258:
[----:B--23--:R-:W-:Y:S05]  /*12a70*/  BSYNC B0 ;  /* 0x0000000000007941 */ /* 0x00cfea0003800000 */
.L_x_1257:
[----:B-1----:R-:W-:Y:S01]  /*12a80*/  FMNMX.FTZ R2, R170, R136, !PT ;  /* 0x00000088aa027209 */ /* 0x002fe20007810000 */
        /* <DEDUP_REMOVED lines=25> */
[----:B------:R1:W2:Y:S02]  /*12c20*/  SHFL.BFLY PT, R0, R4, 0x2, 0x1f ;  /* 0x0c401f0004007f89 */ /* 0x0002a400000e0000 */
.L_x_1344:
[----:B--2---:R-:W-:Y:S01]  /*12c30*/  FMNMX.FTZ R136, R4, R0, !PT ;  /* 0x0000000004887209 */ /* 0x004fe20007810000 */
[----:B------:R-:W-:-:S05]  /*12c40*/  BRA.DIV ~URZ, `(.L_x_1263) ;  /* 0x00009b627f007947 */ /* 0x000fca000b800000 */
[----:B-1----:R-:W-:Y:S04]  /*12c50*/  SHFL.BFLY PT, R4, R8, 0x2, 0x1f ;  /* 0x0c401f0008047f89 */ /* 0x002fe800000e0000 */
[----:B------:R-:W1:Y:S02]  /*12c60*/  SHFL.BFLY PT, R2, R136, 0x1, 0x1f ;  /* 0x0c201f0088027f89 */ /* 0x000e6400000e0000 */
[----:B-1----:R-:W-:Y:S02]  /*12c70*/  FMNMX.FTZ R136, R136, R2, !PT ;  /* 0x0000000288887209 */ /* 0x002fe40007810000 */
[----:B------:R-:W-:Y:S05]  /*12c80*/  FMNMX.FTZ R4, R8, R4, !PT ;  /* 0x0000000408047209 */ /* 0x000fea0007810000 */
[----:B------:R1:W2:Y:S02]  /*12c90*/  SHFL.BFLY PT, R0, R4, 0x1, 0x1f ;  /* 0x0c201f0004007f89 */ /* 0x0002a400000e0000 */
.L_x_1345:
[C---:B------:R-:W-:Y:S01]  /*12ca0*/  FADD.FTZ R2, -R136.reuse, R6 ;  /* 0x0000000688027221 */ /* 0x040fe20000010100 */
[----:B------:R-:W-:Y:S01]  /*12cb0*/  WARPSYNC 0xffffffff ;  /* 0xffffffff00007948 */ /* 0x000fe20003800000 */
[----:B------:R-:W-:Y:S01]  /*12cc0*/  FMUL.FTZ R6, R136, c[0x0][0x2d0] ;  /* 0x0000b40088067a20 */ /* 0x000fe20000410000 */
[----:B----4-:R-:W3:Y:S01]  /*12cd0*/  LDSM.16.MT88.4 R16, [R201+0x4080] ;  /* 0x00408000c910783b */ /* 0x010ee20000004200 */
[----:B------:R-:W-:Y:S01]  /*12ce0*/  FMUL.FTZ R2, R2, c[0x0][0x2d0] ;  /* 0x0000b40002027a20 */ /* 0x000fe20000410000 */
[----:B------:R-:W-:Y:S01]  /*12cf0*/  ISETP.GT.AND P0, PT, R222, R236, PT ;  /* 0x000000ecde00720c */ /* 0x000fe20003f04270 */
[--C-:B------:R-:W-:Y:S04]  /*12d00*/  FFMA.FTZ R3, R170, c[0x0][0x2d0], -R6.reuse ;  /* 0x0000b400aa037a23 */ /* 0x100fe80000010806 */
[----:B------:R4:W-:Y:S01]  /*12d10*/  MUFU.EX2 R229, R3 ;  /* 0x0000000300e57308 */ /* 0x0009e20000000800 */
[----:B------:R-:W5:Y:S09]  /*12d20*/  LDSM.16.MT88.4 R24, [R202+0x4080] ;  /* 0x00408000ca18783b */ /* 0x000f720000004200 */
[----:B------:R-:W1:Y:S01]  /*12d30*/  MUFU.EX2 R2, R2 ;  /* 0x0000000200027308 */ /* 0x000e620000000800 */
[--C-:B----4-:R-:W-:Y:S09]  /*12d40*/  FFMA.FTZ R3, R169, c[0x0][0x2d0], -R6.reuse ;  /* 0x0000b400a9037a23 */ /* 0x110ff20000010806 */
[----:B------:R4:W-:Y:S02]  /*12d50*/  MUFU.EX2 R228, R3 ;  /* 0x0000000300e47308 */ /* 0x0009e40000000800 */
[--C-:B----4-:R-:W-:Y:S02]  /*12d60*/  FFMA.FTZ R3, R139, c[0x0][0x2d0], -R6.reuse ;  /* 0x0000b4008b037a23 */ /* 0x110fe40000010806 */
[C---:B-1----:R-:W-:Y:S06]  /*12d70*/  FMUL.FTZ R8, R2.reuse, R140 ;  /* 0x0000008c02087220 */ /* 0x042fec0000410000 */
[----:B------:R1:W-:Y:S01]  /*12d80*/  MUFU.EX2 R227, R3 ;  /* 0x0000000300e37308 */ /* 0x0003e20000000800 */
        /* <DEDUP_REMOVED lines=12> */
[----:B-12---:R-:W-:Y:S01]  /*12e50*/  FMNMX.FTZ R3, R0, R4, !PT ;  /* 0x0000000400037209 */ /* 0x006fe20007810000 */
[--C-:B------:R-:W-:Y:S02]  /*12e60*/  FFMA.FTZ R0, R137, c[0x0][0x2d0], -R6.reuse ;  /* 0x0000b40089007a23 */ /* 0x100fe40000010806 */
[C---:B------:R-:W-:Y:S02]  /*12e70*/  FMUL.FTZ R41, R2.reuse, R41 ;  /* 0x0000002902297220 */ /* 0x040fe40000410000 */
[----:B------:R-:W1:Y:S01]  /*12e80*/  MUFU.EX2 R226, R0 ;  /* 0x0000000000e27308 */ /* 0x000e620000000800 */
        /* <DEDUP_REMOVED lines=12> */
[----:B-1----:R-:W-:Y:S01]  /*12f50*/  F2FP.BF16.PACK_AB R166, R226, R227 ;  /* 0x000000e3e2a6723e */ /* 0x002fe200000010ff */
[C---:B------:R-:W-:Y:S02]  /*12f60*/  FADD.FTZ R0, -R3.reuse, R7 ;  /* 0x0000000703007221 */ /* 0x040fe40000010100 */
[----:B------:R-:W-:Y:S02]  /*12f70*/  FMUL.FTZ R7, R3, c[0x0][0x2d0] ;  /* 0x0000b40003077a20 */ /* 0x000fe40000410000 */
[----:B------:R-:W-:Y:S02]  /*12f80*/  FMUL.FTZ R0, R0, c[0x0][0x2d0] ;  /* 0x0000b40000007a20 */ /* 0x000fe40000410000 */
[--C-:B------:R-:W-:Y:S02]  /*12f90*/  FFMA.FTZ R4, R168, c[0x0][0x2d0], -R7.reuse ;  /* 0x0000b400a8047a23 */ /* 0x100fe40000010807 */
[C---:B------:R-:W-:Y:S02]  /*12fa0*/  FMUL.FTZ R68, R2.reuse, R68 ;  /* 0x0000004402447220 */ /* 0x040fe40000410000 */
[----:B------:R1:W-:Y:S01]  /*12fb0*/  MUFU.EX2 R221, R4 ;  /* 0x0000000400dd7308 */ /* 0x0003e20000000800 */
[C---:B------:R-:W-:Y:S02]  /*12fc0*/  FMUL.FTZ R69, R2.reuse, R69 ;  /* 0x0000004502457220 */ /* 0x040fe40000410000 */
[C---:B------:R-:W-:Y:S02]  /*12fd0*/  FMUL.FTZ R72, R2.reuse, R72 ;  /* 0x0000004802487220 */ /* 0x040fe40000410000 */
[C---:B------:R-:W-:Y:S02]  /*12fe0*/  FMUL.FTZ R73, R2.reuse, R73 ;  /* 0x0000004902497220 */ /* 0x040fe40000410000 */
[C---:B------:R-:W-:Y:S02]  /*12ff0*/  FMUL.FTZ R76, R2.reuse, R76 ;  /* 0x0000004c024c7220 */ /* 0x040fe40000410000 */
[C---:B------:R-:W-:Y:S01]  /*13000*/  FMUL.FTZ R77, R2.reuse, R77 ;  /* 0x0000004d024d7220 */ /* 0x040fe20000410000 */
[----:B------:R-:W2:Y:S01]  /*13010*/  MUFU.EX2 R0, R0 ;  /* 0x0000000000007308 */ /* 0x000ea20000000800 */
[C---:B------:R-:W-:Y:S02]  /*13020*/  FMUL.FTZ R80, R2.reuse, R80 ;  /* 0x0000005002507220 */ /* 0x040fe40000410000 */
[C---:B------:R-:W-:Y:S02]  /*13030*/  FMUL.FTZ R81, R2.reuse, R81 ;  /* 0x0000005102517220 */ /* 0x040fe40000410000 */
[C---:B------:R-:W-:Y:S02]  /*13040*/  FMUL.FTZ R84, R2.reuse, R84 ;  /* 0x0000005402547220 */ /* 0x040fe40000410000 */
[C---:B------:R-:W-:Y:S02]  /*13050*/  FMUL.FTZ R85, R2.reuse, R85 ;  /* 0x0000005502557220 */ /* 0x040fe40000410000 */
[C---:B------:R-:W-:Y:S02]  /*13060*/  FMUL.FTZ R88, R2.reuse, R88 ;  /* 0x0000005802587220 */ /* 0x040fe40000410000 */
[C---:B------:R-:W-:Y:S02]  /*13070*/  FMUL.FTZ R89, R2.reuse, R89 ;  /* 0x0000005902597220 */ /* 0x040fe40000410000 */
[C---:B------:R-:W-:Y:S02]  /*13080*/  FMUL.FTZ R92, R2.reuse, R92 ;  /* 0x0000005c025c7220 */ /* 0x040fe40000410000 */
[--C-:B-1----:R-:W-:Y:S02]  /*13090*/  FFMA.FTZ R4, R171, c[0x0][0x2d0], -R7.reuse ;  /* 0x0000b400ab047a23 */ /* 0x102fe40000010807 */
[----:B------:R-:W-:Y:S01]  /*130a0*/  LDSM.16.MT88.4 R168, [R202+0x7880] ;  /* 0x00788000caa8783b */ /* 0x000fe20000004200 */
[C---:B------:R-:W-:Y:S01]  /*130b0*/  FMUL.FTZ R93, R2.reuse, R93 ;  /* 0x0000005d025d7220 */ /* 0x040fe20000410000 */
[----:B------:R-:W1:Y:S01]  /*130c0*/  MUFU.EX2 R199, R4 ;  /* 0x0000000400c77308 */ /* 0x000e620000000800 */
[C---:B------:R-:W-:Y:S02]  /*130d0*/  FMUL.FTZ R96, R2.reuse, R96 ;  /* 0x0000006002607220 */ /* 0x040fe40000410000 */
[----:B------:R-:W-:Y:S02]  /*130e0*/  FMUL.FTZ R97, R2, R97 ;  /* 0x0000006102617220 */ /* 0x000fe40000410000 */
[C---:B--2---:R-:W-:Y:S02]  /*130f0*/  FMUL.FTZ R10, R0.reuse, R142 ;  /* 0x0000008e000a7220 */ /* 0x044fe40000410000 */
[C---:B------:R-:W-:Y:S02]  /*13100*/  FMUL.FTZ R11, R0.reuse, R143 ;  /* 0x0000008f000b7220 */ /* 0x040fe40000410000 */
[C---:B------:R-:W-:Y:S01]  /*13110*/  FMUL.FTZ R14, R0.reuse, R146 ;  /* 0x00000092000e7220 */ /* 0x040fe20000410000 */
[----:B------:R-:W2:Y:S01]  /*13120*/  LDSM.16.MT88.4 R140, [R204+0x4080] ;  /* 0x00408000cc8c783b */ /* 0x000ea20000004200 */
[C---:B------:R-:W-:Y:S02]  /*13130*/  FMUL.FTZ R15, R0.reuse, R147 ;  /* 0x00000093000f7220 */ /* 0x040fe40000410000 */
[C---:B------:R-:W-:Y:S02]  /*13140*/  FMUL.FTZ R22, R0.reuse, R154 ;  /* 0x0000009a00167220 */ /* 0x040fe40000410000 */
[C---:B------:R-:W-:Y:S02]  /*13150*/  FMUL.FTZ R23, R0.reuse, R155 ;  /* 0x0000009b00177220 */ /* 0x040fe40000410000 */
[C---:B------:R-:W-:Y:S01]  /*13160*/  FMUL.FTZ R30, R0.reuse, R162 ;  /* 0x000000a2001e7220 */ /* 0x040fe20000410000 */
[----:B------:R-:W4:Y:S01]  /*13170*/  LDSM.16.MT88.4 R144, [R203+0x4080] ;  /* 0x00408000cb90783b */ /* 0x000f220000004200 */
[C---:B------:R-:W-:Y:S02]  /*13180*/  FMUL.FTZ R31, R0.reuse, R163 ;  /* 0x000000a3001f7220 */ /* 0x040fe40000410000 */
[C---:B------:R-:W-:Y:S02]  /*13190*/  FMUL.FTZ R34, R0.reuse, R34 ;  /* 0x0000002200227220 */ /* 0x040fe40000410000 */
[----:B------:R-:W-:Y:S01]  /*131a0*/  FMUL.FTZ R35, R0, R35 ;  /* 0x0000002300237220 */ /* 0x000fe20000410000 */
[----:B-1----:R-:W-:Y:S01]  /*131b0*/  F2FP.BF16.PACK_AB R165, R199, R221 ;  /* 0x000000ddc7a5723e */ /* 0x002fe200000010ff */
[--C-:B------:R-:W-:Y:S01]  /*131c0*/  FFMA.FTZ R4, R138, c[0x0][0x2d0], -R7.reuse ;  /* 0x0000b4008a047a23 */ /* 0x100fe20000010807 */
[----:B------:R-:W-:Y:S01]  /*131d0*/  LDSM.16.MT88.4 R152, [R202+0x4880] ;  /* 0x00488000ca98783b */ /* 0x000fe20000004200 */
[C---:B------:R-:W-:Y:S02]  /*131e0*/  FMUL.FTZ R38, R0.reuse, R38 ;  /* 0x0000002600267220 */ /* 0x040fe40000410000 */
[----:B------:R1:W-:Y:S01]  /*131f0*/  MUFU.EX2 R198, R4 ;  /* 0x0000000400c67308 */ /* 0x0003e20000000800 */
[C---:B------:R-:W-:Y:S02]  /*13200*/  FMUL.FTZ R39, R0.reuse, R39 ;  /* 0x0000002700277220 */ /* 0x040fe40000410000 */
[C---:B------:R-:W-:Y:S02]  /*13210*/  FMUL.FTZ R42, R0.reuse, R42 ;  /* 0x0000002a002a7220 */ /* 0x040fe40000410000 */
[----:B------:R-:W-:Y:S01]  /*13220*/  LDSM.16.MT88.4 R160, [R203+0x4880] ;  /* 0x00488000cba0783b */ /* 0x000fe20000004200 */
        /* <DEDUP_REMOVED lines=9> */
[--C-:B-1----:R-:W-:Y:S01]  /*132c0*/  FFMA.FTZ R4, R164, c[0x0][0x2d0], -R7.reuse ;  /* 0x0000b400a4047a23 */ /* 0x102fe20000010807 */
[----:B------:R-:W-:Y:S01]  /*132d0*/  F2FP.BF16.PACK_AB R164, R228, R229 ;  /* 0x000000e5e4a4723e */ /* 0x000fe200000010ff */
        /* <DEDUP_REMOVED lines=15> */
[--C-:B------:R-:W-:Y:S02]  /*133d0*/  FFMA.FTZ R4, R172, c[0x0][0x2d0], -R6.reuse ;  /* 0x0000b400ac047a23 */ /* 0x100fe40000010806 */
[C---:B------:R-:W-:Y:S02]  /*133e0*/  FMUL.FTZ R87, R0.reuse, R87 ;  /* 0x0000005700577220 */ /* 0x040fe40000410000 */
[----:B------:R1:W-:Y:S01]  /*133f0*/  MUFU.EX2 R196, R4 ;  /* 0x0000000400c47308 */ /* 0x0003e20000000800 */
[C---:B------:R-:W-:Y:S01]  /*13400*/  FMUL.FTZ R90, R0.reuse, R90 ;  /* 0x0000005a005a7220 */ /* 0x040fe20000410000 */
[C---:B---3--:R-:W-:Y:S05]  /*13410*/  HMMA.16816.F32.BF16 R8, R164.reuse, R16, R8 ;  /* 0x00000010a408723c */ /* 0x048fea0000041808 */
[----:B------:R-:W-:Y:S02]  /*13420*/  FMUL.FTZ R91, R0, R91 ;  /* 0x0000005b005b7220 */ /* 0x000fe40000410000 */
[C---:B------:R-:W-:Y:S01]  /*13430*/  FMUL.FTZ R16, R2.reuse, R148 ;  /* 0x0000009402107220 */ /* 0x040fe20000410000 */
[C---:B------:R-:W-:Y:S04]  /*13440*/  HMMA.16816.F32.BF16 R12, R164.reuse, R18, R12 ;  /* 0x00000012a40c723c */ /* 0x040fe8000004180c */
[----:B------:R-:W-:Y:S02]  /*13450*/  FMUL.FTZ R17, R2, R149 ;  /* 0x0000009502117220 */ /* 0x000fe40000410000 */
[C---:B------:R-:W-:Y:S02]  /*13460*/  FMUL.FTZ R94, R0.reuse, R94 ;  /* 0x0000005e005e7220 */ /* 0x040fe40000410000 */
[C---:B------:R-:W-:Y:S04]  /*13470*/  FMUL.FTZ R18, R0.reuse, R150 ;  /* 0x0000009600127220 */ /* 0x040fe80000410000 */
[C---:B------:R-:W-:Y:S02]  /*13480*/  FMUL.FTZ R19, R0.reuse, R151 ;  /* 0x0000009700137220 */ /* 0x040fe40000410000 */
[----:B------:R-:W3:Y:S01]  /*13490*/  LDSM.16.MT88.4 R148, [R201+0x5880] ;  /* 0x00588000c994783b */ /* 0x000ee20000004200 */
[--C-:B-1----:R-:W-:Y:S02]  /*134a0*/  FFMA.FTZ R4, R173, c[0x0][0x2d0], -R6.reuse ;  /* 0x0000b400ad047a23 */ /* 0x102fe40000010806 */
[C---:B------:R-:W-:Y:S02]  /*134b0*/  FMUL.FTZ R95, R0.reuse, R95 ;  /* 0x0000005f005f7220 */ /* 0x040fe40000410000 */
[C---:B-----5:R-:W-:Y:S01]  /*134c0*/  HMMA.16816.F32.BF16 R16, R164.reuse, R24, R16 ;  /* 0x00000018a410723c */ /* 0x060fe20000041810 */
[----:B------:R1:W5:Y:S02]  /*134d0*/  MUFU.EX2 R195, R4 ;  /* 0x0000000400c37308 */ /* 0x0003640000000800 */
[C---:B------:R-:W-:Y:S02]  /*134e0*/  FMUL.FTZ R98, R0.reuse, R98 ;  /* 0x0000006200627220 */ /* 0x040fe40000410000 */
[----:B------:R-:W-:Y:S02]  /*134f0*/  FMUL.FTZ R99, R0, R99 ;  /* 0x0000006300637220 */ /* 0x000fe40000410000 */
[C---:B------:R-:W-:Y:S01]  /*13500*/  FMUL.FTZ R24, R2.reuse, R156 ;  /* 0x0000009c02187220 */ /* 0x040fe20000410000 */
[C---:B------:R-:W-:Y:S04]  /*13510*/  HMMA.16816.F32.BF16 R20, R164.reuse, R26, R20 ;  /* 0x0000001aa414723c */ /* 0x040fe80000041814 */
[C---:B------:R-:W-:Y:S02]  /*13520*/  FMUL.FTZ R25, R2.reuse, R157 ;  /* 0x0000009d02197220 */ /* 0x040fe40000410000 */
[----:B------:R-:W-:Y:S02]  /*13530*/  FMUL.FTZ R100, R2, R100 ;  /* 0x0000006402647220 */ /* 0x000fe40000410000 */
[C---:B------:R-:W-:Y:S04]  /*13540*/  FMUL.FTZ R26, R0.reuse, R158 ;  /* 0x0000009e001a7220 */ /* 0x040fe80000410000 */
[----:B------:R-:W-:Y:S02]  /*13550*/  FMUL.FTZ R27, R0, R159 ;  /* 0x0000009f001b7220 */ /* 0x000fe40000410000 */
[----:B------:R-:W-:Y:S01]  /*13560*/  LDSM.16.MT88.4 R156, [R204+0x4880] ;  /* 0x00488000cc9c783b */ /* 0x000fe20000004200 */
[----:B------:R-:W-:Y:S02]  /*13570*/  FMUL.FTZ R101, R2, R101 ;  /* 0x0000006502657220 */ /* 0x000fe40000410000 */
[--C-:B-1----:R-:W-:Y:S02]  /*13580*/  FFMA.FTZ R4, R174, c[0x0][0x2d0], -R6.reuse ;  /* 0x0000b400ae047a23 */ /* 0x102fe40000010806 */
[C---:B--2---:R-:W-:Y:S02]  /*13590*/  HMMA.16816.F32.BF16 R24, R164.reuse, R140, R24 ;  /* 0x0000008ca418723c */ /* 0x044fe40000041818 */
[----:B------:R1:W-:Y:S01]  /*135a0*/  MUFU.EX2 R194, R4 ;  /* 0x0000000400c27308 */ /* 0x0003e20000000800 */
[C---:B------:R-:W-:Y:S02]  /*135b0*/  FMUL.FTZ R102, R0.reuse, R102 ;  /* 0x0000006600667220 */ /* 0x040fe40000410000 */
[----:B------:R-:W-:Y:S02]  /*135c0*/  FMUL.FTZ R103, R0, R103 ;  /* 0x0000006700677220 */ /* 0x000fe40000410000 */
[C---:B------:R-:W-:Y:S01]  /*135d0*/  FMUL.FTZ R104, R2.reuse, R104 ;  /* 0x0000006802687220 */ /* 0x040fe20000410000 */
[C---:B------:R-:W-:Y:S01]  /*135e0*/  HMMA.16816.F32.BF16 R28, R164.reuse, R142, R28 ;  /* 0x0000008ea41c723c */ /* 0x040fe2000004181c */
[----:B------:R-:W2:Y:S03]  /*135f0*/  LDSM.16.MT88.4 R140, [R202+0x5880] ;  /* 0x00588000ca8c783b */ /* 0x000ea60000004200 */
[----:B------:R-:W-:Y:S02]  /*13600*/  FMUL.FTZ R105, R2, R105 ;  /* 0x0000006902697220 */ /* 0x000fe40000410000 */
[C---:B------:R-:W-:Y:S02]  /*13610*/  FMUL.FTZ R106, R0.reuse, R106 ;  /* 0x0000006a006a7220 */ /* 0x040fe40000410000 */
[C---:B----4-:R-:W-:Y:S04]  /*13620*/  HMMA.16816.F32.BF16 R32, R164.reuse, R144, R32 ;  /* 0x00000090a420723c */ /* 0x050fe80000041820 */
[----:B------:R-:W-:Y:S02]  /*13630*/  FMUL.FTZ R107, R0, R107 ;  /* 0x0000006b006b7220 */ /* 0x000fe40000410000 */
[C---:B------:R-:W-:Y:S02]  /*13640*/  FMUL.FTZ R108, R2.reuse, R108 ;  /* 0x0000006c026c7220 */ /* 0x040fe40000410000 */
[C---:B------:R-:W-:Y:S01]  /*13650*/  HMMA.16816.F32.BF16 R36, R164.reuse, R146, R36 ;  /* 0x00000092a424723c */ /* 0x040fe20000041824 */
[----:B------:R-:W4:Y:S03]  /*13660*/  LDSM.16.MT88.4 R144, [R204+0x5880] ;  /* 0x00588000cc90783b */ /* 0x000f260000004200 */
[--C-:B-1----:R-:W-:Y:S02]  /*13670*/  FFMA.FTZ R4, R175, c[0x0][0x2d0], -R6.reuse ;  /* 0x0000b400af047a23 */ /* 0x102fe40000010806 */
[----:B------:R-:W-:Y:S02]  /*13680*/  FMUL.FTZ R109, R2, R109 ;  /* 0x0000006d026d7220 */ /* 0x000fe40000410000 */
[C---:B---3--:R-:W-:Y:S01]  /*13690*/  HMMA.16816.F32.BF16 R40, R164.reuse, R148, R40 ;  /* 0x00000094a428723c */ /* 0x048fe20000041828 */
[----:B------:R-:W-:Y:S01]  /*136a0*/  LDSM.16.MT88.4 R172, [R201+0x6880] ;  /* 0x00688000c9ac783b */ /* 0x000fe20000004200 */
[----:B------:R1:W-:Y:S02]  /*136b0*/  MUFU.EX2 R193, R4 ;  /* 0x0000000400c17308 */ /* 0x0003e40000000800 */
[C---:B------:R-:W-:Y:S02]  /*136c0*/  FMUL.FTZ R110, R0.reuse, R110 ;  /* 0x0000006e006e7220 */ /* 0x040fe40000410000 */
[----:B------:R-:W-:Y:S02]  /*136d0*/  FMUL.FTZ R111, R0, R111 ;  /* 0x0000006f006f7220 */ /* 0x000fe40000410000 */
[C---:B------:R-:W-:Y:S01]  /*136e0*/  HMMA.16816.F32.BF16 R44, R164.reuse, R150, R44 ;  /* 0x00000096a42c723c */ /* 0x040fe2000004182c */
[----:B------:R-:W3:Y:S03]  /*136f0*/  LDSM.16.MT88.4 R148, [R203+0x5880] ;  /* 0x00588000cb94783b */ /* 0x000ee60000004200 */
        /* <DEDUP_REMOVED lines=9> */
[--C-:B-1----:R-:W-:Y:S02]  /*13790*/  FFMA.FTZ R4, R176, c[0x0][0x2d0], -R7.reuse ;  /* 0x0000b400b0047a23 */ /* 0x102fe40000010807 */
[C---:B------:R-:W-:Y:S02]  /*137a0*/  FMUL.FTZ R118, R0.reuse, R118 ;  /* 0x0000007600767220 */ /* 0x040fe40000410000 */
[C---:B----4-:R-:W-:Y:S01]  /*137b0*/  HMMA.16816.F32.BF16 R56, R164.reuse, R144, R56 ;  /* 0x00000090a438723c */ /* 0x050fe20000041838 */
[----:B------:R1:W-:Y:S03]  /*137c0*/  MUFU.EX2 R192, R4 ;  /* 0x0000000400c07308 */ /* 0x0003e60000000800 */
[----:B------:R-:W-:Y:S02]  /*137d0*/  FMUL.FTZ R119, R0, R119 ;  /* 0x0000007700777220 */ /* 0x000fe40000410000 */
[C---:B------:R-:W-:Y:S02]  /*137e0*/  FMUL.FTZ R120, R2.reuse, R120 ;  /* 0x0000007802787220 */ /* 0x040fe40000410000 */
[C---:B------:R-:W-:Y:S01]  /*137f0*/  HMMA.16816.F32.BF16 R60, R164.reuse, R146, R60 ;  /* 0x00000092a43c723c */ /* 0x040fe2000004183c */
[----:B------:R-:W4:Y:S03]  /*13800*/  LDSM.16.MT88.4 R144, [R202+0x7080] ;  /* 0x00708000ca90783b */ /* 0x000f260000004200 */
[----:B------:R-:W-:Y:S02]  /*13810*/  FMUL.FTZ R121, R2, R121 ;  /* 0x0000007902797220 */ /* 0x000fe40000410000 */
[C---:B------:R-:W-:Y:S02]  /*13820*/  FMUL.FTZ R122, R0.reuse, R122 ;  /* 0x0000007a007a7220 */ /* 0x040fe40000410000 */
[C---:B---3--:R-:W-:Y:S04]  /*13830*/  HMMA.16816.F32.BF16 R64, R164.reuse, R148, R64 ;  /* 0x00000094a440723c */ /* 0x048fe80000041840 */
[----:B------:R-:W-:Y:S02]  /*13840*/  FMUL.FTZ R123, R0, R123 ;  /* 0x0000007b007b7220 */ /* 0x000fe40000410000 */
[----:B------:R-:W-:Y:S02]  /*13850*/  FMUL.FTZ R124, R2, R124 ;  /* 0x0000007c027c7220 */ /* 0x000fe40000410000 */
[C---:B------:R-:W-:Y:S01]  /*13860*/  HMMA.16816.F32.BF16 R68, R164.reuse, R150, R68 ;  /* 0x00000096a444723c */ /* 0x040fe20000041844 */
[----:B------:R-:W3:Y:S03]  /*13870*/  LDSM.16.MT88.4 R148, [R204+0x7080] ;  /* 0x00708000cc94783b */ /* 0x000ee60000004200 */
[--C-:B-1----:R-:W-:Y:S02]  /*13880*/  FFMA.FTZ R4, R178, c[0x0][0x2d0], -R7.reuse ;  /* 0x0000b400b2047a23 */ /* 0x102fe40000010807 */
[----:B------:R-:W-:Y:S02]  /*13890*/  FMUL.FTZ R125, R2, R125 ;  /* 0x0000007d027d7220 */ /* 0x000fe40000410000 */
[----:B------:R1:W1:Y:S01]  /*138a0*/  MUFU.EX2 R191, R4 ;  /* 0x0000000400bf7308 */ /* 0x0002620000000800 */
        /* <DEDUP_REMOVED lines=13> */
[----:B-1----:R-:W-:Y:S02]  /*13980*/  FFMA.FTZ R4, R177, c[0x0][0x2d0], -R7 ;  /* 0x0000b400b1047a23 */ /* 0x002fe40000010807 */
[----:B------:R-:W-:Y:S02]  /*13990*/  FMUL.FTZ R133, R2, R133 ;  /* 0x0000008502857220 */ /* 0x000fe40000410000 */
[C---:B---3--:R-:W-:Y:S01]  /*139a0*/  HMMA.16816.F32.BF16 R88, R164.reuse, R148, R88 ;  /* 0x00000094a458723c */ /* 0x048fe20000041858 */
[----:B------:R1:W-:Y:S03]  /*139b0*/  MUFU.EX2 R190, R4 ;  /* 0x0000000400be7308 */ /* 0x0003e60000000800 */
[C---:B------:R-:W-:Y:S02]  /*139c0*/  FMUL.FTZ R134, R0.reuse, R134 ;  /* 0x0000008600867220 */ /* 0x040fe40000410000 */
[----:B------:R-:W-:Y:S02]  /*139d0*/  FMUL.FTZ R135, R0, R135 ;  /* 0x0000008700877220 */ /* 0x000fe40000410000 */
[C---:B------:R-:W-:Y:S01]  /*139e0*/  HMMA.16816.F32.BF16 R92, R164.reuse, R150, R92 ;  /* 0x00000096a45c723c */ /* 0x040fe2000004185c */
[----:B------:R-:W3:Y:S03]  /*139f0*/  LDSM.16.MT88.4 R148, [R202+0x8880] ;  /* 0x00888000ca94783b */ /* 0x000ee60000004200 */
[----:B------:R-:W-:Y:S02]  /*13a00*/  FFMA.FTZ R2, R2, R231, R229 ;  /* 0x000000e702027223 */ /* 0x000fe400000100e5 */
[----:B------:R-:W-:Y:S02]  /*13a10*/  FFMA.FTZ R0, R0, R230, R221 ;  /* 0x000000e600007223 */ /* 0x000fe400000100dd */
[C---:B--2---:R-:W-:Y:S08]  /*13a20*/  HMMA.16816.F32.BF16 R96, R164.reuse, R140, R96 ;  /* 0x0000008ca460723c */ /* 0x044ff00000041860 */
[C---:B------:R-:W-:Y:S01]  /*13a30*/  HMMA.16816.F32.BF16 R100, R164.reuse, R142, R100 ;  /* 0x0000008ea464723c */ /* 0x040fe20000041864 */
[----:B------:R-:W2:Y:S03]  /*13a40*/  LDSM.16.MT88.4 R140, [R204+0x8880] ;  /* 0x00888000cc8c783b */ /* 0x000ea60000004200 */
[--C-:B-1----:R-:W-:Y:S04]  /*13a50*/  FFMA.FTZ R4, R179, c[0x0][0x2d0], -R7.reuse ;  /* 0x0000b400b3047a23 */ /* 0x102fe80000010807 */
[C---:B----4-:R-:W-:Y:S01]  /*13a60*/  HMMA.16816.F32.BF16 R104, R164.reuse, R144, R104 ;  /* 0x00000090a468723c */ /* 0x050fe20000041868 */
[----:B------:R-:W-:Y:S01]  /*13a70*/  LDSM.16.MT88.4 R176, [R202+0x6880] ;  /* 0x00688000cab0783b */ /* 0x000fe20000004200 */
[----:B------:R1:W4:Y:S06]  /*13a80*/  MUFU.EX2 R189, R4 ;  /* 0x0000000400bd7308 */ /* 0x00032c0000000800 */
[C---:B------:R-:W-:Y:S01]  /*13a90*/  HMMA.16816.F32.BF16 R108, R164.reuse, R146, R108 ;  /* 0x00000092a46c723c */ /* 0x040fe2000004186c */
[----:B------:R-:W4:Y:S07]  /*13aa0*/  LDSM.16.MT88.4 R144, [R203+0x8880] ;  /* 0x00888000cb90783b */ /* 0x000f2e0000004200 */
[C---:B---3--:R-:W-:Y:S08]  /*13ab0*/  HMMA.16816.F32.BF16 R112, R164.reuse, R148, R112 ;  /* 0x00000094a470723c */ /* 0x048ff00000041870 */
[C---:B------:R-:W-:Y:S01]  /*13ac0*/  HMMA.16816.F32.BF16 R116, R164.reuse, R150, R116 ;  /* 0x00000096a474723c */ /* 0x040fe20000041874 */
[----:B------:R-:W3:Y:S03]  /*13ad0*/  LDSM.16.MT88.4 R148, [R201+0x4880] ;  /* 0x00488000c994783b */ /* 0x000ee60000004200 */
[--C-:B-1----:R-:W-:Y:S04]  /*13ae0*/  FFMA.FTZ R4, R180, c[0x0][0x2d0], -R6.reuse ;  /* 0x0000b400b4047a23 */ /* 0x102fe80000010806 */
[----:B------:R1:W-:Y:S01]  /*13af0*/  MUFU.EX2 R188, R4 ;  /* 0x0000000400bc7308 */ /* 0x0003e20000000800 */
[C---:B--2---:R-:W-:Y:S07]  /*13b00*/  HMMA.16816.F32.BF16 R120, R164.reuse, R140, R120 ;  /* 0x0000008ca478723c */ /* 0x044fee0000041878 */
[----:B-----5:R-:W-:Y:S01]  /*13b10*/  F2FP.BF16.PACK_AB R140, R195, R196 ;  /* 0x000000c4c38c723e */ /* 0x020fe200000010ff */
[C---:B------:R-:W-:Y:S04]  /*13b20*/  HMMA.16816.F32.BF16 R124, R164.reuse, R142, R124 ;  /* 0x0000008ea47c723c */ /* 0x040fe8000004187c */
[----:B------:R-:W-:Y:S03]  /*13b30*/  F2FP.BF16.PACK_AB R141, R191, R192 ;  /* 0x000000c0bf8d723e */ /* 0x000fe600000010ff */
[----:B------:R-:W-:Y:S01]  /*13b40*/  F2FP.BF16.PACK_AB R142, R193, R194 ;  /* 0x000000c2c18e723e */ /* 0x000fe200000010ff */
[C---:B----4-:R-:W-:Y:S04]  /*13b50*/  HMMA.16816.F32.BF16 R128, R164.reuse, R144, R128 ;  /* 0x00000090a480723c */ /* 0x050fe80000041880 */
[----:B------:R-:W-:Y:S01]  /*13b60*/  F2FP.BF16.PACK_AB R143, R189, R190 ;  /* 0x000000bebd8f723e */ /* 0x000fe200000010ff */
[--C-:B-1----:R-:W-:Y:S03]  /*13b70*/  FFMA.FTZ R4, R182, c[0x0][0x2d0], -R6.reuse ;  /* 0x0000b400b6047a23 */ /* 0x102fe60000010806 */
[----:B------:R-:W-:Y:S01]  /*13b80*/  HMMA.16816.F32.BF16 R132, R164, R146, R132 ;  /* 0x00000092a484723c */ /* 0x000fe20000041884 */
[----:B------:R-:W1:Y:S01]  /*13b90*/  LDSM.16.MT88.4 R144, [R201+0x6080] ;  /* 0x00608000c990783b */ /* 0x000e620000004200 */
[----:B------:R2:W4:Y:S06]  /*13ba0*/  MUFU.EX2 R182, R4 ;  /* 0x0000000400b67308 */ /* 0x00052c0000000800 */
[C---:B---3--:R-:W-:Y:S01]  /*13bb0*/  HMMA.16816.F32.BF16 R8, R140.reuse, R148, R8 ;  /* 0x000000948c08723c */ /* 0x048fe20000041808 */
[----:B------:R-:W-:Y:S07]  /*13bc0*/  LDSM.16.MT88.4 R164, [R201+0x7880] ;  /* 0x00788000c9a4783b */ /* 0x000fee0000004200 */
[C---:B------:R-:W-:Y:S01]  /*13bd0*/  HMMA.16816.F32.BF16 R12, R140.reuse, R150, R12 ;  /* 0x000000968c0c723c */ /* 0x040fe2000004180c */
[----:B------:R-:W3:Y:S07]  /*13be0*/  LDSM.16.MT88.4 R148, [R202+0x6080] ;  /* 0x00608000ca94783b */ /* 0x000eee0000004200 */
[C---:B------:R-:W-:Y:S04]  /*13bf0*/  HMMA.16816.F32.BF16 R16, R140.reuse, R152, R16 ;  /* 0x000000988c10723c */ /* 0x040fe80000041810 */
[--C-:B--2---:R-:W-:Y:S04]  /*13c00*/  FFMA.FTZ R4, R181, c[0x0][0x2d0], -R6.reuse ;  /* 0x0000b400b5047a23 */ /* 0x104fe80000010806 */
[C---:B------:R-:W-:Y:S01]  /*13c10*/  HMMA.16816.F32.BF16 R20, R140.reuse, R154, R20 ;  /* 0x0000009a8c14723c */ /* 0x040fe20000041814 */
[----:B------:R-:W2:Y:S01]  /*13c20*/  LDSM.16.MT88.4 R152, [R204+0x6080] ;  /* 0x00608000cc98783b */ /* 0x000ea20000004200 */
[----:B------:R5:W-:Y:S06]  /*13c30*/  MUFU.EX2 R181, R4 ;  /* 0x0000000400b57308 */ /* 0x000bec0000000800 */
[C---:B------:R-:W-:Y:S08]  /*13c40*/  HMMA.16816.F32.BF16 R24, R140.reuse, R156, R24 ;  /* 0x0000009c8c18723c */ /* 0x040ff00000041818 */
[C---:B------:R-:W-:Y:S01]  /*13c50*/  HMMA.16816.F32.BF16 R28, R140.reuse, R158, R28 ;  /* 0x0000009e8c1c723c */ /* 0x040fe2000004181c */
[----:B------:R-:W2:Y:S07]  /*13c60*/  LDSM.16.MT88.4 R156, [R203+0x6080] ;  /* 0x00608000cb9c783b */ /* 0x000eae0000004200 */
[C---:B------:R-:W-:Y:S04]  /*13c70*/  HMMA.16816.F32.BF16 R32, R140.reuse, R160, R32 ;  /* 0x000000a08c20723c */ /* 0x040fe80000041820 */
[----:B-----5:R-:W-:Y:S04]  /*13c80*/  FFMA.FTZ R4, R183, c[0x0][0x2d0], -R6 ;  /* 0x0000b400b7047a23 */ /* 0x020fe80000010806 */
[C---:B------:R-:W-:Y:S01]  /*13c90*/  HMMA.16816.F32.BF16 R36, R140.reuse, R162, R36 ;  /* 0x000000a28c24723c */ /* 0x040fe20000041824 */
[----:B------:R-:W5:Y:S01]  /*13ca0*/  LDSM.16.MT88.4 R160, [R204+0x7880] ;  /* 0x00788000cca0783b */ /* 0x000f620000004200 */
[----:B------:R2:W2:Y:S06]  /*13cb0*/  MUFU.EX2 R180, R4 ;  /* 0x0000000400b47308 */ /* 0x0004ac0000000800 */
[C---:B-1----:R-:W-:Y:S08]  /*13cc0*/  HMMA.16816.F32.BF16 R40, R140.reuse, R144, R40 ;  /* 0x000000908c28723c */ /* 0x042ff00000041828 */
[C---:B------:R-:W-:Y:S01]  /*13cd0*/  HMMA.16816.F32.BF16 R44, R140.reuse, R146, R44 ;  /* 0x000000928c2c723c */ /* 0x040fe2000004182c */
[----:B------:R-:W1:Y:S07]  /*13ce0*/  LDSM.16.MT88.4 R144, [R203+0x7880] ;  /* 0x00788000cb90783b */ /* 0x000e6e0000004200 */
[C---:B---3--:R-:W-:Y:S04]  /*13cf0*/  HMMA.16816.F32.BF16 R48, R140.reuse, R148, R48 ;  /* 0x000000948c30723c */ /* 0x048fe80000041830 */
[--C-:B--2---:R-:W-:Y:S04]  /*13d00*/  FFMA.FTZ R4, R184, c[0x0][0x2d0], -R7.reuse ;  /* 0x0000b400b8047a23 */ /* 0x104fe80000010807 */
[C---:B------:R-:W-:Y:S01]  /*13d10*/  HMMA.16816.F32.BF16 R52, R140.reuse, R150, R52 ;  /* 0x000000968c34723c */ /* 0x040fe20000041834 */
[----:B------:R-:W2:Y:S01]  /*13d20*/  LDSM.16.MT88.4 R148, [R201+0x9080] ;  /* 0x00908000c994783b */ /* 0x000ea20000004200 */
[----:B------:R3:W-:Y:S06]  /*13d30*/  MUFU.EX2 R139, R4 ;  /* 0x00000004008b7308 */ /* 0x0007ec0000000800 */
[C---:B------:R-:W-:Y:S08]  /*13d40*/  HMMA.16816.F32.BF16 R56, R140.reuse, R152, R56 ;  /* 0x000000988c38723c */ /* 0x040ff00000041838 */
[C---:B------:R-:W-:Y:S01]  /*13d50*/  HMMA.16816.F32.BF16 R60, R140.reuse, R154, R60 ;  /* 0x0000009a8c3c723c */ /* 0x040fe2000004183c */
[----:B------:R-:W1:Y:S07]  /*13d60*/  LDSM.16.MT88.4 R152, [R202+0x9080] ;  /* 0x00908000ca98783b */ /* 0x000e6e0000004200 */
[C---:B------:R-:W-:Y:S04]  /*13d70*/  HMMA.16816.F32.BF16 R64, R140.reuse, R156, R64 ;  /* 0x0000009c8c40723c */ /* 0x040fe80000041840 */
[--C-:B---3--:R-:W-:Y:S04]  /*13d80*/  FFMA.FTZ R4, R186, c[0x0][0x2d0], -R7.reuse ;  /* 0x0000b400ba047a23 */ /* 0x108fe80000010807 */
[C---:B------:R-:W-:Y:S01]  /*13d90*/  HMMA.16816.F32.BF16 R68, R140.reuse, R158, R68 ;  /* 0x0000009e8c44723c */ /* 0x040fe20000041844 */
[----:B------:R-:W3:Y:S01]  /*13da0*/  LDSM.16.MT88.4 R156, [R204+0x9080] ;  /* 0x00908000cc9c783b */ /* 0x000ee20000004200 */
[----:B------:R-:W1:Y:S06]  /*13db0*/  MUFU.EX2 R138, R4 ;  /* 0x00000004008a7308 */ /* 0x000e6c0000000800 */
[C---:B------:R-:W-:Y:S07]  /*13dc0*/  HMMA.16816.F32.BF16 R72, R140.reuse, R164, R72 ;  /* 0x000000a48c48723c */ /* 0x040fee0000041848 */
[----:B----4-:R-:W-:Y:S01]  /*13dd0*/  F2FP.BF16.PACK_AB R164, R182, R188 ;  /* 0x000000bcb6a4723e */ /* 0x010fe200000010ff */
[C---:B------:R-:W-:Y:S07]  /*13de0*/  HMMA.16816.F32.BF16 R76, R140.reuse, R166, R76 ;  /* 0x000000a68c4c723c */ /* 0x040fee000004184c */
[----:B------:R-:W-:Y:S01]  /*13df0*/  F2FP.BF16.PACK_AB R166, R180, R181 ;  /* 0x000000b5b4a6723e */ /* 0x000fe200000010ff */
[C---:B------:R-:W-:Y:S04]  /*13e00*/  HMMA.16816.F32.BF16 R80, R140.reuse, R168, R80 ;  /* 0x000000a88c50723c */ /* 0x040fe80000041850 */
[----:B-1----:R-:W-:Y:S01]  /*13e10*/  F2FP.BF16.PACK_AB R165, R138, R139 ;  /* 0x0000008b8aa5723e */ /* 0x002fe200000010ff */
[--C-:B------:R-:W-:Y:S03]  /*13e20*/  FFMA.FTZ R4, R185, c[0x0][0x2d0], -R7.reuse ;  /* 0x0000b400b9047a23 */ /* 0x100fe60000010807 */
[C---:B------:R-:W-:Y:S01]  /*13e30*/  HMMA.16816.F32.BF16 R84, R140.reuse, R170, R84 ;  /* 0x000000aa8c54723c */ /* 0x040fe20000041854 */
[----:B------:R-:W-:Y:S01]  /*13e40*/  LDSM.16.MT88.4 R168, [R203+0x5080] ;  /* 0x00508000cba8783b */ /* 0x000fe20000004200 */
[----:B------:R1:W-:Y:S06]  /*13e50*/  MUFU.EX2 R137, R4 ;  /* 0x0000000400897308 */ /* 0x0003ec0000000800 */
[C---:B-----5:R-:W-:Y:S08]  /*13e60*/  HMMA.16816.F32.BF16 R88, R140.reuse, R160, R88 ;  /* 0x000000a08c58723c */ /* 0x060ff00000041858 */
[C---:B------:R-:W-:Y:S01]  /*13e70*/  HMMA.16816.F32.BF16 R92, R140.reuse, R162, R92 ;  /* 0x000000a28c5c723c */ /* 0x040fe2000004185c */
[----:B------:R-:W-:Y:S07]  /*13e80*/  LDSM.16.MT88.4 R160, [R204+0x5080] ;  /* 0x00508000cca0783b */ /* 0x000fee0000004200 */
[C---:B------:R-:W-:Y:S04]  /*13e90*/  HMMA.16816.F32.BF16 R96, R140.reuse, R144, R96 ;  /* 0x000000908c60723c */ /* 0x040fe80000041860 */
[----:B-1----:R-:W-:Y:S01]  /*13ea0*/  FFMA.FTZ R4, R187, c[0x0][0x2d0], -R7 ;  /* 0x0000b400bb047a23 */ /* 0x002fe20000010807 */
[----:B------:R-:W-:Y:S03]  /*13eb0*/  MOV R7, R3 ;  /* 0x0000000300077202 */ /* 0x000fe60000000f00 */
[C---:B------:R-:W-:Y:S01]  /*13ec0*/  HMMA.16816.F32.BF16 R100, R140.reuse, R146, R100 ;  /* 0x000000928c64723c */ /* 0x040fe20000041864 */
[----:B------:R-:W1:Y:S01]  /*13ed0*/  LDSM.16.MT88.4 R144, [R203+0x9080] ;  /* 0x00908000cb90783b */ /* 0x000e620000004200 */
[----:B------:R-:W4:Y:S06]  /*13ee0*/  MUFU.EX2 R6, R4 ;  /* 0x0000000400067308 */ /* 0x000f2c0000000800 */
[C---:B--2---:R-:W-:Y:S08]  /*13ef0*/  HMMA.16816.F32.BF16 R104, R140.reuse, R148, R104 ;  /* 0x000000948c68723c */ /* 0x044ff00000041868 */
[C---:B------:R-:W-:Y:S01]  /*13f00*/  HMMA.16816.F32.BF16 R108, R140.reuse, R150, R108 ;  /* 0x000000968c6c723c */ /* 0x040fe2000004186c */
[----:B------:R-:W2:Y:S07]  /*13f10*/  LDSM.16.MT88.4 R148, [R201+0x5080] ;  /* 0x00508000c994783b */ /* 0x000eae0000004200 */
[C---:B------:R-:W-:Y:S04]  /*13f20*/  HMMA.16816.F32.BF16 R112, R140.reuse, R152, R112 ;  /* 0x000000988c70723c */ /* 0x040fe80000041870 */
[----:B----4-:R-:W-:Y:S01]  /*13f30*/  F2FP.BF16.PACK_AB R167, R6, R137 ;  /* 0x0000008906a7723e */ /* 0x010fe200000010ff */
[----:B------:R-:W-:Y:S02]  /*13f40*/  FADD.FTZ R4, R228, R2 ;  /* 0x00000002e4047221 */ /* 0x000fe40000010000 */
[----:B------:R-:W-:Y:S01]  /*13f50*/  FADD.FTZ R2, R199, R0 ;  /* 0x00000000c7027221 */ /* 0x000fe20000010000 */
[C---:B------:R-:W-:Y:S01]  /*13f60*/  HMMA.16816.F32.BF16 R116, R140.reuse, R154, R116 ;  /* 0x0000009a8c74723c */ /* 0x040fe20000041874 */
[----:B------:R-:W4:Y:S03]  /*13f70*/  LDSM.16.MT88.4 R152, [R202+0x5080] ;  /* 0x00508000ca98783b */ /* 0x000f260000004200 */
        /* <DEDUP_REMOVED lines=11> */
[----:B------:R-:W-:Y:S04]  /*14030*/  HMMA.16816.F32.BF16 R132, R140, R146, R132 ;  /* 0x000000928c84723c */ /* 0x000fe80000041884 */
[----:B------:R-:W-:Y:S02]  /*14040*/  FADD.FTZ R0, R194, R0 ;  /* 0x00000000c2007221 */ /* 0x000fe40000010000 */
[----:B------:R-:W-:Y:S02]  /*14050*/  FADD.FTZ R2, R190, R2 ;  /* 0x00000002be027221 */ /* 0x000fe40000010000 */
[C---:B--2---:R-:W-:Y:S01]  /*14060*/  HMMA.16816.F32.BF16 R140, R164.reuse, R148, R8 ;  /* 0x00000094a48c723c */ /* 0x044fe20000041808 */
[----:B------:R-:W1:Y:S04]  /*14070*/  LDSM.16.MT88.4 R8, [R204+0x6880] ;  /* 0x00688000cc08783b */ /* 0x000e680000004200 */
[----:B------:R-:W-:Y:S02]  /*14080*/  FADD.FTZ R0, R193, R0 ;  /* 0x00000000c1007221 */ /* 0x000fe40000010000 */
[----:B------:R-:W-:Y:S01]  /*14090*/  FADD.FTZ R2, R189, R2 ;  /* 0x00000002bd027221 */ /* 0x000fe20000010000 */
[C---:B------:R-:W-:Y:S01]  /*140a0*/  HMMA.16816.F32.BF16 R144, R164.reuse, R150, R12 ;  /* 0x00000096a490723c */ /* 0x040fe2000004180c */
[----:B------:R-:W2:Y:S03]  /*140b0*/  LDSM.16.MT88.4 R12, [R203+0x6880] ;  /* 0x00688000cb0c783b */ /* 0x000ea60000004200 */
[----:B------:R-:W-:Y:S02]  /*140c0*/  FADD.FTZ R0, R188, R0 ;  /* 0x00000000bc007221 */ /* 0x000fe40000010000 */
[----:B------:R-:W-:Y:S02]  /*140d0*/  FADD.FTZ R4, R139, R2 ;  /* 0x000000028b047221 */ /* 0x000fe40000010000 */
[C---:B----4-:R-:W-:Y:S01]  /*140e0*/  HMMA.16816.F32.BF16 R148, R164.reuse, R152, R16 ;  /* 0x00000098a494723c */ /* 0x050fe20000041810 */
[----:B------:R-:W3:Y:S03]  /*140f0*/  LDSM.16.MT88.4 R16, [R201+0x8080] ;  /* 0x00808000c910783b */ /* 0x000ee60000004200 */
[----:B------:R-:W-:Y:S02]  /*14100*/  FADD.FTZ R2, R182, R0 ;  /* 0x00000000b6027221 */ /* 0x000fe40000010000 */
[----:B------:R-:W-:Y:S02]  /*14110*/  FADD.FTZ R0, R138, R4 ;  /* 0x000000048a007221 */ /* 0x000fe40000010000 */
[C---:B------:R-:W-:Y:S01]  /*14120*/  HMMA.16816.F32.BF16 R152, R164.reuse, R154, R20 ;  /* 0x0000009aa498723c */ /* 0x040fe20000041814 */
[----:B------:R-:W4:Y:S03]  /*14130*/  LDSM.16.MT88.4 R20, [R202+0x8080] ;  /* 0x00808000ca14783b */ /* 0x000f260000004200 */
[----:B------:R-:W-:Y:S02]  /*14140*/  FADD.FTZ R0, R137, R0 ;  /* 0x0000000089007221 */ /* 0x000fe40000010000 */
[----:B------:R-:W-:Y:S02]  /*14150*/  FADD.FTZ R2, R181, R2 ;  /* 0x00000002b5027221 */ /* 0x000fe40000010000 */
[C---:B------:R-:W-:Y:S01]  /*14160*/  HMMA.16816.F32.BF16 R156, R164.reuse, R160, R24 ;  /* 0x000000a0a49c723c */ /* 0x040fe20000041818 */
[----:B------:R-:W5:Y:S03]  /*14170*/  LDSM.16.MT88.4 R24, [R204+0x8080] ;  /* 0x00808000cc18783b */ /* 0x000f660000004200 */
[----:B------:R-:W-:Y:S01]  /*14180*/  FADD.FTZ R230, R6, R0 ;  /* 0x0000000006e67221 */ /* 0x000fe20000010000 */
[----:B------:R-:W-:Y:S01]  /*14190*/  IADD3 R0, R222, -0x1, RZ ;  /* 0xffffffffde007810 */ /* 0x000fe20007ffe0ff */
[----:B------:R-:W-:Y:S02]  /*141a0*/  FADD.FTZ R231, R180, R2 ;  /* 0x00000002b4e77221 */ /* 0x000fe40000010000 */
[C---:B------:R-:W-:Y:S01]  /*141b0*/  HMMA.16816.F32.BF16 R160, R164.reuse, R162, R28 ;  /* 0x000000a2a4a0723c */ /* 0x040fe2000004181c */
[----:B------:R-:W1:Y:S03]  /*141c0*/  LDSM.16.MT88.4 R28, [R203+0x8080] ;  /* 0x00808000cb1c783b */ /* 0x000e660000004200 */
[----:B------:R-:W-:Y:S04]  /*141d0*/  MOV R222, R0 ;  /* 0x0000000000de7202 */ /* 0x000fe80000000f00 */
[C---:B------:R-:W-:Y:S08]  /*141e0*/  HMMA.16816.F32.BF16 R32, R164.reuse, R168, R32 ;  /* 0x000000a8a420723c */ /* 0x040ff00000041820 */
[C---:B------:R-:W-:Y:S01]  /*141f0*/  HMMA.16816.F32.BF16 R36, R164.reuse, R170, R36 ;  /* 0x000000aaa424723c */ /* 0x040fe20000041824 */
[----:B------:R-:W2:Y:S07]  /*14200*/  LDSM.16.MT88.4 R168, [R201+0x9880] ;  /* 0x00988000c9a8783b */ /* 0x000eae0000004200 */
        /* <DEDUP_REMOVED lines=27> */
[----:B------:R-:W-:-:S07]  /*143c0*/  @P0 BRA `(.L_x_1264) ;  /* 0xffffd02000000947 */ /* 0x000fce000383ffff */
.L_x_1251:
[----:B------:R-:W-:-:S13]  /*143d0*/  ISETP.GE.AND P0, PT, R222, R234, PT ;  /* 0x000000eade00720c */ /* 0x000fda0003f06270 */
[----:B------:R-:W-:Y:S05]  /*143e0*/  @!P0 BRA `(.L_x_1265) ;  /* 0x00003d3000008947 */ /* 0x000fea0003800000 */
[C---:B------:R-:W-:Y:S01]  /*143f0*/  IADD3 R228, R223.reuse, 0x80, RZ ;  /* 0x00000080dfe47810 */ /* 0x040fe20007ffe0ff */
[----:B------:R-:W-:Y:S01]  /*14400*/  IMAD.MOV.U32 R137, RZ, RZ, R7 ;  /* 0x000000ffff897224 */ /* 0x000fe200078e0007 */
[----:B------:R-:W-:Y:S01]  /*14410*/  IADD3 R227, R223, 0x40, RZ ;  /* 0x00000040dfe37810 */ /* 0x000fe20007ffe0ff */
[----:B------:R-:W-:Y:S01]  /*14420*/  IMAD.MOV.U32 R6, RZ, RZ, R136 ;  /* 0x000000ffff067224 */ /* 0x000fe200078e0088 */
[----:B------:R-:W-:Y:S02]  /*14430*/  ISETP.GE.AND P1, PT, R228, c[0x0][0x1d4], PT ;  /* 0x00007500e4007a0c */ /* 0x000fe40003f26270 */
[----:B------:R-:W-:Y:S02]  /*14440*/  ISETP.GE.AND P0, PT, R227, c[0x0][0x1d4], PT ;  /* 0x00007500e3007a0c */ /* 0x000fe40003f06270 */
[----:B------:R-:W-:Y:S02]  /*14450*/  LOP3.LUT R212, R212, 0xfffffeff, RZ, 0xc0, !PT ;  /* 0xfffffeffd4d47812 */ /* 0x000fe400078ec0ff */
[----:B------:R-:W-:-:S07]  /*14460*/  IADD3 R221, -R237, 0x30, RZ ;  /* 0x00000030eddd7810 */ /* 0x000fce0007ffe1ff */
[----:B------:R-:W-:-:S04]  /*14470*/  @P1 LOP3.LUT R212, R212, 0x100, RZ, 0xfc, !PT ;  /* 0x00000100d4d41812 */ /* 0x000fc800078efcff */
[----:B------:R-:W-:-:S04]  /*14480*/  LOP3.LUT R212, R212, 0xffffff7f, RZ, 0xc0, !PT ;  /* 0xffffff7fd4d47812 */ /* 0x000fc800078ec0ff */
[----:B------:R-:W-:Y:S02]  /*14490*/  @P0 LOP3.LUT R212, R212, 0x80, RZ, 0xfc, !PT ;  /* 0x00000080d4d40812 */ /* 0x000fe400078efcff */
[----:B------:R-:W-:Y:S02]  /*144a0*/  ISETP.GE.AND P0, PT, R223, c[0x0][0x1d4], PT ;  /* 0x00007500df007a0c */ /* 0x000fe40003f06270 */
[----:B------:R-:W-:-:S11]  /*144b0*/  LOP3.LUT R212, R212, 0xffffffbf, RZ, 0xc0, !PT ;  /* 0xffffffbfd4d47812 */ /* 0x000fd600078ec0ff */
[----:B------:R-:W-:Y:S02]  /*144c0*/  @P0 LOP3.LUT R212, R212, 0x40, RZ, 0xfc, !PT ;  /* 0x00000040d4d40812 */ /* 0x000fe400078efcff */
.L_x_1287:
[----:B------:R-:W1:Y:S01]  /*144d0*/  S2R R7, SR_CTAID.Y ;  /* 0x0000000000077919 */ /* 0x000e620000002600 */
[----:B------:R-:W-:Y:S04]  /*144e0*/  DEPBAR.LE SB0, 0x0 ;  /* 0x000080000000791a */ /* 0x000fe80000000000 */
[----:B------:R-:W-:Y:S01]  /*144f0*/  WARPSYNC 0xffffffff ;  /* 0xffffffff00007948 */ /* 0x000fe20003800000 */
[----:B------:R-:W-:Y:S01]  /*14500*/  BAR.SYNC.DEFER_BLOCKING 0x0 ;  /* 0x0000000000007b1d */ /* 0x000fe20000010000 */
[----:B------:R-:W-:Y:S01]  /*14510*/  SHF.R.S32.HI R0, RZ, 0x1f, R225 ;  /* 0x0000001fff007819 */ /* 0x000fe200000114e1 */
[C---:B------:R-:W-:Y:S01]  /*14520*/  IMAD.WIDE.U32 R2, R225.reuse, c[0x0][0x208], RZ ;  /* 0x00008200e1027a25 */ /* 0x040fe200078e00ff */
[----:B------:R-:W-:Y:S03]  /*14530*/  SHF.R.S32.HI R4, RZ, 0x1f, R224 ;  /* 0x0000001fff047819 */ /* 0x000fe600000114e0 */
[----:B------:R-:W-:Y:S02]  /*14540*/  IMAD R0, R0, c[0x0][0x208], RZ ;  /* 0x0000820000007a24 */ /* 0x000fe400078e02ff */
[----:B------:R-:W-:Y:S02]  /*14550*/  IMAD R4, R4, c[0x0][0x218], RZ ;  /* 0x0000860004047a24 */ /* 0x000fe400078e02ff */
[----:B------:R-:W-:Y:S02]  /*14560*/  IMAD R0, R225, c[0x0][0x20c], R0 ;  /* 0x00008300e1007a24 */ /* 0x000fe400078e0200 */
[C---:B------:R-:W-:Y:S03]  /*14570*/  IMAD R4, R224.reuse, c[0x0][0x21c], R4 ;  /* 0x00008700e0047a24 */ /* 0x040fe600078e0204 */
[----:B------:R-:W-:Y:S01]  /*14580*/  IADD3 R3, R3, R0, RZ ;  /* 0x0000000003037210 */ /* 0x000fe20007ffe0ff */
[----:B-1----:R-:W-:Y:S04]  /*14590*/  IMAD.WIDE.U32 R8, R7, c[0x0][0x210], RZ ;  /* 0x0000840007087a25 */ /* 0x002fe800078e00ff */
[----:B------:R-:W-:Y:S01]  /*145a0*/  IMAD.WIDE.U32 R2, R224, c[0x0][0x218], R2 ;  /* 0x00008600e0027a25 */ /* 0x000fe200078e0002 */
[----:B------:R1:W2:Y:S04]  /*145b0*/  LDSM.16.M88.4 R28, [R209] ;  /* 0x00000000d11c783b */ /* 0x0002a80000000200 */
[----:B------:R-:W-:Y:S01]  /*145c0*/  IADD3 R0, P0, R8, R2, RZ ;  /* 0x0000000208007210 */ /* 0x000fe20007f1e0ff */
[----:B------:R1:W3:Y:S03]  /*145d0*/  LDSM.16.M88.4 R12, [R200+0xa080] ;  /* 0x00a08000c80c783b */ /* 0x0002e60000000200 */
[----:B------:R-:W-:Y:S01]  /*145e0*/  IADD3.X R4, R246, R3, R4, P0, !PT ;  /* 0x00000003f6047210 */ /* 0x000fe200007fe404 */
[----:B------:R1:W4:Y:S01]  /*145f0*/  LDSM.16.M88.4 R20, [R200+0xa880] ;  /* 0x00a88000c814783b */ /* 0x0003220000000200 */
[C---:B------:R-:W-:Y:S03]  /*14600*/  LEA R7, P0, R0.reuse, c[0x0][0x1f8], 0x1 ;  /* 0x00007e0000077a11 */ /* 0x040fe600078008ff */
[----:B------:R1:W1:Y:S01]  /*14610*/  LDSM.16.M88.4 R164, [R200+0xb080] ;  /* 0x00b08000c8a4783b */ /* 0x0002620000000200 */
[----:B------:R-:W-:Y:S03]  /*14620*/  LEA.HI.X R4, R0, c[0x0][0x1fc], R4, 0x1, P0 ;  /* 0x00007f0000047a11 */ /* 0x000fe600000f0c04 */
[----:B------:R1:W1:Y:S04]  /*14630*/  LDSM.16.M88.4 R168, [R208] ;  /* 0x00000000d0a8783b */ /* 0x0002680000000200 */
[----:B------:R1:W1:Y:S04]  /*14640*/  LDSM.16.M88.4 R172, [R207] ;  /* 0x00000000cfac783b */ /* 0x0002680000000200 */
[----:B------:R1:W1:Y:S04]  /*14650*/  LDSM.16.M88.4 R176, [R207+0x800] ;  /* 0x00080000cfb0783b */ /* 0x0002680000000200 */
[----:B------:R1:W1:Y:S01]  /*14660*/  LDSM.16.M88.4 R180, [R207+0x1000] ;  /* 0x00100000cfb4783b */ /* 0x0002620000000200 */
[----:B------:R-:W-:-:S05]  /*14670*/  BRA.DIV ~URZ, `(.L_x_1266) ;  /* 0x000082127f007947 */ /* 0x000fca000b800000 */
[----:B------:R4:W3:Y:S02]  /*14680*/  SHFL.IDX PT, R0, R4, RZ, 0x181f ;  /* 0x00181fff04007589 */ /* 0x0008e400000e0000 */
.L_x_1346:
[----:B------:R-:W-:Y:S01]  /*14690*/  SHF.R.S32.HI R3, RZ, 0x1f, R223 ;  /* 0x0000001fff037819 */ /* 0x000fe200000114df */
[----:B------:R-:W5:Y:S01]  /*146a0*/  SHFL.IDX PT, R2, R7, RZ, 0x181f ;  /* 0x00181fff07027589 */ /* 0x000f6200000e0000 */
[C---:B------:R-:W-:Y:S01]  /*146b0*/  ISETP.GE.AND P5, PT, R223.reuse, c[0x0][0x1d4], PT ;  /* 0x00007500df007a0c */ /* 0x040fe20003fa6270 */
[C---:B------:R-:W-:Y:S01]  /*146c0*/  IMAD.SHL.U32 R226, R223.reuse, 0x2, RZ ;  /* 0x00000002dfe27824 */ /* 0x040fe200078e00ff */
[----:B------:R-:W-:Y:S01]  /*146d0*/  SHF.L.U64.HI R215, R223, 0x1, R3 ;  /* 0x00000001dfd77819 */ /* 0x000fe20000010203 */
[----:B------:R-:W-:Y:S01]  /*146e0*/  IMAD.SHL.U32 R214, R249, 0x2, RZ ;  /* 0x00000002f9d67824 */ /* 0x000fe200078e00ff */
[----:B------:R-:W-:Y:S01]  /*146f0*/  ISETP.GE.AND P4, PT, R227, c[0x0][0x1d4], PT ;  /* 0x00007500e3007a0c */ /* 0x000fe20003f86270 */
[----:B------:R-:W-:Y:S01]  /*14700*/  IMAD.SHL.U32 R216, R248, 0x2, RZ ;  /* 0x00000002f8d87824 */ /* 0x000fe200078e00ff */
[----:B------:R-:W-:Y:S01]  /*14710*/  SHF.L.U64.HI R217, R249, 0x1, R252 ;  /* 0x00000001f9d97819 */ /* 0x000fe200000102fc */
[----:B------:R-:W-:Y:S01]  /*14720*/  IMAD.SHL.U32 R218, R247, 0x2, RZ ;  /* 0x00000002f7da7824 */ /* 0x000fe200078e00ff */
[----:B------:R-:W-:Y:S01]  /*14730*/  IADD3 R18, R223, 0xc0, RZ ;  /* 0x000000c0df127810 */ /* 0x000fe20007ffe0ff */
[----:B------:R-:W-:Y:S01]  /*14740*/  BSSY B0, `(.L_x_1267) ;  /* 0x000002c000007945 */ /* 0x000fe20003800000 */
[----:B------:R-:W-:Y:S02]  /*14750*/  ISETP.GE.AND P3, PT, R228, c[0x0][0x1d4], PT ;  /* 0x00007500e4007a0c */ /* 0x000fe40003f66270 */
[----:B------:R-:W-:Y:S02]  /*14760*/  SHF.L.U64.HI R219, R248, 0x1, R251 ;  /* 0x00000001f8db7819 */ /* 0x000fe400000102fb */
[----:B------:R-:W-:Y:S02]  /*14770*/  ISETP.GE.AND P2, PT, R18, c[0x0][0x1d4], PT ;  /* 0x0000750012007a0c */ /* 0x000fe40003f46270 */
[----:B------:R-:W-:Y:S02]  /*14780*/  SHF.L.U64.HI R220, R247, 0x1, R250 ;  /* 0x00000001f7dc7819 */ /* 0x000fe400000102fa */
[----:B------:R-:W-:Y:S02]  /*14790*/  LOP3.LUT P1, RZ, R212, 0x800, RZ, 0xc0, !PT ;  /* 0x00000800d4ff7812 */ /* 0x000fe4000782c0ff */
[----:B-----5:R-:W-:Y:S05]  /*147a0*/  IADD3 R16, P0, R2, R226, RZ ;  /* 0x000000e202107210 */ /* 0x020fea0007f1e0ff */
[----:B---3--:R-:W-:Y:S01]  /*147b0*/  IMAD.X R17, R0, 0x1, R215, P0 ;  /* 0x0000000100117824 */ /* 0x008fe200000e06d7 */
[----:B------:R-:W-:Y:S04]  /*147c0*/  IADD3 R10, P0, R2, R214, RZ ;  /* 0x000000d6020a7210 */ /* 0x000fe80007f1e0ff */
        /* <DEDUP_REMOVED lines=13> */
[----:B----4-:R-:W4:Y:S04]  /*148a0*/  SHFL.IDX PT, R4, R4, 0x1, 0x181f ;  /* 0x00381f0004047f89 */ /* 0x010f2800000e0000 */
[----:B------:R3:W2:Y:S02]  /*148b0*/  SHFL.IDX PT, R0, R7, 0x1, 0x181f ;  /* 0x00381f0007007f89 */ /* 0x0006a400000e0000 */
.L_x_1347:
[----:B--23--:R-:W-:Y:S02]  /*148c0*/  IADD3 R16, P0, R0, R226, RZ ;  /* 0x000000e200107210 */ /* 0x00cfe40007f1e0ff */
[----:B------:R-:W-:Y:S02]  /*148d0*/  ISETP.GE.AND P4, PT, R223, c[0x0][0x1d4], PT ;  /* 0x00007500df007a0c */ /* 0x000fe40003f86270 */
[----:B------:R-:W-:Y:S01]  /*148e0*/  ISETP.GE.AND P3, PT, R227, c[0x0][0x1d4], PT ;  /* 0x00007500e3007a0c */ /* 0x000fe20003f66270 */
[----:B----4-:R-:W-:Y:S01]  /*148f0*/  IMAD.X R17, R4, 0x1, R215, P0 ;  /* 0x0000000104117824 */ /* 0x010fe200000e06d7 */
[----:B------:R-:W-:Y:S02]  /*14900*/  IADD3 R10, P0, R0, R214, RZ ;  /* 0x000000d6000a7210 */ /* 0x000fe40007f1e0ff */
[----:B------:R-:W-:Y:S02]  /*14910*/  ISETP.GE.AND P2, PT, R228, c[0x0][0x1d4], PT ;  /* 0x00007500e4007a0c */ /* 0x000fe40003f46270 */
[----:B------:R-:W-:Y:S01]  /*14920*/  IADD3 R7, R223, 0xc0, RZ ;  /* 0x000000c0df077810 */ /* 0x000fe20007ffe0ff */
[----:B------:R-:W-:Y:S01]  /*14930*/  IMAD.X R11, R4, 0x1, R217, P0 ;  /* 0x00000001040b7824 */ /* 0x000fe200000e06d9 */
[----:B------:R-:W-:Y:S02]  /*14940*/  IADD3 R8, P0, R0, R216, RZ ;  /* 0x000000d800087210 */ /* 0x000fe40007f1e0ff */
[----:B------:R-:W-:Y:S01]  /*14950*/  ISETP.GE.AND P1, PT, R7, c[0x0][0x1d4], PT ;  /* 0x0000750007007a0c */ /* 0x000fe20003f26270 */
[----:B------:R-:W-:Y:S01]  /*14960*/  @!PT LDS RZ, [RZ] ;  /* 0x00000000fffff984 */ /* 0x000fe20000000800 */
[----:B------:R-:W-:Y:S01]  /*14970*/  @!PT LDS RZ, [RZ] ;  /* 0x00000000fffff984 */ /* 0x000fe20000000800 */
[----:B------:R-:W-:Y:S01]  /*14980*/  @!PT LDS RZ, [RZ] ;  /* 0x00000000fffff984 */ /* 0x000fe20000000800 */
[----:B------:R2:W-:Y:S02]  /*14990*/  LDGSTS.E.BYPASS.LTC128B.128 [R213+0x5080], [R16.64], !P4 ;  /* 0x0508000010d57fae */ /* 0x0005e4000e101d4e */
[----:B------:R-:W-:Y:S01]  /*149a0*/  IMAD.X R9, R4, 0x1, R219, P0 ;  /* 0x0000000104097824 */ /* 0x000fe200000e06db */
[----:B------:R-:W-:Y:S01]  /*149b0*/  IADD3 R2, P0, R0, R218, RZ ;  /* 0x000000da00027210 */ /* 0x000fe20007f1e0ff */
[----:B------:R2:W-:Y:S04]  /*149c0*/  LDGSTS.E.BYPASS.LTC128B.128 [R213+0x6880], [R10.64], !P3 ;  /* 0x068800000ad57fae */ /* 0x0005e8000d901d4e */
[----:B------:R2:W-:Y:S01]  /*149d0*/  LDGSTS.E.BYPASS.LTC128B.128 [R213+0x8080], [R8.64], !P2 ;  /* 0x0808000008d57fae */ /* 0x0005e2000d101d4e */
[----:B------:R-:W-:Y:S05]  /*149e0*/  IMAD.X R3, R4, 0x1, R220, P0 ;  /* 0x0000000104037824 */ /* 0x000fea00000e06dc */
[----:B------:R2:W-:Y:S02]  /*149f0*/  LDGSTS.E.BYPASS.LTC128B.128 [R213+0x9880], [R2.64], !P1 ;  /* 0x0988000002d57fae */ /* 0x0005e4000c901d4e */
.L_x_1268:
[----:B------:R-:W-:Y:S05]  /*14a00*/  BSYNC B0 ;  /* 0x0000000000007941 */ /* 0x000fea0003800000 */
.L_x_1267:
        /* <DEDUP_REMOVED lines=9> */
[----:B------:R-:W-:Y:S05]  /*14aa0*/  LDSM.16.M88.4 R192, [R210] ;  /* 0x00000000d2c0783b */ /* 0x000fea0000000200 */
[C---:B------:R-:W-:Y:S02]  /*14ab0*/  HMMA.16816.F32.BF16 R20, R28.reuse, R22, RZ ;  /* 0x000000161c14723c */ /* 0x040fe400000418ff */
[----:B------:R-:W-:Y:S06]  /*14ac0*/  LDSM.16.M88.4 R196, [R205] ;  /* 0x00000000cdc4783b */ /* 0x000fec0000000200 */
[C---:B-1----:R-:W-:Y:S08]  /*14ad0*/  HMMA.16816.F32.BF16 R24, R28.reuse, R164, RZ ;  /* 0x000000a41c18723c */ /* 0x042ff000000418ff */
[----:B------:R-:W-:Y:S01]  /*14ae0*/  HMMA.16816.F32.BF16 R28, R28, R166, RZ ;  /* 0x000000a61c1c723c */ /* 0x000fe200000418ff */
[----:B------:R-:W1:Y:S07]  /*14af0*/  LDSM.16.M88.4 R164, [R206+0xa880] ;  /* 0x00a88000cea4783b */ /* 0x000e6e0000000200 */
        /* <DEDUP_REMOVED lines=8> */
[----:B------:R-:W4:Y:S07]  /*14b80*/  LDSM.16.M88.4 R168, [R205+0x800] ;  /* 0x00080000cda8783b */ /* 0x000f2e0000000200 */
[C---:B--2---:R-:W-:Y:S01]  /*14b90*/  HMMA.16816.F32.BF16 R8, R184.reuse, R188, R8 ;  /* 0x000000bcb808723c */ /* 0x044fe20000041808 */
[----:B------:R-:W-:Y:S07]  /*14ba0*/  LDSM.16.M88.4 R180, [R209+0x4000] ;  /* 0x00400000d1b4783b */ /* 0x000fee0000000200 */
        /* <DEDUP_REMOVED lines=8> */
[C---:B------:R-:W-:Y:S01]  /*14c30*/  HMMA.16816.F32.BF16 R8, R192.reuse, R196, R8 ;  /* 0x000000c4c008723c */ /* 0x040fe20000041808 */
[----:B------:R-:W-:Y:S07]  /*14c40*/  LDSM.16.M88.4 R184, [R208+0x4000] ;  /* 0x00400000d0b8783b */ /* 0x000fee0000000200 */
[C---:B------:R-:W-:Y:S01]  /*14c50*/  HMMA.16816.F32.BF16 R12, R192.reuse, R198, R12 ;  /* 0x000000c6c00c723c */ /* 0x040fe2000004180c */
[----:B------:R-:W5:Y:S07]  /*14c60*/  LDSM.16.M88.4 R196, [R207+0x1800] ;  /* 0x00180000cfc4783b */ /* 0x000f6e0000000200 */
[C---:B----4-:R-:W-:Y:S08]  /*14c70*/  HMMA.16816.F32.BF16 R16, R192.reuse, R168, R16 ;  /* 0x000000a8c010723c */ /* 0x050ff00000041810 */
[C---:B------:R-:W-:Y:S01]  /*14c80*/  HMMA.16816.F32.BF16 R20, R192.reuse, R170, R20 ;  /* 0x000000aac014723c */ /* 0x040fe20000041814 */
[----:B------:R-:W4:Y:S07]  /*14c90*/  LDSM.16.M88.4 R168, [R207+0x2000] ;  /* 0x00200000cfa8783b */ /* 0x000f2e0000000200 */
        /* <DEDUP_REMOVED lines=13> */
[C---:B-----5:R-:W-:Y:S01]  /*14d70*/  HMMA.16816.F32.BF16 R8, R184.reuse, R196, R8 ;  /* 0x000000c4b808723c */ /* 0x060fe20000041808 */
        /* <DEDUP_REMOVED lines=84> */
[C---:B------:R-:W-:Y:S08]  /*152c0*/  HMMA.16816.F32.BF16 R20, R180.reuse, R170, R20 ;  /* 0x000000aab414723c */ /* 0x040ff00000041814 */
[C---:B------:R-:W-:Y:S08]  /*152d0*/  HMMA.16816.F32.BF16 R24, R180.reuse, R176, R24 ;  /* 0x000000b0b418723c */ /* 0x040ff00000041818 */
[----:B------:R-:W-:Y:S08]  /*152e0*/  HMMA.16816.F32.BF16 R28, R180, R178, R28 ;  /* 0x000000b2b41c723c */ /* 0x000ff0000004181c */
[C---:B--2---:R-:W-:Y:S08]  /*152f0*/  HMMA.16816.F32.BF16 R8, R184.reuse, R192, R8 ;  /* 0x000000c0b808723c */ /* 0x044ff00000041808 */
[C---:B------:R-:W-:Y:S08]  /*15300*/  HMMA.16816.F32.BF16 R12, R184.reuse, R194, R12 ;  /* 0x000000c2b80c723c */ /* 0x040ff0000004180c */
[C---:B-1----:R-:W-:Y:S08]  /*15310*/  HMMA.16816.F32.BF16 R16, R184.reuse, R164, R16 ;  /* 0x000000a4b810723c */ /* 0x042ff00000041810 */
[C---:B------:R-:W-:Y:S01]  /*15320*/  HMMA.16816.F32.BF16 R20, R184.reuse, R166, R20 ;  /* 0x000000a6b814723c */ /* 0x040fe20000041814 */
[----:B------:R-:W1:Y:S07]  /*15330*/  LDSM.16.M88.4 R164, [R205+0x5000] ;  /* 0x00500000cda4783b */ /* 0x000e6e0000000200 */
[C---:B---3--:R-:W-:Y:S08]  /*15340*/  HMMA.16816.F32.BF16 R24, R184.reuse, R172, R24 ;  /* 0x000000acb818723c */ /* 0x048ff00000041818 */
        /* <DEDUP_REMOVED lines=39> */
[----:B------:R2:W2:Y:S01]  /*155c0*/  MUFU.TANH R170, R12 ;  /* 0x0000000c00aa7308 */ /* 0x0004a20000002400 */
[----:B------:R-:W-:Y:S02]  /*155d0*/  FMUL.FTZ R18, R25, c[0x0][0x320] ;  /* 0x0000c80019127a20 */ /* 0x000fe40000410000 */
[----:B----4-:R-:W-:Y:S02]  /*155e0*/  FMUL.FTZ R22, R27, c[0x0][0x320] ;  /* 0x0000c8001b167a20 */ /* 0x010fe40000410000 */
[----:B------:R-:W-:Y:S02]  /*155f0*/  FMUL.FTZ R17, R28, c[0x0][0x320] ;  /* 0x0000c8001c117a20 */ /* 0x000fe40000410000 */
[----:B------:R-:W-:Y:S03]  /*15600*/  FMUL.FTZ R16, R29, c[0x0][0x320] ;  /* 0x0000c8001d107a20 */ /* 0x000fe60000410000 */
[----:B------:R4:W2:Y:S01]  /*15610*/  MUFU.TANH R168, R13 ;  /* 0x0000000d00a87308 */ /* 0x0008a20000002400 */
[----:B------:R-:W-:Y:S02]  /*15620*/  FMUL.FTZ R21, R30, c[0x0][0x320] ;  /* 0x0000c8001e157a20 */ /* 0x000fe40000410000 */
[----:B------:R-:W-:Y:S02]  /*15630*/  FMUL.FTZ R20, R31, c[0x0][0x320] ;  /* 0x0000c8001f147a20 */ /* 0x000fe40000410000 */
[----:B-1----:R-:W-:Y:S05]  /*15640*/  FMUL.FTZ R23, R26, c[0x0][0x320] ;  /* 0x0000c8001a177a20 */ /* 0x002fea0000410000 */
        /* <DEDUP_REMOVED lines=14> */
[----:B------:R-:W-:Y:S01]  /*15730*/  MOV R224, RZ ;  /* 0x000000ff00e07202 */ /* 0x000fe20000000f00 */
[----:B------:R-:W2:Y:S01]  /*15740*/  S2R R229, SR_CTAID.Y ;  /* 0x0000000000e57919 */ /* 0x000ea20000002600 */
[----:B------:R-:W-:Y:S02]  /*15750*/  ISETP.NE.AND P0, PT, R0, c[0x0][0x2b8], PT ;  /* 0x0000ae0000007a0c */ /* 0x000fe40003f05270 */
[----:B------:R-:W-:Y:S05]  /*15760*/  IADD3 R2, R2, -0x30, R235 ;  /* 0xffffffd002027810 */ /* 0x000fea0007ffe0eb */
[----:B------:R-:W-:Y:S06]  /*15770*/  IMAD.MOV.U32 R0, RZ, RZ, R2 ;  /* 0x000000ffff007224 */ /* 0x000fec00078e0002 */
[----:B------:R-:W-:Y:S05]  /*15780*/  @P0 IMAD.HI.U32 R3, R2, c[0x0][0x2bc], RZ ;  /* 0x0000af0002030a27 */ /* 0x000fea00078e00ff */
[----:B------:R-:W-:Y:S04]  /*15790*/  @P0 SHF.R.U32.HI R0, RZ, c[0x0][0x2c0], R3 ;  /* 0x0000b000ff000a19 */ /* 0x000fe80000011603 */
[C---:B------:R-:W-:Y:S01]  /*157a0*/  @!P1 IADD3 R3, P0, R0.reuse, R242, RZ ;  /* 0x000000f200039210 */ /* 0x040fe20007f1e0ff */
[----:B--2---:R-:W-:Y:S03]  /*157b0*/  IMAD.WIDE.U32 R236, R229, c[0x0][0x1e8], RZ ;  /* 0x00007a00e5ec7a25 */ /* 0x004fe600078e00ff */
        /* <DEDUP_REMOVED lines=9> */
[----:B------:R-:W-:Y:S05]  /*15850*/  IMAD R0, R225, c[0x0][0x1e4], R0 ;  /* 0x00007900e1007a24 */ /* 0x000fea00078e0200 */
[----:B------:R-:W-:Y:S02]  /*15860*/  IADD3 R3, R3, R0, RZ ;  /* 0x0000000003037210 */ /* 0x000fe40007ffe0ff */
[----:B--2---:R-:W-:Y:S03]  /*15870*/  SHF.R.S32.HI R7, RZ, 0x1f, R224 ;  /* 0x0000001fff077819 */ /* 0x004fe600000114e0 */
[----:B------:R-:W-:Y:S04]  /*15880*/  IMAD.WIDE.U32 R2, R224, c[0x0][0x1f0], R2 ;  /* 0x00007c00e0027a25 */ /* 0x000fe800078e0002 */
[----:B------:R-:W-:Y:S01]  /*15890*/  IMAD R7, R7, c[0x0][0x1f0], RZ ;  /* 0x00007c0007077a24 */ /* 0x000fe200078e02ff */
[----:B------:R-:W-:Y:S03]  /*158a0*/  IADD3 R0, P0, R236, R2, RZ ;  /* 0x00000002ec007210 */ /* 0x000fe60007f1e0ff */
[----:B------:R-:W-:Y:S05]  /*158b0*/  IMAD R7, R224, c[0x0][0x1f4], R7 ;  /* 0x00007d00e0077a24 */ /* 0x000fea00078e0207 */
[----:B------:R-:W-:Y:S02]  /*158c0*/  IADD3.X R7, R245, R3, R7, P0, !PT ;  /* 0x00000003f5077210 */ /* 0x000fe400007fe407 */
[C---:B------:R-:W-:Y:S04]  /*158d0*/  LEA R14, P0, R0.reuse, c[0x0][0x1c8], 0x1 ;  /* 0x00007200000e7a11 */ /* 0x040fe800078008ff */
[----:B------:R-:W-:Y:S01]  /*158e0*/  LEA.HI.X R7, R0, c[0x0][0x1cc], R7, 0x1, P0 ;  /* 0x0000730000077a11 */ /* 0x000fe200000f0c07 */
[----:B------:R-:W-:-:S06]  /*158f0*/  BRA.DIV ~URZ, `(.L_x_1272) ;  /* 0x000071027f007947 */ /* 0x000fcc000b800000 */
[----:B------:R2:W3:Y:S02]  /*15900*/  SHFL.IDX PT, R4, R7, RZ, 0x181f ;  /* 0x00181fff07047589 */ /* 0x0004e400000e0000 */
.L_x_1348:
[----:B------:R-:W-:-:S05]  /*15910*/  BRA.DIV ~URZ, `(.L_x_1273) ;  /* 0x000071627f007947 */ /* 0x000fca000b800000 */
[----:B------:R4:W2:Y:S02]  /*15920*/  SHFL.IDX PT, R0, R14, RZ, 0x181f ;  /* 0x00181fff0e007589 */ /* 0x0008a400000e0000 */
.L_x_1349:
[----:B------:R-:W-:Y:S02]  /*15930*/  ISETP.GE.AND P0, PT, R221, 0x1, PT ;  /* 0x00000001dd00780c */ /* 0x000fe40003f06270 */
[----:B------:R-:W-:Y:S02]  /*15940*/  ISETP.GE.AND P5, PT, R223, c[0x0][0x1d4], PT ;  /* 0x00007500df007a0c */ /* 0x000fe40003fa6270 */
[----:B------:R-:W-:Y:S02]  /*15950*/  ISETP.GE.AND P4, PT, R227, c[0x0][0x1d4], PT ;  /* 0x00007500e3007a0c */ /* 0x000fe40003f86270 */
[----:B------:R-:W-:Y:S02]  /*15960*/  ISETP.GE.AND P3, PT, R228, c[0x0][0x1d4], PT ;  /* 0x00007500e4007a0c */ /* 0x000fe40003f66270 */
[----:B------:R-:W-:Y:S04]  /*15970*/  IADD3 R15, R223, 0xc0, RZ ;  /* 0x000000c0df0f7810 */ /* 0x000fe80007ffe0ff */
[----:B------:R-:W-:Y:S02]  /*15980*/  ISETP.GE.AND P2, PT, R15, c[0x0][0x1d4], PT ;  /* 0x000075000f007a0c */ /* 0x000fe40003f46270 */
[----:B--2---:R-:W-:Y:S05]  /*15990*/  @P0 IADD3 R12, P1, R0, R226, RZ ;  /* 0x000000e2000c0210 */ /* 0x004fea0007f3e0ff */
[----:B---3--:R-:W-:Y:S01]  /*159a0*/  @P0 IMAD.X R13, R4, 0x1, R215, P1 ;  /* 0x00000001040d0824 */ /* 0x008fe200008e06d7 */
        /* <DEDUP_REMOVED lines=13> */
[----:B------:R-:W-:-:S05]  /*15a80*/  BRA.DIV ~URZ, `(.L_x_1274) ;  /* 0x000070727f007947 */ /* 0x000fca000b800000 */
[----:B------:R3:W2:Y:S04]  /*15a90*/  SHFL.IDX PT, R4, R7, 0x1, 0x181f ;  /* 0x00381f0007047f89 */ /* 0x0006a800000e0000 */
[----:B------:R3:W4:Y:S02]  /*15aa0*/  SHFL.IDX PT, R0, R14, 0x1, 0x181f ;  /* 0x00381f000e007f89 */ /* 0x00072400000e0000 */
.L_x_1350:
[----:B------:R-:W-:Y:S02]  /*15ab0*/  ISETP.GE.AND P0, PT, R221, 0x21, PT ;  /* 0x00000021dd00780c */ /* 0x000fe40003f06270 */
[----:B------:R-:W-:Y:S02]  /*15ac0*/  ISETP.GE.AND P5, PT, R223, c[0x0][0x1d4], PT ;  /* 0x00007500df007a0c */ /* 0x000fe40003fa6270 */
[----:B------:R-:W-:Y:S02]  /*15ad0*/  ISETP.GE.AND P4, PT, R227, c[0x0][0x1d4], PT ;  /* 0x00007500e3007a0c */ /* 0x000fe40003f86270 */
[----:B------:R-:W-:Y:S02]  /*15ae0*/  ISETP.GE.AND P3, PT, R228, c[0x0][0x1d4], PT ;  /* 0x00007500e4007a0c */ /* 0x000fe40003f66270 */
[----:B---3--:R-:W-:Y:S04]  /*15af0*/  IADD3 R7, R223, 0xc0, RZ ;  /* 0x000000c0df077810 */ /* 0x008fe80007ffe0ff */
[----:B------:R-:W-:Y:S02]  /*15b00*/  ISETP.GE.AND P2, PT, R7, c[0x0][0x1d4], PT ;  /* 0x0000750007007a0c */ /* 0x000fe40003f46270 */
[----:B--2-4-:R-:W-:Y:S05]  /*15b10*/  @P0 IADD3 R12, P1, R0, R226, RZ ;  /* 0x000000e2000c0210 */ /* 0x014fea0007f3e0ff */
        /* <DEDUP_REMOVED lines=13> */
[----:B------:R2:W-:Y:S03]  /*15bf0*/  @P0 LDGSTS.E.BYPASS.LTC128B.128 [R213+0xf880], [R2.64], !P2 ;  /* 0x0f88000002d50fae */ /* 0x0005e6000d101d4e */
.L_x_1271:
[----:B--234-:R-:W-:Y:S05]  /*15c00*/  BSYNC B0 ;  /* 0x0000000000007941 */ /* 0x01cfea0003800000 */
.L_x_1270:
[----:B------:R-:W-:Y:S01]  /*15c10*/  LOP3.LUT R3, RZ, c[0x0][0x324], RZ, 0x33, !PT ;  /* 0x0000c900ff037a12 */ /* 0x000fe200078e33ff */
[----:B------:R-:W-:Y:S01]  /*15c20*/  IMAD.MOV.U32 R2, RZ, RZ, 0x1 ;  /* 0x00000001ff027424 */ /* 0x000fe200078e00ff */
[----:B------:R-:W2:Y:S01]  /*15c30*/  LDL R0, [R1+0x4] ;  /* 0x0000040001007983 */ /* 0x000ea20000100800 */
[----:B------:R-:W-:Y:S03]  /*15c40*/  IMAD R4, R222, -0x30, RZ ;  /* 0xffffffd0de047824 */ /* 0x000fe600078e02ff */
[----:B------:R-:W-:Y:S01]  /*15c50*/  ISETP.NE.AND P0, PT, R2, c[0x0][0x2c4], PT ;  /* 0x0000b10002007a0c */ /* 0x000fe20003f05270 */
[----:B------:R-:W0:Y:S01]  /*15c60*/  LDGDEPBAR ;  /* 0x00000000000079af */ /* 0x000e220000000000 */
        /* <DEDUP_REMOVED lines=10> */
[----:B------:R2:W3:Y:S02]  /*15d10*/  SHFL.IDX PT, R3, R7, RZ, 0x1c1f ;  /* 0x001c1fff07037589 */ /* 0x0004e400000e0000 */
.L_x_1351:
[----:B---3--:R-:W-:Y:S01]  /*15d20*/  IADD3 R2, R9, R3, RZ ;  /* 0x0000000309027210 */ /* 0x008fe20007ffe0ff */
[----:B------:R-:W-:Y:S05]  /*15d30*/  IMAD.MOV.U32 R0, RZ, RZ, 0x1 ;  /* 0x00000001ff007424 */ /* 0x000fea00078e00ff */
[----:B------:R-:W-:Y:S01]  /*15d40*/  ISETP.LE.AND P0, PT, R0, c[0x0][0x32c], PT ;  /* 0x0000cb0000007a0c */ /* 0x000fe20003f03270 */
[----:B------:R-:W-:Y:S11]  /*15d50*/  IMAD.IADD R0, R8, 0x1, R3 ;  /* 0x0000000108007824 */ /* 0x000ff600078e0203 */
[----:B------:R-:W-:Y:S01]  /*15d60*/  @!UPT UIADD3 URZ, URZ, URZ, URZ ;  /* 0x0000003f3f3ff290 */ /* 0x000fe2000fffe03f */
        /* <DEDUP_REMOVED lines=14> */
.L_x_1278:
[----:B------:R-:W-:Y:S04]  /*15e50*/  MOV R11, 0x1 ;  /* 0x00000001000b7802 */ /* 0x000fe80000000f00 */
[----:B------:R-:W-:Y:S11]  /*15e60*/  ISETP.NE.AND P0, PT, R11, c[0x0][0x32c], PT ;  /* 0x0000cb000b007a0c */ /* 0x000ff60003f05270 */
[----:B------:R-:W-:Y:S02]  /*15e70*/  @!UPT UIADD3 URZ, URZ, URZ, URZ ;  /* 0x0000003f3f3ff290 */ /* 0x000fe4000fffe03f */
[----:B------:R-:W-:Y:S05]  /*15e80*/  @P0 IMAD.HI.U32 R11, R3, c[0x0][0x330], RZ ;  /* 0x0000cc00030b0a27 */ /* 0x000fea00078e00ff */
[----:B------:R-:W-:Y:S02]  /*15e90*/  @P0 SHF.R.U32.HI R3, RZ, c[0x0][0x334], R11 ;  /* 0x0000cd00ff030a19 */ /* 0x000fe4000001160b */
.L_x_1279:
[----:B------:R-:W-:Y:S05]  /*15ea0*/  BSYNC B0 ;  /* 0x0000000000007941 */ /* 0x000fea0003800000 */
.L_x_1277:
[----:B------:R-:W-:Y:S05]  /*15eb0*/  IMAD R3, R3, c[0x0][0x32c], R10 ;  /* 0x0000cb0003037a24 */ /* 0x000fea00078e020a */
[----:B------:R-:W-:Y:S02]  /*15ec0*/  IADD3 R11, R3, c[0x0][0x32c], RZ ;  /* 0x0000cb00030b7a10 */ /* 0x000fe40007ffe0ff */
[----:B------:R-:W-:Y:S02]  /*15ed0*/  IMNMX R0, R0, R3, !PT ;  /* 0x0000000300007217 */ /* 0x000fe40007800200 */
[----:B------:R-:W-:Y:S02]  /*15ee0*/  IMNMX R2, R2, R11, PT ;  /* 0x0000000b02027217 */ /* 0x000fe40003800200 */
.L_x_1276:
        /* <DEDUP_REMOVED lines=45> */
[----:B-1----:R-:W-:Y:S02]  /*161c0*/  FSEL R181, R19, -INF , !P0 ;  /* 0xff80000013b57808 */ /* 0x002fe40004000000 */
        /* <DEDUP_REMOVED lines=17> */
.L_x_1352:
        /* <DEDUP_REMOVED lines=19> */
.L_x_1283:
[----:B------:R-:W-:Y:S04]  /*16410*/  MOV R4, 0x1 ;  /* 0x0000000100047802 */ /* 0x000fe80000000f00 */
[----:B------:R-:W-:Y:S11]  /*16420*/  ISETP.NE.AND P0, PT, R4, c[0x0][0x32c], PT ;  /* 0x0000cb0004007a0c */ /* 0x000ff60003f05270 */
[----:B------:R-:W-:Y:S02]  /*16430*/  @!UPT UIADD3 URZ, URZ, URZ, URZ ;  /* 0x0000003f3f3ff290 */ /* 0x000fe4000fffe03f */
[----:B------:R-:W-:Y:S05]  /*16440*/  @P0 IMAD.HI.U32 R4, R3, c[0x0][0x330], RZ ;  /* 0x0000cc0003040a27 */ /* 0x000fea00078e00ff */
[----:B------:R-:W-:Y:S02]  /*16450*/  @P0 SHF.R.U32.HI R3, RZ, c[0x0][0x334], R4 ;  /* 0x0000cd00ff030a19 */ /* 0x000fe40000011604 */
.L_x_1284:
[----:B------:R-:W-:Y:S05]  /*16460*/  BSYNC B0 ;  /* 0x0000000000007941 */ /* 0x000fea0003800000 */
.L_x_1282:
[----:B------:R-:W-:Y:S05]  /*16470*/  IMAD R3, R3, c[0x0][0x32c], R10 ;  /* 0x0000cb0003037a24 */ /* 0x000fea00078e020a */
[----:B------:R-:W-:Y:S02]  /*16480*/  IADD3 R4, R3, c[0x0][0x32c], RZ ;  /* 0x0000cb0003047a10 */ /* 0x000fe40007ffe0ff */
[----:B------:R-:W-:Y:S02]  /*16490*/  IMNMX R0, R0, R3, !PT ;  /* 0x0000000300007217 */ /* 0x000fe40007800200 */
[----:B------:R-:W-:Y:S02]  /*164a0*/  IMNMX R2, R2, R4, PT ;  /* 0x0000000402027217 */ /* 0x000fe40003800200 */
.L_x_1281:
[----:B------:R-:W-:Y:S02]  /*164b0*/  ISETP.GT.AND P0, PT, R0, RZ, !P1 ;  /* 0x000000ff0000720c */ /* 0x000fe40004f04270 */
[----:B------:R-:W-:Y:S02]  /*164c0*/  LOP3.LUT P1, RZ, R212, 0x1, RZ, 0xc0, !PT ;  /* 0x00000001d4ff7812 */ /* 0x000fe4000782c0ff */
[----:B------:R-:W-:Y:S02]  /*164d0*/  ISETP.LT.OR P0, PT, R2, 0x1, P0 ;  /* 0x000000010200780c */ /* 0x000fe40000701670 */
[----:B------:R-:W-:Y:S02]  /*164e0*/  FMNMX.FTZ R4, R12, R6, !PT ;  /* 0x000000060c047209 */ /* 0x000fe40007810000 */
[----:B------:R-:W-:Y:S02]  /*164f0*/  FSEL R8, R176, -INF , !P0 ;  /* 0xff800000b0087808 */ /* 0x000fe40004000000 */
[----:B------:R-:W-:Y:S02]  /*16500*/  LOP3.LUT P0, RZ, R212, 0x10, RZ, 0xc0, !PT ;  /* 0x00000010d4ff7812 */ /* 0x000fe4000780c0ff */
[----:B-12---:R-:W-:Y:S02]  /*16510*/  FMNMX.FTZ R7, R8, R137, !PT ;  /* 0x0000008908077209 */ /* 0x006fe40007810000 */
        /* <DEDUP_REMOVED lines=60> */
[----:B------:R1:W2:Y:S02]  /*168e0*/  SHFL.BFLY PT, R0, R4, 0x2, 0x1f ;  /* 0x0c401f0004007f89 */ /* 0x0002a400000e0000 */
.L_x_1353:
[----:B--2---:R-:W-:Y:S01]  /*168f0*/  FMNMX.FTZ R136, R4, R0, !PT ;  /* 0x0000000004887209 */ /* 0x004fe20007810000 */
[----:B------:R-:W-:-:S05]  /*16900*/  BRA.DIV ~URZ, `(.L_x_1286) ;  /* 0x000064227f007947 */ /* 0x000fca000b800000 */
[----:B-1----:R-:W-:Y:S04]  /*16910*/  SHFL.BFLY PT, R4, R7, 0x2, 0x1f ;  /* 0x0c401f0007047f89 */ /* 0x002fe800000e0000 */
[----:B------:R-:W1:Y:S02]  /*16920*/  SHFL.BFLY PT, R2, R136, 0x1, 0x1f ;  /* 0x0c201f0088027f89 */ /* 0x000e6400000e0000 */
[----:B-1----:R-:W-:Y:S02]  /*16930*/  FMNMX.FTZ R136, R136, R2, !PT ;  /* 0x0000000288887209 */ /* 0x002fe40007810000 */
[----:B------:R-:W-:Y:S05]  /*16940*/  FMNMX.FTZ R4, R7, R4, !PT ;  /* 0x0000000407047209 */ /* 0x000fea0007810000 */
[----:B------:R1:W2:Y:S02]  /*16950*/  SHFL.BFLY PT, R0, R4, 0x1, 0x1f ;  /* 0x0c201f0004007f89 */ /* 0x0002a400000e0000 */
.L_x_1354:
[----:B-12---:R-:W-:Y:S01]  /*16960*/  FMNMX.FTZ R4, R0, R4, !PT ;  /* 0x0000000400047209 */ /* 0x006fe20007810000 */
[C---:B------:R-:W-:Y:S01]  /*16970*/  FMUL.FTZ R7, R136.reuse, c[0x0][0x2d0] ;  /* 0x0000b40088077a20 */ /* 0x040fe20000410000 */
[----:B------:R-:W-:Y:S01]  /*16980*/  FSETP.NEU.FTZ.AND P0, PT, R136, -INF , PT ;  /* 0xff8000008800780b */ /* 0x000fe20003f1d000 */
[----:B------:R-:W-:Y:S01]  /*16990*/  WARPSYNC 0xffffffff ;  /* 0xffffffff00007948 */ /* 0x000fe20003800000 */
[----:B------:R-:W1:Y:S01]  /*169a0*/  LDSM.16.MT88.4 R16, [R201+0x4080] ;  /* 0x00408000c910783b */ /* 0x000e620000004200 */
[----:B------:R-:W-:Y:S01]  /*169b0*/  FMUL.FTZ R0, R4, c[0x0][0x2d0] ;  /* 0x0000b40004007a20 */ /* 0x000fe20000410000 */
[----:B------:R-:W-:Y:S02]  /*169c0*/  FSEL R2, R136, RZ, P0 ;  /* 0x000000ff88027208 */ /* 0x000fe40000000000 */
[----:B------:R-:W-:Y:S02]  /*169d0*/  FSEL R7, R7, RZ, P0 ;  /* 0x000000ff07077208 */ /* 0x000fe40000000000 */
[----:B------:R-:W-:Y:S02]  /*169e0*/  FSETP.NEU.FTZ.AND P0, PT, R4, -INF , PT ;  /* 0xff8000000400780b */ /* 0x000fe40003f1d000 */
[----:B------:R-:W2:Y:S01]  /*169f0*/  LDSM.16.MT88.4 R24, [R202+0x4080] ;  /* 0x00408000ca18783b */ /* 0x000ea20000004200 */
[--C-:B------:R-:W-:Y:S01]  /*16a00*/  FFMA.FTZ R12, R12, c[0x0][0x2d0], -R7.reuse ;  /* 0x0000b4000c0c7a23 */ /* 0x100fe20000010807 */
[----:B------:R-:W-:Y:S01]  /*16a10*/  FSEL R138, R0, RZ, P0 ;  /* 0x000000ff008a7208 */ /* 0x000fe20000000000 */
[----:B------:R-:W-:Y:S01]  /*16a20*/  FADD.FTZ R0, -R2, R6 ;  /* 0x0000000602007221 */ /* 0x000fe20000010100 */
[----:B------:R-:W-:Y:S01]  /*16a30*/  FSEL R3, R4, RZ, P0 ;  /* 0x000000ff04037208 */ /* 0x000fe20000000000 */
[--C-:B------:R-:W-:Y:S01]  /*16a40*/  FFMA.FTZ R15, R15, c[0x0][0x2d0], -R7.reuse ;  /* 0x0000b4000f0f7a23 */ /* 0x100fe20000010807 */
[----:B------:R-:W-:Y:S01]  /*16a50*/  MUFU.EX2 R219, R12 ;  /* 0x0000000c00db7308 */ /* 0x000fe20000000800 */
[----:B------:R-:W-:Y:S01]  /*16a60*/  FMUL.FTZ R0, R0, c[0x0][0x2d0] ;  /* 0x0000b40000007a20 */ /* 0x000fe20000410000 */
[----:B------:R-:W-:Y:S01]  /*16a70*/  ISETP.GT.AND P0, PT, R222, R234, PT ;  /* 0x000000eade00720c */ /* 0x000fe20003f04270 */
[--C-:B------:R-:W-:Y:S02]  /*16a80*/  FFMA.FTZ R14, R14, c[0x0][0x2d0], -R7.reuse ;  /* 0x0000b4000e0e7a23 */ /* 0x100fe40000010807 */
[----:B------:R-:W-:Y:S02]  /*16a90*/  FFMA.FTZ R13, R13, c[0x0][0x2d0], -R7 ;  /* 0x0000b4000d0d7a23 */ /* 0x000fe40000010807 */
[--C-:B------:R-:W-:Y:S02]  /*16aa0*/  FFMA.FTZ R8, R8, c[0x0][0x2d0], -R138.reuse ;  /* 0x0000b40008087a23 */ /* 0x100fe4000001088a */
[--C-:B------:R-:W-:Y:S01]  /*16ab0*/  FFMA.FTZ R11, R11, c[0x0][0x2d0], -R138.reuse ;  /* 0x0000b4000b0b7a23 */ /* 0x100fe2000001088a */
[----:B------:R3:W-:Y:S01]  /*16ac0*/  MUFU.EX2 R2, R0 ;  /* 0x0000000000027308 */ /* 0x0007e20000000800 */
[--C-:B------:R-:W-:Y:S02]  /*16ad0*/  FFMA.FTZ R10, R10, c[0x0][0x2d0], -R138.reuse ;  /* 0x0000b4000a0a7a23 */ /* 0x100fe4000001088a */
[--C-:B------:R-:W-:Y:S07]  /*16ae0*/  FFMA.FTZ R9, R9, c[0x0][0x2d0], -R138.reuse ;  /* 0x0000b40009097a23 */ /* 0x100fee000001088a */
[----:B------:R-:W4:Y:S10]  /*16af0*/  MUFU.EX2 R218, R15 ;  /* 0x0000000f00da7308 */ /* 0x000f340000000800 */
[----:B------:R-:W-:Y:S01]  /*16b00*/  MUFU.EX2 R217, R14 ;  /* 0x0000000e00d97308 */ /* 0x000fe20000000800 */
[----:B---3--:R-:W-:Y:S02]  /*16b10*/  FADD.FTZ R0, -R3, R137 ;  /* 0x0000008903007221 */ /* 0x008fe40000010100 */
[--C-:B------:R-:W-:Y:S02]  /*16b20*/  FFMA.FTZ R3, R168, c[0x0][0x2d0], -R7.reuse ;  /* 0x0000b400a8037a23 */ /* 0x100fe40000010807 */
[----:B------:R-:W-:Y:S05]  /*16b30*/  FMUL.FTZ R0, R0, c[0x0][0x2d0] ;  /* 0x0000b40000007a20 */ /* 0x000fea0000410000 */
[----:B------:R-:W3:Y:S10]  /*16b40*/  MUFU.EX2 R216, R13 ;  /* 0x0000000d00d87308 */ /* 0x000ef40000000800 */
[----:B------:R-:W-:Y:S10]  /*16b50*/  MUFU.EX2 R215, R8 ;  /* 0x0000000800d77308 */ /* 0x000ff40000000800 */
[----:B------:R-:W5:Y:S10]  /*16b60*/  MUFU.EX2 R214, R11 ;  /* 0x0000000b00d67308 */ /* 0x000f740000000800 */
[----:B------:R-:W-:Y:S10]  /*16b70*/  MUFU.EX2 R199, R10 ;  /* 0x0000000a00c77308 */ /* 0x000ff40000000800 */
[----:B------:R-:W-:Y:S10]  /*16b80*/  MUFU.EX2 R198, R9 ;  /* 0x0000000900c67308 */ /* 0x000ff40000000800 */
[----:B------:R-:W1:Y:S10]  /*16b90*/  MUFU.EX2 R0, R0 ;  /* 0x0000000000007308 */ /* 0x000e740000000800 */
[----:B------:R1:W-:Y:S02]  /*16ba0*/  MUFU.EX2 R197, R3 ;  /* 0x0000000300c57308 */ /* 0x0003e40000000800 */
[--C-:B-1----:R-:W-:Y:S01]  /*16bb0*/  FFMA.FTZ R3, R139, c[0x0][0x2d0], -R7.reuse ;  /* 0x0000b4008b037a23 */ /* 0x102fe20000010807 */
[----:B----4-:R-:W-:Y:S01]  /*16bc0*/  F2FP.BF16.PACK_AB R164, R218, R219 ;  /* 0x000000dbdaa4723e */ /* 0x010fe200000010ff */
[----:B------:R-:W-:Y:S01]  /*16bd0*/  FMUL.FTZ R8, R2, R140 ;  /* 0x0000008c02087220 */ /* 0x000fe20000410000 */
[----:B---3--:R-:W-:Y:S01]  /*16be0*/  F2FP.BF16.PACK_AB R166, R216, R217 ;  /* 0x000000d9d8a6723e */ /* 0x008fe200000010ff */
[----:B------:R-:W-:Y:S01]  /*16bf0*/  FMUL.FTZ R9, R2, R141 ;  /* 0x0000008d02097220 */ /* 0x000fe20000410000 */
[----:B-----5:R-:W-:Y:S01]  /*16c00*/  F2FP.BF16.PACK_AB R165, R214, R215 ;  /* 0x000000d7d6a5723e */ /* 0x020fe200000010ff */
[----:B------:R-:W-:Y:S01]  /*16c10*/  FMUL.FTZ R10, R0, R142 ;  /* 0x0000008e000a7220 */ /* 0x000fe20000410000 */
[----:B------:R-:W-:Y:S01]  /*16c20*/  F2FP.BF16.PACK_AB R167, R198, R199 ;  /* 0x000000c7c6a7723e */ /* 0x000fe200000010ff */
[----:B------:R-:W-:Y:S01]  /*16c30*/  FMUL.FTZ R11, R0, R143 ;  /* 0x0000008f000b7220 */ /* 0x000fe20000410000 */
[----:B------:R1:W3:Y:S01]  /*16c40*/  MUFU.EX2 R196, R3 ;  /* 0x0000000300c47308 */ /* 0x0002e20000000800 */
[----:B------:R-:W4:Y:S01]  /*16c50*/  LDSM.16.MT88.4 R140, [R204+0x4080] ;  /* 0x00408000cc8c783b */ /* 0x000f220000004200 */
[C---:B------:R-:W-:Y:S02]  /*16c60*/  FMUL.FTZ R12, R2.reuse, R144 ;  /* 0x00000090020c7220 */ /* 0x040fe40000410000 */
[----:B------:R-:W-:Y:S02]  /*16c70*/  FMUL.FTZ R13, R2, R145 ;  /* 0x00000091020d7220 */ /* 0x000fe40000410000 */
[C---:B------:R-:W-:Y:S05]  /*16c80*/  HMMA.16816.F32.BF16 R8, R164.reuse, R16, R8 ;  /* 0x00000010a408723c */ /* 0x040fea0000041808 */
[C---:B------:R-:W-:Y:S02]  /*16c90*/  FMUL.FTZ R14, R0.reuse, R146 ;  /* 0x00000092000e7220 */ /* 0x040fe40000410000 */
[----:B------:R-:W-:Y:S02]  /*16ca0*/  FMUL.FTZ R15, R0, R147 ;  /* 0x00000093000f7220 */ /* 0x000fe40000410000 */
[----:B------:R-:W5:Y:S03]  /*16cb0*/  LDSM.16.MT88.4 R144, [R203+0x4080] ;  /* 0x00408000cb90783b */ /* 0x000f660000004200 */
[C---:B------:R-:W-:Y:S02]  /*16cc0*/  FMUL.FTZ R16, R2.reuse, R148 ;  /* 0x0000009402107220 */ /* 0x040fe40000410000 */
[C---:B------:R-:W-:Y:S03]  /*16cd0*/  HMMA.16816.F32.BF16 R12, R164.reuse, R18, R12 ;  /* 0x00000012a40c723c */ /* 0x040fe6000004180c */
[C---:B------:R-:W-:Y:S02]  /*16ce0*/  FMUL.FTZ R17, R2.reuse, R149 ;  /* 0x0000009502117220 */ /* 0x040fe40000410000 */
[----:B------:R-:W-:Y:S02]  /*16cf0*/  FMUL.FTZ R20, R2, R152 ;  /* 0x0000009802147220 */ /* 0x000fe40000410000 */
[C---:B------:R-:W-:Y:S02]  /*16d00*/  FMUL.FTZ R18, R0.reuse, R150 ;  /* 0x0000009600127220 */ /* 0x040fe40000410000 */
[----:B------:R-:W-:Y:S02]  /*16d10*/  FMUL.FTZ R19, R0, R151 ;  /* 0x0000009700137220 */ /* 0x000fe40000410000 */
[----:B------:R-:W3:Y:S01]  /*16d20*/  LDSM.16.MT88.4 R148, [R201+0x5880] ;  /* 0x00588000c994783b */ /* 0x000ee20000004200 */
[----:B------:R-:W-:Y:S02]  /*16d30*/  FMUL.FTZ R21, R2, R153 ;  /* 0x0000009902157220 */ /* 0x000fe40000410000 */
[C---:B------:R-:W-:Y:S02]  /*16d40*/  FMUL.FTZ R22, R0.reuse, R154 ;  /* 0x0000009a00167220 */ /* 0x040fe40000410000 */
[C---:B--2---:R-:W-:Y:S03]  /*16d50*/  HMMA.16816.F32.BF16 R16, R164.reuse, R24, R16 ;  /* 0x00000018a410723c */ /* 0x044fe60000041810 */
        /* <DEDUP_REMOVED lines=12> */
[C---:B----4-:R-:W-:Y:S03]  /*16e20*/  HMMA.16816.F32.BF16 R24, R164.reuse, R140, R24 ;  /* 0x0000008ca418723c */ /* 0x050fe60000041818 */
[----:B------:R-:W-:Y:S01]  /*16e30*/  LDSM.16.MT88.4 R160, [R203+0x4880] ;  /* 0x00488000cba0783b */ /* 0x000fe20000004200 */
[--C-:B-1----:R-:W-:Y:S02]  /*16e40*/  FFMA.FTZ R3, R170, c[0x0][0x2d0], -R7.reuse ;  /* 0x0000b400aa037a23 */ /* 0x102fe40000010807 */
[C---:B------:R-:W-:Y:S02]  /*16e50*/  FMUL.FTZ R32, R2.reuse, R32 ;  /* 0x0000002002207220 */ /* 0x040fe40000410000 */
[C---:B------:R-:W-:Y:S01]  /*16e60*/  HMMA.16816.F32.BF16 R28, R164.reuse, R142, R28 ;  /* 0x0000008ea41c723c */ /* 0x040fe2000004181c */
[----:B------:R1:W-:Y:S02]  /*16e70*/  MUFU.EX2 R195, R3 ;  /* 0x0000000300c37308 */ /* 0x0003e40000000800 */
[----:B------:R-:W2:Y:S01]  /*16e80*/  LDSM.16.MT88.4 R140, [R202+0x5880] ;  /* 0x00588000ca8c783b */ /* 0x000ea20000004200 */
[----:B------:R-:W-:Y:S02]  /*16e90*/  FMUL.FTZ R33, R2, R33 ;  /* 0x0000002102217220 */ /* 0x000fe40000410000 */
[C---:B------:R-:W-:Y:S02]  /*16ea0*/  FMUL.FTZ R34, R0.reuse, R34 ;  /* 0x0000002200227220 */ /* 0x040fe40000410000 */
[----:B------:R-:W-:Y:S04]  /*16eb0*/  FMUL.FTZ R35, R0, R35 ;  /* 0x0000002300237220 */ /* 0x000fe80000410000 */
[C---:B------:R-:W-:Y:S02]  /*16ec0*/  FMUL.FTZ R36, R2.reuse, R36 ;  /* 0x0000002402247220 */ /* 0x040fe40000410000 */
[----:B------:R-:W-:Y:S01]  /*16ed0*/  FMUL.FTZ R37, R2, R37 ;  /* 0x0000002502257220 */ /* 0x000fe20000410000 */
[C---:B-----5:R-:W-:Y:S03]  /*16ee0*/  HMMA.16816.F32.BF16 R32, R164.reuse, R144, R32 ;  /* 0x00000090a420723c */ /* 0x060fe60000041820 */
        /* <DEDUP_REMOVED lines=9> */
[----:B------:R-:W-:Y:S02]  /*16f80*/  LDSM.16.MT88.4 R176, [R202+0x7880] ;  /* 0x00788000cab0783b */ /* 0x000fe40000004200 */
[----:B------:R1:W-:Y:S01]  /*16f90*/  MUFU.EX2 R194, R3 ;  /* 0x0000000300c27308 */ /* 0x0003e20000000800 */
[C---:B---3--:R-:W-:Y:S03]  /*16fa0*/  HMMA.16816.F32.BF16 R40, R164.reuse, R148, R40 ;  /* 0x00000094a428723c */ /* 0x048fe60000041828 */
[C---:B------:R-:W-:Y:S02]  /*16fb0*/  FMUL.FTZ R44, R2.reuse, R44 ;  /* 0x0000002c022c7220 */ /* 0x040fe40000410000 */
[----:B------:R-:W-:Y:S02]  /*16fc0*/  FMUL.FTZ R45, R2, R45 ;  /* 0x0000002d022d7220 */ /* 0x000fe40000410000 */
[C---:B------:R-:W-:Y:S02]  /*16fd0*/  FMUL.FTZ R46, R0.reuse, R46 ;  /* 0x0000002e002e7220 */ /* 0x040fe40000410000 */
[----:B------:R-:W-:Y:S03]  /*16fe0*/  FMUL.FTZ R47, R0, R47 ;  /* 0x0000002f002f7220 */ /* 0x000fe60000410000 */
[C---:B------:R-:W-:Y:S02]  /*16ff0*/  FMUL.FTZ R48, R2.reuse, R48 ;  /* 0x0000003002307220 */ /* 0x040fe40000410000 */
[----:B------:R-:W-:Y:S02]  /*17000*/  FMUL.FTZ R49, R2, R49 ;  /* 0x0000003102317220 */ /* 0x000fe40000410000 */
[C---:B------:R-:W-:Y:S01]  /*17010*/  HMMA.16816.F32.BF16 R44, R164.reuse, R150, R44 ;  /* 0x00000096a42c723c */ /* 0x040fe2000004182c */
[----:B------:R-:W3:Y:S02]  /*17020*/  LDSM.16.MT88.4 R148, [R203+0x5880] ;  /* 0x00588000cb94783b */ /* 0x000ee40000004200 */
[C---:B------:R-:W-:Y:S02]  /*17030*/  FMUL.FTZ R50, R0.reuse, R50 ;  /* 0x0000003200327220 */ /* 0x040fe40000410000 */
[----:B------:R-:W-:Y:S02]  /*17040*/  FMUL.FTZ R51, R0, R51 ;  /* 0x0000003300337220 */ /* 0x000fe40000410000 */
[--C-:B-1----:R-:W-:Y:S02]  /*17050*/  FFMA.FTZ R3, R169, c[0x0][0x2d0], -R138.reuse ;  /* 0x0000b400a9037a23 */ /* 0x102fe4000001088a */
[C---:B------:R-:W-:Y:S02]  /*17060*/  FMUL.FTZ R52, R2.reuse, R52 ;  /* 0x0000003402347220 */ /* 0x040fe40000410000 */
[----:B------:R1:W-:Y:S01]  /*17070*/  MUFU.EX2 R193, R3 ;  /* 0x0000000300c17308 */ /* 0x0003e20000000800 */
[C---:B--2---:R-:W-:Y:S03]  /*17080*/  HMMA.16816.F32.BF16 R48, R164.reuse, R140, R48 ;  /* 0x0000008ca430723c */ /* 0x044fe60000041830 */
[----:B------:R-:W-:Y:S02]  /*17090*/  FMUL.FTZ R53, R2, R53 ;  /* 0x0000003502357220 */ /* 0x000fe40000410000 */
[C---:B------:R-:W-:Y:S02]  /*170a0*/  FMUL.FTZ R54, R0.reuse, R54 ;  /* 0x0000003600367220 */ /* 0x040fe40000410000 */
[----:B------:R-:W-:Y:S02]  /*170b0*/  FMUL.FTZ R55, R0, R55 ;  /* 0x0000003700377220 */ /* 0x000fe40000410000 */
[C---:B------:R-:W-:Y:S03]  /*170c0*/  FMUL.FTZ R56, R2.reuse, R56 ;  /* 0x0000003802387220 */ /* 0x040fe60000410000 */
[----:B------:R-:W-:Y:S02]  /*170d0*/  FMUL.FTZ R57, R2, R57 ;  /* 0x0000003902397220 */ /* 0x000fe40000410000 */
[C---:B------:R-:W-:Y:S01]  /*170e0*/  HMMA.16816.F32.BF16 R52, R164.reuse, R142, R52 ;  /* 0x0000008ea434723c */ /* 0x040fe20000041834 */
[----:B------:R-:W2:Y:S02]  /*170f0*/  LDSM.16.MT88.4 R140, [R201+0x7080] ;  /* 0x00708000c98c783b */ /* 0x000ea40000004200 */
[C---:B------:R-:W-:Y:S02]  /*17100*/  FMUL.FTZ R58, R0.reuse, R58 ;  /* 0x0000003a003a7220 */ /* 0x040fe40000410000 */
[----:B------:R-:W-:Y:S02]  /*17110*/  FMUL.FTZ R59, R0, R59 ;  /* 0x0000003b003b7220 */ /* 0x000fe40000410000 */
[C---:B------:R-:W-:Y:S02]  /*17120*/  FMUL.FTZ R60, R2.reuse, R60 ;  /* 0x0000003c023c7220 */ /* 0x040fe40000410000 */
[--C-:B-1----:R-:W-:Y:S02]  /*17130*/  FFMA.FTZ R3, R171, c[0x0][0x2d0], -R138.reuse ;  /* 0x0000b400ab037a23 */ /* 0x102fe4000001088a */
[----:B------:R-:W-:Y:S01]  /*17140*/  LDSM.16.MT88.4 R168, [R201+0x6080] ;  /* 0x00608000c9a8783b */ /* 0x000fe20000004200 */
[C---:B----4-:R-:W-:Y:S01]  /*17150*/  HMMA.16816.F32.BF16 R56, R164.reuse, R144, R56 ;  /* 0x00000090a438723c */ /* 0x050fe20000041838 */
[----:B------:R1:W4:Y:S02]  /*17160*/  MUFU.EX2 R192, R3 ;  /* 0x0000000300c07308 */ /* 0x0003240000000800 */
        /* <DEDUP_REMOVED lines=10> */
[----:B------:R-:W-:Y:S03]  /*17210*/  FMUL.FTZ R69, R2, R69 ;  /* 0x0000004502457220 */ /* 0x000fe60000410000 */
[C---:B---3--:R-:W-:Y:S03]  /*17220*/  HMMA.16816.F32.BF16 R64, R164.reuse, R148, R64 ;  /* 0x00000094a440723c */ /* 0x048fe60000041840 */
[C---:B------:R-:W-:Y:S02]  /*17230*/  FMUL.FTZ R70, R0.reuse, R70 ;  /* 0x0000004600467220 */ /* 0x040fe40000410000 */
[----:B------:R-:W-:Y:S02]  /*17240*/  FMUL.FTZ R71, R0, R71 ;  /* 0x0000004700477220 */ /* 0x000fe40000410000 */
[--C-:B-1----:R-:W-:Y:S02]  /*17250*/  FFMA.FTZ R3, R172, c[0x0][0x2d0], -R138.reuse ;  /* 0x0000b400ac037a23 */ /* 0x102fe4000001088a */
[C---:B------:R-:W-:Y:S02]  /*17260*/  FMUL.FTZ R72, R2.reuse, R72 ;  /* 0x0000004802487220 */ /* 0x040fe40000410000 */
[----:B------:R1:W-:Y:S01]  /*17270*/  MUFU.EX2 R191, R3 ;  /* 0x0000000300bf7308 */ /* 0x0003e20000000800 */
        /* <DEDUP_REMOVED lines=11> */
[--C-:B-1----:R-:W-:Y:S02]  /*17330*/  FFMA.FTZ R3, R173, c[0x0][0x2d0], -R138.reuse ;  /* 0x0000b400ad037a23 */ /* 0x102fe4000001088a */
[----:B------:R-:W-:Y:S01]  /*17340*/  LDSM.16.MT88.4 R172, [R203+0x6080] ;  /* 0x00608000cbac783b */ /* 0x000fe20000004200 */
[C---:B------:R-:W-:Y:S01]  /*17350*/  HMMA.16816.F32.BF16 R76, R164.reuse, R142, R76 ;  /* 0x0000008ea44c723c */ /* 0x040fe2000004184c */
[----:B------:R-:W1:Y:S02]  /*17360*/  MUFU.EX2 R190, R3 ;  /* 0x0000000300be7308 */ /* 0x000e640000000800 */
[----:B------:R-:W-:Y:S02]  /*17370*/  FMUL.FTZ R81, R2, R81 ;  /* 0x0000005102517220 */ /* 0x000fe40000410000 */
[C---:B------:R-:W-:Y:S02]  /*17380*/  FMUL.FTZ R82, R0.reuse, R82 ;  /* 0x0000005200527220 */ /* 0x040fe40000410000 */
[----:B------:R-:W2:Y:S01]  /*17390*/  LDSM.16.MT88.4 R140, [R203+0x7080] ;  /* 0x00708000cb8c783b */ /* 0x000ea20000004200 */
        /* <DEDUP_REMOVED lines=61> */
[----:B------:R-:W-:Y:S01]  /*17770*/  FMUL.FTZ R128, R2, R128 ;  /* 0x0000008002807220 */ /* 0x000fe20000410000 */
[----:B------:R-:W-:Y:S01]  /*17780*/  F2FP.BF16.PACK_AB R140, R196, R197 ;  /* 0x000000c5c48c723e */ /* 0x000fe200000010ff */
[----:B------:R-:W-:Y:S03]  /*17790*/  FMUL.FTZ R129, R2, R129 ;  /* 0x0000008102817220 */ /* 0x000fe60000410000 */
[C---:B------:R-:W-:Y:S03]  /*177a0*/  HMMA.16816.F32.BF16 R124, R164.reuse, R142, R124 ;  /* 0x0000008ea47c723c */ /* 0x040fe6000004187c */
[----:B------:R-:W-:Y:S01]  /*177b0*/  FMUL.FTZ R130, R0, R130 ;  /* 0x0000008200827220 */ /* 0x000fe20000410000 */
[----:B----4-:R-:W-:Y:S01]  /*177c0*/  F2FP.BF16.PACK_AB R141, R192, R193 ;  /* 0x000000c1c08d723e */ /* 0x010fe200000010ff */
[----:B------:R-:W-:Y:S02]  /*177d0*/  FMUL.FTZ R131, R0, R131 ;  /* 0x0000008300837220 */ /* 0x000fe40000410000 */
[----:B------:R-:W-:Y:S01]  /*177e0*/  FMUL.FTZ R132, R2, R132 ;  /* 0x0000008402847220 */ /* 0x000fe20000410000 */
[----:B------:R-:W-:Y:S01]  /*177f0*/  F2FP.BF16.PACK_AB R142, R194, R195 ;  /* 0x000000c3c28e723e */ /* 0x000fe200000010ff */
[----:B------:R-:W-:Y:S03]  /*17800*/  FMUL.FTZ R133, R2, R133 ;  /* 0x0000008502857220 */ /* 0x000fe60000410000 */
[C---:B-----5:R-:W-:Y:S03]  /*17810*/  HMMA.16816.F32.BF16 R128, R164.reuse, R144, R128 ;  /* 0x00000090a480723c */ /* 0x060fe60000041880 */
[----:B------:R-:W-:Y:S01]  /*17820*/  FMUL.FTZ R134, R0, R134 ;  /* 0x0000008600867220 */ /* 0x000fe20000410000 */
[----:B-1----:R-:W-:Y:S01]  /*17830*/  F2FP.BF16.PACK_AB R143, R190, R191 ;  /* 0x000000bfbe8f723e */ /* 0x002fe200000010ff */
[----:B------:R-:W-:Y:S02]  /*17840*/  FMUL.FTZ R135, R0, R135 ;  /* 0x0000008700877220 */ /* 0x000fe40000410000 */
[----:B------:R-:W-:Y:S02]  /*17850*/  FFMA.FTZ R3, R181, c[0x0][0x2d0], -R7 ;  /* 0x0000b400b5037a23 */ /* 0x000fe40000010807 */
[----:B------:R-:W-:Y:S02]  /*17860*/  FFMA.FTZ R2, R2, R231, R219 ;  /* 0x000000e702027223 */ /* 0x000fe400000100db */
[----:B------:R1:W-:Y:S01]  /*17870*/  MUFU.EX2 R189, R3 ;  /* 0x0000000300bd7308 */ /* 0x0003e20000000800 */
[----:B------:R-:W-:Y:S01]  /*17880*/  HMMA.16816.F32.BF16 R132, R164, R146, R132 ;  /* 0x00000092a484723c */ /* 0x000fe20000041884 */
[----:B------:R-:W2:Y:S07]  /*17890*/  LDSM.16.MT88.4 R144, [R202+0x6080] ;  /* 0x00608000ca90783b */ /* 0x000eae0000004200 */
[C---:B---3--:R-:W-:Y:S01]  /*178a0*/  HMMA.16816.F32.BF16 R8, R140.reuse, R148, R8 ;  /* 0x000000948c08723c */ /* 0x048fe20000041808 */
[----:B------:R-:W3:Y:S07]  /*178b0*/  LDSM.16.MT88.4 R164, [R204+0x6080] ;  /* 0x00608000cca4783b */ /* 0x000eee0000004200 */
[C---:B------:R-:W-:Y:S01]  /*178c0*/  HMMA.16816.F32.BF16 R12, R140.reuse, R150, R12 ;  /* 0x000000968c0c723c */ /* 0x040fe2000004180c */
[----:B------:R-:W4:Y:S03]  /*178d0*/  LDSM.16.MT88.4 R148, [R201+0x7880] ;  /* 0x00788000c994783b */ /* 0x000f260000004200 */
[--C-:B-1----:R-:W-:Y:S04]  /*178e0*/  FFMA.FTZ R3, R183, c[0x0][0x2d0], -R7.reuse ;  /* 0x0000b400b7037a23 */ /* 0x102fe80000010807 */
[C---:B------:R-:W-:Y:S01]  /*178f0*/  HMMA.16816.F32.BF16 R16, R140.reuse, R152, R16 ;  /* 0x000000988c10723c */ /* 0x040fe20000041810 */
[----:B------:R1:W5:Y:S07]  /*17900*/  MUFU.EX2 R188, R3 ;  /* 0x0000000300bc7308 */ /* 0x00036e0000000800 */
[C---:B------:R-:W-:Y:S01]  /*17910*/  HMMA.16816.F32.BF16 R20, R140.reuse, R154, R20 ;  /* 0x0000009a8c14723c */ /* 0x040fe20000041814 */
[----:B------:R-:W2:Y:S07]  /*17920*/  LDSM.16.MT88.4 R152, [R204+0x7880] ;  /* 0x00788000cc98783b */ /* 0x000eae0000004200 */
[C---:B------:R-:W-:Y:S08]  /*17930*/  HMMA.16816.F32.BF16 R24, R140.reuse, R156, R24 ;  /* 0x0000009c8c18723c */ /* 0x040ff00000041818 */
[C---:B------:R-:W-:Y:S01]  /*17940*/  HMMA.16816.F32.BF16 R28, R140.reuse, R158, R28 ;  /* 0x0000009e8c1c723c */ /* 0x040fe2000004181c */
[----:B------:R-:W3:Y:S03]  /*17950*/  LDSM.16.MT88.4 R156, [R203+0x7880] ;  /* 0x00788000cb9c783b */ /* 0x000ee60000004200 */
[--C-:B-1----:R-:W-:Y:S02]  /*17960*/  FFMA.FTZ R3, R186, c[0x0][0x2d0], -R7.reuse ;  /* 0x0000b400ba037a23 */ /* 0x102fe40000010807 */
[----:B------:R-:W-:Y:S02]  /*17970*/  FFMA.FTZ R7, R185, c[0x0][0x2d0], -R7 ;  /* 0x0000b400b9077a23 */ /* 0x000fe40000010807 */
[C---:B------:R-:W-:Y:S01]  /*17980*/  HMMA.16816.F32.BF16 R32, R140.reuse, R160, R32 ;  /* 0x000000a08c20723c */ /* 0x040fe20000041820 */
[----:B------:R1:W-:Y:S07]  /*17990*/  MUFU.EX2 R183, R3 ;  /* 0x0000000300b77308 */ /* 0x0003ee0000000800 */
[C---:B------:R-:W-:Y:S01]  /*179a0*/  HMMA.16816.F32.BF16 R36, R140.reuse, R162, R36 ;  /* 0x000000a28c24723c */ /* 0x040fe20000041824 */
[----:B------:R-:W-:Y:S02]  /*179b0*/  LDSM.16.MT88.4 R160, [R202+0x5080] ;  /* 0x00508000caa0783b */ /* 0x000fe40000004200 */
[----:B------:R-:W3:Y:S05]  /*179c0*/  MUFU.EX2 R181, R7 ;  /* 0x0000000700b57308 */ /* 0x000eea0000000800 */
[C---:B------:R-:W-:Y:S08]  /*179d0*/  HMMA.16816.F32.BF16 R40, R140.reuse, R168, R40 ;  /* 0x000000a88c28723c */ /* 0x040ff00000041828 */
[C---:B------:R-:W-:Y:S01]  /*179e0*/  HMMA.16816.F32.BF16 R44, R140.reuse, R170, R44 ;  /* 0x000000aa8c2c723c */ /* 0x040fe2000004182c */
[----:B------:R-:W-:Y:S03]  /*179f0*/  LDSM.16.MT88.4 R168, [R204+0x5080] ;  /* 0x00508000cca8783b */ /* 0x000fe60000004200 */
[--C-:B-1----:R-:W-:Y:S04]  /*17a00*/  FFMA.FTZ R3, R180, c[0x0][0x2d0], -R138.reuse ;  /* 0x0000b400b4037a23 */ /* 0x102fe8000001088a */
[C---:B--2---:R-:W-:Y:S01]  /*17a10*/  HMMA.16816.F32.BF16 R48, R140.reuse, R144, R48 ;  /* 0x000000908c30723c */ /* 0x044fe20000041830 */
[----:B------:R1:W-:Y:S07]  /*17a20*/  MUFU.EX2 R139, R3 ;  /* 0x00000003008b7308 */ /* 0x0003ee0000000800 */
[C---:B------:R-:W-:Y:S01]  /*17a30*/  HMMA.16816.F32.BF16 R52, R140.reuse, R146, R52 ;  /* 0x000000928c34723c */ /* 0x040fe20000041834 */
[----:B------:R-:W2:Y:S07]  /*17a40*/  LDSM.16.MT88.4 R144, [R201+0x9080] ;  /* 0x00908000c990783b */ /* 0x000eae0000004200 */
[C---:B---3--:R-:W-:Y:S07]  /*17a50*/  HMMA.16816.F32.BF16 R56, R140.reuse, R164, R56 ;  /* 0x000000a48c38723c */ /* 0x048fee0000041838 */
[----:B-----5:R-:W-:Y:S01]  /*17a60*/  F2FP.BF16.PACK_AB R164, R188, R189 ;  /* 0x000000bdbca4723e */ /* 0x020fe200000010ff */
[C---:B------:R-:W-:Y:S04]  /*17a70*/  HMMA.16816.F32.BF16 R60, R140.reuse, R166, R60 ;  /* 0x000000a68c3c723c */ /* 0x040fe8000004183c */
[--C-:B-1----:R-:W-:Y:S03]  /*17a80*/  FFMA.FTZ R3, R182, c[0x0][0x2d0], -R138.reuse ;  /* 0x0000b400b6037a23 */ /* 0x102fe6000001088a */
[----:B------:R-:W-:Y:S01]  /*17a90*/  F2FP.BF16.PACK_AB R166, R181, R183 ;  /* 0x000000b7b5a6723e */ /* 0x000fe200000010ff */
[C---:B------:R-:W-:Y:S01]  /*17aa0*/  HMMA.16816.F32.BF16 R64, R140.reuse, R172, R64 ;  /* 0x000000ac8c40723c */ /* 0x040fe20000041840 */
[----:B------:R-:W1:Y:S07]  /*17ab0*/  MUFU.EX2 R137, R3 ;  /* 0x0000000300897308 */ /* 0x000e6e0000000800 */
[C---:B------:R-:W-:Y:S01]  /*17ac0*/  HMMA.16816.F32.BF16 R68, R140.reuse, R174, R68 ;  /* 0x000000ae8c44723c */ /* 0x040fe20000041844 */
[----:B------:R-:W-:Y:S07]  /*17ad0*/  LDSM.16.MT88.4 R172, [R203+0x5080] ;  /* 0x00508000cbac783b */ /* 0x000fee0000004200 */
[C---:B----4-:R-:W-:Y:S08]  /*17ae0*/  HMMA.16816.F32.BF16 R72, R140.reuse, R148, R72 ;  /* 0x000000948c48723c */ /* 0x050ff00000041848 */
[C---:B------:R-:W-:Y:S01]  /*17af0*/  HMMA.16816.F32.BF16 R76, R140.reuse, R150, R76 ;  /* 0x000000968c4c723c */ /* 0x040fe2000004184c */
[----:B------:R-:W3:Y:S03]  /*17b00*/  LDSM.16.MT88.4 R148, [R202+0x9080] ;  /* 0x00908000ca94783b */ /* 0x000ee60000004200 */
[----:B-1----:R-:W-:Y:S01]  /*17b10*/  F2FP.BF16.PACK_AB R165, R137, R139 ;  /* 0x0000008b89a5723e */ /* 0x002fe200000010ff */
[--C-:B------:R-:W-:Y:S03]  /*17b20*/  FFMA.FTZ R3, R184, c[0x0][0x2d0], -R138.reuse ;  /* 0x0000b400b8037a23 */ /* 0x100fe6000001088a */
[C---:B------:R-:W-:Y:S01]  /*17b30*/  HMMA.16816.F32.BF16 R80, R140.reuse, R176, R80 ;  /* 0x000000b08c50723c */ /* 0x040fe20000041850 */
[----:B------:R1:W-:Y:S07]  /*17b40*/  MUFU.EX2 R7, R3 ;  /* 0x0000000300077308 */ /* 0x0003ee0000000800 */
[C---:B------:R-:W-:Y:S01]  /*17b50*/  HMMA.16816.F32.BF16 R84, R140.reuse, R178, R84 ;  /* 0x000000b28c54723c */ /* 0x040fe20000041854 */
[----:B------:R-:W-:Y:S07]  /*17b60*/  LDSM.16.MT88.4 R176, [R201+0x6880] ;  /* 0x00688000c9b0783b */ /* 0x000fee0000004200 */
[C---:B------:R-:W-:Y:S08]  /*17b70*/  HMMA.16816.F32.BF16 R88, R140.reuse, R152, R88 ;  /* 0x000000988c58723c */ /* 0x040ff00000041858 */
[C---:B------:R-:W-:Y:S01]  /*17b80*/  HMMA.16816.F32.BF16 R92, R140.reuse, R154, R92 ;  /* 0x0000009a8c5c723c */ /* 0x040fe2000004185c */
[----:B------:R-:W4:Y:S03]  /*17b90*/  LDSM.16.MT88.4 R152, [R204+0x9080] ;  /* 0x00908000cc98783b */ /* 0x000f260000004200 */
[----:B-1----:R-:W-:Y:S04]  /*17ba0*/  FFMA.FTZ R3, R187, c[0x0][0x2d0], -R138 ;  /* 0x0000b400bb037a23 */ /* 0x002fe8000001088a */
[C---:B------:R-:W-:Y:S01]  /*17bb0*/  HMMA.16816.F32.BF16 R96, R140.reuse, R156, R96 ;  /* 0x0000009c8c60723c */ /* 0x040fe20000041860 */
[----:B------:R-:W1:Y:S07]  /*17bc0*/  MUFU.EX2 R6, R3 ;  /* 0x0000000300067308 */ /* 0x000e6e0000000800 */
[C---:B------:R-:W-:Y:S01]  /*17bd0*/  HMMA.16816.F32.BF16 R100, R140.reuse, R158, R100 ;  /* 0x0000009e8c64723c */ /* 0x040fe20000041864 */
[----:B------:R-:W5:Y:S07]  /*17be0*/  LDSM.16.MT88.4 R156, [R203+0x9080] ;  /* 0x00908000cb9c783b */ /* 0x000f6e0000004200 */
[C---:B--2---:R-:W-:Y:S08]  /*17bf0*/  HMMA.16816.F32.BF16 R104, R140.reuse, R144, R104 ;  /* 0x000000908c68723c */ /* 0x044ff00000041868 */
[C---:B------:R-:W-:Y:S01]  /*17c00*/  HMMA.16816.F32.BF16 R108, R140.reuse, R146, R108 ;  /* 0x000000928c6c723c */ /* 0x040fe2000004186c */
[----:B------:R-:W2:Y:S03]  /*17c10*/  LDSM.16.MT88.4 R144, [R201+0x5080] ;  /* 0x00508000c990783b */ /* 0x000ea60000004200 */
[----:B-1----:R-:W-:Y:S01]  /*17c20*/  F2FP.BF16.PACK_AB R167, R6, R7 ;  /* 0x0000000706a7723e */ /* 0x002fe200000010ff */
[----:B------:R-:W-:Y:S02]  /*17c30*/  FFMA.FTZ R3, R0, R230, R215 ;  /* 0x000000e600037223 */ /* 0x000fe400000100d7 */
[----:B------:R-:W-:Y:S01]  /*17c40*/  FADD.FTZ R0, R218, R2 ;  /* 0x00000002da007221 */ /* 0x000fe20000010000 */
[C---:B---3--:R-:W-:Y:S04]  /*17c50*/  HMMA.16816.F32.BF16 R112, R140.reuse, R148, R112 ;  /* 0x000000948c70723c */ /* 0x048fe80000041870 */
[----:B------:R-:W-:Y:S02]  /*17c60*/  FADD.FTZ R2, R214, R3 ;  /* 0x00000003d6027221 */ /* 0x000fe40000010000 */
[----:B------:R-:W-:Y:S02]  /*17c70*/  FADD.FTZ R0, R217, R0 ;  /* 0x00000000d9007221 */ /* 0x000fe40000010000 */
[C---:B------:R-:W-:Y:S04]  /*17c80*/  HMMA.16816.F32.BF16 R116, R140.reuse, R150, R116 ;  /* 0x000000968c74723c */ /* 0x040fe80000041874 */
        /* <DEDUP_REMOVED lines=24> */
[----:B------:R-:W-:Y:S01]  /*17e10*/  FADD.FTZ R0, R137, R3 ;  /* 0x0000000389007221 */ /* 0x000fe20000010000 */
[-C--:B------:R-:W-:Y:S01]  /*17e20*/  MOV R137, R4.reuse ;  /* 0x0000000400897202 */ /* 0x080fe20000000f00 */
[----:B------:R-:W-:Y:S02]  /*17e30*/  FADD.FTZ R2, R183, R2 ;  /* 0x00000002b7027221 */ /* 0x000fe40000010000 */
[C---:B------:R-:W-:Y:S01]  /*17e40*/  HMMA.16816.F32.BF16 R152, R164.reuse, R162, R20 ;  /* 0x000000a2a498723c */ /* 0x040fe20000041814 */
[----:B------:R-:W4:Y:S03]  /*17e50*/  LDSM.16.MT88.4 R20, [R201+0x8080] ;  /* 0x00808000c914783b */ /* 0x000f260000004200 */
[----:B------:R-:W-:Y:S01]  /*17e60*/  FADD.FTZ R0, R7, R0 ;  /* 0x0000000007007221 */ /* 0x000fe20000010000 */
[----:B------:R-:W-:Y:S01]  /*17e70*/  MOV R7, R4 ;  /* 0x0000000400077202 */ /* 0x000fe20000000f00 */
[----:B------:R-:W-:Y:S02]  /*17e80*/  FADD.FTZ R231, R181, R2 ;  /* 0x00000002b5e77221 */ /* 0x000fe40000010000 */
[C---:B------:R-:W-:Y:S01]  /*17e90*/  HMMA.16816.F32.BF16 R156, R164.reuse, R168, R24 ;  /* 0x000000a8a49c723c */ /* 0x040fe20000041818 */
[----:B------:R-:W5:Y:S03]  /*17ea0*/  LDSM.16.MT88.4 R24, [R202+0x8080] ;  /* 0x00808000ca18783b */ /* 0x000f660000004200 */
[----:B------:R-:W-:Y:S01]  /*17eb0*/  FADD.FTZ R230, R6, R0 ;  /* 0x0000000006e67221 */ /* 0x000fe20000010000 */
[----:B------:R-:W-:Y:S02]  /*17ec0*/  IADD3 R0, R222, -0x1, RZ ;  /* 0xffffffffde007810 */ /* 0x000fe40007ffe0ff */
[----:B------:R-:W-:Y:S01]  /*17ed0*/  MOV R6, R136 ;  /* 0x0000008800067202 */ /* 0x000fe20000000f00 */
[C---:B------:R-:W-:Y:S01]  /*17ee0*/  HMMA.16816.F32.BF16 R160, R164.reuse, R170, R28 ;  /* 0x000000aaa4a0723c */ /* 0x040fe2000004181c */
[----:B------:R-:W2:Y:S03]  /*17ef0*/  LDSM.16.MT88.4 R28, [R204+0x8080] ;  /* 0x00808000cc1c783b */ /* 0x000ea60000004200 */
[----:B------:R-:W-:Y:S04]  /*17f00*/  MOV R222, R0 ;  /* 0x0000000000de7202 */ /* 0x000fe80000000f00 */
[C---:B------:R-:W-:Y:S01]  /*17f10*/  HMMA.16816.F32.BF16 R32, R164.reuse, R172, R32 ;  /* 0x000000aca420723c */ /* 0x040fe20000041820 */
[----:B------:R-:W2:Y:S07]  /*17f20*/  LDSM.16.MT88.4 R168, [R203+0x8080] ;  /* 0x00808000cba8783b */ /* 0x000eae0000004200 */
        /* <DEDUP_REMOVED lines=29> */
[----:B------:R-:W-:Y:S07]  /*18100*/  @!UPT UIADD3 URZ, URZ, URZ, URZ ;  /* 0x0000003f3f3ff290 */ /* 0x000fee000fffe03f */
[----:B------:R-:W-:-:S11]  /*18110*/  @P0 BRA `(.L_x_1287) ;  /* 0xffffc3b000000947 */ /* 0x000fd6000383ffff */
.L_x_1265:
[----:B------:R-:W-:Y:S05]  /*18120*/  BRA.DIV ~URZ, `(.L_x_1288) ;  /* 0x00004ce27f007947 */ /* 0x000fea000b800000 */
[----:B------:R1:W2:Y:S02]  /*18130*/  SHFL.BFLY PT, R5, R231, 0x2, 0x1f ;  /* 0x0c401f00e7057f89 */ /* 0x0002a400000e0000 */
.L_x_1355:
[----:B--2---:R-:W-:Y:S01]  /*18140*/  FADD.FTZ R5, R5, R231 ;  /* 0x000000e705057221 */ /* 0x004fe20000010000 */
[----:B------:R-:W-:Y:S05]  /*18150*/  BRA.DIV ~URZ, `(.L_x_1289) ;  /* 0x00004d127f007947 */ /* 0x000fea000b800000 */
[----:B------:R-:W2:Y:S04]  /*18160*/  SHFL.BFLY PT, R4, R230, 0x2, 0x1f ;  /* 0x0c401f00e6047f89 */ /* 0x000ea800000e0000 */
[----:B------:R-:W3:Y:S01]  /*18170*/  SHFL.BFLY PT, R2, R5, 0x1, 0x1f ;  /* 0x0c201f0005027f89 */ /* 0x000ee200000e0000 */
[----:B--2---:R-:W-:-:S02]  /*18180*/  FADD.FTZ R4, R4, R230 ;  /* 0x000000e604047221 */ /* 0x004fc40000010000 */
[----:B---3--:R-:W-:-:S03]  /*18190*/  FADD.FTZ R5, R5, R2 ;  /* 0x0000000205057221 */ /* 0x008fc60000010000 */
[----:B------:R2:W3:Y:S04]  /*181a0*/  SHFL.BFLY PT, R0, R4, 0x1, 0x1f ;  /* 0x0c201f0004007f89 */ /* 0x0004e800000e0000 */
.L_x_1356:
[----:B------:R-:W-:Y:S01]  /*181b0*/  FSETP.NE.FTZ.AND P1, PT, R5, RZ, PT ;  /* 0x000000ff0500720b */ /* 0x000fe20003f35000 */
[----:B--23--:R-:W-:Y:S01]  /*181c0*/  FADD.FTZ R4, R0, R4 ;  /* 0x0000000400047221 */ /* 0x00cfe20000010000 */
[----:B------:R-:W-:Y:S02]  /*181d0*/  MOV R2, RZ ;  /* 0x000000ff00027202 */ /* 0x000fe40000000f00 */
[----:B------:R-:W-:Y:S02]  /*181e0*/  MOV R0, RZ ;  /* 0x000000ff00007202 */ /* 0x000fe40000000f00 */
[----:B------:R-:W-:Y:S02]  /*181f0*/  FSETP.NE.FTZ.AND P0, PT, R4, RZ, PT ;  /* 0x000000ff0400720b */ /* 0x000fe40003f15000 */
[----:B------:R-:W-:-:S05]  /*18200*/  MOV R137, 0xff800000 ;  /* 0xff80000000897802 */ /* 0x000fca0000000f00 */
[----:B------:R-:W2:Y:S01]  /*18210*/  @P1 MUFU.RCP R2, R5 ;  /* 0x0000000500021308 */ /* 0x000ea20000001000 */
[----:B------:R-:W-:-:S05]  /*18220*/  @P1 MOV R3, 0x3f317218 ;  /* 0x3f31721800031802 */ /* 0x000fca0000000f00 */
[----:B------:R-:W-:Y:S02]  /*18230*/  @P1 FMUL.FTZ R3, R3, c[0x0][0x2d0] ;  /* 0x0000b40003031a20 */ /* 0x000fe40000410000 */
[----:B------:R-:W3:Y:S01]  /*18240*/  @P1 MUFU.LG2 R5, R5 ;  /* 0x0000000500051308 */ /* 0x000ee20000000c00 */
        /* <DEDUP_REMOVED lines=22> */
[C---:B------:R-:W-:Y:S01]  /*183b0*/  FMUL.FTZ R36, R2.reuse, R49 ;  /* 0x0000003102247220 */ /* 0x040fe20000410000 */
[----:B------:R-:W-:Y:S01]  /*183c0*/  MOV R49, 0xff800000 ;  /* 0xff80000000317802 */ /* 0x000fe20000000f00 */
        /* <DEDUP_REMOVED lines=42> */
[----:B------:R-:W4:Y:S01]  /*18670*/  @P0 MUFU.LG2 R2, R4 ;  /* 0x0000000400020308 */ /* 0x000f220000000c00 */
[----:B---3--:R-:W-:Y:S02]  /*18680*/  @P1 FMUL.FTZ R5, R5, 0.69314718246459960938 ;  /* 0x3f31721805051820 */ /* 0x008fe40000410000 */
[C---:B--2---:R-:W-:Y:S02]  /*18690*/  FMUL.FTZ R142, R0.reuse, R142 ;  /* 0x0000008e008e7220 */ /* 0x044fe40000410000 */
[----:B------:R-:W-:Y:S01]  /*186a0*/  @P1 FFMA.FTZ R137, R3, R136, R5 ;  /* 0x0000008803891223 */ /* 0x000fe20000010005 */
[----:B------:R-:W-:Y:S01]  /*186b0*/  @P0 MOV R3, 0x3f317218 ;  /* 0x3f31721800030802 */ /* 0x000fe20000000f00 */
[C---:B------:R-:W-:Y:S01]  /*186c0*/  FMUL.FTZ R143, R0.reuse, R143 ;  /* 0x0000008f008f7220 */ /* 0x040fe20000410000 */
[----:B------:R-:W-:Y:S01]  /*186d0*/  PLOP3.LUT P1, PT, PT, PT, PT, 0x8, 0x0 ;  /* 0x000000000000781c */ /* 0x000fe20003f2e170 */
[----:B------:R-:W-:-:S02]  /*186e0*/  FMUL.FTZ R146, R0, R146 ;  /* 0x0000009200927220 */ /* 0x000fc40000410000 */
[----:B------:R-:W-:Y:S02]  /*186f0*/  @P0 FMUL.FTZ R3, R3, c[0x0][0x2d0] ;  /* 0x0000b40003030a20 */ /* 0x000fe40000410000 */
[C---:B------:R-:W-:Y:S02]  /*18700*/  FMUL.FTZ R147, R0.reuse, R147 ;  /* 0x0000009300937220 */ /* 0x040fe40000410000 */
[----:B------:R-:W-:Y:S02]  /*18710*/  FMUL.FTZ R150, R0, R150 ;  /* 0x0000009600967220 */ /* 0x000fe40000410000 */
[----:B----4-:R-:W-:Y:S02]  /*18720*/  @P0 FMUL.FTZ R2, R2, 0.69314718246459960938 ;  /* 0x3f31721802020820 */ /* 0x010fe40000410000 */
        /* <DEDUP_REMOVED lines=60> */
.L_x_1182:
[----:B------:R-:W-:Y:S05]  /*18af0*/  @P1 BRA `(.L_x_1290) ;  /* 0x00001ab000001947 */ /* 0x000fea0003800000 */
[----:B------:R-:W2:Y:S01]  /*18b00*/  LDL R69, [R1+0x70] ;  /* 0x0000700001457983 */ /* 0x000ea20000100800 */
[----:B------:R-:W-:Y:S01]  /*18b10*/  F2FP.BF16.PACK_AB R50, R51, R50 ;  /* 0x000000323332723e */ /* 0x000fe200000010ff */
[----:B------:R-:W-:Y:S01]  /*18b20*/  WARPSYNC 0xffffffff ;  /* 0xffffffff00007948 */ /* 0x000fe20003800000 */
[----:B------:R-:W-:Y:S01]  /*18b30*/  F2FP.BF16.PACK_AB R46, R47, R46 ;  /* 0x0000002e2f2e723e */ /* 0x000fe200000010ff */
[----:B------:R-:W3:Y:S01]  /*18b40*/  S2R R65, SR_TID.X ;  /* 0x0000000000417919 */ /* 0x000ee20000002100 */
        /* <DEDUP_REMOVED lines=12> */
[----:B---3--:R-:W-:-:S02]  /*18c10*/  SHF.R.S32.HI R51, RZ, 0x1f, R65 ;  /* 0x0000001fff337819 */ /* 0x008fc40000011441 */
[----:B------:R-:W-:Y:S02]  /*18c20*/  F2FP.BF16.PACK_AB R45, R161, R160 ;  /* 0x000000a0a12d723e */ /* 0x000fe400000010ff */
[CC--:B------:R-:W-:Y:S02]  /*18c30*/  LEA.HI R2, R51.reuse, R65.reuse, RZ, 0x2 ;  /* 0x0000004133027211 */ /* 0x0c0fe400078f10ff */
[----:B------:R-:W-:Y:S02]  /*18c40*/  LEA.HI R47, R51, R65, RZ, 0x5 ;  /* 0x00000041332f7211 */ /* 0x000fe400078f28ff */
[--C-:B------:R-:W-:Y:S02]  /*18c50*/  SHF.R.S32.HI R4, RZ, 0x2, R2.reuse ;  /* 0x00000002ff047819 */ /* 0x100fe40000011402 */
[----:B------:R-:W-:Y:S02]  /*18c60*/  SHF.R.S32.HI R0, RZ, 0x1f, R2 ;  /* 0x0000001fff007819 */ /* 0x000fe40000011402 */
[----:B------:R-:W-:-:S02]  /*18c70*/  SHF.R.S32.HI R43, RZ, 0x5, R47 ;  /* 0x00000005ff2b7819 */ /* 0x000fc4000001142f */
[----:B------:R-:W-:Y:S02]  /*18c80*/  LEA.HI R0, R0, R4, RZ, 0x3 ;  /* 0x0000000400007211 */ /* 0x000fe400078f18ff */
[----:B------:R-:W-:Y:S02]  /*18c90*/  F2FP.BF16.PACK_AB R162, R163, R162 ;  /* 0x000000a2a3a2723e */ /* 0x000fe400000010ff */
[----:B------:R-:W-:Y:S02]  /*18ca0*/  LOP3.LUT R0, R0, 0xfffffff8, RZ, 0xc0, !PT ;  /* 0xfffffff800007812 */ /* 0x000fe400078ec0ff */
[----:B------:R-:W-:Y:S02]  /*18cb0*/  F2FP.BF16.PACK_AB R44, R33, R14 ;  /* 0x0000000e212c723e */ /* 0x000fe400000010ff */
[----:B------:R-:W-:Y:S01]  /*18cc0*/  F2FP.BF16.PACK_AB R41, R35, R34 ;  /* 0x000000222329723e */ /* 0x000fe200000010ff */
[----:B------:R-:W-:Y:S01]  /*18cd0*/  IMAD.IADD R4, R4, 0x1, -R0 ;  /* 0x0000000104047824 */ /* 0x000fe200078e0a00 */
[----:B------:R-:W-:-:S02]  /*18ce0*/  LOP3.LUT R0, R2, 0xfffffffc, RZ, 0xc0, !PT ;  /* 0xfffffffc02007812 */ /* 0x000fc400078ec0ff */
[----:B------:R-:W-:Y:S01]  /*18cf0*/  F2FP.BF16.PACK_AB R40, R37, R16 ;  /* 0x000000102528723e */ /* 0x000fe200000010ff */
[C---:B------:R-:W-:Y:S01]  /*18d00*/  IMAD.SHL.U32 R2, R4.reuse, 0x40, RZ ;  /* 0x0000004004027824 */ /* 0x040fe200078e00ff */
[----:B------:R-:W-:Y:S01]  /*18d10*/  LOP3.LUT R3, R4, 0x1, RZ, 0xc0, !PT ;  /* 0x0000000104037812 */ /* 0x000fe200078ec0ff */
[----:B------:R-:W-:Y:S01]  /*18d20*/  IMAD.IADD R21, R65, 0x1, -R0 ;  /* 0x0000000141157824 */ /* 0x000fe200078e0a00 */
[----:B------:R-:W-:Y:S02]  /*18d30*/  F2FP.BF16.PACK_AB R39, R39, R38 ;  /* 0x000000262727723e */ /* 0x000fe400000010ff */
[----:B------:R-:W-:Y:S01]  /*18d40*/  LOP3.LUT R0, R2, 0x1c0, RZ, 0xc0, !PT ;  /* 0x000001c002007812 */ /* 0x000fe200078ec0ff */
[----:B------:R-:W-:Y:S01]  /*18d50*/  IMAD R2, R43, 0x200, R21 ;  /* 0x000002002b027824 */ /* 0x000fe200078e0215 */
[----:B------:R-:W-:Y:S02]  /*18d60*/  ISETP.NE.U32.AND P0, PT, R3, 0x1, PT ;  /* 0x000000010300780c */ /* 0x000fe40003f05070 */
[----:B------:R-:W-:-:S02]  /*18d70*/  LEA.HI R0, R0, R0, RZ, 0x1d ;  /* 0x0000000000007211 */ /* 0x000fc400078fe8ff */
        /* <DEDUP_REMOVED lines=8> */
[----:B------:R-:W-:Y:S02]  /*18e00*/  F2FP.BF16.PACK_AB R35, R53, R52 ;  /* 0x000000343523723e */ /* 0x000fe400000010ff */
[----:B------:R-:W-:-:S02]  /*18e10*/  F2FP.BF16.PACK_AB R54, R55, R54 ;  /* 0x000000363736723e */ /* 0x000fc400000010ff */
        /* <DEDUP_REMOVED lines=31> */
[----:B---3--:R-:W-:Y:S01]  /*19010*/  IMAD.MOV.U32 R48, RZ, RZ, 0x40 ;  /* 0x00000040ff307424 */ /* 0x008fe200078e00ff */
[----:B------:R-:W-:Y:S02]  /*19020*/  F2FP.BF16.PACK_AB R94, R95, R94 ;  /* 0x0000005e5f5e723e */ /* 0x000fe400000010ff */
[----:B------:R-:W-:Y:S01]  /*19030*/  STS [R4+0x400], R154 ;  /* 0x0004009a04007388 */ /* 0x000fe20000000800 */
[----:B------:R-:W-:-:S02]  /*19040*/  F2FP.BF16.PACK_AB R24, R24, R96 ;  /* 0x000000601818723e */ /* 0x000fc400000010ff */
[----:B------:R-:W-:Y:S02]  /*19050*/  F2FP.BF16.PACK_AB R98, R99, R98 ;  /* 0x000000626362723e */ /* 0x000fe400000010ff */
[----:B----4-:R-:W-:Y:S02]  /*19060*/  SEL R7, R48, 0xffffffc0, !P2 ;  /* 0xffffffc030077807 */ /* 0x010fe40005000000 */
[----:B------:R-:W-:Y:S02]  /*19070*/  F2FP.BF16.PACK_AB R23, R23, R100 ;  /* 0x000000641717723e */ /* 0x000fe400000010ff */
[----:B------:R-:W-:Y:S02]  /*19080*/  F2FP.BF16.PACK_AB R102, R103, R102 ;  /* 0x000000666766723e */ /* 0x000fe400000010ff */
[----:B------:R-:W-:Y:S01]  /*19090*/  F2FP.BF16.PACK_AB R22, R22, R104 ;  /* 0x000000681616723e */ /* 0x000fe200000010ff */
[----:B-1----:R-:W-:Y:S01]  /*190a0*/  IMAD.IADD R6, R0, 0x1, R7 ;  /* 0x0000000100067824 */ /* 0x002fe200078e0207 */
[----:B------:R-:W-:-:S02]  /*190b0*/  F2FP.BF16.PACK_AB R106, R107, R106 ;  /* 0x0000006a6b6a723e */ /* 0x000fc400000010ff */
[----:B------:R-:W-:Y:S02]  /*190c0*/  F2FP.BF16.PACK_AB R20, R109, R108 ;  /* 0x0000006c6d14723e */ /* 0x000fe400000010ff */
[----:B------:R1:W-:Y:S01]  /*190d0*/  STS [R6+0x80], R5 ;  /* 0x0000800506007388 */ /* 0x0003e20000000800 */
[----:B------:R-:W-:Y:S01]  /*190e0*/  F2FP.BF16.PACK_AB R110, R111, R110 ;  /* 0x0000006e6f6e723e */ /* 0x000fe200000010ff */
[----:B------:R-:W-:Y:S02]  /*190f0*/  IMAD.IADD R8, R7, 0x1, R2 ;  /* 0x0000000107087824 */ /* 0x000fe400078e0202 */
        /* <DEDUP_REMOVED lines=18> */
[----:B------:R-:W-:Y:S02]  /*19220*/  ISETP.NE.U32.AND P0, PT, RZ, c[0x0][0x500], PT ;  /* 0x00014000ff007a0c */ /* 0x000fe40003f05070 */
[----:B------:R-:W-:Y:S01]  /*19230*/  ISETP.NE.U32.AND P1, PT, RZ, c[0x0][0x508], PT ;  /* 0x00014200ff007a0c */ /* 0x000fe20003f25070 */
[----:B------:R-:W-:Y:S01]  /*19240*/  STS [R5+0x480], R41 ;  /* 0x0004802905007388 */ /* 0x000fe20000000800 */
[----:B------:R-:W-:-:S02]  /*19250*/  ISETP.NE.AND.EX P0, PT, RZ, c[0x0][0x504], PT, P0 ;  /* 0x00014100ff007a0c */ /* 0x000fc40003f05300 */
[----:B------:R-:W-:Y:S01]  /*19260*/  ISETP.NE.AND.EX P1, PT, RZ, c[0x0][0x50c], PT, P1 ;  /* 0x00014300ff007a0c */ /* 0x000fe20003f25310 */
        /* <DEDUP_REMOVED lines=44> */
[----:B-1----:R-:W-:-:S03]  /*19530*/  IMAD.MOV.U32 R2, RZ, RZ, 0x4 ;  /* 0x00000004ff027424 */ /* 0x002fc600078e00ff */
[----:B------:R-:W-:Y:S04]  /*19540*/  STS [R8+0xc000], R11 ;  /* 0x00c0000b08007388 */ /* 0x000fe80000000800 */
[----:B------:R-:W-:Y:S04]  /*19550*/  STS [R8+0xc400], R10 ;  /* 0x00c4000a08007388 */ /* 0x000fe80000000800 */
[----:B------:R2:W-:Y:S04]  /*19560*/  STS [R5+0xc080], R9 ;  /* 0x00c0800905007388 */ /* 0x0005e80000000800 */
[----:B------:R1:W-:Y:S04]  /*19570*/  STS [R5+0xc480], R15 ;  /* 0x00c4800f05007388 */ /* 0x0003e80000000800 */
[----:B------:R1:W-:Y:S04]  /*19580*/  STS [R7+0xc000], R14 ;  /* 0x00c0000e07007388 */ /* 0x0003e80000000800 */
[----:B------:R1:W-:Y:S01]  /*19590*/  STS [R7+0xc400], R13 ;  /* 0x00c4000d07007388 */ /* 0x0003e20000000800 */
[----:B--2---:R-:W-:-:S03]  /*195a0*/  IMAD.WIDE R8, R69, R2, c[0x0][0x500] ;  /* 0x0001400045087625 */ /* 0x004fc600078e0202 */
[----:B------:R-:W-:Y:S06]  /*195b0*/  BAR.SYNC.DEFER_BLOCKING 0x1, 0x100 ;  /* 0x0044000000007b1d */ /* 0x000fec0000010000 */
[----:B------:R-:W2:Y:S01]  /*195c0*/  @P0 LDG.E R0, [R8.64] ;  /* 0x0000000e08000981 */ /* 0x000ea2000c1e1900 */
[----:B------:R-:W-:Y:S02]  /*195d0*/  IMAD.MOV.U32 R29, RZ, RZ, c[0x0][0x388] ;  /* 0x0000e200ff1d7624 */ /* 0x000fe400078e00ff */
[----:B------:R-:W-:-:S05]  /*195e0*/  @P1 IMAD.WIDE R2, R69, R2, c[0x0][0x508] ;  /* 0x0001420045021625 */ /* 0x000fca00078e0202 */
[----:B------:R3:W5:Y:S02]  /*195f0*/  @P1 LDG.E R29, [R2.64] ;  /* 0x0000000e021d1981 */ /* 0x000764000c1e1900 */
[----:B---3--:R-:W-:Y:S02]  /*19600*/  CS2R R2, SRZ ;  /* 0x0000000000027805 */ /* 0x008fe4000001ff00 */
[--C-:B--2---:R-:W-:Y:S01]  /*19610*/  @P0 SHF.R.S32.HI R3, RZ, 0x1f, R0.reuse ;  /* 0x0000001fff030819 */ /* 0x104fe20000011400 */
[----:B------:R-:W-:Y:S01]  /*19620*/  @P0 IMAD.MOV.U32 R2, RZ, RZ, R0 ;  /* 0x000000ffff020224 */ /* 0x000fe200078e0000 */
[----:B------:R-:W-:Y:S05]  /*19630*/  @P1 BRA `(.L_x_1291) ;  /* 0x0000004000001947 */ /* 0x000fea0003800000 */
[----:B-1----:R-:W-:Y:S05]  /*19640*/  @!P0 BRA `(.L_x_1291) ;  /* 0x0000003000008947 */ /* 0x002fea0003800000 */
[----:B------:R-:W2:Y:S04]  /*19650*/  LDG.E R4, [R8.64] ;  /* 0x0000000e08047981 */ /* 0x000ea8000c1e1900 */
[----:B------:R-:W2:Y:S02]  /*19660*/  LDG.E R0, [R8.64+0x4] ;  /* 0x0000040e08007981 */ /* 0x000ea4000c1e1900 */
[----:B--2--5:R-:W-:-:S02]  /*19670*/  IADD3 R29, -R4, R0, RZ ;  /* 0x00000000041d7210 */ /* 0x024fc40007ffe1ff */
.L_x_1291:
[----:B-1----:R-:W1:Y:S01]  /*19680*/  S2R R9, SR_CTAID.Y ;  /* 0x0000000000097919 */ /* 0x002e620000002600 */
[----:B------:R-:W-:Y:S01]  /*19690*/  LOP3.LUT R0, R47, 0xffffffe0, RZ, 0xc0, !PT ;  /* 0xffffffe02f007812 */ /* 0x000fe200078ec0ff */
[----:B------:R-:W-:Y:S01]  /*196a0*/  IMAD.MOV.U32 R8, RZ, RZ, c[0x0][0x4e8] ;  /* 0x00013a00ff087624 */ /* 0x000fe200078e00ff */
[----:B------:R-:W-:Y:S01]  /*196b0*/  SHF.R.S32.HI R4, RZ, 0x1f, R43 ;  /* 0x0000001fff047819 */ /* 0x000fe2000001142b */
[----:B------:R-:W2:Y:S01]  /*196c0*/  S2R R28, SR_CTAID.X ;  /* 0x00000000001c7919 */ /* 0x000ea20000002500 */
[----:B------:R-:W-:Y:S01]  /*196d0*/  LEA.HI R16, R51, R65, RZ, 0x3 ;  /* 0x0000004133107211 */ /* 0x000fe200078f18ff */
[----:B------:R-:W-:Y:S01]  /*196e0*/  IMAD.IADD R0, R65, 0x1, -R0 ;  /* 0x0000000141007824 */ /* 0x000fe200078e0a00 */
[----:B------:R-:W-:Y:S01]  /*196f0*/  LEA.HI R4, R4, R43, RZ, 0x3 ;  /* 0x0000002b04047211 */ /* 0x000fe200078f18ff */
[----:B------:R-:W3:Y:S01]  /*19700*/  S2R R10, SR_CTAID.Y ;  /* 0x00000000000a7919 */ /* 0x000ee20000002600 */
[----:B------:R-:W-:Y:S01]  /*19710*/  ISETP.NE.AND P1, PT, R8, 0x1, PT ;  /* 0x000000010800780c */ /* 0x000fe20003f25270 */
[----:B-----5:R-:W-:Y:S01]  /*19720*/  IMAD R29, R29, c[0x0][0x4e8], RZ ;  /* 0x00013a001d1d7a24 */ /* 0x020fe200078e02ff */
[----:B------:R-:W-:Y:S01]  /*19730*/  SHF.R.S32.HI R7, RZ, 0x1f, R0 ;  /* 0x0000001fff077819 */ /* 0x000fe20000011400 */
[----:B------:R-:W-:Y:S01]  /*19740*/  BSSY B0, `(.L_x_1292) ;  /* 0x0000089000007945 */ /* 0x000fe20003800000 */
[----:B------:R-:W-:-:S02]  /*19750*/  LOP3.LUT R5, R4, 0xffffff8, RZ, 0xc0, !PT ;  /* 0x0ffffff804057812 */ /* 0x000fc400078ec0ff */
[----:B------:R-:W-:Y:S02]  /*19760*/  LEA.HI R4, R21, R21, RZ, 0x1 ;  /* 0x0000001515047211 */ /* 0x000fe400078f08ff */
[----:B------:R-:W-:Y:S01]  /*19770*/  LEA.HI R7, R7, R0, RZ, 0x2 ;  /* 0x0000000007077211 */ /* 0x000fe200078f10ff */
[----:B------:R-:W-:Y:S01]  /*19780*/  IMAD.IADD R6, R43, 0x1, -R5 ;  /* 0x000000012b067824 */ /* 0x000fe200078e0a05 */
[----:B------:R-:W-:Y:S02]  /*19790*/  LOP3.LUT R4, R4, 0x1ffffffe, RZ, 0xc0, !PT ;  /* 0x1ffffffe04047812 */ /* 0x000fe400078ec0ff */
[----:B------:R-:W-:Y:S02]  /*197a0*/  SHF.R.S32.HI R5, RZ, 0x2, R7 ;  /* 0x00000002ff057819 */ /* 0x000fe40000011407 */
[----:B------:R-:W-:Y:S02]  /*197b0*/  IADD3 R7, R21, -R4, RZ ;  /* 0x8000000415077210 */ /* 0x000fe40007ffe0ff */
[----:B-1----:R-:W-:Y:S01]  /*197c0*/  SHF.R.S32.HI R9, RZ, 0x1f, R9 ;  /* 0x0000001fff097819 */ /* 0x002fe20000011409 */
[----:B------:R-:W-:Y:S01]  /*197d0*/  IMAD R17, R6, 0x10, R5 ;  /* 0x0000001006117824 */ /* 0x000fe200078e0205 */
[----:B------:R-:W-:Y:S01]  /*197e0*/  LOP3.LUT P2, RZ, R0, 0x3, RZ, 0xc0, !PT ;  /* 0x0000000300ff7812 */ /* 0x000fe2000784c0ff */
[----:B------:R-:W-:Y:S01]  /*197f0*/  IMAD R0, R3, c[0x0][0x3a0], RZ ;  /* 0x0000e80003007a24 */ /* 0x000fe200078e02ff */
[----:B------:R-:W-:Y:S01]  /*19800*/  LOP3.LUT R12, R16, 0xfffffff8, RZ, 0xc0, !PT ;  /* 0xfffffff8100c7812 */ /* 0x000fe200078ec0ff */
[----:B------:R-:W-:Y:S01]  /*19810*/  IMAD R6, R7, 0x8, R17 ;  /* 0x0000000807067824 */ /* 0x000fe200078e0211 */
[----:B------:R-:W-:Y:S01]  /*19820*/  SEL R15, R69, RZ, !P0 ;  /* 0x000000ff450f7207 */ /* 0x000fe20004000000 */
[----:B------:R-:W-:Y:S01]  /*19830*/  IMAD R8, R9, c[0x0][0x490], RZ ;  /* 0x0001240009087a24 */ /* 0x000fe200078e02ff */
[----:B------:R-:W-:Y:S01]  /*19840*/  SHF.R.S32.HI R16, RZ, 0x3, R16 ;  /* 0x00000003ff107819 */ /* 0x000fe20000011410 */
[----:B------:R-:W-:Y:S01]  /*19850*/  IMAD R7, R2, c[0x0][0x3a4], R0 ;  /* 0x0000e90002077a24 */ /* 0x000fe200078e0200 */
[----:B--2---:R-:W-:Y:S01]  /*19860*/  LEA R0, R28, R6, 0x7 ;  /* 0x000000061c007211 */ /* 0x004fe200078e38ff */
[----:B---3--:R-:W-:Y:S01]  /*19870*/  IMAD.WIDE.U32 R4, R10, c[0x0][0x490], R2 ;  /* 0x000124000a047a25 */ /* 0x008fe200078e0002 */
[----:B------:R-:W-:-:S03]  /*19880*/  LEA.HI R19, R51, R65, RZ, 0x6 ;  /* 0x0000004133137211 */ /* 0x000fc600078f30ff */
[----:B------:R-:W-:Y:S02]  /*19890*/  IMAD R8, R10, c[0x0][0x494], R8 ;  /* 0x000125000a087a24 */ /* 0x000fe400078e0208 */
[----:B------:R-:W-:-:S04]  /*198a0*/  IMAD.WIDE.U32 R2, R2, c[0x0][0x3a0], RZ ;  /* 0x0000e80002027a25 */ /* 0x000fc800078e00ff */
[----:B------:R-:W-:Y:S01]  /*198b0*/  IMAD.IADD R5, R5, 0x1, R8 ;  /* 0x0000000105057824 */ /* 0x000fe200078e0208 */
[----:B------:R-:W-:Y:S01]  /*198c0*/  IADD3 R3, R3, R7, RZ ;  /* 0x0000000703037210 */ /* 0x000fe20007ffe0ff */
[----:B------:R-:W-:Y:S01]  /*198d0*/  @P1 IMAD.HI.U32 R8, R0, c[0x0][0x4ec], RZ ;  /* 0x00013b0000081a27 */ /* 0x000fe200078e00ff */
[----:B------:R-:W-:-:S03]  /*198e0*/  SHF.R.S32.HI R7, RZ, 0x1f, R69 ;  /* 0x0000001fff077819 */ /* 0x000fc60000011445 */
[----:B------:R-:W-:Y:S01]  /*198f0*/  IMAD.MOV.U32 R6, RZ, RZ, R0 ;  /* 0x000000ffff067224 */ /* 0x000fe200078e0000 */
[----:B------:R-:W-:Y:S01]  /*19900*/  @P1 SHF.R.U32.HI R6, RZ, c[0x0][0x4f0], R8 ;  /* 0x00013c00ff061a19 */ /* 0x000fe20000011608 */
[----:B------:R-:W-:Y:S01]  /*19910*/  IMAD R9, R9, c[0x0][0x3e8], RZ ;  /* 0x0000fa0009097a24 */ /* 0x000fe200078e02ff */
[----:B------:R-:W-:Y:S01]  /*19920*/  SEL R13, R7, RZ, !P0 ;  /* 0x000000ff070d7207 */ /* 0x000fe20004000000 */
[----:B------:R-:W-:Y:S02]  /*19930*/  IMAD.IADD R12, R65, 0x1, -R12 ;  /* 0x00000001410c7824 */ /* 0x000fe400078e0a0c */
[----:B------:R-:W-:Y:S02]  /*19940*/  IMAD.MOV R7, RZ, RZ, -R6 ;  /* 0x000000ffff077224 */ /* 0x000fe400078e0a06 */
[----:B------:R-:W-:Y:S01]  /*19950*/  IMAD R9, R10, c[0x0][0x3ec], R9 ;  /* 0x0000fb000a097a24 */ /* 0x000fe200078e0209 */
[----:B------:R-:W-:Y:S01]  /*19960*/  LEA R14, R12, R16, 0x5 ;  /* 0x000000100c0e7211 */ /* 0x000fe200078e28ff */
[----:B------:R-:W-:-:S04]  /*19970*/  IMAD.WIDE.U32 R2, R10, c[0x0][0x3e8], R2 ;  /* 0x0000fa000a027a25 */ /* 0x000fc800078e0002 */
[----:B------:R-:W-:Y:S01]  /*19980*/  IMAD R8, R7, c[0x0][0x4e8], R0 ;  /* 0x00013a0007087a24 */ /* 0x000fe200078e0200 */
[----:B------:R-:W-:Y:S01]  /*19990*/  IADD3 R3, R3, R9, RZ ;  /* 0x0000000903037210 */ /* 0x000fe20007ffe0ff */
[----:B------:R-:W-:Y:S02]  /*199a0*/  IMAD R0, R13, c[0x0][0x498], RZ ;  /* 0x000126000d007a24 */ /* 0x000fe400078e02ff */
[----:B------:R-:W-:Y:S01]  /*199b0*/  IMAD.WIDE.U32 R4, R15, c[0x0][0x498], R4 ;  /* 0x000126000f047a25 */ /* 0x000fe200078e0004 */
[----:B------:R-:W-:-:S03]  /*199c0*/  SHF.R.S32.HI R9, RZ, 0x1f, R8 ;  /* 0x0000001fff097819 */ /* 0x000fc60000011408 */
[----:B------:R-:W-:Y:S01]  /*199d0*/  IMAD R11, R15, c[0x0][0x49c], R0 ;  /* 0x000127000f0b7a24 */ /* 0x000fe200078e0200 */
[----:B------:R-:W-:Y:S01]  /*199e0*/  SHF.R.S32.HI R0, RZ, 0x1f, R6 ;  /* 0x0000001fff007819 */ /* 0x000fe20000011406 */
[----:B------:R-:W-:Y:S01]  /*199f0*/  IMAD R14, R28, 0x80, R14 ;  /* 0x000000801c0e7824 */ /* 0x000fe200078e020e */
[----:B------:R-:W-:Y:S01]  /*19a00*/  IADD3 R4, P0, R6, R4, RZ ;  /* 0x0000000406047210 */ /* 0x000fe20007f1e0ff */
[----:B------:R-:W-:Y:S02]  /*19a10*/  IMAD.SHL.U32 R18, R16, 0x40, RZ ;  /* 0x0000004010127824 */ /* 0x000fe400078e00ff */
[----:B------:R-:W-:Y:S01]  /*19a20*/  IMAD R9, R9, c[0x0][0x488], RZ ;  /* 0x0001220009097a24 */ /* 0x000fe200078e02ff */
[----:B------:R-:W-:Y:S01]  /*19a30*/  IADD3.X R5, R0, R5, R11, P0, !PT ;  /* 0x0000000500057210 */ /* 0x000fe200007fe40b */
[----:B------:R-:W-:Y:S01]  /*19a40*/  @P1 IMAD.HI.U32 R10, R14, c[0x0][0x4ec], RZ ;  /* 0x00013b000e0a1a27 */ /* 0x000fe200078e00ff */
[----:B------:R-:W-:-:S03]  /*19a50*/  LOP3.LUT R6, R18, 0x1c0, RZ, 0xc0, !PT ;  /* 0x000001c012067812 */ /* 0x000fc600078ec0ff */
[----:B------:R-:W-:Y:S01]  /*19a60*/  IMAD.SHL.U32 R0, R12, 0x8, RZ ;  /* 0x000000080c007824 */ /* 0x000fe200078e00ff */
[----:B------:R-:W-:Y:S01]  /*19a70*/  SHF.R.U32.HI R11, RZ, 0x3, R6 ;  /* 0x00000003ff0b7819 */ /* 0x000fe20000011606 */
[----:B------:R-:W-:-:S04]  /*19a80*/  IMAD.WIDE.U32 R4, R8, c[0x0][0x488], R4 ;  /* 0x0001220008047a25 */ /* 0x000fc800078e0004 */
[----:B------:R-:W-:Y:S02]  /*19a90*/  IMAD R9, R8, c[0x0][0x48c], R9 ;  /* 0x0001230008097a24 */ /* 0x000fe400078e0209 */
[----:B------:R-:W-:Y:S01]  /*19aa0*/  IMAD.MOV.U32 R7, RZ, RZ, R14 ;  /* 0x000000ffff077224 */ /* 0x000fe200078e000e */
[----:B------:R-:W-:Y:S01]  /*19ab0*/  @P1 SHF.R.U32.HI R7, RZ, c[0x0][0x4f0], R10 ;  /* 0x00013c00ff071a19 */ /* 0x000fe2000001160a */
[----:B------:R-:W-:Y:S01]  /*19ac0*/  IMAD R8, R13, c[0x0][0x3f0], RZ ;  /* 0x0000fc000d087a24 */ /* 0x000fe200078e02ff */
[----:B------:R-:W-:Y:S01]  /*19ad0*/  LOP3.LUT R10, R6, 0x38, R0, 0xf8, !PT ;  /* 0x00000038060a7812 */ /* 0x000fe200078ef800 */
[----:B------:R-:W-:Y:S01]  /*19ae0*/  IMAD.WIDE.U32 R2, R15, c[0x0][0x3f0], R2 ;  /* 0x0000fc000f027a25 */ /* 0x000fe200078e0002 */
[----:B------:R-:W-:Y:S02]  /*19af0*/  LEA R6, P0, R4, c[0x0][0x450], 0x2 ;  /* 0x0001140004067a11 */ /* 0x000fe400078010ff */
[----:B------:R-:W-:Y:S01]  /*19b00*/  IADD3 R9, R5, R9, RZ ;  /* 0x0000000905097210 */ /* 0x000fe20007ffe0ff */
[----:B------:R-:W-:Y:S01]  /*19b10*/  IMAD R8, R15, c[0x0][0x3f4], R8 ;  /* 0x0000fd000f087a24 */ /* 0x000fe200078e0208 */
[----:B------:R-:W-:Y:S01]  /*19b20*/  LOP3.LUT R15, R10, R11, RZ, 0x3c, !PT ;  /* 0x0000000b0a0f7212 */ /* 0x000fe200078e3cff */
[----:B------:R-:W-:Y:S01]  /*19b30*/  IMAD.MOV R5, RZ, RZ, -R7 ;  /* 0x000000ffff057224 */ /* 0x000fe200078e0a07 */
[----:B------:R-:W-:Y:S01]  /*19b40*/  LEA.HI.X R4, R4, c[0x0][0x454], R9, 0x2, P0 ;  /* 0x0001150004047a11 */ /* 0x000fe200000f1409 */
[----:B------:R-:W-:Y:S01]  /*19b50*/  IMAD.IADD R3, R3, 0x1, R8 ;  /* 0x0000000103037824 */ /* 0x000fe200078e0208 */
[----:B------:R-:W-:Y:S01]  /*19b60*/  SHFL.IDX PT, R10, R6, RZ, 0x1c1f ;  /* 0x001c1fff060a7589 */ /* 0x000fe200000e0000 */
[----:B------:R-:W-:Y:S01]  /*19b70*/  SHF.R.S32.HI R12, RZ, 0x1f, R7 ;  /* 0x0000001fff0c7819 */ /* 0x000fe20000011407 */
[----:B------:R-:W-:-:S02]  /*19b80*/  IMAD R5, R5, c[0x0][0x4e8], R14 ;  /* 0x00013a0005057a24 */ /* 0x000fc400078e020e */
[----:B------:R-:W1:Y:S01]  /*19b90*/  SHFL.IDX PT, R11, R4, RZ, 0x1c1f ;  /* 0x001c1fff040b7589 */ /* 0x000e6200000e0000 */
[----:B------:R-:W-:-:S03]  /*19ba0*/  IMAD.WIDE.U32 R2, R7, c[0x0][0x3e0], R2 ;  /* 0x0000f80007027a25 */ /* 0x000fc600078e0002 */
[----:B------:R2:W-:Y:S04]  /*19bb0*/  SHFL.IDX PT, R8, R6, 0x1, 0x1c1f ;  /* 0x003c1f0006087f89 */ /* 0x0005e800000e0000 */
[----:B------:R3:W4:Y:S01]  /*19bc0*/  SHFL.IDX PT, R9, R4, 0x1, 0x1c1f ;  /* 0x003c1f0004097f89 */ /* 0x00072200000e0000 */
[----:B--2---:R-:W-:Y:S01]  /*19bd0*/  IMAD R6, R12, c[0x0][0x3e0], RZ ;  /* 0x0000f8000c067a24 */ /* 0x004fe200078e02ff */
[----:B---3--:R-:W-:-:S03]  /*19be0*/  LEA R4, R28, R17, 0x7 ;  /* 0x000000111c047211 */ /* 0x008fc600078e38ff */
[----:B------:R-:W-:Y:S01]  /*19bf0*/  IMAD R12, R7, c[0x0][0x3e4], R6 ;  /* 0x0000f900070c7a24 */ /* 0x000fe200078e0206 */
[----:B------:R-:W-:Y:S01]  /*19c00*/  LEA R28, R28, R16, 0x7 ;  /* 0x000000101c1c7211 */ /* 0x000fe200078e38ff */
[----:B------:R-:W-:Y:S01]  /*19c10*/  IMAD.SHL.U32 R6, R19, 0x8, RZ ;  /* 0x0000000813067824 */ /* 0x000fe200078e00ff */
[C---:B------:R-:W-:Y:S01]  /*19c20*/  IADD3 R13, R4.reuse, 0x8, RZ ;  /* 0x00000008040d7810 */ /* 0x040fe20007ffe0ff */
[----:B------:R-:W-:Y:S01]  /*19c30*/  IMAD.IADD R3, R3, 0x1, R12 ;  /* 0x0000000103037824 */ /* 0x000fe200078e020c */
[-C--:B------:R-:W-:Y:S02]  /*19c40*/  ISETP.GE.OR P1, PT, R4, R29.reuse, P2 ;  /* 0x0000001d0400720c */ /* 0x080fe40001726670 */
[----:B------:R-:W-:Y:S02]  /*19c50*/  SHF.R.S32.HI R4, RZ, 0x1f, R5 ;  /* 0x0000001fff047819 */ /* 0x000fe40000011405 */
[----:B------:R-:W-:Y:S02]  /*19c60*/  ISETP.GE.OR P0, PT, R13, R29, P2 ;  /* 0x0000001d0d00720c */ /* 0x000fe40001706670 */
[----:B------:R-:W-:Y:S01]  /*19c70*/  LOP3.LUT R7, R15, 0x7ffffe00, R6, 0xf8, !PT ;  /* 0x7ffffe000f077812 */ /* 0x000fe200078ef806 */
[----:B------:R-:W-:-:S04]  /*19c80*/  IMAD R4, R4, c[0x0][0x3d8], RZ ;  /* 0x0000f60004047a24 */ /* 0x000fc800078e02ff */
[C---:B------:R-:W-:Y:S02]  /*19c90*/  IMAD R6, R5.reuse, c[0x0][0x3dc], R4 ;  /* 0x0000f70005067a24 */ /* 0x040fe400078e0204 */
[----:B------:R-:W-:Y:S01]  /*19ca0*/  IMAD.WIDE.U32 R4, R5, c[0x0][0x3d8], R2 ;  /* 0x0000f60005047a25 */ /* 0x000fe200078e0002 */
[----:B------:R-:W-:Y:S01]  /*19cb0*/  SHF.L.U32 R2, R7, 0x1, RZ ;  /* 0x0000000107027819 */ /* 0x000fe200000006ff */
[----:B-1----:R1:W-:Y:S02]  /*19cc0*/  @!P1 ST.E [R10.64], R137 ;  /* 0x000000890a009985 */ /* 0x0023e4000c10190e */
[----:B------:R-:W-:Y:S02]  /*19cd0*/  IMAD.IADD R3, R5, 0x1, R6 ;  /* 0x0000000105037824 */ /* 0x000fe400078e0206 */
        /* <DEDUP_REMOVED lines=21> */
[C---:B-1----:R-:W-:Y:S01]  /*19e30*/  IADD3 R8, R0.reuse, 0x80, RZ ;  /* 0x0000008000087810 */ /* 0x042fe20007ffe0ff */
[----:B------:R-:W1:Y:S01]  /*19e40*/  LDS.128 R20, [R2+0x4080] ;  /* 0x0040800002147984 */ /* 0x000e620000000c00 */
[----:B------:R-:W-:Y:S02]  /*19e50*/  IADD3 R9, R0, 0xc0, RZ ;  /* 0x000000c000097810 */ /* 0x000fe40007ffe0ff */
[----:B------:R-:W-:Y:S01]  /*19e60*/  ISETP.GE.AND P2, PT, R7, c[0x0][0x3c8], PT ;  /* 0x0000f20007007a0c */ /* 0x000fe20003f46270 */
[----:B------:R-:W3:Y:S01]  /*19e70*/  LDS.128 R16, [R2+0x8080] ;  /* 0x0080800002107984 */ /* 0x000ee20000000c00 */
[----:B------:R-:W-:Y:S02]  /*19e80*/  ISETP.GE.AND P1, PT, R8, c[0x0][0x3c8], PT ;  /* 0x0000f20008007a0c */ /* 0x000fe40003f26270 */
[----:B------:R-:W-:Y:S01]  /*19e90*/  ISETP.GE.AND P0, PT, R9, c[0x0][0x3c8], PT ;  /* 0x0000f20009007a0c */ /* 0x000fe20003f06270 */
[----:B------:R4:W5:Y:S01]  /*19ea0*/  LDS.128 R12, [R2+0xc080] ;  /* 0x00c08000020c7984 */ /* 0x0009620000000c00 */
[----:B------:R-:W-:-:S07]  /*19eb0*/  ISETP.GE.AND P3, PT, R0, c[0x0][0x3c8], PT ;  /* 0x0000f20000007a0c */ /* 0x000fce0003f66270 */
[----:B------:R-:W-:-:S04]  /*19ec0*/  @!P2 SHF.R.S32.HI R3, RZ, 0x1f, R7 ;  /* 0x0000001fff03a819 */ /* 0x000fc80000011407 */
[----:B------:R-:W-:Y:S02]  /*19ed0*/  @!P0 SHF.R.S32.HI R6, RZ, 0x1f, R9 ;  /* 0x0000001fff068819 */ /* 0x000fe40000011409 */
[----:B------:R-:W-:Y:S01]  /*19ee0*/  @!P2 LEA.HI R7, R3, R7, RZ, 0x3 ;  /* 0x000000070307a211 */ /* 0x000fe200078f18ff */
[----:B------:R-:W-:Y:S01]  /*19ef0*/  @!P3 IMAD.WIDE R10, R0, 0x2, R4 ;  /* 0x00000002000ab825 */ /* 0x000fe200078e0204 */
[----:B----4-:R-:W-:-:S04]  /*19f00*/  @!P1 SHF.R.S32.HI R2, RZ, 0x1f, R8 ;  /* 0x0000001fff029819 */ /* 0x010fc80000011408 */
        /* <DEDUP_REMOVED lines=8> */
[----:B-1----:R2:W-:Y:S03]  /*19f90*/  @!P2 ST.E.128 [R8.64], R20 ;  /* 0x000000140800a985 */ /* 0x0025e6000c101d0e */
[----:B------:R-:W-:Y:S01]  /*19fa0*/  @!P0 IMAD.WIDE R2, R2, 0x2, R4 ;  /* 0x0000000202028825 */ /* 0x000fe200078e0204 */
[----:B---3--:R2:W-:Y:S04]  /*19fb0*/  @!P1 ST.E.128 [R6.64], R16 ;  /* 0x0000001006009985 */ /* 0x0085e8000c101d0e */
[----:B-----5:R2:W-:Y:S02]  /*19fc0*/  @!P0 ST.E.128 [R2.64], R12 ;  /* 0x0000000c02008985 */ /* 0x0205e4000c101d0e */
.L_x_1293:
[----:B--234-:R-:W-:Y:S05]  /*19fd0*/  BSYNC B0 ;  /* 0x0000000000007941 */ /* 0x01cfea0003800000 */
.L_x_1292:
        /* <DEDUP_REMOVED lines=30> */
.L_x_1295:
[----:B------:R-:W-:Y:S05]  /*1a1c0*/  BSYNC B0 ;  /* 0x0000000000007941 */ /* 0x000fea0003800000 */
.L_x_1294:
        /* <DEDUP_REMOVED lines=30> */
.L_x_1297:
[----:B------:R-:W-:Y:S05]  /*1a3b0*/  BSYNC B0 ;  /* 0x0000000000007941 */ /* 0x000fea0003800000 */
.L_x_1296:
        /* <DEDUP_REMOVED lines=31> */
.L_x_1290:
[----:B------:R-:W2:Y:S01]  /*1a5b0*/  LDL R8, [R1+0x70] ;  /* 0x0000700001087983 */ /* 0x000ea20000100800 */
[----:B------:R-:W-:Y:S01]  /*1a5c0*/  ISETP.NE.U32.AND P1, PT, RZ, c[0x0][0x508], PT ;  /* 0x00014200ff007a0c */ /* 0x000fe20003f25070 */
[----:B------:R-:W-:Y:S01]  /*1a5d0*/  IMAD.MOV.U32 R2, RZ, RZ, 0x4 ;  /* 0x00000004ff027424 */ /* 0x000fe200078e00ff */
[----:B------:R-:W-:Y:S02]  /*1a5e0*/  ISETP.NE.U32.AND P0, PT, RZ, c[0x0][0x500], PT ;  /* 0x00014000ff007a0c */ /* 0x000fe40003f05070 */
[----:B------:R-:W-:Y:S02]  /*1a5f0*/  ISETP.NE.AND.EX P1, PT, RZ, c[0x0][0x50c], PT, P1 ;  /* 0x00014300ff007a0c */ /* 0x000fe40003f25310 */
[----:B------:R-:W-:Y:S01]  /*1a600*/  ISETP.NE.AND.EX P0, PT, RZ, c[0x0][0x504], PT, P0 ;  /* 0x00014100ff007a0c */ /* 0x000fe20003f05300 */
[----:B------:R-:W-:Y:S02]  /*1a610*/  IMAD.MOV.U32 R16, RZ, RZ, c[0x0][0x388] ;  /* 0x0000e200ff107624 */ /* 0x000fe400078e00ff */
[----:B--2---:R-:W-:-:S08]  /*1a620*/  IMAD.WIDE R6, R8, R2, c[0x0][0x500] ;  /* 0x0001400008067625 */ /* 0x004fd000078e0202 */
[----:B------:R-:W-:Y:S02]  /*1a630*/  @P1 IMAD.WIDE R2, R8, R2, c[0x0][0x508] ;  /* 0x0001420008021625 */ /* 0x000fe400078e0202 */
[----:B------:R-:W2:Y:S04]  /*1a640*/  @P0 LDG.E R0, [R6.64] ;  /* 0x0000000e06000981 */ /* 0x000ea8000c1e1900 */
[----:B------:R3:W5:Y:S01]  /*1a650*/  @P1 LDG.E R16, [R2.64] ;  /* 0x0000000e02101981 */ /* 0x000762000c1e1900 */
[----:B------:R-:W-:Y:S02]  /*1a660*/  CS2R R4, SRZ ;  /* 0x0000000000047805 */ /* 0x000fe4000001ff00 */
[--C-:B--2---:R-:W-:Y:S01]  /*1a670*/  @P0 SHF.R.S32.HI R5, RZ, 0x1f, R0.reuse ;  /* 0x0000001fff050819 */ /* 0x104fe20000011400 */
[----:B------:R-:W-:Y:S01]  /*1a680*/  @P0 IMAD.MOV.U32 R4, RZ, RZ, R0 ;  /* 0x000000ffff040224 */ /* 0x000fe200078e0000 */
[----:B------:R-:W-:Y:S05]  /*1a690*/  @P1 BRA `(.L_x_1298) ;  /* 0x0000004000001947 */ /* 0x000fea0003800000 */
[----:B---3--:R-:W-:Y:S05]  /*1a6a0*/  @!P0 BRA `(.L_x_1298) ;  /* 0x0000003000008947 */ /* 0x008fea0003800000 */
[----:B------:R2:W3:Y:S04]  /*1a6b0*/  LDG.E R0, [R6.64] ;  /* 0x0000000e06007981 */ /* 0x0004e8000c1e1900 */
[----:B--2---:R-:W3:Y:S02]  /*1a6c0*/  LDG.E R6, [R6.64+0x4] ;  /* 0x0000040e06067981 */ /* 0x004ee4000c1e1900 */
[----:B---3-5:R-:W-:-:S02]  /*1a6d0*/  IADD3 R16, -R0, R6, RZ ;  /* 0x0000000600107210 */ /* 0x028fc40007ffe1ff */
.L_x_1298:
[----:B---3--:R-:W2:Y:S01]  /*1a6e0*/  S2R R10, SR_TID.X ;  /* 0x00000000000a7919 */ /* 0x008ea20000002100 */
[----:B------:R-:W-:Y:S01]  /*1a6f0*/  SHF.R.S32.HI R0, RZ, 0x1f, R8 ;  /* 0x0000001fff007819 */ /* 0x000fe20000011408 */
[----:B------:R-:W-:Y:S01]  /*1a700*/  BSSY B0, `(.L_x_1299) ;  /* 0x0000029000007945 */ /* 0x000fe20003800000 */
[----:B------:R-:W-:Y:S01]  /*1a710*/  SEL R9, R8, RZ, !P0 ;  /* 0x000000ff08097207 */ /* 0x000fe20004000000 */
[----:B------:R-:W3:Y:S01]  /*1a720*/  S2R R2, SR_CTAID.Y ;  /* 0x0000000000027919 */ /* 0x000ee20000002600 */
[----:B------:R-:W-:-:S03]  /*1a730*/  SEL R11, R0, RZ, !P0 ;  /* 0x000000ff000b7207 */ /* 0x000fc60004000000 */
[----:B------:R-:W4:Y:S01]  /*1a740*/  S2R R12, SR_CTAID.Y ;  /* 0x00000000000c7919 */ /* 0x000f220000002600 */
[----:B--2---:R-:W-:Y:S02]  /*1a750*/  ISETP.GE.AND P1, PT, R10, 0x80, PT ;  /* 0x000000800a00780c */ /* 0x004fe40003f26270 */
[----:B---3--:R-:W-:-:S11]  /*1a760*/  SHF.R.S32.HI R13, RZ, 0x1f, R2 ;  /* 0x0000001fff0d7819 */ /* 0x008fd60000011402 */
[----:B------:R-:W-:Y:S05]  /*1a770*/  @P1 BRA `(.L_x_1300) ;  /* 0x0000021000001947 */ /* 0x000fea0003800000 */
[----:B----4-:R-:W2:Y:S01]  /*1a780*/  S2R R8, SR_CTAID.X ;  /* 0x0000000000087919 */ /* 0x010ea20000002500 */
[----:B-----5:R-:W-:Y:S01]  /*1a790*/  IMAD R0, R16, c[0x0][0x4e8], RZ ;  /* 0x00013a0010007a24 */ /* 0x020fe200078e02ff */
[----:B--2---:R-:W-:-:S04]  /*1a7a0*/  LEA R8, R8, R10, 0x7 ;  /* 0x0000000a08087211 */ /* 0x004fc800078e38ff */
[----:B------:R-:W-:-:S13]  /*1a7b0*/  ISETP.GE.AND P0, PT, R8, R0, PT ;  /* 0x000000000800720c */ /* 0x000fda0003f06270 */
[----:B------:R-:W-:Y:S05]  /*1a7c0*/  @P0 BRA `(.L_x_1300) ;  /* 0x000001c000000947 */ /* 0x000fea0003800000 */
[----:B------:R-:W-:Y:S01]  /*1a7d0*/  MOV R0, c[0x0][0x4e8] ;  /* 0x00013a0000007a02 */ /* 0x000fe20000000f00 */
[----:B------:R-:W-:Y:S01]  /*1a7e0*/  IMAD R6, R13, c[0x0][0x490], RZ ;  /* 0x000124000d067a24 */ /* 0x000fe200078e02ff */
[----:B------:R-:W-:Y:S01]  /*1a7f0*/  MOV R2, R4 ;  /* 0x0000000400027202 */ /* 0x000fe20000000f00 */
[----:B------:R-:W-:Y:S01]  /*1a800*/  IMAD.MOV.U32 R3, RZ, RZ, R5 ;  /* 0x000000ffff037224 */ /* 0x000fe200078e0005 */
[----:B------:R-:W-:Y:S01]  /*1a810*/  ISETP.NE.AND P0, PT, R0, 0x1, PT ;  /* 0x000000010000780c */ /* 0x000fe20003f05270 */
[C---:B------:R-:W-:Y:S01]  /*1a820*/  IMAD R6, R12.reuse, c[0x0][0x494], R6 ;  /* 0x000125000c067a24 */ /* 0x040fe200078e0206 */
[----:B------:R-:W-:Y:S01]  /*1a830*/  MOV R0, R8 ;  /* 0x0000000800007202 */ /* 0x000fe20000000f00 */
[----:B------:R-:W-:-:S05]  /*1a840*/  IMAD.WIDE.U32 R2, R12, c[0x0][0x490], R2 ;  /* 0x000124000c027a25 */ /* 0x000fca00078e0002 */
[----:B------:R-:W-:-:S05]  /*1a850*/  IADD3 R3, R6, R3, RZ ;  /* 0x0000000306037210 */ /* 0x000fca0007ffe0ff */
[----:B------:R-:W-:-:S04]  /*1a860*/  @P0 IMAD.HI.U32 R7, R8, c[0x0][0x4ec], RZ ;  /* 0x00013b0008070a27 */ /* 0x000fc800078e00ff */
[----:B------:R-:W-:Y:S01]  /*1a870*/  IMAD.WIDE.U32 R2, R9, c[0x0][0x498], R2 ;  /* 0x0001260009027a25 */ /* 0x000fe200078e0002 */
[----:B------:R-:W-:-:S03]  /*1a880*/  @P0 SHF.R.U32.HI R0, RZ, c[0x0][0x4f0], R7 ;  /* 0x00013c00ff000a19 */ /* 0x000fc60000011607 */
[----:B------:R-:W-:Y:S01]  /*1a890*/  IMAD R7, R11, c[0x0][0x498], RZ ;  /* 0x000126000b077a24 */ /* 0x000fe200078e02ff */
[----:B------:R-:W-:Y:S01]  /*1a8a0*/  IADD3 R2, P0, R0, R2, RZ ;  /* 0x0000000200027210 */ /* 0x000fe20007f1e0ff */
[----:B------:R-:W-:Y:S02]  /*1a8b0*/  IMAD.MOV R6, RZ, RZ, -R0 ;  /* 0x000000ffff067224 */ /* 0x000fe400078e0a00 */
[----:B------:R-:W-:Y:S02]  /*1a8c0*/  IMAD R7, R9, c[0x0][0x49c], R7 ;  /* 0x0001270009077a24 */ /* 0x000fe400078e0207 */
[----:B------:R-:W-:Y:S01]  /*1a8d0*/  IMAD R6, R6, c[0x0][0x4e8], R8 ;  /* 0x00013a0006067a24 */ /* 0x000fe200078e0208 */
[----:B------:R-:W-:-:S04]  /*1a8e0*/  SHF.R.S32.HI R8, RZ, 0x1f, R0 ;  /* 0x0000001fff087819 */ /* 0x000fc80000011400 */
[----:B------:R-:W-:Y:S02]  /*1a8f0*/  SHF.R.S32.HI R0, RZ, 0x1f, R6 ;  /* 0x0000001fff007819 */ /* 0x000fe40000011406 */
[----:B------:R-:W-:-:S03]  /*1a900*/  IADD3.X R3, R8, R3, R7, P0, !PT ;  /* 0x0000000308037210 */ /* 0x000fc600007fe407 */
[----:B------:R-:W-:Y:S02]  /*1a910*/  IMAD R0, R0, c[0x0][0x488], RZ ;  /* 0x0001220000007a24 */ /* 0x000fe400078e02ff */
[----:B------:R-:W-:-:S04]  /*1a920*/  IMAD.WIDE.U32 R2, R6, c[0x0][0x488], R2 ;  /* 0x0001220006027a25 */ /* 0x000fc800078e0002 */
[----:B------:R-:W-:Y:S01]  /*1a930*/  IMAD R0, R6, c[0x0][0x48c], R0 ;  /* 0x0001230006007a24 */ /* 0x000fe200078e0200 */
[----:B------:R-:W-:-:S04]  /*1a940*/  LEA R6, P0, R2, c[0x0][0x450], 0x2 ;  /* 0x0001140002067a11 */ /* 0x000fc800078010ff */
[----:B------:R-:W-:-:S04]  /*1a950*/  IADD3 R0, R3, R0, RZ ;  /* 0x0000000003007210 */ /* 0x000fc80007ffe0ff */
[----:B------:R-:W-:Y:S02]  /*1a960*/  LEA.HI.X R7, R2, c[0x0][0x454], R0, 0x2, P0 ;  /* 0x0001150002077a11 */ /* 0x000fe400000f1400 */
[----:B------:R-:W-:-:S05]  /*1a970*/  MOV R0, 0xff800000 ;  /* 0xff80000000007802 */ /* 0x000fca0000000f00 */
[----:B------:R2:W-:Y:S02]  /*1a980*/  STG.E [R6.64], R0 ;  /* 0x0000000006007986 */ /* 0x0005e4000c10190e */
.L_x_1300:
[----:B----4-:R-:W-:Y:S05]  /*1a990*/  BSYNC B0 ;  /* 0x0000000000007941 */ /* 0x010fea0003800000 */
.L_x_1299:
[----:B------:R-:W3:Y:S01]  /*1a9a0*/  S2R R14, SR_CTAID.X ;  /* 0x00000000000e7919 */ /* 0x000ee20000002500 */
[----:B--2---:R-:W-:Y:S01]  /*1a9b0*/  IMAD R0, R5, c[0x0][0x3a0], RZ ;  /* 0x0000e80005007a24 */ /* 0x004fe200078e02ff */
[----:B------:R-:W-:Y:S01]  /*1a9c0*/  SHF.R.S32.HI R5, RZ, 0x1f, R10 ;  /* 0x0000001fff057819 */ /* 0x000fe2000001140a */
[C---:B------:R-:W-:Y:S01]  /*1a9d0*/  IMAD.WIDE.U32 R2, R4.reuse, c[0x0][0x3a0], RZ ;  /* 0x0000e80004027a25 */ /* 0x040fe200078e00ff */
[----:B------:R-:W-:Y:S02]  /*1a9e0*/  MOV R6, c[0x0][0x4e8] ;  /* 0x00013a0000067a02 */ /* 0x000fe40000000f00 */
[----:B------:R-:W-:Y:S01]  /*1a9f0*/  LEA.HI R5, R5, R10, RZ, 0x3 ;  /* 0x0000000a05057211 */ /* 0x000fe200078f18ff */
[----:B------:R-:W-:Y:S01]  /*1aa00*/  IMAD R0, R4, c[0x0][0x3a4], R0 ;  /* 0x0000e90004007a24 */ /* 0x000fe200078e0200 */
[----:B------:R-:W-:Y:S01]  /*1aa10*/  ISETP.NE.AND P0, PT, R6, 0x1, PT ;  /* 0x000000010600780c */ /* 0x000fe20003f05270 */
[----:B------:R-:W-:Y:S01]  /*1aa20*/  IMAD R6, R11, c[0x0][0x3f0], RZ ;  /* 0x0000fc000b067a24 */ /* 0x000fe200078e02ff */
[----:B------:R-:W-:-:S02]  /*1aa30*/  LOP3.LUT R4, R5, 0xfffffff8, RZ, 0xc0, !PT ;  /* 0xfffffff805047812 */ /* 0x000fc400078ec0ff */
[----:B------:R-:W-:Y:S01]  /*1aa40*/  IADD3 R3, R3, R0, RZ ;  /* 0x0000000003037210 */ /* 0x000fe20007ffe0ff */
[----:B------:R-:W-:Y:S02]  /*1aa50*/  IMAD R0, R13, c[0x0][0x3e8], RZ ;  /* 0x0000fa000d007a24 */ /* 0x000fe400078e02ff */
[----:B------:R-:W-:Y:S01]  /*1aa60*/  IMAD.IADD R8, R10, 0x1, -R4 ;  /* 0x000000010a087824 */ /* 0x000fe200078e0a04 */
[----:B------:R-:W-:Y:S01]  /*1aa70*/  SHF.R.S32.HI R10, RZ, 0x3, R5 ;  /* 0x00000003ff0a7819 */ /* 0x000fe20000011405 */
[C---:B------:R-:W-:Y:S02]  /*1aa80*/  IMAD R0, R12.reuse, c[0x0][0x3ec], R0 ;  /* 0x0000fb000c007a24 */ /* 0x040fe400078e0200 */
[----:B------:R-:W-:Y:S01]  /*1aa90*/  IMAD.WIDE.U32 R2, R12, c[0x0][0x3e8], R2 ;  /* 0x0000fa000c027a25 */ /* 0x000fe200078e0002 */
[----:B------:R-:W-:-:S03]  /*1aaa0*/  LEA R4, R8, R10, 0x5 ;  /* 0x0000000a08047211 */ /* 0x000fc600078e28ff */
[----:B------:R-:W-:Y:S01]  /*1aab0*/  IMAD R7, R9, c[0x0][0x3f4], R6 ;  /* 0x0000fd0009077a24 */ /* 0x000fe200078e0206 */
[----:B------:R-:W-:Y:S01]  /*1aac0*/  IADD3 R3, R0, R3, RZ ;  /* 0x0000000300037210 */ /* 0x000fe20007ffe0ff */
[C---:B---3--:R-:W-:Y:S01]  /*1aad0*/  IMAD R4, R14.reuse, 0x80, R4 ;  /* 0x000000800e047824 */ /* 0x048fe200078e0204 */
[----:B------:R-:W-:-:S03]  /*1aae0*/  LEA R14, R14, R10, 0x7 ;  /* 0x0000000a0e0e7211 */ /* 0x000fc600078e38ff */
[----:B------:R-:W-:Y:S01]  /*1aaf0*/  @P0 IMAD.HI.U32 R5, R4, c[0x0][0x4ec], RZ ;  /* 0x00013b0004050a27 */ /* 0x000fe200078e00ff */
[----:B------:R-:W-:-:S03]  /*1ab00*/  MOV R0, R4 ;  /* 0x0000000400007202 */ /* 0x000fc60000000f00 */
[----:B------:R-:W-:Y:S01]  /*1ab10*/  IMAD.WIDE.U32 R2, R9, c[0x0][0x3f0], R2 ;  /* 0x0000fc0009027a25 */ /* 0x000fe200078e0002 */
[----:B------:R-:W-:-:S04]  /*1ab20*/  @P0 SHF.R.U32.HI R0, RZ, c[0x0][0x4f0], R5 ;  /* 0x00013c00ff000a19 */ /* 0x000fc80000011605 */
[--C-:B------:R-:W-:Y:S01]  /*1ab30*/  SHF.R.S32.HI R6, RZ, 0x1f, R0.reuse ;  /* 0x0000001fff067819 */ /* 0x100fe20000011400 */
[----:B------:R-:W-:Y:S01]  /*1ab40*/  IMAD.MOV R5, RZ, RZ, -R0 ;  /* 0x000000ffff057224 */ /* 0x000fe200078e0a00 */
[----:B------:R-:W-:-:S03]  /*1ab50*/  IADD3 R3, R3, R7, RZ ;  /* 0x0000000703037210 */ /* 0x000fc60007ffe0ff */
[----:B------:R-:W-:Y:S02]  /*1ab60*/  IMAD R6, R6, c[0x0][0x3e0], RZ ;  /* 0x0000f80006067a24 */ /* 0x000fe400078e02ff */
[----:B------:R-:W-:Y:S02]  /*1ab70*/  IMAD R5, R5, c[0x0][0x4e8], R4 ;  /* 0x00013a0005057a24 */ /* 0x000fe400078e0204 */
[----:B------:R-:W-:-:S03]  /*1ab80*/  IMAD.WIDE.U32 R2, R0, c[0x0][0x3e0], R2 ;  /* 0x0000f80000027a25 */ /* 0x000fc600078e0002 */
[----:B------:R-:W-:Y:S01]  /*1ab90*/  SHF.R.S32.HI R4, RZ, 0x1f, R5 ;  /* 0x0000001fff047819 */ /* 0x000fe20000011405 */
[----:B------:R-:W-:-:S05]  /*1aba0*/  IMAD R0, R0, c[0x0][0x3e4], R6 ;  /* 0x0000f90000007a24 */ /* 0x000fca00078e0206 */
[----:B------:R-:W-:Y:S01]  /*1abb0*/  IADD3 R3, R3, R0, RZ ;  /* 0x0000000003037210 */ /* 0x000fe20007ffe0ff */
[----:B------:R-:W-:-:S04]  /*1abc0*/  IMAD R0, R4, c[0x0][0x3d8], RZ ;  /* 0x0000f60004007a24 */ /* 0x000fc800078e02ff */
[C---:B------:R-:W-:Y:S02]  /*1abd0*/  IMAD R4, R5.reuse, c[0x0][0x3dc], R0 ;  /* 0x0000f70005047a24 */ /* 0x040fe400078e0200 */
[----:B------:R-:W-:-:S04]  /*1abe0*/  IMAD.WIDE.U32 R2, R5, c[0x0][0x3d8], R2 ;  /* 0x0000f60005027a25 */ /* 0x000fc800078e0002 */
[----:B------:R-:W-:Y:S01]  /*1abf0*/  IMAD.SHL.U32 R0, R8, 0x8, RZ ;  /* 0x0000000808007824 */ /* 0x000fe200078e00ff */
[----:B------:R-:W-:Y:S02]  /*1ac00*/  IADD3 R3, R3, R4, RZ ;  /* 0x0000000403037210 */ /* 0x000fe40007ffe0ff */
[----:B------:R-:W-:Y:S02]  /*1ac10*/  LEA R17, P0, R2, c[0x0][0x380], 0x1 ;  /* 0x0000e00002117a11 */ /* 0x000fe400078008ff */
[----:B------:R-:W-:Y:S02]  /*1ac20*/  IADD3 R13, R0, 0x40, RZ ;  /* 0x00000040000d7810 */ /* 0x000fe40007ffe0ff */
[----:B------:R-:W-:Y:S02]  /*1ac30*/  LEA.HI.X R15, R2, c[0x0][0x384], R3, 0x1, P0 ;  /* 0x0000e100020f7a11 */ /* 0x000fe400000f0c03 */
[C---:B------:R-:W-:Y:S02]  /*1ac40*/  IADD3 R11, R0.reuse, 0x80, RZ ;  /* 0x00000080000b7810 */ /* 0x040fe40007ffe0ff */
[----:B------:R-:W-:Y:S01]  /*1ac50*/  IADD3 R12, R0, 0xc0, RZ ;  /* 0x000000c0000c7810 */ /* 0x000fe20007ffe0ff */
[----:B------:R-:W-:Y:S05]  /*1ac60*/  BRA.DIV ~URZ, `(.L_x_1301) ;  /* 0x000022e27f007947 */ /* 0x000fea000b800000 */
[----:B------:R2:W3:Y:S02]  /*1ac70*/  SHFL.IDX PT, R4, R15, RZ, 0x181f ;  /* 0x00181fff0f047589 */ /* 0x0004e400000e0000 */
.L_x_1357:
[----:B------:R-:W-:Y:S05]  /*1ac80*/  BRA.DIV ~URZ, `(.L_x_1302) ;  /* 0x000023427f007947 */ /* 0x000fea000b800000 */
[----:B------:R4:W1:Y:S02]  /*1ac90*/  SHFL.IDX PT, R2, R17, RZ, 0x181f ;  /* 0x00181fff11027589 */ /* 0x00086400000e0000 */
.L_x_1358:
[----:B-----5:R-:W-:Y:S01]  /*1aca0*/  IMAD R16, R16, c[0x0][0x4e8], RZ ;  /* 0x00013a0010107a24 */ /* 0x020fe200078e02ff */
[----:B------:R-:W-:Y:S01]  /*1acb0*/  BSSY B0, `(.L_x_1303) ;  /* 0x0000019000007945 */ /* 0x000fe20003800000 */
[----:B---3--:R-:W-:-:S03]  /*1acc0*/  MOV R3, R4 ;  /* 0x0000000400037202 */ /* 0x008fc60000000f00 */
[----:B------:R-:W-:-:S13]  /*1acd0*/  ISETP.GE.AND P0, PT, R14, R16, PT ;  /* 0x000000100e00720c */ /* 0x000fda0003f06270 */
        /* <DEDUP_REMOVED lines=9> */
[----:B-1----:R-:W-:Y:S01]  /*1ad70*/  @!P3 IMAD.WIDE R8, R0, 0x2, R2 ;  /* 0x000000020008b825 */ /* 0x002fe200078e0202 */
        /* <DEDUP_REMOVED lines=12> */
.L_x_1304:
[----:B------:R-:W-:Y:S05]  /*1ae40*/  BSYNC B0 ;  /* 0x0000000000007941 */ /* 0x000fea0003800000 */
.L_x_1303:
[----:B------:R-:W-:Y:S05]  /*1ae50*/  BRA.DIV ~URZ, `(.L_x_1305) ;  /* 0x000021f27f007947 */ /* 0x000fea000b800000 */
[----:B-1----:R1:W3:Y:S04]  /*1ae60*/  SHFL.IDX PT, R4, R15, 0x1, 0x181f ;  /* 0x00381f000f047f89 */ /* 0x0022e800000e0000 */
[----:B------:R1:W2:Y:S02]  /*1ae70*/  SHFL.IDX PT, R2, R17, 0x1, 0x181f ;  /* 0x00381f0011027f89 */ /* 0x0002a400000e0000 */
.L_x_1359:
[----:B------:R-:W-:Y:S01]  /*1ae80*/  IADD3 R3, R14, 0x20, RZ ;  /* 0x000000200e037810 */ /* 0x000fe20007ffe0ff */
[----:B------:R-:W-:Y:S03]  /*1ae90*/  BSSY B0, `(.L_x_1306) ;  /* 0x0000019000007945 */ /* 0x000fe60003800000 */
[----:B------:R-:W-:Y:S01]  /*1aea0*/  ISETP.GE.AND P0, PT, R3, R16, PT ;  /* 0x000000100300720c */ /* 0x000fe20003f06270 */
[----:B---3--:R-:W-:-:S12]  /*1aeb0*/  IMAD.MOV.U32 R3, RZ, RZ, R4 ;  /* 0x000000ffff037224 */ /* 0x008fd800078e0004 */
        /* <DEDUP_REMOVED lines=9> */
[----:B--2---:R-:W-:Y:S01]  /*1af50*/  @!P3 IMAD.WIDE R8, R0, 0x2, R2 ;  /* 0x000000020008b825 */ /* 0x004fe200078e0202 */
        /* <DEDUP_REMOVED lines=12> */
.L_x_1307:
[----:B------:R-:W-:Y:S05]  /*1b020*/  BSYNC B0 ;  /* 0x0000000000007941 */ /* 0x000fea0003800000 */
.L_x_1306:
[----:B------:R-:W-:Y:S05]  /*1b030*/  BRA.DIV ~URZ, `(.L_x_1308) ;  /* 0x000021027f007947 */ /* 0x000fea000b800000 */
[----:B--2---:R2:W3:Y:S02]  /*1b040*/  SHFL.IDX PT, R4, R15, 0x2, 0x181f ;  /* 0x00581f000f047f89 */ /* 0x0044e400000e0000 */
.L_x_1360:
[----:B------:R-:W-:Y:S05]  /*1b050*/  BRA.DIV ~URZ, `(.L_x_1309) ;  /* 0x000021627f007947 */ /* 0x000fea000b800000 */
[----:B------:R1:W2:Y:S02]  /*1b060*/  SHFL.IDX PT, R2, R17, 0x2, 0x181f ;  /* 0x00581f0011027f89 */ /* 0x0002a400000e0000 */
.L_x_1361:
        /* <DEDUP_REMOVED lines=26> */
.L_x_1311:
[----:B------:R-:W-:Y:S05]  /*1b210*/  BSYNC B0 ;  /* 0x0000000000007941 */ /* 0x000fea0003800000 */
.L_x_1310:
[----:B------:R-:W-:Y:S05]  /*1b220*/  BRA.DIV ~URZ, `(.L_x_1312) ;  /* 0x000020127f007947 */ /* 0x000fea000b800000 */
[----:B--2---:R2:W3:Y:S04]  /*1b230*/  SHFL.IDX PT, R4, R15, 0x3, 0x181f ;  /* 0x00781f000f047f89 */ /* 0x0044e800000e0000 */
[----:B------:R2:W1:Y:S02]  /*1b240*/  SHFL.IDX PT, R2, R17, 0x3, 0x181f ;  /* 0x00781f0011027f89 */ /* 0x00046400000e0000 */
.L_x_1362:
[----:B------:R-:W-:-:S04]  /*1b250*/  IADD3 R3, R14, 0x60, RZ ;  /* 0x000000600e037810 */ /* 0x000fc80007ffe0ff */
[----:B------:R-:W-:Y:S01]  /*1b260*/  ISETP.GE.AND P0, PT, R3, R16, PT ;  /* 0x000000100300720c */ /* 0x000fe20003f06270 */
[----:B---3--:R-:W-:-:S12]  /*1b270*/  IMAD.MOV.U32 R3, RZ, RZ, R4 ;  /* 0x000000ffff037224 */ /* 0x008fd800078e0004 */
[----:B------:R-:W-:Y:S05]  /*1b280*/  @P0 EXIT ;  /* 0x000000000000094d */ /* 0x000fea0003800000 */
[----:B------:R-:W-:Y:S02]  /*1b290*/  ISETP.GE.AND P1, PT, R13, c[0x0][0x3c8], PT ;  /* 0x0000f2000d007a0c */ /* 0x000fe40003f26270 */
[----:B------:R-:W-:Y:S02]  /*1b2a0*/  ISETP.GE.AND P0, PT, R11, c[0x0][0x3c8], PT ;  /* 0x0000f2000b007a0c */ /* 0x000fe40003f06270 */
[----:B------:R-:W-:-:S09]  /*1b2b0*/  ISETP.GE.AND P2, PT, R0, c[0x0][0x3c8], PT ;  /* 0x0000f20000007a0c */ /* 0x000fd20003f46270 */
[----:B------:R-:W-:Y:S02]  /*1b2c0*/  @!P1 SHF.R.S32.HI R5, RZ, 0x1f, R13 ;  /* 0x0000001fff059819 */ /* 0x000fe4000001140d */
[----:B------:R-:W-:Y:S02]  /*1b2d0*/  @!P0 SHF.R.S32.HI R4, RZ, 0x1f, R11 ;  /* 0x0000001fff048819 */ /* 0x000fe4000001140b */
[----:B------:R-:W-:Y:S01]  /*1b2e0*/  @!P1 LEA.HI R5, R5, R13, RZ, 0x3 ;  /* 0x0000000d05059211 */ /* 0x000fe200078f18ff */
[--C-:B-1----:R-:W-:Y:S01]  /*1b2f0*/  @!P2 IMAD.WIDE R8, R0, 0x2, R2.reuse ;  /* 0x000000020008a825 */ /* 0x102fe200078e0202 */
        /* <DEDUP_REMOVED lines=16> */
.L_x_1183:
[----:B------:R-:W-:Y:S01]  /*1b400*/  IMAD.MOV.U32 R188, RZ, RZ, R18 ;  /* 0x000000ffffbc7224 */ /* 0x000fe200078e0012 */
[----:B------:R-:W-:Y:S01]  /*1b410*/  MOV R3, 0x181f ;  /* 0x0000181f00037802 */ /* 0x000fe20000000f00 */
[----:B------:R-:W-:Y:S01]  /*1b420*/  IMAD.MOV.U32 R189, RZ, RZ, RZ ;  /* 0x000000ffffbd7224 */ /* 0x000fe200078e00ff */
[----:B------:R-:W-:Y:S02]  /*1b430*/  MOV R191, 0xffffffff ;  /* 0xffffffff00bf7802 */ /* 0x000fe40000000f00 */
[----:B------:R-:W-:Y:S02]  /*1b440*/  MOV R2, 0x1b460 ;  /* 0x0001b46000027802 */ /* 0x000fe40000000f00 */
[----:B------:R-:W-:Y:S05]  /*1b450*/  CALL.REL.NOINC `($__internal_6_$__cuda_sm70_shflsync_idx_p) ;  /* 0x0000cdc000007944 */ /* 0x000fea0003c00000 */
[----:B------:R-:W-:Y:S01]  /*1b460*/  MOV R0, R190 ;  /* 0x000000be00007202 */ /* 0x000fe20000000f00 */
[----:B------:R-:W-:Y:S05]  /*1b470*/  BRA `(.L_x_1313) ;  /* 0xfffed1b000007947 */ /* 0x000fea000383ffff */
.L_x_1184:
[----:B------:R-:W-:Y:S01]  /*1b480*/  IMAD.MOV.U32 R188, RZ, RZ, R20 ;  /* 0x000000ffffbc7224 */ /* 0x000fe200078e0014 */
[----:B------:R-:W-:Y:S01]  /*1b490*/  MOV R3, 0x181f ;  /* 0x0000181f00037802 */ /* 0x000fe20000000f00 */
[----:B------:R-:W-:Y:S01]  /*1b4a0*/  IMAD.MOV.U32 R189, RZ, RZ, RZ ;  /* 0x000000ffffbd7224 */ /* 0x000fe200078e00ff */
[----:B------:R-:W-:-:S02]  /*1b4b0*/  MOV R191, 0xffffffff ;  /* 0xffffffff00bf7802 */ /* 0x000fc40000000f00 */
[----:B------:R-:W-:Y:S02]  /*1b4c0*/  MOV R2, 0x1b4e0 ;  /* 0x0001b4e000027802 */ /* 0x000fe40000000f00 */
[----:B-12---:R-:W-:Y:S05]  /*1b4d0*/  CALL.REL.NOINC `($__internal_6_$__cuda_sm70_shflsync_idx_p) ;  /* 0x0000cd4000007944 */ /* 0x006fea0003c00000 */
[----:B------:R-:W-:Y:S01]  /*1b4e0*/  MOV R2, R190 ;  /* 0x000000be00027202 */ /* 0x000fe20000000f00 */
[----:B------:R-:W-:Y:S05]  /*1b4f0*/  BRA `(.L_x_1314) ;  /* 0xfffed15000007947 */ /* 0x000fea000383ffff */
.L_x_1187:
[----:B------:R-:W-:Y:S01]  /*1b500*/  IMAD.MOV.U32 R188, RZ, RZ, R18 ;  /* 0x000000ffffbc7224 */ /* 0x000fe200078e0012 */
[----:B--2---:R-:W-:Y:S01]  /*1b510*/  MOV R3, 0x181f ;  /* 0x0000181f00037802 */ /* 0x004fe20000000f00 */
[----:B------:R-:W-:Y:S01]  /*1b520*/  IMAD.MOV.U32 R189, RZ, RZ, 0x1 ;  /* 0x00000001ffbd7424 */ /* 0x000fe200078e00ff */
[----:B------:R-:W-:Y:S02]  /*1b530*/  MOV R191, 0xffffffff ;  /* 0xffffffff00bf7802 */ /* 0x000fe40000000f00 */
[----:B----4-:R-:W-:Y:S02]  /*1b540*/  MOV R2, 0x1b560 ;  /* 0x0001b56000027802 */ /* 0x010fe40000000f00 */
[----:B-1-3--:R-:W-:Y:S05]  /*1b550*/  CALL.REL.NOINC `($__internal_6_$__cuda_sm70_shflsync_idx_p) ;  /* 0x0000ccc000007944 */ /* 0x00afea0003c00000 */
[----:B------:R-:W-:Y:S01]  /*1b560*/  IMAD.MOV.U32 R4, RZ, RZ, R190 ;  /* 0x000000ffff047224 */ /* 0x000fe200078e00be */
[----:B------:R-:W-:Y:S01]  /*1b570*/  MOV R188, R20 ;  /* 0x0000001400bc7202 */ /* 0x000fe20000000f00 */
[----:B------:R-:W-:Y:S01]  /*1b580*/  IMAD.MOV.U32 R189, RZ, RZ, 0x1 ;  /* 0x00000001ffbd7424 */ /* 0x000fe200078e00ff */
[----:B------:R-:W-:Y:S01]  /*1b590*/  MOV R3, 0x181f ;  /* 0x0000181f00037802 */ /* 0x000fe20000000f00 */
[----:B------:R-:W-:Y:S01]  /*1b5a0*/  IMAD.MOV.U32 R191, RZ, RZ, -0x1 ;  /* 0xffffffffffbf7424 */ /* 0x000fe200078e00ff */
[----:B------:R-:W-:-:S02]  /*1b5b0*/  MOV R2, 0x1b5d0 ;  /* 0x0001b5d000027802 */ /* 0x000fc40000000f00 */
[----:B------:R-:W-:Y:S05]  /*1b5c0*/  CALL.REL.NOINC `($__internal_6_$__cuda_sm70_shflsync_idx_p) ;  /* 0x0000cc5000007944 */ /* 0x000fea0003c00000 */
[----:B------:R-:W-:Y:S01]  /*1b5d0*/  MOV R2, R190 ;  /* 0x000000be00027202 */ /* 0x000fe20000000f00 */
[----:B------:R-:W-:Y:S05]  /*1b5e0*/  BRA `(.L_x_1315) ;  /* 0xfffed25000007947 */ /* 0x000fea000383ffff */
.L_x_1190:
[----:B------:R-:W-:Y:S01]  /*1b5f0*/  IMAD.MOV.U32 R188, RZ, RZ, R18 ;  /* 0x000000ffffbc7224 */ /* 0x000fe200078e0012 */
[----:B--2---:R-:W-:Y:S01]  /*1b600*/  MOV R3, 0x181f ;  /* 0x0000181f00037802 */ /* 0x004fe20000000f00 */
[----:B------:R-:W-:Y:S01]  /*1b610*/  IMAD.MOV.U32 R189, RZ, RZ, 0x2 ;  /* 0x00000002ffbd7424 */ /* 0x000fe200078e00ff */
[----:B------:R-:W-:-:S02]  /*1b620*/  MOV R191, 0xffffffff ;  /* 0xffffffff00bf7802 */ /* 0x000fc40000000f00 */
[----:B------:R-:W-:Y:S02]  /*1b630*/  MOV R2, 0x1b650 ;  /* 0x0001b65000027802 */ /* 0x000fe40000000f00 */
[----:B-1-3--:R-:W-:Y:S05]  /*1b640*/  CALL.REL.NOINC `($__internal_6_$__cuda_sm70_shflsync_idx_p) ;  /* 0x0000cbd000007944 */ /* 0x00afea0003c00000 */
[----:B------:R-:W-:Y:S01]  /*1b650*/  MOV R4, R190 ;  /* 0x000000be00047202 */ /* 0x000fe20000000f00 */
[----:B------:R-:W-:Y:S05]  /*1b660*/  BRA `(.L_x_1316) ;  /* 0xfffed3a000007947 */ /* 0x000fea000383ffff */
.L_x_1191:
[----:B------:R-:W-:Y:S01]  /*1b670*/  IMAD.MOV.U32 R188, RZ, RZ, R20 ;  /* 0x000000ffffbc7224 */ /* 0x000fe200078e0014 */
[----:B--2---:R-:W-:Y:S01]  /*1b680*/  MOV R3, 0x181f ;  /* 0x0000181f00037802 */ /* 0x004fe20000000f00 */
[----:B------:R-:W-:Y:S01]  /*1b690*/  IMAD.MOV.U32 R189, RZ, RZ, 0x2 ;  /* 0x00000002ffbd7424 */ /* 0x000fe200078e00ff */
[----:B------:R-:W-:Y:S02]  /*1b6a0*/  MOV R191, 0xffffffff ;  /* 0xffffffff00bf7802 */ /* 0x000fe40000000f00 */
[----:B------:R-:W-:Y:S02]  /*1b6b0*/  MOV R2, 0x1b6d0 ;  /* 0x0001b6d000027802 */ /* 0x000fe40000000f00 */
[----:B-1-34-:R-:W-:Y:S05]  /*1b6c0*/  CALL.REL.NOINC `($__internal_6_$__cuda_sm70_shflsync_idx_p) ;  /* 0x0000cb5000007944 */ /* 0x01afea0003c00000 */
[----:B------:R-:W-:Y:S01]  /*1b6d0*/  MOV R2, R190 ;  /* 0x000000be00027202 */ /* 0x000fe20000000f00 */
[----:B------:R-:W-:Y:S05]  /*1b6e0*/  BRA `(.L_x_1317) ;  /* 0xfffed34000007947 */ /* 0x000fea000383ffff */
.L_x_1194:
[----:B------:R-:W-:Y:S01]  /*1b6f0*/  IMAD.MOV.U32 R188, RZ, RZ, R18 ;  /* 0x000000ffffbc7224 */ /* 0x000fe200078e0012 */
[----:B-1----:R-:W-:Y:S01]  /*1b700*/  MOV R3, 0x181f ;  /* 0x0000181f00037802 */ /* 0x002fe20000000f00 */
[----:B------:R-:W-:Y:S01]  /*1b710*/  IMAD.MOV.U32 R189, RZ, RZ, 0x3 ;  /* 0x00000003ffbd7424 */ /* 0x000fe200078e00ff */
[----:B------:R-:W-:-:S02]  /*1b720*/  MOV R191, 0xffffffff ;  /* 0xffffffff00bf7802 */ /* 0x000fc40000000f00 */
[----:B---3--:R-:W-:Y:S02]  /*1b730*/  MOV R2, 0x1b750 ;  /* 0x0001b75000027802 */ /* 0x008fe40000000f00 */
[----:B--2-4-:R-:W-:Y:S05]  /*1b740*/  CALL.REL.NOINC `($__internal_6_$__cuda_sm70_shflsync_idx_p) ;  /* 0x0000cad000007944 */ /* 0x014fea0003c00000 */
[----:B------:R-:W-:Y:S01]  /*1b750*/  IMAD.MOV.U32 R11, RZ, RZ, R190 ;  /* 0x000000ffff0b7224 */ /* 0x000fe200078e00be */
[----:B------:R-:W-:Y:S01]  /*1b760*/  MOV R188, R20 ;  /* 0x0000001400bc7202 */ /* 0x000fe20000000f00 */
[----:B------:R-:W-:Y:S01]  /*1b770*/  IMAD.MOV.U32 R189, RZ, RZ, 0x3 ;  /* 0x00000003ffbd7424 */ /* 0x000fe200078e00ff */
[----:B------:R-:W-:Y:S01]  /*1b780*/  MOV R3, 0x181f ;  /* 0x0000181f00037802 */ /* 0x000fe20000000f00 */
[----:B------:R-:W-:Y:S01]  /*1b790*/  IMAD.MOV.U32 R191, RZ, RZ, -0x1 ;  /* 0xffffffffffbf7424 */ /* 0x000fe200078e00ff */
[----:B------:R-:W-:Y:S02]  /*1b7a0*/  MOV R2, 0x1b7c0 ;  /* 0x0001b7c000027802 */ /* 0x000fe40000000f00 */
[----:B------:R-:W-:Y:S05]  /*1b7b0*/  CALL.REL.NOINC `($__internal_6_$__cuda_sm70_shflsync_idx_p) ;  /* 0x0000ca6000007944 */ /* 0x000fea0003c00000 */
[----:B------:R-:W-:Y:S01]  /*1b7c0*/  MOV R10, R190 ;  /* 0x000000be000a7202 */ /* 0x000fe20000000f00 */
[----:B------:R-:W-:Y:S05]  /*1b7d0*/  BRA `(.L_x_1318) ;  /* 0xfffed43000007947 */ /* 0x000fea000383ffff */
.L_x_1196:
[----:B---34-:R-:W-:Y:S01]  /*1b7e0*/  IMAD.MOV.U32 R188, RZ, RZ, R4 ;  /* 0x000000ffffbc7224 */ /* 0x018fe200078e0004 */
[----:B------:R-:W-:Y:S01]  /*1b7f0*/  MOV R3, 0x181f ;  /* 0x0000181f00037802 */ /* 0x000fe20000000f00 */
[----:B------:R-:W-:Y:S01]  /*1b800*/  IMAD.MOV.U32 R189, RZ, RZ, RZ ;  /* 0x000000ffffbd7224 */ /* 0x000fe200078e00ff */
[----:B------:R-:W-:Y:S02]  /*1b810*/  MOV R191, 0xffffffff ;  /* 0xffffffff00bf7802 */ /* 0x000fe40000000f00 */
[----:B------:R-:W-:-:S02]  /*1b820*/  MOV R2, 0x1b840 ;  /* 0x0001b84000027802 */ /* 0x000fc40000000f00 */
[----:B--2--5:R-:W-:Y:S05]  /*1b830*/  CALL.REL.NOINC `($__internal_6_$__cuda_sm70_shflsync_idx_p) ;  /* 0x0000c9e000007944 */ /* 0x024fea0003c00000 */
[----:B------:R-:W-:Y:S01]  /*1b840*/  MOV R3, R190 ;  /* 0x000000be00037202 */ /* 0x000fe20000000f00 */
[----:B------:R-:W-:Y:S05]  /*1b850*/  BRA `(.L_x_1319) ;  /* 0xfffee2e000007947 */ /* 0x000fea000383ffff */
.L_x_1199:
[----:B------:R-:W-:Y:S01]  /*1b860*/  IMAD.MOV.U32 R188, RZ, RZ, R4 ;  /* 0x000000ffffbc7224 */ /* 0x000fe200078e0004 */
[----:B------:R-:W-:Y:S01]  /*1b870*/  MOV R3, 0x181f ;  /* 0x0000181f00037802 */ /* 0x000fe20000000f00 */
[----:B------:R-:W-:Y:S01]  /*1b880*/  IMAD.MOV.U32 R189, RZ, RZ, 0x1 ;  /* 0x00000001ffbd7424 */ /* 0x000fe200078e00ff */
[----:B------:R-:W-:-:S02]  /*1b890*/  MOV R191, 0xffffffff ;  /* 0xffffffff00bf7802 */ /* 0x000fc40000000f00 */
[----:B------:R-:W-:Y:S02]  /*1b8a0*/  MOV R2, 0x1b8c0 ;  /* 0x0001b8c000027802 */ /* 0x000fe40000000f00 */
[----:B-12--5:R-:W-:Y:S05]  /*1b8b0*/  CALL.REL.NOINC `($__internal_6_$__cuda_sm70_shflsync_idx_p) ;  /* 0x0000c96000007944 */ /* 0x026fea0003c00000 */
        /* <DEDUP_REMOVED lines=9> */
.L_x_1202:
[----:B------:R-:W-:Y:S01]  /*1b950*/  IMAD.MOV.U32 R188, RZ, RZ, R7 ;  /* 0x000000ffffbc7224 */ /* 0x000fe200078e0007 */
[----:B------:R-:W-:Y:S01]  /*1b960*/  MOV R3, 0x181f ;  /* 0x0000181f00037802 */ /* 0x000fe20000000f00 */
[----:B------:R-:W-:Y:S01]  /*1b970*/  IMAD.MOV.U32 R189, RZ, RZ, RZ ;  /* 0x000000ffffbd7224 */ /* 0x000fe200078e00ff */
[----:B------:R-:W-:Y:S02]  /*1b980*/  MOV R191, 0xffffffff ;  /* 0xffffffff00bf7802 */ /* 0x000fe40000000f00 */
[----:B------:R-:W-:-:S02]  /*1b990*/  MOV R2, 0x1b9b0 ;  /* 0x0001b9b000027802 */ /* 0x000fc40000000f00 */
[----:B------:R-:W-:Y:S05]  /*1b9a0*/  CALL.REL.NOINC `($__internal_6_$__cuda_sm70_shflsync_idx_p) ;  /* 0x0000c87000007944 */ /* 0x000fea0003c00000 */
[----:B------:R-:W-:Y:S01]  /*1b9b0*/  MOV R4, R190 ;  /* 0x000000be00047202 */ /* 0x000fe20000000f00 */
[----:B------:R-:W-:Y:S05]  /*1b9c0*/  BRA `(.L_x_1321) ;  /* 0xfffef1e000007947 */ /* 0x000fea000383ffff */
.L_x_1203:
        /* <DEDUP_REMOVED lines=8> */
.L_x_1206:
[----:B------:R-:W-:Y:S01]  /*1ba50*/  IMAD.MOV.U32 R188, RZ, RZ, R7 ;  /* 0x000000ffffbc7224 */ /* 0x000fe200078e0007 */
[----:B--2---:R-:W-:Y:S01]  /*1ba60*/  MOV R3, 0x181f ;  /* 0x0000181f00037802 */ /* 0x004fe20000000f00 */
[----:B------:R-:W-:Y:S01]  /*1ba70*/  IMAD.MOV.U32 R189, RZ, RZ, 0x1 ;  /* 0x00000001ffbd7424 */ /* 0x000fe200078e00ff */
[----:B------:R-:W-:Y:S02]  /*1ba80*/  MOV R191, 0xffffffff ;  /* 0xffffffff00bf7802 */ /* 0x000fe40000000f00 */
[----:B------:R-:W-:Y:S02]  /*1ba90*/  MOV R2, 0x1bab0 ;  /* 0x0001bab000027802 */ /* 0x000fe40000000f00 */
[----:B-1-34-:R-:W-:Y:S05]  /*1baa0*/  CALL.REL.NOINC `($__internal_6_$__cuda_sm70_shflsync_idx_p) ;  /* 0x0000c77000007944 */ /* 0x01afea0003c00000 */
        /* <DEDUP_REMOVED lines=9> */
.L_x_1207:
[----:B------:R-:W-:Y:S01]  /*1bb40*/  IMAD.MOV.U32 R188, RZ, RZ, R4 ;  /* 0x000000ffffbc7224 */ /* 0x000fe200078e0004 */
[----:B------:R-:W-:Y:S01]  /*1bb50*/  MOV R3, 0x1c1f ;  /* 0x00001c1f00037802 */ /* 0x000fe20000000f00 */
[----:B------:R-:W-:Y:S01]  /*1bb60*/  IMAD.MOV.U32 R189, RZ, RZ, RZ ;  /* 0x000000ffffbd7224 */ /* 0x000fe200078e00ff */
[----:B------:R-:W-:-:S02]  /*1bb70*/  MOV R191, 0xffffffff ;  /* 0xffffffff00bf7802 */ /* 0x000fc40000000f00 */
[----:B------:R-:W-:Y:S02]  /*1bb80*/  MOV R2, 0x1bba0 ;  /* 0x0001bba000027802 */ /* 0x000fe40000000f00 */
[----:B------:R-:W-:Y:S05]  /*1bb90*/  CALL.REL.NOINC `($__internal_6_$__cuda_sm70_shflsync_idx_p) ;  /* 0x0000c68000007944 */ /* 0x000fea0003c00000 */
[----:B------:R-:W-:Y:S01]  /*1bba0*/  MOV R3, R190 ;  /* 0x000000be00037202 */ /* 0x000fe20000000f00 */
[----:B------:R-:W-:Y:S05]  /*1bbb0*/  BRA `(.L_x_1324) ;  /* 0xfffef61000007947 */ /* 0x000fea000383ffff */
.L_x_1212:
[----:B------:R-:W-:Y:S01]  /*1bbc0*/  IMAD.MOV.U32 R188, RZ, RZ, R4 ;  /* 0x000000ffffbc7224 */ /* 0x000fe200078e0004 */
[----:B------:R-:W-:Y:S01]  /*1bbd0*/  MOV R3, 0x1c1f ;  /* 0x00001c1f00037802 */ /* 0x000fe20000000f00 */
[----:B------:R-:W-:Y:S01]  /*1bbe0*/  IMAD.MOV.U32 R189, RZ, RZ, 0x1 ;  /* 0x00000001ffbd7424 */ /* 0x000fe200078e00ff */
[----:B------:R-:W-:Y:S02]  /*1bbf0*/  MOV R191, 0xffffffff ;  /* 0xffffffff00bf7802 */ /* 0x000fe40000000f00 */
[----:B------:R-:W-:Y:S02]  /*1bc00*/  MOV R2, 0x1bc20 ;  /* 0x0001bc2000027802 */ /* 0x000fe40000000f00 */
[----:B------:R-:W-:Y:S05]  /*1bc10*/  CALL.REL.NOINC `($__internal_6_$__cuda_sm70_shflsync_idx_p) ;  /* 0x0000c60000007944 */ /* 0x000fea0003c00000 */
[----:B------:R-:W-:Y:S01]  /*1bc20*/  MOV R3, R190 ;  /* 0x000000be00037202 */ /* 0x000fe20000000f00 */
[----:B------:R-:W-:Y:S05]  /*1bc30*/  BRA `(.L_x_1325) ;  /* 0xfffefc1000007947 */ /* 0x000fea000383ffff */
.L_x_1217:
[----:B------:R-:W-:Y:S01]  /*1bc40*/  IMAD.MOV.U32 R4, RZ, RZ, R136 ;  /* 0x000000ffff047224 */ /* 0x000fe200078e0088 */
[----:B------:R-:W-:Y:S02]  /*1bc50*/  MOV R0, 0x2 ;  /* 0x0000000200007802 */ /* 0x000fe40000000f00 */
[----:B------:R-:W-:-:S02]  /*1bc60*/  MOV R2, 0x1bc80 ;  /* 0x0001bc8000027802 */ /* 0x000fc40000000f00 */
[----:B------:R-:W-:Y:S05]  /*1bc70*/  CALL.REL.NOINC `($__internal_5_$__cuda_sm70_shflsync_bfly_p) ;  /* 0x0000c54000007944 */ /* 0x000fea0003c00000 */
[----:B------:R-:W-:Y:S05]  /*1bc80*/  BRA `(.L_x_1326) ;  /* 0xffff02b000007947 */ /* 0x000fea000383ffff */
.L_x_1218:
[----:B------:R-:W-:Y:S01]  /*1bc90*/  IMAD.MOV.U32 R4, RZ, RZ, R136 ;  /* 0x000000ffff047224 */ /* 0x000fe200078e0088 */
[----:B------:R-:W-:-:S02]  /*1bca0*/  MOV R0, 0x1 ;  /* 0x0000000100007802 */ /* 0x000fc40000000f00 */
[----:B------:R-:W-:Y:S02]  /*1bcb0*/  MOV R2, 0x1bcd0 ;  /* 0x0001bcd000027802 */ /* 0x000fe40000000f00 */
[----:B------:R-:W-:Y:S05]  /*1bcc0*/  CALL.REL.NOINC `($__internal_5_$__cuda_sm70_shflsync_bfly_p) ;  /* 0x0000c4f000007944 */ /* 0x000fea0003c00000 */
[----:B------:R-:W-:Y:S01]  /*1bcd0*/  FMNMX.FTZ R136, R136, R0, !PT ;  /* 0x0000000088887209 */ /* 0x000fe20007810000 */
[----:B------:R-:W-:Y:S01]  /*1bce0*/  IMAD.MOV.U32 R4, RZ, RZ, R7 ;  /* 0x000000ffff047224 */ /* 0x000fe200078e0007 */
[----:B------:R-:W-:Y:S01]  /*1bcf0*/  MOV R2, 0x1bd20 ;  /* 0x0001bd2000027802 */ /* 0x000fe20000000f00 */
[----:B------:R-:W-:Y:S02]  /*1bd00*/  IMAD.MOV.U32 R0, RZ, RZ, 0x2 ;  /* 0x00000002ff007424 */ /* 0x000fe400078e00ff */
[----:B------:R-:W-:Y:S05]  /*1bd10*/  CALL.REL.NOINC `($__internal_5_$__cuda_sm70_shflsync_bfly_p) ;  /* 0x0000c4a000007944 */ /* 0x000fea0003c00000 */
[----:B------:R-:W-:Y:S01]  /*1bd20*/  FMNMX.FTZ R7, R7, R0, !PT ;  /* 0x0000000007077209 */ /* 0x000fe20007810000 */
[----:B------:R-:W-:Y:S01]  /*1bd30*/  IMAD.MOV.U32 R0, RZ, RZ, 0x1 ;  /* 0x00000001ff007424 */ /* 0x000fe200078e00ff */
[----:B------:R-:W-:-:S03]  /*1bd40*/  MOV R2, 0x1bd70 ;  /* 0x0001bd7000027802 */ /* 0x000fc60000000f00 */
[----:B------:R-:W-:Y:S02]  /*1bd50*/  IMAD.MOV.U32 R4, RZ, RZ, R7 ;  /* 0x000000ffff047224 */ /* 0x000fe400078e0007 */
[----:B------:R-:W-:Y:S05]  /*1bd60*/  CALL.REL.NOINC `($__internal_5_$__cuda_sm70_shflsync_bfly_p) ;  /* 0x0000c45000007944 */ /* 0x000fea0003c00000 */
[----:B------:R-:W-:Y:S01]  /*1bd70*/  MOV R3, R0 ;  /* 0x0000000000037202 */ /* 0x000fe20000000f00 */
[----:B------:R-:W-:Y:S05]  /*1bd80*/  BRA `(.L_x_1327) ;  /* 0xffff022000007947 */ /* 0x000fea000383ffff */
.L_x_1226:
[----:B------:R-:W-:Y:S01]  /*1bd90*/  MOV R3, 0x181f ;  /* 0x0000181f00037802 */ /* 0x000fe20000000f00 */
[----:B------:R-:W-:Y:S01]  /*1bda0*/  IMAD.MOV.U32 R188, RZ, RZ, R6 ;  /* 0x000000ffffbc7224 */ /* 0x000fe200078e0006 */
[----:B------:R-:W-:Y:S01]  /*1bdb0*/  MOV R191, 0xffffffff ;  /* 0xffffffff00bf7802 */ /* 0x000fe20000000f00 */
[----:B------:R-:W-:Y:S01]  /*1bdc0*/  IMAD.MOV.U32 R189, RZ, RZ, RZ ;  /* 0x000000ffffbd7224 */ /* 0x000fe200078e00ff */
[----:B------:R-:W-:Y:S02]  /*1bdd0*/  MOV R2, 0x1bdf0 ;  /* 0x0001bdf000027802 */ /* 0x000fe40000000f00 */
[----:B-1234-:R-:W-:Y:S05]  /*1bde0*/  CALL.REL.NOINC `($__internal_6_$__cuda_sm70_shflsync_idx_p) ;  /* 0x0000c43000007944 */ /* 0x01efea0003c00000 */
[----:B------:R-:W-:Y:S01]  /*1bdf0*/  MOV R4, R190 ;  /* 0x000000be00047202 */ /* 0x000fe20000000f00 */
[----:B------:R-:W-:-:S05]  /*1be00*/  BRA `(.L_x_1328) ;  /* 0xffff181000007947 */ /* 0x000fca000383ffff */
.L_x_1227:
        /* <DEDUP_REMOVED lines=8> */
.L_x_1228:
[----:B---3--:R-:W-:Y:S01]  /*1be90*/  MOV R3, 0x181f ;  /* 0x0000181f00037802 */ /* 0x008fe20000000f00 */
[----:B------:R-:W-:Y:S01]  /*1bea0*/  IMAD.MOV.U32 R188, RZ, RZ, R6 ;  /* 0x000000ffffbc7224 */ /* 0x000fe200078e0006 */
[----:B------:R-:W-:Y:S01]  /*1beb0*/  MOV R191, 0xffffffff ;  /* 0xffffffff00bf7802 */ /* 0x000fe20000000f00 */
[----:B------:R-:W-:Y:S01]  /*1bec0*/  IMAD.MOV.U32 R189, RZ, RZ, 0x1 ;  /* 0x00000001ffbd7424 */ /* 0x000fe200078e00ff */
[----:B------:R-:W-:Y:S02]  /*1bed0*/  MOV R2, 0x1bef0 ;  /* 0x0001bef000027802 */ /* 0x000fe40000000f00 */
[----:B-12-4-:R-:W-:Y:S05]  /*1bee0*/  CALL.REL.NOINC `($__internal_6_$__cuda_sm70_shflsync_idx_p) ;  /* 0x0000c33000007944 */ /* 0x016fea0003c00000 */
[----:B------:R-:W-:Y:S01]  /*1bef0*/  MOV R188, R18 ;  /* 0x0000001200bc7202 */ /* 0x000fe20000000f00 */
[----:B------:R-:W-:Y:S01]  /*1bf00*/  IMAD.MOV.U32 R4, RZ, RZ, R190 ;  /* 0x000000ffff047224 */ /* 0x000fe200078e00be */
[----:B------:R-:W-:Y:S01]  /*1bf10*/  MOV R3, 0x181f ;  /* 0x0000181f00037802 */ /* 0x000fe20000000f00 */
[----:B------:R-:W-:Y:S01]  /*1bf20*/  IMAD.MOV.U32 R189, RZ, RZ, 0x1 ;  /* 0x00000001ffbd7424 */ /* 0x000fe200078e00ff */
[----:B------:R-:W-:Y:S01]  /*1bf30*/  MOV R2, 0x1bf60 ;  /* 0x0001bf6000027802 */ /* 0x000fe20000000f00 */
[----:B------:R-:W-:Y:S02]  /*1bf40*/  IMAD.MOV.U32 R191, RZ, RZ, -0x1 ;  /* 0xffffffffffbf7424 */ /* 0x000fe400078e00ff */
[----:B------:R-:W-:Y:S05]  /*1bf50*/  CALL.REL.NOINC `($__internal_6_$__cuda_sm70_shflsync_idx_p) ;  /* 0x0000c2c000007944 */ /* 0x000fea0003c00000 */
[----:B------:R-:W-:Y:S01]  /*1bf60*/  MOV R0, R190 ;  /* 0x000000be00007202 */ /* 0x000fe20000000f00 */
[----:B------:R-:W-:-:S05]  /*1bf70*/  BRA `(.L_x_1330) ;  /* 0xffff187000007947 */ /* 0x000fca000383ffff */
.L_x_1231:
[----:B------:R-:W-:Y:S01]  /*1bf80*/  MOV R3, 0x181f ;  /* 0x0000181f00037802 */ /* 0x000fe20000000f00 */
[----:B------:R-:W-:Y:S01]  /*1bf90*/  IMAD.MOV.U32 R188, RZ, RZ, R14 ;  /* 0x000000ffffbc7224 */ /* 0x000fe200078e000e */
[----:B------:R-:W-:Y:S01]  /*1bfa0*/  MOV R191, 0xffffffff ;  /* 0xffffffff00bf7802 */ /* 0x000fe20000000f00 */
[----:B------:R-:W-:Y:S01]  /*1bfb0*/  IMAD.MOV.U32 R189, RZ, RZ, RZ ;  /* 0x000000ffffbd7224 */ /* 0x000fe200078e00ff */
[----:B------:R-:W-:Y:S02]  /*1bfc0*/  MOV R2, 0x1bfe0 ;  /* 0x0001bfe000027802 */ /* 0x000fe40000000f00 */
[----:B-1----:R-:W-:Y:S05]  /*1bfd0*/  CALL.REL.NOINC `($__internal_6_$__cuda_sm70_shflsync_idx_p) ;  /* 0x0000c24000007944 */ /* 0x002fea0003c00000 */
[----:B------:R-:W-:Y:S01]  /*1bfe0*/  MOV R4, R190 ;  /* 0x000000be00047202 */ /* 0x000fe20000000f00 */
[----:B------:R-:W-:-:S05]  /*1bff0*/  BRA `(.L_x_1331) ;  /* 0xffff288000007947 */ /* 0x000fca000383ffff */
.L_x_1232:
[----:B------:R-:W-:Y:S01]  /*1c000*/  MOV R3, 0x181f ;  /* 0x0000181f00037802 */ /* 0x000fe20000000f00 */
[----:B------:R-:W-:Y:S01]  /*1c010*/  IMAD.MOV.U32 R188, RZ, RZ, R15 ;  /* 0x000000ffffbc7224 */ /* 0x000fe200078e000f */
[----:B------:R-:W-:Y:S01]  /*1c020*/  MOV R191, 0xffffffff ;  /* 0xffffffff00bf7802 */ /* 0x000fe20000000f00 */
[----:B------:R-:W-:Y:S01]  /*1c030*/  IMAD.MOV.U32 R189, RZ, RZ, RZ ;  /* 0x000000ffffbd7224 */ /* 0x000fe200078e00ff */
[----:B------:R-:W-:Y:S02]  /*1c040*/  MOV R2, 0x1c060 ;  /* 0x0001c06000027802 */ /* 0x000fe40000000f00 */
[----:B-123--:R-:W-:Y:S05]  /*1c050*/  CALL.REL.NOINC `($__internal_6_$__cuda_sm70_shflsync_idx_p) ;  /* 0x0000c1c000007944 */ /* 0x00efea0003c00000 */
[----:B------:R-:W-:Y:S01]  /*1c060*/  MOV R0, R190 ;  /* 0x000000be00007202 */ /* 0x000fe20000000f00 */
[----:B------:R-:W-:-:S05]  /*1c070*/  BRA `(.L_x_1332) ;  /* 0xffff282000007947 */ /* 0x000fca000383ffff */
.L_x_1233:
[----:B-1----:R-:W-:Y:S01]  /*1c080*/  MOV R3, 0x181f ;  /* 0x0000181f00037802 */ /* 0x002fe20000000f00 */
[----:B------:R-:W-:Y:S01]  /*1c090*/  IMAD.MOV.U32 R188, RZ, RZ, R14 ;  /* 0x000000ffffbc7224 */ /* 0x000fe200078e000e */
[----:B------:R-:W-:Y:S01]  /*1c0a0*/  MOV R191, 0xffffffff ;  /* 0xffffffff00bf7802 */ /* 0x000fe20000000f00 */
[----:B------:R-:W-:Y:S01]  /*1c0b0*/  IMAD.MOV.U32 R189, RZ, RZ, 0x1 ;  /* 0x00000001ffbd7424 */ /* 0x000fe200078e00ff */
[----:B------:R-:W-:Y:S02]  /*1c0c0*/  MOV R2, 0x1c0e0 ;  /* 0x0001c0e000027802 */ /* 0x000fe40000000f00 */
[----:B----4-:R-:W-:Y:S05]  /*1c0d0*/  CALL.REL.NOINC `($__internal_6_$__cuda_sm70_shflsync_idx_p) ;  /* 0x0000c14000007944 */ /* 0x010fea0003c00000 */
        /* <DEDUP_REMOVED lines=9> */
.L_x_1234:
[----:B------:R-:W-:Y:S01]  /*1c170*/  MOV R3, 0x1c1f ;  /* 0x00001c1f00037802 */ /* 0x000fe20000000f00 */
[----:B------:R-:W-:Y:S01]  /*1c180*/  IMAD.MOV.U32 R188, RZ, RZ, R6 ;  /* 0x000000ffffbc7224 */ /* 0x000fe200078e0006 */
[----:B------:R-:W-:Y:S01]  /*1c190*/  MOV R191, 0xffffffff ;  /* 0xffffffff00bf7802 */ /* 0x000fe20000000f00 */
[----:B------:R-:W-:Y:S01]  /*1c1a0*/  IMAD.MOV.U32 R189, RZ, RZ, RZ ;  /* 0x000000ffffbd7224 */ /* 0x000fe200078e00ff */
[----:B------:R-:W-:Y:S02]  /*1c1b0*/  MOV R2, 0x1c1d0 ;  /* 0x0001c1d000027802 */ /* 0x000fe40000000f00 */
[----:B------:R-:W-:Y:S05]  /*1c1c0*/  CALL.REL.NOINC `($__internal_6_$__cuda_sm70_shflsync_idx_p) ;  /* 0x0000c05000007944 */ /* 0x000fea0003c00000 */
[----:B------:R-:W-:Y:S01]  /*1c1d0*/  MOV R3, R190 ;  /* 0x000000be00037202 */ /* 0x000fe20000000f00 */
[----:B------:R-:W-:-:S05]  /*1c1e0*/  BRA `(.L_x_1334) ;  /* 0xffff2ac000007947 */ /* 0x000fca000383ffff */
.L_x_1239:
[----:B------:R-:W-:Y:S01]  /*1c1f0*/  MOV R3, 0x1c1f ;  /* 0x00001c1f00037802 */ /* 0x000fe20000000f00 */
[----:B------:R-:W-:Y:S01]  /*1c200*/  IMAD.MOV.U32 R188, RZ, RZ, R6 ;  /* 0x000000ffffbc7224 */ /* 0x000fe200078e0006 */
[----:B------:R-:W-:Y:S01]  /*1c210*/  MOV R191, 0xffffffff ;  /* 0xffffffff00bf7802 */ /* 0x000fe20000000f00 */
[----:B------:R-:W-:Y:S01]  /*1c220*/  IMAD.MOV.U32 R189, RZ, RZ, 0x1 ;  /* 0x00000001ffbd7424 */ /* 0x000fe200078e00ff */
[----:B------:R-:W-:Y:S02]  /*1c230*/  MOV R2, 0x1c250 ;  /* 0x0001c25000027802 */ /* 0x000fe40000000f00 */
[----:B-1----:R-:W-:Y:S05]  /*1c240*/  CALL.REL.NOINC `($__internal_6_$__cuda_sm70_shflsync_idx_p) ;  /* 0x0000bfd000007944 */ /* 0x002fea0003c00000 */
[----:B------:R-:W-:Y:S01]  /*1c250*/  MOV R3, R190 ;  /* 0x000000be00037202 */ /* 0x000fe20000000f00 */
[----:B------:R-:W-:-:S05]  /*1c260*/  BRA `(.L_x_1335) ;  /* 0xffff2fe000007947 */ /* 0x000fca000383ffff */
.L_x_1244:
[----:B------:R-:W-:Y:S02]  /*1c270*/  MOV R0, 0x2 ;  /* 0x0000000200007802 */ /* 0x000fe40000000f00 */
[----:B------:R-:W-:Y:S02]  /*1c280*/  MOV R2, 0x1c2a0 ;  /* 0x0001c2a000027802 */ /* 0x000fe40000000f00 */
[----:B-12---:R-:W-:Y:S05]  /*1c290*/  CALL.REL.NOINC `($__internal_5_$__cuda_sm70_shflsync_bfly_p) ;  /* 0x0000bf2000007944 */ /* 0x006fea0003c00000 */
[----:B------:R-:W-:-:S05]  /*1c2a0*/  BRA `(.L_x_1336) ;  /* 0xffff359000007947 */ /* 0x000fca000383ffff */
.L_x_1245:
[----:B------:R-:W-:Y:S01]  /*1c2b0*/  MOV R0, 0x1 ;  /* 0x0000000100007802 */ /* 0x000fe20000000f00 */
[----:B---3--:R-:W-:Y:S01]  /*1c2c0*/  IMAD.MOV.U32 R4, RZ, RZ, R6 ;  /* 0x000000ffff047224 */ /* 0x008fe200078e0006 */
[----:B------:R-:W-:Y:S02]  /*1c2d0*/  MOV R2, 0x1c2f0 ;  /* 0x0001c2f000027802 */ /* 0x000fe40000000f00 */
[----:B------:R-:W-:Y:S05]  /*1c2e0*/  CALL.REL.NOINC `($__internal_5_$__cuda_sm70_shflsync_bfly_p) ;  /* 0x0000bed000007944 */ /* 0x000fea0003c00000 */
[----:B------:R-:W-:Y:S01]  /*1c2f0*/  IMAD.MOV.U32 R4, RZ, RZ, R8 ;  /* 0x000000ffff047224 */ /* 0x000fe200078e0008 */
[----:B------:R-:W-:Y:S01]  /*1c300*/  FMNMX.FTZ R6, R6, R0, !PT ;  /* 0x0000000006067209 */ /* 0x000fe20007810000 */
[----:B------:R-:W-:Y:S01]  /*1c310*/  IMAD.MOV.U32 R0, RZ, RZ, 0x2 ;  /* 0x00000002ff007424 */ /* 0x000fe200078e00ff */
[----:B------:R-:W-:Y:S02]  /*1c320*/  MOV R2, 0x1c340 ;  /* 0x0001c34000027802 */ /* 0x000fe40000000f00 */
[----:B------:R-:W-:Y:S05]  /*1c330*/  CALL.REL.NOINC `($__internal_5_$__cuda_sm70_shflsync_bfly_p) ;  /* 0x0000be8000007944 */ /* 0x000fea0003c00000 */
[----:B------:R-:W-:Y:S01]  /*1c340*/  FMNMX.FTZ R4, R8, R0, !PT ;  /* 0x0000000008047209 */ /* 0x000fe20007810000 */
[----:B------:R-:W-:Y:S01]  /*1c350*/  IMAD.MOV.U32 R0, RZ, RZ, 0x1 ;  /* 0x00000001ff007424 */ /* 0x000fe200078e00ff */
[----:B------:R-:W-:Y:S02]  /*1c360*/  MOV R2, 0x1c380 ;  /* 0x0001c38000027802 */ /* 0x000fe40000000f00 */
[----:B------:R-:W-:Y:S05]  /*1c370*/  CALL.REL.NOINC `($__internal_5_$__cuda_sm70_shflsync_bfly_p) ;  /* 0x0000be4000007944 */ /* 0x000fea0003c00000 */
[----:B------:R-:W-:-:S05]  /*1c380*/  BRA `(.L_x_1337) ;  /* 0xffff352000007947 */ /* 0x000fca000383ffff */
.L_x_1254:
        /* <DEDUP_REMOVED lines=8> */
.L_x_1255:
        /* <DEDUP_REMOVED lines=8> */
.L_x_1256:
        /* <DEDUP_REMOVED lines=15> */
.L_x_1259:
[----:B------:R-:W-:Y:S01]  /*1c580*/  MOV R3, 0x181f ;  /* 0x0000181f00037802 */ /* 0x000fe20000000f00 */
[----:B------:R-:W-:Y:S01]  /*1c590*/  IMAD.MOV.U32 R188, RZ, RZ, R9 ;  /* 0x000000ffffbc7224 */ /* 0x000fe200078e0009 */
[----:B------:R-:W-:Y:S01]  /*1c5a0*/  MOV R191, 0xffffffff ;  /* 0xffffffff00bf7802 */ /* 0x000fe20000000f00 */
[----:B------:R-:W-:Y:S01]  /*1c5b0*/  IMAD.MOV.U32 R189, RZ, RZ, RZ ;  /* 0x000000ffffbd7224 */ /* 0x000fe200078e00ff */
[----:B------:R-:W-:Y:S02]  /*1c5c0*/  MOV R2, 0x1c5e0 ;  /* 0x0001c5e000027802 */ /* 0x000fe40000000f00 */
[----:B----4-:R-:W-:Y:S05]  /*1c5d0*/  CALL.REL.NOINC `($__internal_6_$__cuda_sm70_shflsync_idx_p) ;  /* 0x0000bc4000007944 */ /* 0x010fea0003c00000 */
[----:B------:R-:W-:Y:S01]  /*1c5e0*/  MOV R4, R190 ;  /* 0x000000be00047202 */ /* 0x000fe20000000f00 */
[----:B------:R-:W-:-:S05]  /*1c5f0*/  BRA `(.L_x_1341) ;  /* 0xffff61d000007947 */ /* 0x000fca000383ffff */
.L_x_1260:
[----:B------:R-:W-:Y:S01]  /*1c600*/  MOV R3, 0x181f ;  /* 0x0000181f00037802 */ /* 0x000fe20000000f00 */
[----:B------:R-:W-:Y:S01]  /*1c610*/  IMAD.MOV.U32 R188, RZ, RZ, R16 ;  /* 0x000000ffffbc7224 */ /* 0x000fe200078e0010 */
[----:B------:R-:W-:Y:S01]  /*1c620*/  MOV R191, 0xffffffff ;  /* 0xffffffff00bf7802 */ /* 0x000fe20000000f00 */
[----:B------:R-:W-:Y:S01]  /*1c630*/  IMAD.MOV.U32 R189, RZ, RZ, RZ ;  /* 0x000000ffffbd7224 */ /* 0x000fe200078e00ff */
[----:B------:R-:W-:Y:S02]  /*1c640*/  MOV R2, 0x1c660 ;  /* 0x0001c66000027802 */ /* 0x000fe40000000f00 */
[----:B-12-4-:R-:W-:Y:S05]  /*1c650*/  CALL.REL.NOINC `($__internal_6_$__cuda_sm70_shflsync_idx_p) ;  /* 0x0000bbc000007944 */ /* 0x016fea0003c00000 */
[----:B------:R-:W-:Y:S01]  /*1c660*/  MOV R0, R190 ;  /* 0x000000be00007202 */ /* 0x000fe20000000f00 */
[----:B------:R-:W-:-:S05]  /*1c670*/  BRA `(.L_x_1342) ;  /* 0xffff617000007947 */ /* 0x000fca000383ffff */
.L_x_1261:
[----:B-1----:R-:W-:Y:S01]  /*1c680*/  MOV R3, 0x181f ;  /* 0x0000181f00037802 */ /* 0x002fe20000000f00 */
[----:B------:R-:W-:Y:S01]  /*1c690*/  IMAD.MOV.U32 R188, RZ, RZ, R9 ;  /* 0x000000ffffbc7224 */ /* 0x000fe200078e0009 */
[----:B------:R-:W-:Y:S01]  /*1c6a0*/  MOV R191, 0xffffffff ;  /* 0xffffffff00bf7802 */ /* 0x000fe20000000f00 */
[----:B------:R-:W-:Y:S01]  /*1c6b0*/  IMAD.MOV.U32 R189, RZ, RZ, 0x1 ;  /* 0x00000001ffbd7424 */ /* 0x000fe200078e00ff */
[----:B------:R-:W-:Y:S02]  /*1c6c0*/  MOV R2, 0x1c6e0 ;  /* 0x0001c6e000027802 */ /* 0x000fe40000000f00 */
[----:B---34-:R-:W-:Y:S05]  /*1c6d0*/  CALL.REL.NOINC `($__internal_6_$__cuda_sm70_shflsync_idx_p) ;  /* 0x0000bb4000007944 */ /* 0x018fea0003c00000 */
        /* <DEDUP_REMOVED lines=9> */
.L_x_1262:
[----:B------:R-:W-:Y:S02]  /*1c770*/  MOV R0, 0x2 ;  /* 0x0000000200007802 */ /* 0x000fe40000000f00 */
[----:B------:R-:W-:Y:S02]  /*1c780*/  MOV R2, 0x1c7a0 ;  /* 0x0001c7a000027802 */ /* 0x000fe40000000f00 */
[----:B----4-:R-:W-:Y:S05]  /*1c790*/  CALL.REL.NOINC `($__internal_5_$__cuda_sm70_shflsync_bfly_p) ;  /* 0x0000ba2000007944 */ /* 0x010fea0003c00000 */
[----:B------:R-:W-:-:S05]  /*1c7a0*/  BRA `(.L_x_1344) ;  /* 0xffff648000007947 */ /* 0x000fca000383ffff */
.L_x_1263:
[----:B------:R-:W-:Y:S01]  /*1c7b0*/  MOV R0, 0x1 ;  /* 0x0000000100007802 */ /* 0x000fe20000000f00 */
[----:B-1----:R-:W-:Y:S01]  /*1c7c0*/  IMAD.MOV.U32 R4, RZ, RZ, R136 ;  /* 0x000000ffff047224 */ /* 0x002fe200078e0088 */
[----:B------:R-:W-:Y:S02]  /*1c7d0*/  MOV R2, 0x1c7f0 ;  /* 0x0001c7f000027802 */ /* 0x000fe40000000f00 */
[----:B----4-:R-:W-:Y:S05]  /*1c7e0*/  CALL.REL.NOINC `($__internal_5_$__cuda_sm70_shflsync_bfly_p) ;  /* 0x0000b9d000007944 */ /* 0x010fea0003c00000 */
        /* <DEDUP_REMOVED lines=10> */
.L_x_1266:
        /* <DEDUP_REMOVED lines=8> */
.L_x_1269:
        /* <DEDUP_REMOVED lines=15> */
.L_x_1272:
        /* <DEDUP_REMOVED lines=8> */
.L_x_1273:
        /* <DEDUP_REMOVED lines=8> */
.L_x_1274:
[----:B--2---:R-:W-:Y:S01]  /*1cb00*/  MOV R3, 0x181f ;  /* 0x0000181f00037802 */ /* 0x004fe20000000f00 */
[----:B------:R-:W-:Y:S01]  /*1cb10*/  IMAD.MOV.U32 R188, RZ, RZ, R7 ;  /* 0x000000ffffbc7224 */ /* 0x000fe200078e0007 */
[----:B------:R-:W-:Y:S01]  /*1cb20*/  MOV R191, 0xffffffff ;  /* 0xffffffff00bf7802 */ /* 0x000fe20000000f00 */
[----:B------:R-:W-:Y:S01]  /*1cb30*/  IMAD.MOV.U32 R189, RZ, RZ, 0x1 ;  /* 0x00000001ffbd7424 */ /* 0x000fe200078e00ff */
[----:B------:R-:W-:Y:S02]  /*1cb40*/  MOV R2, 0x1cb60 ;  /* 0x0001cb6000027802 */ /* 0x000fe40000000f00 */
[----:B-1--4-:R-:W-:Y:S05]  /*1cb50*/  CALL.REL.NOINC `($__internal_6_$__cuda_sm70_shflsync_idx_p) ;  /* 0x0000b6c000007944 */ /* 0x012fea0003c00000 */
        /* <DEDUP_REMOVED lines=9> */
.L_x_1275:
        /* <DEDUP_REMOVED lines=8> */
.L_x_1280:
[----:B------:R-:W-:Y:S01]  /*1cc70*/  MOV R3, 0x1c1f ;  /* 0x00001c1f00037802 */ /* 0x000fe20000000f00 */
[----:B------:R-:W-:Y:S01]  /*1cc80*/  IMAD.MOV.U32 R188, RZ, RZ, R7 ;  /* 0x000000ffffbc7224 */ /* 0x000fe200078e0007 */
[----:B------:R-:W-:Y:S01]  /*1cc90*/  MOV R191, 0xffffffff ;  /* 0xffffffff00bf7802 */ /* 0x000fe20000000f00 */
[----:B------:R-:W-:Y:S01]  /*1cca0*/  IMAD.MOV.U32 R189, RZ, RZ, 0x1 ;  /* 0x00000001ffbd7424 */ /* 0x000fe200078e00ff */
[----:B------:R-:W-:Y:S02]  /*1ccb0*/  MOV R2, 0x1ccd0 ;  /* 0x0001ccd000027802 */ /* 0x000fe40000000f00 */
[----:B--2---:R-:W-:Y:S05]  /*1ccc0*/  CALL.REL.NOINC `($__internal_6_$__cuda_sm70_shflsync_idx_p) ;  /* 0x0000b55000007944 */ /* 0x004fea0003c00000 */
[----:B------:R-:W-:Y:S01]  /*1ccd0*/  MOV R3, R190 ;  /* 0x000000be00037202 */ /* 0x000fe20000000f00 */
[----:B------:R-:W-:-:S05]  /*1cce0*/  BRA `(.L_x_1352) ;  /* 0xffff95f000007947 */ /* 0x000fca000383ffff */
.L_x_1285:
[----:B------:R-:W-:Y:S02]  /*1ccf0*/  MOV R0, 0x2 ;  /* 0x0000000200007802 */ /* 0x000fe40000000f00 */
[----:B------:R-:W-:Y:S02]  /*1cd00*/  MOV R2, 0x1cd20 ;  /* 0x0001cd2000027802 */ /* 0x000fe40000000f00 */
[----:B------:R-:W-:Y:S05]  /*1cd10*/  CALL.REL.NOINC `($__internal_5_$__cuda_sm70_shflsync_bfly_p) ;  /* 0x0000b4a000007944 */ /* 0x000fea0003c00000 */
[----:B------:R-:W-:-:S05]  /*1cd20*/  BRA `(.L_x_1353) ;  /* 0xffff9bc000007947 */ /* 0x000fca000383ffff */
.L_x_1286:
[----:B------:R-:W-:Y:S01]  /*1cd30*/  MOV R0, 0x1 ;  /* 0x0000000100007802 */ /* 0x000fe20000000f00 */
[----:B-1----:R-:W-:Y:S01]  /*1cd40*/  IMAD.MOV.U32 R4, RZ, RZ, R136 ;  /* 0x000000ffff047224 */ /* 0x002fe200078e0088 */
        /* <DEDUP_REMOVED lines=12> */
.L_x_1288:
[----:B------:R-:W-:Y:S01]  /*1ce10*/  IMAD.MOV.U32 R4, RZ, RZ, R231 ;  /* 0x000000ffff047224 */ /* 0x000fe200078e00e7 */
[----:B------:R-:W-:-:S02]  /*1ce20*/  MOV R0, 0x2 ;  /* 0x0000000200007802 */ /* 0x000fc40000000f00 */
[----:B------:R-:W-:Y:S02]  /*1ce30*/  MOV R2, 0x1ce50 ;  /* 0x0001ce5000027802 */ /* 0x000fe40000000f00 */
[----:B------:R-:W-:Y:S05]  /*1ce40*/  CALL.REL.NOINC `($__internal_5_$__cuda_sm70_shflsync_bfly_p) ;  /* 0x0000b37000007944 */ /* 0x000fea0003c00000 */
[----:B------:R-:W-:Y:S01]  /*1ce50*/  MOV R5, R0 ;  /* 0x0000000000057202 */ /* 0x000fe20000000f00 */
[----:B------:R-:W-:Y:S05]  /*1ce60*/  BRA `(.L_x_1355) ;  /* 0xffffb2d000007947 */ /* 0x000fea000383ffff */
.L_x_1289:
[----:B------:R-:W-:Y:S01]  /*1ce70*/  IMAD.MOV.U32 R4, RZ, RZ, R5 ;  /* 0x000000ffff047224 */ /* 0x000fe200078e0005 */
[----:B------:R-:W-:Y:S02]  /*1ce80*/  MOV R0, 0x1 ;  /* 0x0000000100007802 */ /* 0x000fe40000000f00 */
[----:B------:R-:W-:Y:S02]  /*1ce90*/  MOV R2, 0x1ceb0 ;  /* 0x0001ceb000027802 */ /* 0x000fe40000000f00 */
[----:B-1----:R-:W-:Y:S05]  /*1cea0*/  CALL.REL.NOINC `($__internal_5_$__cuda_sm70_shflsync_bfly_p) ;  /* 0x0000b31000007944 */ /* 0x002fea0003c00000 */
[----:B------:R-:W-:Y:S01]  /*1ceb0*/  FADD.FTZ R5, R5, R0 ;  /* 0x0000000005057221 */ /* 0x000fe20000010000 */
[----:B------:R-:W-:Y:S02]  /*1cec0*/  MOV R4, R230 ;  /* 0x000000e600047202 */ /* 0x000fe40000000f00 */
[----:B------:R-:W-:Y:S02]  /*1ced0*/  MOV R0, 0x2 ;  /* 0x0000000200007802 */ /* 0x000fe40000000f00 */
[----:B------:R-:W-:Y:S02]  /*1cee0*/  MOV R2, 0x1cf00 ;  /* 0x0001cf0000027802 */ /* 0x000fe40000000f00 */
[----:B------:R-:W-:Y:S05]  /*1cef0*/  CALL.REL.NOINC `($__internal_5_$__cuda_sm70_shflsync_bfly_p) ;  /* 0x0000b2c000007944 */ /* 0x000fea0003c00000 */
[----:B------:R-:W-:Y:S01]  /*1cf00*/  FADD.FTZ R4, R230, R0 ;  /* 0x00000000e6047221 */ /* 0x000fe20000010000 */
[----:B------:R-:W-:-:S02]  /*1cf10*/  MOV R0, 0x1 ;  /* 0x0000000100007802 */ /* 0x000fc40000000f00 */
[----:B------:R-:W-:Y:S02]  /*1cf20*/  MOV R2, 0x1cf40 ;  /* 0x0001cf4000027802 */ /* 0x000fe40000000f00 */
[----:B------:R-:W-:Y:S05]  /*1cf30*/  CALL.REL.NOINC `($__internal_5_$__cuda_sm70_shflsync_bfly_p) ;  /* 0x0000b28000007944 */ /* 0x000fea0003c00000 */
[----:B------:R-:W-:Y:S05]  /*1cf40*/  BRA `(.L_x_1356) ;  /* 0xffffb26000007947 */ /* 0x000fea000383ffff */
.L_x_1301:
[----:B------:R-:W-:Y:S01]  /*1cf50*/  IMAD.MOV.U32 R188, RZ, RZ, R15 ;  /* 0x000000ffffbc7224 */ /* 0x000fe200078e000f */
[----:B------:R-:W-:Y:S01]  /*1cf60*/  MOV R3, 0x181f ;  /* 0x0000181f00037802 */ /* 0x000fe20000000f00 */
[----:B------:R-:W-:Y:S01]  /*1cf70*/  IMAD.MOV.U32 R189, RZ, RZ, RZ ;  /* 0x000000ffffbd7224 */ /* 0x000fe200078e00ff */
[----:B------:R-:W-:Y:S02]  /*1cf80*/  MOV R191, 0xffffffff ;  /* 0xffffffff00bf7802 */ /* 0x000fe40000000f00 */
[----:B------:R-:W-:Y:S02]  /*1cf90*/  MOV R2, 0x1cfb0 ;  /* 0x0001cfb000027802 */ /* 0x000fe40000000f00 */
[----:B-1---5:R-:W-:Y:S05]  /*1cfa0*/  CALL.REL.NOINC `($__internal_6_$__cuda_sm70_shflsync_idx_p) ;  /* 0x0000b27000007944 */ /* 0x022fea0003c00000 */
[----:B------:R-:W-:Y:S01]  /*1cfb0*/  MOV R4, R190 ;  /* 0x000000be00047202 */ /* 0x000fe20000000f00 */
[----:B------:R-:W-:Y:S05]  /*1cfc0*/  BRA `(.L_x_1357) ;  /* 0xffffdcb000007947 */ /* 0x000fea000383ffff */
.L_x_1302:
[----:B------:R-:W-:Y:S01]  /*1cfd0*/  IMAD.MOV.U32 R188, RZ, RZ, R17 ;  /* 0x000000ffffbc7224 */ /* 0x000fe200078e0011 */
[----:B------:R-:W-:Y:S01]  /*1cfe0*/  MOV R3, 0x181f ;  /* 0x0000181f00037802 */ /* 0x000fe20000000f00 */
[----:B------:R-:W-:Y:S01]  /*1cff0*/  IMAD.MOV.U32 R189, RZ, RZ, RZ ;  /* 0x000000ffffbd7224 */ /* 0x000fe200078e00ff */
[----:B------:R-:W-:Y:S02]  /*1d000*/  MOV R191, 0xffffffff ;  /* 0xffffffff00bf7802 */ /* 0x000fe40000000f00 */
[----:B------:R-:W-:-:S02]  /*1d010*/  MOV R2, 0x1d030 ;  /* 0x0001d03000027802 */ /* 0x000fc40000000f00 */
[----:B-123-5:R-:W-:Y:S05]  /*1d020*/  CALL.REL.NOINC `($__internal_6_$__cuda_sm70_shflsync_idx_p) ;  /* 0x0000b1f000007944 */ /* 0x02efea0003c00000 */
[----:B------:R-:W-:Y:S01]  /*1d030*/  MOV R2, R190 ;  /* 0x000000be00027202 */ /* 0x000fe20000000f00 */
[----:B------:R-:W-:Y:S05]  /*1d040*/  BRA `(.L_x_1358) ;  /* 0xffffdc5000007947 */ /* 0x000fea000383ffff */
.L_x_1305:
[----:B------:R-:W-:Y:S01]  /*1d050*/  IMAD.MOV.U32 R188, RZ, RZ, R15 ;  /* 0x000000ffffbc7224 */ /* 0x000fe200078e000f */
[----:B-1----:R-:W-:Y:S01]  /*1d060*/  MOV R3, 0x181f ;  /* 0x0000181f00037802 */ /* 0x002fe20000000f00 */
[----:B------:R-:W-:Y:S01]  /*1d070*/  IMAD.MOV.U32 R189, RZ, RZ, 0x1 ;  /* 0x00000001ffbd7424 */ /* 0x000fe200078e00ff */
[----:B------:R-:W-:-:S02]  /*1d080*/  MOV R191, 0xffffffff ;  /* 0xffffffff00bf7802 */ /* 0x000fc40000000f00 */
[----:B------:R-:W-:Y:S02]  /*1d090*/  MOV R2, 0x1d0b0 ;  /* 0x0001d0b000027802 */ /* 0x000fe40000000f00 */
        /* <DEDUP_REMOVED lines=10> */
.L_x_1308:
[----:B------:R-:W-:Y:S01]  /*1d140*/  IMAD.MOV.U32 R188, RZ, RZ, R15 ;  /* 0x000000ffffbc7224 */ /* 0x000fe200078e000f */
[----:B--2---:R-:W-:Y:S01]  /*1d150*/  MOV R3, 0x181f ;  /* 0x0000181f00037802 */ /* 0x004fe20000000f00 */
[----:B------:R-:W-:Y:S01]  /*1d160*/  IMAD.MOV.U32 R189, RZ, RZ, 0x2 ;  /* 0x00000002ffbd7424 */ /* 0x000fe200078e00ff */
[----:B------:R-:W-:Y:S02]  /*1d170*/  MOV R191, 0xffffffff ;  /* 0xffffffff00bf7802 */ /* 0x000fe40000000f00 */
[----:B------:R-:W-:-:S02]  /*1d180*/  MOV R2, 0x1d1a0 ;  /* 0x0001d1a000027802 */ /* 0x000fc40000000f00 */
[----:B-1--4-:R-:W-:Y:S05]  /*1d190*/  CALL.REL.NOINC `($__internal_6_$__cuda_sm70_shflsync_idx_p) ;  /* 0x0000b08000007944 */ /* 0x012fea0003c00000 */
[----:B------:R-:W-:Y:S01]  /*1d1a0*/  MOV R4, R190 ;  /* 0x000000be00047202 */ /* 0x000fe20000000f00 */
[----:B------:R-:W-:Y:S05]  /*1d1b0*/  BRA `(.L_x_1360) ;  /* 0xffffde9000007947 */ /* 0x000fea000383ffff */
.L_x_1309:
[----:B------:R-:W-:Y:S01]  /*1d1c0*/  IMAD.MOV.U32 R188, RZ, RZ, R17 ;  /* 0x000000ffffbc7224 */ /* 0x000fe200078e0011 */
[----:B------:R-:W-:Y:S01]  /*1d1d0*/  MOV R3, 0x181f ;  /* 0x0000181f00037802 */ /* 0x000fe20000000f00 */
[----:B------:R-:W-:Y:S01]  /*1d1e0*/  IMAD.MOV.U32 R189, RZ, RZ, 0x2 ;  /* 0x00000002ffbd7424 */ /* 0x000fe200078e00ff */
[----:B------:R-:W-:-:S02]  /*1d1f0*/  MOV R191, 0xffffffff ;  /* 0xffffffff00bf7802 */ /* 0x000fc40000000f00 */
[----:B------:R-:W-:Y:S02]  /*1d200*/  MOV R2, 0x1d220 ;  /* 0x0001d22000027802 */ /* 0x000fe40000000f00 */
[----:B-1234-:R-:W-:Y:S05]  /*1d210*/  CALL.REL.NOINC `($__internal_6_$__cuda_sm70_shflsync_idx_p) ;  /* 0x0000b00000007944 */ /* 0x01efea0003c00000 */
[----:B------:R-:W-:Y:S01]  /*1d220*/  MOV R2, R190 ;  /* 0x000000be00027202 */ /* 0x000fe20000000f00 */
[----:B------:R-:W-:Y:S05]  /*1d230*/  BRA `(.L_x_1361) ;  /* 0xffffde3000007947 */ /* 0x000fea000383ffff */
.L_x_1312:
[----:B------:R-:W-:Y:S01]  /*1d240*/  IMAD.MOV.U32 R188, RZ, RZ, R15 ;  /* 0x000000ffffbc7224 */ /* 0x000fe200078e000f */
[----:B--2---:R-:W-:Y:S01]  /*1d250*/  MOV R3, 0x181f ;  /* 0x0000181f00037802 */ /* 0x004fe20000000f00 */
[----:B------:R-:W-:Y:S01]  /*1d260*/  IMAD.MOV.U32 R189, RZ, RZ, 0x3 ;  /* 0x00000003ffbd7424 */ /* 0x000fe200078e00ff */
[----:B------:R-:W-:Y:S02]  /*1d270*/  MOV R191, 0xffffffff ;  /* 0xffffffff00bf7802 */ /* 0x000fe40000000f00 */
[----:B------:R-:W-:Y:S02]  /*1d280*/  MOV R2, 0x1d2a0 ;  /* 0x0001d2a000027802 */ /* 0x000fe40000000f00 */
[----:B-1--4-:R-:W-:Y:S05]  /*1d290*/  CALL.REL.NOINC `($__internal_6_$__cuda_sm70_shflsync_idx_p) ;  /* 0x0000af8000007944 */ /* 0x012fea0003c00000 */
        /* <DEDUP_REMOVED lines=9> */
        .type           $_ZN7cutlass13device_kernelIN5flash19enable_sm80_to_sm89INS1_16FlashAttnFwdSm80INS1_25CollectiveMainloopFwdSm80ILi8ELi1ELb0EN4cute5tupleIJNS5_1CILi128EEENS7_ILi48EEENS7_ILi256EEEEEELi256ENS_10bfloat16_tEfNS_4arch4Sm80ELb0ELb1ELb1ELb1ELb1ELb1ELb1ELb0EEENS1_21CollectiveEpilogueFwdINS6_IJS8_SA_S9_EEENS6_IJNS7_ILi1EEESI_SI_EEESC_SE_Li256ELb1ELb1ELb0ELb0EEENS1_19SingleTileSchedulerILb1ELb0ELb1ELi128EEEEEEEEEvNT_6ParamsE$_ZZN5flash25CollectiveMainloopFwdSm80ILi8ELi1ELb0EN4cute5tupleIJNS1_1CILi128EEENS3_ILi48EEENS3_ILi256EEEEEELi256EN7cutlass10bfloat16_tEfNS8_4arch4Sm80ELb0ELb1ELb1ELb1ELb1ELb1ELb1ELb0EE3mmaINS_16FlashAttnFwdSm80ISC_NS_21CollectiveEpilogueFwdINS2_IJS4_S6_S5_EEENS2_IJNS3_ILi1EEESH_SH_EEES9_SB_Li256ELb1ELb1ELb0ELb0EEENS_19SingleTileSchedulerILb1ELb0ELb1ELi128EEEE13SharedStorageENS1_6TensorINS1_11ArrayEngineIfLm128EEENS1_6LayoutINS2_IJNS2_IJNS3_ILi2EEESS_EEESH_NS3_ILi32EEEEEENS2_IJNS2_IJSH_SS_EEENS3_ILi0EEENS3_ILi4EEEEEEEEEENS_7SoftmaxILi2ELi0EEEEEbRKNSC_6ParamsERT0_RT1_iRKNS_16SeqlenInfoQKNewKILb1ELb1EEENS2_IJiiiiEEERT_ENKUlvE_clEv,@function
        .size           $_ZN7cutlass13device_kernelIN5flash19enable_sm80_to_sm89INS1_16FlashAttnFwdSm80INS1_25CollectiveMainloopFwdSm80ILi8ELi1ELb0EN4cute5tupleIJNS5_1CILi128EEENS7_ILi48EEENS7_ILi256EEEEEELi256ENS_10bfloat16_tEfNS_4arch4Sm80ELb0ELb1ELb1ELb1ELb1ELb1ELb1ELb0EEENS1_21CollectiveEpilogueFwdINS6_IJS8_SA_S9_EEENS6_IJNS7_ILi1EEESI_SI_EEESC_SE_Li256ELb1ELb1ELb0ELb0EEENS1_19SingleTileSchedulerILb1ELb0ELb1ELi128EEEEEEEEEvNT_6ParamsE$_ZZN5flash25CollectiveMainloopFwdSm80ILi8ELi1ELb0EN4cute5tupleIJNS1_1CILi128EEENS3_ILi48EEENS3_ILi256EEEEEELi256EN7cutlass10bfloat16_tEfNS8_4arch4Sm80ELb0ELb1ELb1ELb1ELb1ELb1ELb1ELb0EE3mmaINS_16FlashAttnFwdSm80ISC_NS_21CollectiveEpilogueFwdINS2_IJS4_S6_S5_EEENS2_IJNS3_ILi1EEESH_SH_EEES9_SB_Li256ELb1ELb1ELb0ELb0EEENS_19SingleTileSchedulerILb1ELb0ELb1ELi128EEEE13SharedStorageENS1_6TensorINS1_11ArrayEngineIfLm128EEENS1_6LayoutINS2_IJNS2_IJNS3_ILi2EEESS_EEESH_NS3_ILi32EEEEEENS2_IJNS2_IJSH_SS_EEENS3_ILi0EEENS3_ILi4EEEEEEEEEENS_7SoftmaxILi2ELi0EEEEEbRKNSC_6ParamsERT0_RT1_iRKNS_16SeqlenInfoQKNewKILb1ELb1EEENS2_IJiiiiEEERT_ENKUlvE_clEv,($__internal_5_$__cuda_sm70_shflsync_bfly_p - $_ZN7cutlass13device_kernelIN5flash19enable_sm80_to_sm89INS1_16FlashAttnFwdSm80INS1_25CollectiveMainloopFwdSm80ILi8ELi1ELb0EN4cute5tupleIJNS5_1CILi128EEENS7_ILi48EEENS7_ILi256EEEEEELi256ENS_10bfloat16_tEfNS_4arch4Sm80ELb0ELb1ELb1ELb1ELb1ELb1ELb1ELb0EEENS1_21CollectiveEpilogueFwdINS6_IJS8_SA_S9_EEENS6_IJNS7_ILi1EEESI_SI_EEESC_SE_Li256ELb1ELb1ELb0ELb0EEENS1_19SingleTileSchedulerILb1ELb0ELb1ELi128EEEEEEEEEvNT_6ParamsE$_ZZN5flash25CollectiveMainloopFwdSm80ILi8ELi1ELb0EN4cute5tupleIJNS1_1CILi128EEENS3_ILi48EEENS3_ILi256EEEEEELi256EN7cutlass10bfloat16_tEfNS8_4arch4Sm80ELb0ELb1ELb1ELb1ELb1ELb1ELb1ELb0EE3mmaINS_16FlashAttnFwdSm80ISC_NS_21CollectiveEpilogueFwdINS2_IJS4_S6_S5_EEENS2_IJNS3_ILi1EEESH_SH_EEES9_SB_Li256ELb1ELb1ELb0ELb0EEENS_19SingleTileSchedulerILb1ELb0ELb1ELi128EEEE13SharedStorageENS1_6TensorINS1_11ArrayEngineIfLm128EEENS1_6LayoutINS2_IJNS2_IJNS3_ILi2EEESS_EEESH_NS3_ILi32EEEEEENS2_IJNS2_IJSH_SS_EEENS3_ILi0EEENS3_ILi4EEEEEEEEEENS_7SoftmaxILi2ELi0EEEEEbRKNSC_6ParamsERT0_RT1_iRKNS_16SeqlenInfoQKNewKILb1ELb1EEENS2_IJiiiiEEERT_ENKUlvE_clEv)
$_ZN7cutlass13device_kernelIN5flash19enable_sm80_to_sm89INS1_16FlashAttnFwdSm80INS1_25CollectiveMainloopFwdSm80ILi8ELi1ELb0EN4cute5tupleIJNS5_1CILi128EEENS7_ILi48EEENS7_ILi256EEEEEELi256ENS_10bfloat16_tEfNS_4arch4Sm80ELb0ELb1ELb1ELb1ELb1ELb1ELb1ELb0EEENS1_21CollectiveEpilogueFwdINS6_IJS8_SA_S9_EEENS6_IJNS7_ILi1EEESI_SI_EEESC_SE_Li256ELb1ELb1ELb0ELb0EEENS1_19SingleTileSchedulerILb1ELb0ELb1ELi128EEEEEEEEEvNT_6ParamsE$_ZZN5flash25CollectiveMainloopFwdSm80ILi8ELi1ELb0EN4cute5tupleIJNS1_1CILi128EEENS3_ILi48EEENS3_ILi256EEEEEELi256EN7cutlass10bfloat16_tEfNS8_4arch4Sm80ELb0ELb1ELb1ELb1ELb1ELb1ELb1ELb0EE3mmaINS_16FlashAttnFwdSm80ISC_NS_21CollectiveEpilogueFwdINS2_IJS4_S6_S5_EEENS2_IJNS3_ILi1EEESH_SH_EEES9_SB_Li256ELb1ELb1ELb0ELb0EEENS_19SingleTileSchedulerILb1ELb0ELb1ELi128EEEE13SharedStorageENS1_6TensorINS1_11ArrayEngineIfLm128EEENS1_6LayoutINS2_IJNS2_IJNS3_ILi2EEESS_EEESH_NS3_ILi32EEEEEENS2_IJNS2_IJSH_SS_EEENS3_ILi0EEENS3_ILi4EEEEEEEEEENS_7SoftmaxILi2ELi0EEEEEbRKNSC_6ParamsERT0_RT1_iRKNS_16SeqlenInfoQKNewKILb1ELb1EEENS2_IJiiiiEEERT_ENKUlvE_clEv:
[----:B------:R-:W-:-:S05]  /*1d330*/  IADD3 R18, R97, -c[0x0][0x20], RZ ;  /* 0x8000080061127a10 */ /* 0x000fca0007ffe0ff */
[----:B------:R-:W2:Y:S01]  /*1d340*/  LDL.64 R14, [R18] ;  /* 0x00000000120e7983 */ /* 0x000ea20000100a00 */
[----:B------:R-:W-:-:S03]  /*1d350*/  ULDC.64 UR4, c[0x0][0x118] ;  /* 0x0000460000047ab9 */ /* 0x000fc60000000a00 */
[----:B--2---:R-:W2:Y:S02]  /*1d360*/  LD.E R36, [R14.64+0x11c] ;  /* 0x00011c040e247980 */ /* 0x004ea4000c101900 */
[----:B--2---:R-:W-:-:S13]  /*1d370*/  ISETP.GT.AND P0, PT, R36, RZ, PT ;  /* 0x000000ff2400720c */ /* 0x004fda0003f04270 */
[----:B------:R-:W-:Y:S05]  /*1d380*/  @P0 BRA `(.L_x_1363) ;  /* 0x0000004000000947 */ /* 0x000fea0003800000 */
[----:B------:R-:W-:Y:S01]  /*1d390*/  MOV R2, R143 ;  /* 0x0000008f00027202 */ /* 0x000fe20000000f00 */
[----:B------:R-:W-:-:S04]  /*1d3a0*/  DEPBAR.LE SB0, 0x1 ;  /* 0x000080400000791a */ /* 0x000fc80000000000 */
[----:B------:R-:W-:-:S04]  /*1d3b0*/  MOV R3, 0x0 ;  /* 0x0000000000037802 */ /* 0x000fc80000000f00 */
[----:B------:R-:W-:Y:S05]  /*1d3c0*/  RET.REL.NODEC R2 `(_ZN7cutlass13device_kernelIN5flash19enable_sm80_to_sm89INS1_16FlashAttnFwdSm80INS1_25CollectiveMainloopFwdSm80ILi8ELi1ELb0EN4cute5tupleIJNS5_1CILi128EEENS7_ILi48EEENS7_ILi256EEEEEELi256ENS_10bfloat16_tEfNS_4arch4Sm80ELb0ELb1ELb1ELb1ELb1ELb1ELb1ELb0EEENS1_21CollectiveEpilogueFwdINS6_IJS8_SA_S9_EEENS6_IJNS7_ILi1EEESI_SI_EEESC_SE_Li256ELb1ELb1ELb0ELb0EEENS1_19SingleTileSchedulerILb1ELb0ELb1ELi128EEEEEEEEEvNT_6ParamsE) ;  /* 0xfffe2c3002007950 */ /* 0x000fea0003c3ffff */
.L_x_1363:
[----:B------:R1:W2:Y:S04]  /*1d3d0*/  LDL.64 R12, [R18+0x8] ;  /* 0x00000800120c7983 */ /* 0x0002a80000100a00 */
[----:B------:R1:W3:Y:S04]  /*1d3e0*/  LDL.64 R2, [R18+0x20] ;  /* 0x0000200012027983 */ /* 0x0002e80000100a00 */
[----:B------:R1:W4:Y:S04]  /*1d3f0*/  LDL.64 R16, [R18+0x18] ;  /* 0x0000180012107983 */ /* 0x0003280000100a00 */
[----:B------:R-:W4:Y:S04]  /*1d400*/  LD.E.U8 R24, [R14.64+0x138] ;  /* 0x000138040e187980 */ /* 0x000f28000c101100 */
[----:B------:R2:W5:Y:S04]  /*1d410*/  LD.E R25, [R14.64+0x164] ;  /* 0x000164040e197980 */ /* 0x000568000c101900 */
[----:B------:R2:W5:Y:S04]  /*1d420*/  LD.E.64 R22, [R14.64+0x110] ;  /* 0x000110040e167980 */ /* 0x000568000c101b00 */
[----:B------:R2:W5:Y:S04]  /*1d430*/  LD.E.64 R20, [R14.64+0x128] ;  /* 0x000128040e147980 */ /* 0x000568000c101b00 */
[----:B-1----:R-:W4:Y:S04]  /*1d440*/  LDL.64 R18, [R18+0x10] ;  /* 0x0000100012127983 */ /* 0x002f280000100a00 */
[----:B--2---:R1:W2:Y:S04]  /*1d450*/  LD.E R35, [R12.64] ;  /* 0x000000040c237980 */ /* 0x0042a8000c101900 */
[----:B---3--:R3:W2:Y:S04]  /*1d460*/  LD.E R76, [R2.64] ;  /* 0x00000004024c7980 */ /* 0x0086a8000c101900 */
[----:B----4-:R4:W4:Y:S04]  /*1d470*/  LD.E R16, [R16.64+0x20] ;  /* 0x0000200410107980 */ /* 0x010928000c101900 */
[----:B-1----:R1:W5:Y:S04]  /*1d480*/  LD.E.64 R12, [R14.64+0x120] ;  /* 0x000120040e0c7980 */ /* 0x002368000c101b00 */
[----:B---3--:R1:W5:Y:S04]  /*1d490*/  LD.E.64 R2, [R14.64+0x130] ;  /* 0x000130040e027980 */ /* 0x008368000c101b00 */
[----:B------:R1:W5:Y:S01]  /*1d4a0*/  LD.E R26, [R18.64] ;  /* 0x00000004121a7980 */ /* 0x000362000c101900 */
[----:B------:R-:W-:-:S02]  /*1d4b0*/  ISETP.NE.AND P0, PT, R24, RZ, PT ;  /* 0x000000ff1800720c */ /* 0x000fc40003f05270 */
[----:B--2---:R-:W-:-:S04]  /*1d4c0*/  SHF.R.S32.HI R11, RZ, 0x1f, R35 ;  /* 0x0000001fff0b7819 */ /* 0x004fc80000011423 */
[----:B------:R-:W-:-:S04]  /*1d4d0*/  LEA.HI R11, R11, R35, RZ, 0x3 ;  /* 0x000000230b0b7211 */ /* 0x000fc800078f18ff */
[----:B----4-:R-:W-:Y:S02]  /*1d4e0*/  LOP3.LUT R17, R11, 0xfffffff8, RZ, 0xc0, !PT ;  /* 0xfffffff80b117812 */ /* 0x010fe400078ec0ff */
[----:B------:R-:W-:-:S03]  /*1d4f0*/  SHF.R.S32.HI R96, RZ, 0x3, R11 ;  /* 0x00000003ff607819 */ /* 0x000fc6000001140b */
[----:B------:R-:W-:Y:S02]  /*1d500*/  IMAD.IADD R11, R35, 0x1, -R17 ;  /* 0x00000001230b7824 */ /* 0x000fe400078e0a11 */
[----:B------:R-:W-:Y:S01]  /*1d510*/  IMAD R66, R76, 0x80, R96 ;  /* 0x000000804c427824 */ /* 0x000fe200078e0260 */
[----:B------:R-:W-:-:S03]  /*1d520*/  SHF.R.S32.HI R27, RZ, 0x1f, R16 ;  /* 0x0000001fff1b7819 */ /* 0x000fc60000011410 */
[----:B------:R-:W-:Y:S01]  /*1d530*/  IMAD R11, R11, 0x20, R66 ;  /* 0x000000200b0b7824 */ /* 0x000fe200078e0242 */
[----:B------:R-:W-:Y:S05]  /*1d540*/  @!P0 BRA `(.L_x_1364) ;  /* 0x00004cb000008947 */ /* 0x000fea0003800000 */
[----:B-1---5:R-:W-:-:S13]  /*1d550*/  ISETP.NE.AND P0, PT, R25, 0x1, PT ;  /* 0x000000011900780c */ /* 0x022fda0003f05270 */
[----:B------:R1:W2:Y:S04]  /*1d560*/  @P0 LD.E R17, [R14.64+0x168] ;  /* 0x000168040e110980 */ /* 0x0002a8000c101900 */
[----:B-1----:R2:W3:Y:S02]  /*1d570*/  @P0 LD.E R14, [R14.64+0x16c] ;  /* 0x00016c040e0e0980 */ /* 0x0024e4000c101900 */
[----:B--2---:R-:W-:-:S05]  /*1d580*/  @P0 IMAD.HI.U32 R15, R11, R17, RZ ;  /* 0x000000110b0f0227 */ /* 0x004fca00078e00ff */
[----:B---3--:R-:W-:-:S04]  /*1d590*/  @P0 SHF.R.U32.HI R11, RZ, R14, R15 ;  /* 0x0000000eff0b0219 */ /* 0x008fc8000001160f */
[----:B------:R-:W-:Y:S01]  /*1d5a0*/  SHF.R.S32.HI R14, RZ, 0x1f, R11 ;  /* 0x0000001fff0e7819 */ /* 0x000fe2000001140b */
[-C--:B------:R-:W-:Y:S02]  /*1d5b0*/  IMAD R17, R13, R11.reuse, RZ ;  /* 0x0000000b0d117224 */ /* 0x080fe400078e02ff */
[-C--:B------:R-:W-:Y:S02]  /*1d5c0*/  IMAD R15, R3, R11.reuse, RZ ;  /* 0x0000000b030f7224 */ /* 0x080fe400078e02ff */
[-C--:B------:R-:W-:Y:S02]  /*1d5d0*/  IMAD R24, R12, R14.reuse, R17 ;  /* 0x0000000e0c187224 */ /* 0x080fe400078e0211 */
[C---:B------:R-:W-:Y:S02]  /*1d5e0*/  IMAD R17, R2.reuse, R14, R15 ;  /* 0x0000000e02117224 */ /* 0x040fe400078e020f */
[----:B------:R-:W-:-:S04]  /*1d5f0*/  IMAD.WIDE.U32 R14, R2, R11, RZ ;  /* 0x0000000b020e7225 */ /* 0x000fc800078e00ff */
[----:B------:R-:W-:Y:S01]  /*1d600*/  IMAD.WIDE.U32 R18, R12, R11, RZ ;  /* 0x0000000b0c127225 */ /* 0x000fe200078e00ff */
[----:B------:R-:W-:-:S03]  /*1d610*/  IADD3 R15, R15, R17, RZ ;  /* 0x000000110f0f7210 */ /* 0x000fc60007ffe0ff */
[----:B------:R-:W-:Y:S01]  /*1d620*/  IMAD R13, R13, R16, RZ ;  /* 0x000000100d0d7224 */ /* 0x000fe200078e02ff */
[----:B------:R-:W-:Y:S01]  /*1d630*/  IADD3 R19, R19, R24, RZ ;  /* 0x0000001813137210 */ /* 0x000fe20007ffe0ff */
[----:B------:R-:W-:Y:S02]  /*1d640*/  IMAD R11, R3, R16, RZ ;  /* 0x00000010030b7224 */ /* 0x000fe400078e02ff */
[----:B------:R-:W-:-:S04]  /*1d650*/  IMAD.WIDE.U32 R14, R16, R2, R14 ;  /* 0x00000002100e7225 */ /* 0x000fc800078e000e */
[----:B------:R-:W-:Y:S01]  /*1d660*/  IMAD.WIDE.U32 R18, R16, R12, R18 ;  /* 0x0000000c10127225 */ /* 0x000fe200078e0012 */
[----:B------:R-:W-:-:S03]  /*1d670*/  LEA R37, P0, R14, R20, 0x1 ;  /* 0x000000140e257211 */ /* 0x000fc600078008ff */
[-C--:B------:R-:W-:Y:S01]  /*1d680*/  IMAD R3, R12, R27.reuse, R13 ;  /* 0x0000001b0c037224 */ /* 0x080fe200078e020d */
[----:B------:R-:W-:Y:S01]  /*1d690*/  LEA R34, P1, R18, R22, 0x1 ;  /* 0x0000001612227211 */ /* 0x000fe200078208ff */
[----:B------:R-:W-:-:S03]  /*1d6a0*/  IMAD R2, R2, R27, R11 ;  /* 0x0000001b02027224 */ /* 0x000fc600078e020b */
[----:B------:R-:W-:Y:S02]  /*1d6b0*/  IADD3 R3, R19, R3, RZ ;  /* 0x0000000313037210 */ /* 0x000fe40007ffe0ff */
[----:B------:R-:W-:Y:S02]  /*1d6c0*/  IADD3 R2, R15, R2, RZ ;  /* 0x000000020f027210 */ /* 0x000fe40007ffe0ff */
[----:B------:R-:W-:Y:S02]  /*1d6d0*/  LEA.HI.X R22, R18, R23, R3, 0x1, P1 ;  /* 0x0000001712167211 */ /* 0x000fe400008f0c03 */
[----:B------:R-:W-:Y:S01]  /*1d6e0*/  LEA.HI.X R24, R14, R21, R2, 0x1, P0 ;  /* 0x000000150e187211 */ /* 0x000fe200000f0c02 */
[----:B------:R-:W-:Y:S05]  /*1d6f0*/  BRA.DIV ~URZ, `(.L_x_1365) ;  /* 0x00009b927f007947 */ /* 0x000fea000b800000 */
[----:B------:R1:W2:Y:S02]  /*1d700*/  SHFL.IDX PT, R11, R22, RZ, 0x181f ;  /* 0x00181fff160b7589 */ /* 0x0002a400000e0000 */
.L_x_1439:
[----:B------:R-:W-:Y:S05]  /*1d710*/  BRA.DIV ~URZ, `(.L_x_1366) ;  /* 0x00009bf27f007947 */ /* 0x000fea000b800000 */
[----:B------:R3:W4:Y:S01]  /*1d720*/  SHFL.IDX PT, R12, R34, RZ, 0x181f ;  /* 0x00181fff220c7589 */ /* 0x00072200000e0000 */
[----:B--2---:R-:W-:-:S03]  /*1d730*/  MOV R13, R11 ;  /* 0x0000000b000d7202 */ /* 0x004fc60000000f00 */
[----:B------:R3:W2:Y:S04]  /*1d740*/  SHFL.IDX PT, R14, R24, RZ, 0x181f ;  /* 0x00181fff180e7589 */ /* 0x0006a800000e0000 */
[----:B------:R3:W1:Y:S02]  /*1d750*/  SHFL.IDX PT, R3, R37, RZ, 0x181f ;  /* 0x00181fff25037589 */ /* 0x00066400000e0000 */
.L_x_1440:
[----:B------:R-:W-:Y:S01]  /*1d760*/  IMAD R48, R26, R25, RZ ;  /* 0x000000191a307224 */ /* 0x000fe200078e02ff */
[----:B------:R-:W-:Y:S01]  /*1d770*/  SHF.R.S32.HI R2, RZ, 0x1f, R35 ;  /* 0x0000001fff027819 */ /* 0x000fe20000011423 */
[----:B------:R-:W-:Y:S01]  /*1d780*/  BSSY B0, `(.L_x_1367) ;  /* 0x000003a000007945 */ /* 0x000fe20003800000 */
[----:B------:R-:W-:Y:S01]  /*1d790*/  CS2R R64, SRZ ;  /* 0x0000000000407805 */ /* 0x000fe2000001ff00 */
[----:B------:R-:W-:Y:S01]  /*1d7a0*/  CS2R R40, SRZ ;  /* 0x0000000000287805 */ /* 0x000fe2000001ff00 */
[----:B------:R-:W-:Y:S01]  /*1d7b0*/  LEA.HI R2, R2, R35, RZ, 0x3 ;  /* 0x0000002302027211 */ /* 0x000fe200078f18ff */
[----:B------:R-:W-:Y:S01]  /*1d7c0*/  CS2R R38, SRZ ;  /* 0x0000000000267805 */ /* 0x000fe2000001ff00 */
[----:B------:R-:W-:Y:S01]  /*1d7d0*/  ISETP.GE.AND P0, PT, R66, R48, PT ;  /* 0x000000304200720c */ /* 0x000fe20003f06270 */
[----:B------:R-:W-:Y:S01]  /*1d7e0*/  CS2R R30, SRZ ;  /* 0x00000000001e7805 */ /* 0x000fe2000001ff00 */
[----:B------:R-:W-:Y:S01]  /*1d7f0*/  LOP3.LUT R2, R2, 0xfffffff8, RZ, 0xc0, !PT ;  /* 0xfffffff802027812 */ /* 0x000fe200078ec0ff */
[----:B------:R-:W-:Y:S01]  /*1d800*/  CS2R R26, SRZ ;  /* 0x00000000001a7805 */ /* 0x000fe2000001ff00 */
[----:B------:R-:W-:Y:S01]  /*1d810*/  CS2R R42, SRZ ;  /* 0x00000000002a7805 */ /* 0x000fe2000001ff00 */
[----:B------:R-:W-:Y:S01]  /*1d820*/  CS2R R32, SRZ ;  /* 0x0000000000207805 */ /* 0x000fe2000001ff00 */
[----:B------:R-:W-:Y:S01]  /*1d830*/  CS2R R28, SRZ ;  /* 0x00000000001c7805 */ /* 0x000fe2000001ff00 */
[----:B------:R-:W-:Y:S01]  /*1d840*/  IMAD.IADD R2, R35, 0x1, -R2 ;  /* 0x0000000123027824 */ /* 0x000fe200078e0a02 */
[----:B------:R-:W-:-:S03]  /*1d850*/  CS2R R20, SRZ ;  /* 0x0000000000147805 */ /* 0x000fc6000001ff00 */
[----:B------:R-:W-:Y:S01]  /*1d860*/  IMAD.SHL.U32 R23, R2, 0x4, RZ ;  /* 0x0000000402177824 */ /* 0x000fe200078e00ff */
[----:B-1----:R-:W-:Y:S01]  /*1d870*/  MOV R2, R3 ;  /* 0x0000000300027202 */ /* 0x002fe20000000f00 */
[----:B--2---:R-:W-:Y:S01]  /*1d880*/  IMAD.MOV.U32 R3, RZ, RZ, R14 ;  /* 0x000000ffff037224 */ /* 0x004fe200078e000e */
[----:B------:R-:W-:Y:S05]  /*1d890*/  @P0 BRA `(.L_x_1368) ;  /* 0x0000028000000947 */ /* 0x000fea0003800000 */
[C---:B------:R-:W-:Y:S01]  /*1d8a0*/  IADD3 R16, R23.reuse, 0x20, RZ ;  /* 0x0000002017107810 */ /* 0x040fe20007ffe0ff */
[----:B------:R-:W-:Y:S01]  /*1d8b0*/  CS2R R26, SRZ ;  /* 0x00000000001a7805 */ /* 0x000fe2000001ff00 */
[-C--:B------:R-:W-:Y:S01]  /*1d8c0*/  ISETP.GE.AND P1, PT, R23, R36.reuse, PT ;  /* 0x000000241700720c */ /* 0x080fe20003f26270 */
[----:B------:R-:W-:Y:S01]  /*1d8d0*/  CS2R R20, SRZ ;  /* 0x0000000000147805 */ /* 0x000fe2000001ff00 */
[----:B------:R-:W-:Y:S01]  /*1d8e0*/  ISETP.GE.AND P0, PT, R16, R36, PT ;  /* 0x000000241000720c */ /* 0x000fe20003f06270 */
[----:B------:R-:W-:Y:S01]  /*1d8f0*/  CS2R R30, SRZ ;  /* 0x00000000001e7805 */ /* 0x000fe2000001ff00 */
[----:B------:R-:W-:-:S09]  /*1d900*/  CS2R R28, SRZ ;  /* 0x00000000001c7805 */ /* 0x000fd2000001ff00 */
[C---:B----4-:R-:W-:Y:S02]  /*1d910*/  @!P1 IMAD.WIDE R14, R23.reuse, 0x2, R12 ;  /* 0x00000002170e9825 */ /* 0x050fe400078e020c */
[----:B------:R-:W-:Y:S02]  /*1d920*/  @!P0 SHF.R.S32.HI R11, RZ, 0x1f, R16 ;  /* 0x0000001fff0b8819 */ /* 0x000fe40000011410 */
[----:B------:R-:W-:Y:S01]  /*1d930*/  @!P1 IMAD.WIDE R18, R23, 0x2, R2 ;  /* 0x0000000217129825 */ /* 0x000fe200078e0202 */
[----:B------:R1:W5:Y:S01]  /*1d940*/  @!P1 LD.E.64 R26, [R14.64] ;  /* 0x000000040e1a9980 */ /* 0x000362000c101b00 */
[----:B------:R-:W-:-:S03]  /*1d950*/  @!P0 LEA.HI R11, R11, R16, RZ, 0x2 ;  /* 0x000000100b0b8211 */ /* 0x000fc600078f10ff */
[----:B------:R2:W5:Y:S01]  /*1d960*/  @!P1 LD.E.64 R20, [R18.64] ;  /* 0x0000000412149980 */ /* 0x000562000c101b00 */
[----:B------:R-:W-:-:S05]  /*1d970*/  @!P0 LOP3.LUT R11, R11, 0xfffffffc, RZ, 0xc0, !PT ;  /* 0xfffffffc0b0b8812 */ /* 0x000fca00078ec0ff */
[----:B------:R-:W-:-:S05]  /*1d980*/  @!P0 IMAD.WIDE R16, R11, 0x2, R12 ;  /* 0x000000020b108825 */ /* 0x000fca00078e020c */
[----:B------:R4:W5:Y:S01]  /*1d990*/  @!P0 LD.E.64 R30, [R16.64] ;  /* 0x00000004101e8980 */ /* 0x000962000c101b00 */
[----:B-1----:R-:W-:Y:S01]  /*1d9a0*/  @!P0 IMAD.WIDE R14, R11, 0x2, R2 ;  /* 0x000000020b0e8825 */ /* 0x002fe200078e0202 */
[----:B--2---:R-:W-:-:S04]  /*1d9b0*/  IADD3 R18, R23, 0x40, RZ ;  /* 0x0000004017127810 */ /* 0x004fc80007ffe0ff */
[----:B------:R1:W5:Y:S01]  /*1d9c0*/  @!P0 LD.E.64 R28, [R14.64] ;  /* 0x000000040e1c8980 */ /* 0x000362000c101b00 */
[----:B------:R-:W-:Y:S02]  /*1d9d0*/  IADD3 R19, R23, 0x60, RZ ;  /* 0x0000006017137810 */ /* 0x000fe40007ffe0ff */
[-C--:B------:R-:W-:Y:S02]  /*1d9e0*/  ISETP.GE.AND P1, PT, R18, R36.reuse, PT ;  /* 0x000000241200720c */ /* 0x080fe40003f26270 */
[----:B------:R-:W-:Y:S01]  /*1d9f0*/  ISETP.GE.AND P0, PT, R19, R36, PT ;  /* 0x000000241300720c */ /* 0x000fe20003f06270 */
[----:B------:R-:W-:-:S12]  /*1da00*/  CS2R R38, SRZ ;  /* 0x0000000000267805 */ /* 0x000fd8000001ff00 */
[----:B------:R-:W-:Y:S02]  /*1da10*/  @!P0 SHF.R.S32.HI R11, RZ, 0x1f, R19 ;  /* 0x0000001fff0b8819 */ /* 0x000fe40000011413 */
[----:B-1----:R-:W-:Y:S02]  /*1da20*/  @!P1 SHF.R.S32.HI R14, RZ, 0x1f, R18 ;  /* 0x0000001fff0e9819 */ /* 0x002fe40000011412 */
[----:B------:R-:W-:Y:S02]  /*1da30*/  @!P0 LEA.HI R11, R11, R19, RZ, 0x2 ;  /* 0x000000130b0b8211 */ /* 0x000fe400078f10ff */
[----:B------:R-:W-:Y:S02]  /*1da40*/  @!P1 LEA.HI R14, R14, R18, RZ, 0x2 ;  /* 0x000000120e0e9211 */ /* 0x000fe400078f10ff */
[----:B------:R-:W-:Y:S02]  /*1da50*/  @!P0 LOP3.LUT R11, R11, 0xfffffffc, RZ, 0xc0, !PT ;  /* 0xfffffffc0b0b8812 */ /* 0x000fe400078ec0ff */
[----:B------:R-:W-:Y:S01]  /*1da60*/  @!P1 LOP3.LUT R14, R14, 0xfffffffc, RZ, 0xc0, !PT ;  /* 0xfffffffc0e0e9812 */ /* 0x000fe200078ec0ff */
[----:B------:R-:W-:Y:S01]  /*1da70*/  CS2R R40, SRZ ;  /* 0x0000000000287805 */ /* 0x000fe2000001ff00 */
[----:B------:R-:W-:Y:S01]  /*1da80*/  CS2R R32, SRZ ;  /* 0x0000000000207805 */ /* 0x000fe2000001ff00 */
[----:B------:R-:W-:-:S02]  /*1da90*/  CS2R R42, SRZ ;  /* 0x00000000002a7805 */ /* 0x000fc4000001ff00 */
[----:B----4-:R-:W-:-:S04]  /*1daa0*/  @!P1 IMAD.WIDE R16, R14, 0x2, R12 ;  /* 0x000000020e109825 */ /* 0x010fc800078e020c */
[----:B------:R-:W-:Y:S01]  /*1dab0*/  @!P1 IMAD.WIDE R14, R14, 0x2, R2 ;  /* 0x000000020e0e9825 */ /* 0x000fe200078e0202 */
[----:B------:R1:W5:Y:S03]  /*1dac0*/  @!P1 LD.E.64 R38, [R16.64] ;  /* 0x0000000410269980 */ /* 0x000366000c101b00 */
[C---:B------:R-:W-:Y:S01]  /*1dad0*/  @!P0 IMAD.WIDE R12, R11.reuse, 0x2, R12 ;  /* 0x000000020b0c8825 */ /* 0x040fe200078e020c */
[----:B------:R1:W5:Y:S03]  /*1dae0*/  @!P1 LD.E.64 R32, [R14.64] ;  /* 0x000000040e209980 */ /* 0x000366000c101b00 */
[----:B------:R-:W-:Y:S01]  /*1daf0*/  @!P0 IMAD.WIDE R2, R11, 0x2, R2 ;  /* 0x000000020b028825 */ /* 0x000fe200078e0202 */
[----:B------:R1:W5:Y:S04]  /*1db00*/  @!P0 LD.E.64 R40, [R12.64] ;  /* 0x000000040c288980 */ /* 0x000368000c101b00 */
[----:B------:R1:W5:Y:S02]  /*1db10*/  @!P0 LD.E.64 R42, [R2.64] ;  /* 0x00000004022a8980 */ /* 0x000364000c101b00 */
.L_x_1368:
[----:B------:R-:W-:Y:S05]  /*1db20*/  BSYNC B0 ;  /* 0x0000000000007941 */ /* 0x000fea0003800000 */
.L_x_1367:
[----:B-1--45:R-:W-:Y:S01]  /*1db30*/  IMAD.MOV.U32 R12, RZ, RZ, R40 ;  /* 0x000000ffff0c7224 */ /* 0x032fe200078e0028 */
[----:B------:R-:W-:Y:S01]  /*1db40*/  MOV R2, R39 ;  /* 0x0000002700027202 */ /* 0x000fe20000000f00 */
[----:B------:R-:W-:-:S02]  /*1db50*/  IMAD.MOV.U32 R11, RZ, RZ, R41 ;  /* 0x000000ffff0b7224 */ /* 0x000fc400078e0029 */
[----:B------:R-:W-:-:S03]  /*1db60*/  IMAD.MOV.U32 R3, RZ, RZ, R38 ;  /* 0x000000ffff037224 */ /* 0x000fc600078e0026 */
[----:B------:R-:W-:Y:S01]  /*1db70*/  PRMT R105, R11, 0x5410, R12 ;  /* 0x000054100b697816 */ /* 0x000fe2000000000c */
[----:B------:R-:W-:Y:S01]  /*1db80*/  IMAD.MOV.U32 R12, RZ, RZ, R30 ;  /* 0x000000ffff0c7224 */ /* 0x000fe200078e001e */
[----:B------:R-:W-:Y:S01]  /*1db90*/  PRMT R101, R2, 0x5410, R3 ;  /* 0x0000541002657816 */ /* 0x000fe20000000003 */
[----:B------:R-:W-:Y:S01]  /*1dba0*/  IMAD.MOV.U32 R11, RZ, RZ, R31 ;  /* 0x000000ffff0b7224 */ /* 0x000fe200078e001f */
[----:B------:R-:W-:Y:S01]  /*1dbb0*/  MOV R3, R26 ;  /* 0x0000001a00037202 */ /* 0x000fe20000000f00 */
        /* <DEDUP_REMOVED lines=15> */
[----:B------:R-:W-:Y:S05]  /*1dcb0*/  BRA.DIV ~URZ, `(.L_x_1369) ;  /* 0x000097c27f007947 */ /* 0x000fea000b800000 */
[----:B------:R1:W2:Y:S04]  /*1dcc0*/  SHFL.IDX PT, R13, R22, 0x1, 0x181f ;  /* 0x00381f00160d7f89 */ /* 0x0002a800000e0000 */
[----:B------:R1:W4:Y:S04]  /*1dcd0*/  SHFL.IDX PT, R12, R34, 0x1, 0x181f ;  /* 0x00381f00220c7f89 */ /* 0x00032800000e0000 */
[----:B------:R1:W3:Y:S04]  /*1dce0*/  SHFL.IDX PT, R11, R24, 0x1, 0x181f ;  /* 0x00381f00180b7f89 */ /* 0x0002e800000e0000 */
[----:B------:R1:W1:Y:S02]  /*1dcf0*/  SHFL.IDX PT, R2, R37, 0x1, 0x181f ;  /* 0x00381f0025027f89 */ /* 0x00026400000e0000 */
.L_x_1441:
[----:B------:R-:W-:Y:S01]  /*1dd00*/  IADD3 R3, R66, 0x20, RZ ;  /* 0x0000002042037810 */ /* 0x000fe20007ffe0ff */
[----:B------:R-:W-:Y:S01]  /*1dd10*/  BSSY B0, `(.L_x_1370) ;  /* 0x0000033000007945 */ /* 0x000fe20003800000 */
[----:B------:R-:W-:Y:S01]  /*1dd20*/  CS2R R54, SRZ ;  /* 0x0000000000367805 */ /* 0x000fe2000001ff00 */
[----:B------:R-:W-:Y:S01]  /*1dd30*/  CS2R R50, SRZ ;  /* 0x0000000000327805 */ /* 0x000fe2000001ff00 */
[----:B------:R-:W-:Y:S01]  /*1dd40*/  ISETP.GE.AND P0, PT, R3, R48, PT ;  /* 0x000000300300720c */ /* 0x000fe20003f06270 */
[----:B------:R-:W-:Y:S01]  /*1dd50*/  CS2R R46, SRZ ;  /* 0x00000000002e7805 */ /* 0x000fe2000001ff00 */
[----:B------:R-:W-:Y:S01]  /*1dd60*/  CS2R R58, SRZ ;  /* 0x00000000003a7805 */ /* 0x000fe2000001ff00 */
[----:B------:R-:W-:Y:S01]  /*1dd70*/  CS2R R56, SRZ ;  /* 0x0000000000387805 */ /* 0x000fe2000001ff00 */
[----:B------:R-:W-:Y:S01]  /*1dd80*/  CS2R R52, SRZ ;  /* 0x0000000000347805 */ /* 0x000fe2000001ff00 */
[----:B------:R-:W-:Y:S01]  /*1dd90*/  CS2R R44, SRZ ;  /* 0x00000000002c7805 */ /* 0x000fe2000001ff00 */
[----:B---3--:R-:W-:-:S07]  /*1dda0*/  IMAD.MOV.U32 R3, RZ, RZ, R11 ;  /* 0x000000ffff037224 */ /* 0x008fce00078e000b */
        /* <DEDUP_REMOVED lines=8> */
[C---:B--2-4-:R-:W-:Y:S02]  /*1de30*/  @!P1 IMAD.WIDE R14, R23.reuse, 0x2, R12 ;  /* 0x00000002170e9825 */ /* 0x054fe400078e020c */
[----:B------:R-:W-:Y:S02]  /*1de40*/  @!P0 SHF.R.S32.HI R11, RZ, 0x1f, R16 ;  /* 0x0000001fff0b8819 */ /* 0x000fe40000011410 */
[----:B-1----:R-:W-:Y:S01]  /*1de50*/  @!P1 IMAD.WIDE R18, R23, 0x2, R2 ;  /* 0x0000000217129825 */ /* 0x002fe200078e0202 */
        /* <DEDUP_REMOVED lines=22> */
[----:B---3--:R-:W-:-:S04]  /*1dfc0*/  @!P1 IMAD.WIDE R16, R14, 0x2, R12 ;  /* 0x000000020e109825 */ /* 0x008fc800078e020c */
[----:B------:R-:W-:Y:S01]  /*1dfd0*/  @!P1 IMAD.WIDE R14, R14, 0x2, R2 ;  /* 0x000000020e0e9825 */ /* 0x000fe200078e0202 */
[----:B------:R1:W5:Y:S03]  /*1dfe0*/  @!P1 LD.E.64 R54, [R16.64] ;  /* 0x0000000410369980 */ /* 0x000366000c101b00 */
[C---:B------:R-:W-:Y:S01]  /*1dff0*/  @!P0 IMAD.WIDE R12, R11.reuse, 0x2, R12 ;  /* 0x000000020b0c8825 */ /* 0x040fe200078e020c */
[----:B------:R1:W5:Y:S03]  /*1e000*/  @!P1 LD.E.64 R56, [R14.64] ;  /* 0x000000040e389980 */ /* 0x000366000c101b00 */
[----:B------:R-:W-:Y:S01]  /*1e010*/  @!P0 IMAD.WIDE R2, R11, 0x2, R2 ;  /* 0x000000020b028825 */ /* 0x000fe200078e0202 */
[----:B------:R1:W5:Y:S04]  /*1e020*/  @!P0 LD.E.64 R64, [R12.64] ;  /* 0x000000040c408980 */ /* 0x000368000c101b00 */
[----:B------:R1:W5:Y:S02]  /*1e030*/  @!P0 LD.E.64 R58, [R2.64] ;  /* 0x00000004023a8980 */ /* 0x000364000c101b00 */
.L_x_1371:
[----:B------:R-:W-:Y:S05]  /*1e040*/  BSYNC B0 ;  /* 0x0000000000007941 */ /* 0x000fea0003800000 */
.L_x_1370:
        /* <DEDUP_REMOVED lines=25> */
[----:B------:R1:W3:Y:S02]  /*1e1e0*/  SHFL.IDX PT, R11, R22, 0x2, 0x181f ;  /* 0x00581f00160b7f89 */ /* 0x0002e400000e0000 */
.L_x_1442:
[----:B------:R-:W-:Y:S05]  /*1e1f0*/  BRA.DIV ~URZ, `(.L_x_1373) ;  /* 0x000094e27f007947 */ /* 0x000fea000b800000 */
[----:B------:R4:W1:Y:S01]  /*1e200*/  SHFL.IDX PT, R12, R34, 0x2, 0x181f ;  /* 0x00581f00220c7f89 */ /* 0x00086200000e0000 */
[----:B--23--:R-:W-:-:S03]  /*1e210*/  MOV R13, R11 ;  /* 0x0000000b000d7202 */ /* 0x00cfc60000000f00 */
[----:B------:R4:W2:Y:S04]  /*1e220*/  SHFL.IDX PT, R14, R24, 0x2, 0x181f ;  /* 0x00581f00180e7f89 */ /* 0x0008a800000e0000 */
[----:B------:R4:W3:Y:S02]  /*1e230*/  SHFL.IDX PT, R2, R37, 0x2, 0x181f ;  /* 0x00581f0025027f89 */ /* 0x0008e400000e0000 */
.L_x_1443:
        /* <DEDUP_REMOVED lines=10> */
[----:B------:R-:W-:Y:S01]  /*1e2e0*/  CS2R R60, SRZ ;  /* 0x00000000003c7805 */ /* 0x000fe2000001ff00 */
[----:B--2---:R-:W-:-:S06]  /*1e2f0*/  IMAD.MOV.U32 R3, RZ, RZ, R14 ;  /* 0x000000ffff037224 */ /* 0x004fcc00078e000e */
        /* <DEDUP_REMOVED lines=8> */
[C---:B-1----:R-:W-:Y:S02]  /*1e380*/  @!P1 IMAD.WIDE R14, R23.reuse, 0x2, R12 ;  /* 0x00000002170e9825 */ /* 0x042fe400078e020c */
[----:B------:R-:W-:Y:S02]  /*1e390*/  @!P0 SHF.R.S32.HI R11, RZ, 0x1f, R16 ;  /* 0x0000001fff0b8819 */ /* 0x000fe40000011410 */
[----:B---3--:R-:W-:Y:S01]  /*1e3a0*/  @!P1 IMAD.WIDE R18, R23, 0x2, R2 ;  /* 0x0000000217129825 */ /* 0x008fe200078e0202 */
        /* <DEDUP_REMOVED lines=30> */
.L_x_1375:
[----:B------:R-:W-:Y:S05]  /*1e590*/  BSYNC B0 ;  /* 0x0000000000007941 */ /* 0x000fea0003800000 */
.L_x_1374:
[----:B-1---5:R-:W-:Y:S01]  /*1e5a0*/  IMAD.MOV.U32 R12, RZ, RZ, R74 ;  /* 0x000000ffff0c7224 */ /* 0x022fe200078e004a */
[----:B---3--:R-:W-:Y:S01]  /*1e5b0*/  MOV R2, R71 ;  /* 0x0000004700027202 */ /* 0x008fe20000000f00 */
[----:B------:R-:W-:Y:S01]  /*1e5c0*/  IMAD.MOV.U32 R11, RZ, RZ, R75 ;  /* 0x000000ffff0b7224 */ /* 0x000fe200078e004b */
[----:B------:R-:W-:Y:S01]  /*1e5d0*/  CS2R R92, SRZ ;  /* 0x00000000005c7805 */ /* 0x000fe2000001ff00 */
        /* <DEDUP_REMOVED lines=22> */
[----:B------:R1:W2:Y:S02]  /*1e740*/  SHFL.IDX PT, R13, R22, 0x3, 0x181f ;  /* 0x00781f00160d7f89 */ /* 0x0002a400000e0000 */
.L_x_1444:
[----:B------:R-:W-:Y:S01]  /*1e750*/  SHF.R.S32.HI R2, RZ, 0x1f, R35 ;  /* 0x0000001fff027819 */ /* 0x000fe20000011423 */
[----:B------:R-:W-:-:S03]  /*1e760*/  IMAD.SHL.U32 R11, R76, 0x80, RZ ;  /* 0x000000804c0b7824 */ /* 0x000fc600078e00ff */
[----:B------:R-:W-:-:S04]  /*1e770*/  LEA.HI R2, R2, R35, RZ, 0x3 ;  /* 0x0000002302027211 */ /* 0x000fc800078f18ff */
[----:B------:R-:W-:Y:S01]  /*1e780*/  LEA.HI.SX32 R11, R2, R11, 0x1d ;  /* 0x0000000b020b7211 */ /* 0x000fe200078feaff */
[----:B------:R-:W-:Y:S05]  /*1e790*/  BRA.DIV ~URZ, `(.L_x_1377) ;  /* 0x000091327f007947 */ /* 0x000fea000b800000 */
[----:B------:R3:W1:Y:S04]  /*1e7a0*/  SHFL.IDX PT, R12, R34, 0x3, 0x181f ;  /* 0x00781f00220c7f89 */ /* 0x00066800000e0000 */
[----:B------:R3:W4:Y:S04]  /*1e7b0*/  SHFL.IDX PT, R14, R24, 0x3, 0x181f ;  /* 0x00781f00180e7f89 */ /* 0x00072800000e0000 */
[----:B------:R3:W2:Y:S02]  /*1e7c0*/  SHFL.IDX PT, R2, R37, 0x3, 0x181f ;  /* 0x00781f0025027f89 */ /* 0x0006a400000e0000 */
.L_x_1445:
        /* <DEDUP_REMOVED lines=10> */
[----:B----4-:R-:W-:-:S07]  /*1e870*/  IMAD.MOV.U32 R3, RZ, RZ, R14 ;  /* 0x000000ffff037224 */ /* 0x010fce00078e000e */
        /* <DEDUP_REMOVED lines=8> */
[C---:B-12---:R-:W-:Y:S02]  /*1e900*/  @!P1 IMAD.WIDE R14, R23.reuse, 0x2, R12 ;  /* 0x00000002170e9825 */ /* 0x046fe400078e020c */
        /* <DEDUP_REMOVED lines=32> */
.L_x_1379:
[----:B------:R-:W-:Y:S05]  /*1eb10*/  BSYNC B0 ;  /* 0x0000000000007941 */ /* 0x000fea0003800000 */
.L_x_1378:
[----:B-1----:R-:W-:Y:S01]  /*1eb20*/  IADD3 R12, R97, -c[0x0][0x20], RZ ;  /* 0x80000800610c7a10 */ /* 0x002fe20007ffe0ff */
[----:B------:R-:W-:-:S04]  /*1eb30*/  DEPBAR.LE SB0, 0x1 ;  /* 0x000080400000791a */ /* 0x000fc80000000000 */
[----:B--2---:R1:W2:Y:S04]  /*1eb40*/  LDL.64 R2, [R12+0x20] ;  /* 0x000020000c027983 */ /* 0x0042a80000100a00 */
[----:B-1----:R-:W4:Y:S01]  /*1eb50*/  LDL.64 R12, [R12+0x28] ;  /* 0x000028000c0c7983 */ /* 0x002f220000100a00 */
[----:B------:R-:W-:Y:S03]  /*1eb60*/  WARPSYNC 0xffffffff ;  /* 0xffffffff00007948 */ /* 0x000fe60003800000 */
[----:B------:R-:W-:Y:S06]  /*1eb70*/  BAR.SYNC.DEFER_BLOCKING 0x0 ;  /* 0x0000000000007b1d */ /* 0x000fec0000010000 */
[----:B--2---:R1:W2:Y:S04]  /*1eb80*/  LD.E R14, [R2.64] ;  /* 0x00000004020e7980 */ /* 0x0042a8000c101900 */
[----:B---34-:R3:W4:Y:S01]  /*1eb90*/  LD.E.64 R24, [R12.64] ;  /* 0x000000040c187980 */ /* 0x018722000c101b00 */
[----:B-----5:R-:W-:Y:S01]  /*1eba0*/  IMAD.MOV.U32 R11, RZ, RZ, R93 ;  /* 0x000000ffff0b7224 */ /* 0x020fe200078e005d */
[----:B------:R-:W-:Y:S01]  /*1ebb0*/  SHF.R.S32.HI R15, RZ, 0x1f, R35 ;  /* 0x0000001fff0f7819 */ /* 0x000fe20000011423 */
[----:B-1----:R-:W-:Y:S01]  /*1ebc0*/  IMAD.MOV.U32 R2, RZ, RZ, R92 ;  /* 0x000000ffff027224 */ /* 0x002fe200078e005c */
[----:B------:R-:W-:Y:S01]  /*1ebd0*/  BSSY B1, `(.L_x_1380) ;  /* 0x00000f3000017945 */ /* 0x000fe20003800000 */
[----:B------:R-:W-:-:S03]  /*1ebe0*/  IMAD.MOV.U32 R3, RZ, RZ, R86 ;  /* 0x000000ffff037224 */ /* 0x000fc600078e0056 */
[----:B------:R-:W-:Y:S01]  /*1ebf0*/  PRMT R123, R123, 0x5410, R2 ;  /* 0x000054107b7b7816 */ /* 0x000fe20000000002 */
[----:B------:R-:W-:-:S03]  /*1ec00*/  IMAD.MOV.U32 R2, RZ, RZ, R87 ;  /* 0x000000ffff027224 */ /* 0x000fc600078e0057 */
[----:B------:R-:W-:Y:S02]  /*1ec10*/  PRMT R123, R11, 0x7610, R123 ;  /* 0x000076100b7b7816 */ /* 0x000fe4000000007b */
[-C--:B------:R-:W-:Y:S02]  /*1ec20*/  LEA.HI R11, R15, R35.reuse, RZ, 0x3 ;  /* 0x000000230f0b7211 */ /* 0x080fe400078f18ff */
[----:B------:R-:W-:Y:S01]  /*1ec30*/  PRMT R121, R2, 0x5410, R3 ;  /* 0x0000541002797816 */ /* 0x000fe20000000003 */
[----:B------:R-:W-:Y:S01]  /*1ec40*/  IMAD.MOV.U32 R3, RZ, RZ, R82 ;  /* 0x000000ffff037224 */ /* 0x000fe200078e0052 */
[----:B------:R-:W-:Y:S01]  /*1ec50*/  LOP3.LUT R11, R11, 0xfffffff8, RZ, 0xc0, !PT ;  /* 0xfffffff80b0b7812 */ /* 0x000fe200078ec0ff */
[----:B------:R-:W-:Y:S01]  /*1ec60*/  IMAD.MOV.U32 R2, RZ, RZ, R83 ;  /* 0x000000ffff027224 */ /* 0x000fe200078e0053 */
[----:B------:R-:W-:-:S03]  /*1ec70*/  LEA.HI R15, R15, R35, RZ, 0x6 ;  /* 0x000000230f0f7211 */ /* 0x000fc600078f30ff */
[----:B------:R-:W-:Y:S01]  /*1ec80*/  IMAD.IADD R11, R35, 0x1, -R11 ;  /* 0x00000001230b7824 */ /* 0x000fe200078e0a0b */
[----:B------:R-:W-:Y:S01]  /*1ec90*/  PRMT R97, R2, 0x5410, R3 ;  /* 0x0000541002617816 */ /* 0x000fe20000000003 */
[----:B---3--:R-:W-:Y:S02]  /*1eca0*/  IMAD.SHL.U32 R12, R96, 0x40, RZ ;  /* 0x00000040600c7824 */ /* 0x008fe400078e00ff */
[----:B------:R-:W-:Y:S02]  /*1ecb0*/  IMAD.SHL.U32 R3, R11, 0x8, RZ ;  /* 0x000000080b037824 */ /* 0x000fe400078e00ff */
[----:B------:R-:W-:Y:S01]  /*1ecc0*/  IMAD.MOV.U32 R13, RZ, RZ, R80 ;  /* 0x000000ffff0d7224 */ /* 0x000fe200078e0050 */
[----:B------:R-:W-:Y:S01]  /*1ecd0*/  LOP3.LUT R2, R12, 0x1c0, RZ, 0xc0, !PT ;  /* 0x000001c00c027812 */ /* 0x000fe200078ec0ff */
[----:B------:R-:W-:Y:S02]  /*1ece0*/  IMAD.MOV.U32 R12, RZ, RZ, R81 ;  /* 0x000000ffff0c7224 */ /* 0x000fe400078e0051 */
[----:B------:R-:W-:Y:S01]  /*1ecf0*/  IMAD.MOV.U32 R11, RZ, RZ, R90 ;  /* 0x000000ffff0b7224 */ /* 0x000fe200078e005a */
[----:B------:R-:W-:-:S02]  /*1ed00*/  LOP3.LUT R3, R2, 0x38, R3, 0xf8, !PT ;  /* 0x0000003802037812 */ /* 0x000fc400078ef803 */
[----:B------:R-:W-:Y:S02]  /*1ed10*/  SHF.R.U32.HI R2, RZ, 0x3, R2 ;  /* 0x00000003ff027819 */ /* 0x000fe40000011602 */
[----:B------:R-:W-:Y:S01]  /*1ed20*/  PRMT R37, R12, 0x5410, R13 ;  /* 0x000054100c257816 */ /* 0x000fe2000000000d */
[----:B------:R-:W-:Y:S01]  /*1ed30*/  IMAD.SHL.U32 R13, R15, 0x8, RZ ;  /* 0x000000080f0d7824 */ /* 0x000fe200078e00ff */
[----:B------:R-:W-:Y:S01]  /*1ed40*/  PRMT R122, R122, 0x5410, R11 ;  /* 0x000054107a7a7816 */ /* 0x000fe2000000000b */
[----:B------:R-:W-:Y:S01]  /*1ed50*/  IMAD.MOV.U32 R11, RZ, RZ, R91 ;  /* 0x000000ffff0b7224 */ /* 0x000fe200078e005b */
[----:B------:R-:W-:Y:S01]  /*1ed60*/  LOP3.LUT R12, R3, R2, RZ, 0x3c, !PT ;  /* 0x00000002030c7212 */ /* 0x000fe200078e3cff */
[----:B------:R-:W-:Y:S02]  /*1ed70*/  IMAD.MOV.U32 R3, RZ, RZ, R88 ;  /* 0x000000ffff037224 */ /* 0x000fe400078e0058 */
[----:B------:R-:W-:Y:S01]  /*1ed80*/  IMAD.MOV.U32 R2, RZ, RZ, R89 ;  /* 0x000000ffff027224 */ /* 0x000fe200078e0059 */
[----:B------:R-:W-:Y:S01]  /*1ed90*/  PRMT R122, R11, 0x7610, R122 ;  /* 0x000076100b7a7816 */ /* 0x000fe2000000007a */
[----:B------:R-:W-:Y:S01]  /*1eda0*/  IMAD.MOV.U32 R11, RZ, RZ, R85 ;  /* 0x000000ffff0b7224 */ /* 0x000fe200078e0055 */
[----:B------:R-:W-:Y:S01]  /*1edb0*/  LOP3.LUT R13, R12, 0xfffffe00, R13, 0xf8, !PT ;  /* 0xfffffe000c0d7812 */ /* 0x000fe200078ef80d */
[----:B------:R-:W-:Y:S01]  /*1edc0*/  IMAD.MOV.U32 R12, RZ, RZ, R84 ;  /* 0x000000ffff0c7224 */ /* 0x000fe200078e0054 */
[----:B------:R-:W-:Y:S01]  /*1edd0*/  PRMT R120, R2, 0x5410, R3 ;  /* 0x0000541002787816 */ /* 0x000fe20000000003 */
[----:B------:R-:W-:-:S02]  /*1ede0*/  IMAD.MOV.U32 R3, RZ, RZ, R76 ;  /* 0x000000ffff037224 */ /* 0x000fc400078e004c */
[----:B------:R-:W-:-:S05]  /*1edf0*/  IMAD.MOV.U32 R2, RZ, RZ, R77 ;  /* 0x000000ffff027224 */ /* 0x000fca00078e004d */
[----:B------:R-:W-:Y:S01]  /*1ee00*/  PRMT R35, R2, 0x5410, R3 ;  /* 0x0000541002237816 */ /* 0x000fe20000000003 */
[----:B--2---:R-:W-:Y:S01]  /*1ee10*/  IMAD R14, R14, -0x80, R48 ;  /* 0xffffff800e0e7824 */ /* 0x004fe200078e0230 */
[----:B------:R-:W-:-:S04]  /*1ee20*/  PRMT R48, R11, 0x5410, R12 ;  /* 0x000054100b307816 */ /* 0x000fc8000000000c */
[----:B------:R-:W-:-:S04]  /*1ee30*/  IMNMX R34, R14, 0x80, PT ;  /* 0x000000800e227817 */ /* 0x000fc80003800200 */
[----:B------:R-:W-:Y:S01]  /*1ee40*/  ISETP.GE.AND P0, PT, R96, R34, PT ;  /* 0x000000226000720c */ /* 0x000fe20003f06270 */
[----:B----4-:R-:W-:-:S12]  /*1ee50*/  IMAD.WIDE.U32 R24, R13, 0x2, R24 ;  /* 0x000000020d187825 */ /* 0x010fd800078e0018 */
[----:B------:R-:W-:Y:S05]  /*1ee60*/  @P0 BRA `(.L_x_1381) ;  /* 0x00000c9000000947 */ /* 0x000fea0003800000 */
[----:B------:R-:W-:Y:S01]  /*1ee70*/  ISETP.GE.AND P0, PT, R23, R36, PT ;  /* 0x000000241700720c */ /* 0x000fe20003f06270 */
[----:B------:R-:W-:-:S12]  /*1ee80*/  BSSY B0, `(.L_x_1382) ;  /* 0x0000030000007945 */ /* 0x000fd80003800000 */
[----:B------:R-:W-:Y:S05]  /*1ee90*/  @P0 BRA `(.L_x_1383) ;  /* 0x000002e000000947 */ /* 0x000fea0003800000 */
[----:B------:R-:W2:Y:S01]  /*1eea0*/  LD.E.128 R12, [R24.64] ;  /* 0x00000004180c7980 */ /* 0x000ea2000c101d00 */
[----:B------:R-:W-:Y:S02]  /*1eeb0*/  SHF.R.U32.HI R16, RZ, 0x10, R21 ;  /* 0x00000010ff107819 */ /* 0x000fe40000011615 */
[----:B------:R-:W-:Y:S02]  /*1eec0*/  SHF.R.U32.HI R17, RZ, 0x10, R27 ;  /* 0x00000010ff117819 */ /* 0x000fe4000001161b */
[----:B------:R-:W-:Y:S02]  /*1eed0*/  PRMT R16, R49, 0x5410, R16 ;  /* 0x0000541031107816 */ /* 0x000fe40000000010 */
[----:B------:R-:W-:Y:S02]  /*1eee0*/  PRMT R17, R94, 0x5410, R17 ;  /* 0x000054105e117816 */ /* 0x000fe40000000011 */
[----:B------:R-:W-:Y:S01]  /*1eef0*/  SHF.R.U64 R2, R26, 0x10, R27 ;  /* 0x000000101a027819 */ /* 0x000fe2000000121b */
[----:B------:R-:W-:Y:S01]  /*1ef00*/  IMAD.U32 R27, R16, 0x10000, RZ ;  /* 0x00010000101b7824 */ /* 0x000fe200078e00ff */
[----:B------:R-:W-:Y:S01]  /*1ef10*/  SHF.R.U64 R19, R20, 0x10, R21 ;  /* 0x0000001014137819 */ /* 0x000fe20000001215 */
[C---:B------:R-:W-:Y:S01]  /*1ef20*/  IMAD.U32 R26, R17.reuse, 0x10000, RZ ;  /* 0x00010000111a7824 */ /* 0x040fe200078e00ff */
[----:B------:R-:W-:-:S02]  /*1ef30*/  LOP3.LUT R17, R17, 0xffff0000, RZ, 0xc0, !PT ;  /* 0xffff000011117812 */ /* 0x000fc400078ec0ff */
[----:B------:R-:W-:Y:S02]  /*1ef40*/  PRMT R19, R49, 0x5432, R19 ;  /* 0x0000543231137816 */ /* 0x000fe40000000013 */
[----:B------:R-:W-:Y:S02]  /*1ef50*/  PRMT R22, R94, 0x5432, R2 ;  /* 0x000054325e167816 */ /* 0x000fe40000000002 */
[----:B------:R-:W-:Y:S02]  /*1ef60*/  LOP3.LUT R16, R16, 0xffff0000, RZ, 0xc0, !PT ;  /* 0xffff000010107812 */ /* 0x000fe400078ec0ff */
[C---:B--2---:R-:W-:Y:S01]  /*1ef70*/  LOP3.LUT R18, R14.reuse, 0xffff0000, RZ, 0xc0, !PT ;  /* 0xffff00000e127812 */ /* 0x044fe200078ec0ff */
[----:B------:R-:W-:Y:S01]  /*1ef80*/  IMAD.U32 R21, R14, 0x10000, RZ ;  /* 0x000100000e157824 */ /* 0x000fe200078e00ff */
[C---:B------:R-:W-:Y:S01]  /*1ef90*/  LOP3.LUT R14, R15.reuse, 0xffff0000, RZ, 0xc0, !PT ;  /* 0xffff00000f0e7812 */ /* 0x040fe200078ec0ff */
[----:B------:R-:W-:Y:S01]  /*1efa0*/  IMAD.U32 R20, R15, 0x10000, RZ ;  /* 0x000100000f147824 */ /* 0x000fe200078e00ff */
[----:B------:R-:W-:Y:S01]  /*1efb0*/  SHF.L.U32 R11, R12, 0x10, RZ ;  /* 0x000000100c0b7819 */ /* 0x000fe200000006ff */
[-C--:B------:R-:W-:Y:S01]  /*1efc0*/  FMUL.FTZ R15, R18, R27.reuse ;  /* 0x0000001b120f7220 */ /* 0x080fe20000410000 */
[----:B------:R-:W-:Y:S01]  /*1efd0*/  LOP3.LUT R3, R12, 0xffff0000, RZ, 0xc0, !PT ;  /* 0xffff00000c037812 */ /* 0x000fe200078ec0ff */
[-C--:B------:R-:W-:Y:S01]  /*1efe0*/  FMUL.FTZ R18, R18, R26.reuse ;  /* 0x0000001a12127220 */ /* 0x080fe20000410000 */
[----:B------:R-:W-:Y:S01]  /*1eff0*/  SHF.L.U32 R2, R13, 0x10, RZ ;  /* 0x000000100d027819 */ /* 0x000fe200000006ff */
[----:B------:R-:W-:Y:S01]  /*1f000*/  FFMA.FTZ R26, R21, R26, -R15 ;  /* 0x0000001a151a7223 */ /* 0x000fe2000001080f */
[----:B------:R-:W-:Y:S01]  /*1f010*/  LOP3.LUT R12, R13, 0xffff0000, RZ, 0xc0, !PT ;  /* 0xffff00000d0c7812 */ /* 0x000fe200078ec0ff */
[----:B------:R-:W-:Y:S01]  /*1f020*/  FFMA.FTZ R18, R21, R27, R18 ;  /* 0x0000001b15127223 */ /* 0x000fe20000010012 */
[----:B------:R-:W-:Y:S01]  /*1f030*/  SHF.L.U32 R21, R22, 0x10, RZ ;  /* 0x0000001016157819 */ /* 0x000fe200000006ff */
[----:B------:R-:W-:Y:S01]  /*1f040*/  FMUL.FTZ R15, R14, R17 ;  /* 0x000000110e0f7220 */ /* 0x000fe20000410000 */
[----:B------:R-:W-:Y:S01]  /*1f050*/  LOP3.LUT R22, R22, 0xffff0000, RZ, 0xc0, !PT ;  /* 0xffff000016167812 */ /* 0x000fe200078ec0ff */
[C---:B------:R-:W-:Y:S01]  /*1f060*/  IMAD.U32 R27, R19.reuse, 0x10000, RZ ;  /* 0x00010000131b7824 */ /* 0x040fe200078e00ff */
[----:B------:R-:W-:Y:S01]  /*1f070*/  LOP3.LUT R19, R19, 0xffff0000, RZ, 0xc0, !PT ;  /* 0xffff000013137812 */ /* 0x000fe200078ec0ff */
[----:B------:R-:W-:-:S02]  /*1f080*/  FMUL.FTZ R13, R14, R16 ;  /* 0x000000100e0d7220 */ /* 0x000fc40000410000 */
[C---:B------:R-:W-:Y:S02]  /*1f090*/  FFMA.FTZ R15, R20.reuse, R16, R15 ;  /* 0x00000010140f7223 */ /* 0x040fe4000001000f */
[C---:B------:R-:W-:Y:S02]  /*1f0a0*/  FMUL.FTZ R16, R3.reuse, R27 ;  /* 0x0000001b03107220 */ /* 0x040fe40000410000 */
[----:B------:R-:W-:Y:S02]  /*1f0b0*/  FFMA.FTZ R17, R20, R17, -R13 ;  /* 0x0000001114117223 */ /* 0x000fe4000001080d */
[----:B------:R-:W-:Y:S02]  /*1f0c0*/  FMUL.FTZ R3, R3, R21 ;  /* 0x0000001503037220 */ /* 0x000fe40000410000 */
[C---:B------:R-:W-:Y:S01]  /*1f0d0*/  FMUL.FTZ R14, R12.reuse, R19 ;  /* 0x000000130c0e7220 */ /* 0x040fe20000410000 */
[----:B------:R-:W-:Y:S01]  /*1f0e0*/  F2FP.BF16.PACK_AB R15, R15, R17 ;  /* 0x000000110f0f723e */ /* 0x000fe200000010ff */
[----:B------:R-:W-:-:S02]  /*1f0f0*/  FMUL.FTZ R13, R12, R22 ;  /* 0x000000160c0d7220 */ /* 0x000fc40000410000 */
[C---:B------:R-:W-:Y:S02]  /*1f100*/  FFMA.FTZ R12, R11.reuse, R27, R3 ;  /* 0x0000001b0b0c7223 */ /* 0x040fe40000010003 */
[----:B------:R-:W-:Y:S02]  /*1f110*/  FFMA.FTZ R16, R11, R21, -R16 ;  /* 0x000000150b107223 */ /* 0x000fe40000010810 */
[----:B------:R-:W-:Y:S01]  /*1f120*/  FFMA.FTZ R3, R2, R22, -R14 ;  /* 0x0000001602037223 */ /* 0x000fe2000001080e */
[----:B------:R-:W-:Y:S01]  /*1f130*/  F2FP.BF16.PACK_AB R14, R18, R26 ;  /* 0x0000001a120e723e */ /* 0x000fe200000010ff */
[----:B------:R-:W-:Y:S01]  /*1f140*/  FFMA.FTZ R13, R2, R19, R13 ;  /* 0x00000013020d7223 */ /* 0x000fe2000001000d */
[----:B------:R-:W-:-:S04]  /*1f150*/  F2FP.BF16.PACK_AB R12, R12, R16 ;  /* 0x000000100c0c723e */ /* 0x000fc800000010ff */
[----:B------:R-:W-:-:S05]  /*1f160*/  F2FP.BF16.PACK_AB R13, R13, R3 ;  /* 0x000000030d0d723e */ /* 0x000fca00000010ff */
[----:B------:R1:W-:Y:S02]  /*1f170*/  ST.E.128 [R24.64], R12 ;  /* 0x0000000c18007985 */ /* 0x0003e4000c101d04 */
.L_x_1383:
[----:B------:R-:W-:Y:S05]  /*1f180*/  BSYNC B0 ;  /* 0x0000000000007941 */ /* 0x000fea0003800000 */
.L_x_1382:
[----:B------:R-:W-:Y:S01]  /*1f190*/  IADD3 R2, R23, 0x20, RZ ;  /* 0x0000002017027810 */ /* 0x000fe20007ffe0ff */
[----:B------:R-:W-:Y:S03]  /*1f1a0*/  BSSY B0, `(.L_x_1384) ;  /* 0x0000031000007945 */ /* 0x000fe60003800000 */
[----:B------:R-:W-:-:S13]  /*1f1b0*/  ISETP.GE.AND P0, PT, R2, R36, PT ;  /* 0x000000240200720c */ /* 0x000fda0003f06270 */
[----:B------:R-:W-:Y:S05]  /*1f1c0*/  @P0 BRA `(.L_x_1385) ;  /* 0x000002e000000947 */ /* 0x000fea0003800000 */
[----:B-1----:R-:W2:Y:S01]  /*1f1d0*/  LD.E.128 R12, [R24.64+0x4000] ;  /* 0x00400004180c7980 */ /* 0x002ea2000c101d00 */
        /* <DEDUP_REMOVED lines=44> */
[----:B------:R1:W-:Y:S02]  /*1f4a0*/  ST.E.128 [R24.64+0x4000], R12 ;  /* 0x0040000c18007985 */ /* 0x0003e4000c101d04 */
.L_x_1385:
[----:B------:R-:W-:Y:S05]  /*1f4b0*/  BSYNC B0 ;  /* 0x0000000000007941 */ /* 0x000fea0003800000 */
.L_x_1384:
        /* <DEDUP_REMOVED lines=50> */
.L_x_1387:
[----:B------:R-:W-:Y:S05]  /*1f7e0*/  BSYNC B0 ;  /* 0x0000000000007941 */ /* 0x000fea0003800000 */
.L_x_1386:
[----:B------:R-:W-:-:S04]  /*1f7f0*/  IADD3 R2, R23, 0x60, RZ ;  /* 0x0000006017027810 */ /* 0x000fc80007ffe0ff */
        /* <DEDUP_REMOVED lines=48> */
.L_x_1381:
[----:B------:R-:W-:Y:S05]  /*1fb00*/  BSYNC B1 ;  /* 0x0000000000017941 */ /* 0x000fea0003800000 */
.L_x_1380:
[----:B------:R-:W-:Y:S01]  /*1fb10*/  IADD3 R2, R96, 0x20, RZ ;  /* 0x0000002060027810 */ /* 0x000fe20007ffe0ff */
[----:B------:R-:W-:Y:S03]  /*1fb20*/  BSSY B1, `(.L_x_1388) ;  /* 0x00000cc000017945 */ /* 0x000fe60003800000 */
[----:B------:R-:W-:-:S13]  /*1fb30*/  ISETP.GE.AND P0, PT, R2, R34, PT ;  /* 0x000000220200720c */ /* 0x000fda0003f06270 */
[----:B------:R-:W-:Y:S05]  /*1fb40*/  @P0 BRA `(.L_x_1389) ;  /* 0x00000c9000000947 */ /* 0x000fea0003800000 */
[----:B------:R-:W-:Y:S01]  /*1fb50*/  ISETP.GE.AND P0, PT, R23, R36, PT ;  /* 0x000000241700720c */ /* 0x000fe20003f06270 */
[----:B------:R-:W-:-:S12]  /*1fb60*/  BSSY B0, `(.L_x_1390) ;  /* 0x0000030000007945 */ /* 0x000fd80003800000 */
        /* <DEDUP_REMOVED lines=47> */
.L_x_1391:
[----:B------:R-:W-:Y:S05]  /*1fe60*/  BSYNC B0 ;  /* 0x0000000000007941 */ /* 0x000fea0003800000 */
.L_x_1390:
        /* <DEDUP_REMOVED lines=50> */
.L_x_1393:
[----:B------:R-:W-:Y:S05]  /*20190*/  BSYNC B0 ;  /* 0x0000000000007941 */ /* 0x000fea0003800000 */
.L_x_1392:
        /* <DEDUP_REMOVED lines=50> */
.L_x_1395:
[----:B------:R-:W-:Y:S05]  /*204c0*/  BSYNC B0 ;  /* 0x0000000000007941 */ /* 0x000fea0003800000 */
.L_x_1394:
        /* <DEDUP_REMOVED lines=49> */
.L_x_1389:
[----:B------:R-:W-:Y:S05]  /*207e0*/  BSYNC B1 ;  /* 0x0000000000017941 */ /* 0x000fea0003800000 */
.L_x_1388:
        /* <DEDUP_REMOVED lines=53> */
.L_x_1399:
[----:B------:R-:W-:Y:S05]  /*20b40*/  BSYNC B0 ;  /* 0x0000000000007941 */ /* 0x000fea0003800000 */
.L_x_1398:
        /* <DEDUP_REMOVED lines=50> */
.L_x_1401:
[----:B------:R-:W-:Y:S05]  /*20e70*/  BSYNC B0 ;  /* 0x0000000000007941 */ /* 0x000fea0003800000 */
.L_x_1400:
        /* <DEDUP_REMOVED lines=50> */
.L_x_1403:
[----:B------:R-:W-:Y:S05]  /*211a0*/  BSYNC B0 ;  /* 0x0000000000007941 */ /* 0x000fea0003800000 */
.L_x_1402:
        /* <DEDUP_REMOVED lines=49> */
.L_x_1397:
[----:B------:R-:W-:Y:S05]  /*214c0*/  BSYNC B1 ;  /* 0x0000000000017941 */ /* 0x000fea0003800000 */
.L_x_1396:
[----:B------:R-:W-:Y:S01]  /*214d0*/  IADD3 R2, R96, 0x60, RZ ;  /* 0x0000006060027810 */ /* 0x000fe20007ffe0ff */
[----:B------:R-:W-:-:S03]  /*214e0*/  IMAD.MOV.U32 R3, RZ, RZ, 0x0 ;  /* 0x00000000ff037424 */ /* 0x000fc600078e00ff */
[----:B------:R-:W-:Y:S01]  /*214f0*/  ISETP.GE.AND P0, PT, R2, R34, PT ;  /* 0x000000220200720c */ /* 0x000fe20003f06270 */
[----:B------:R-:W-:-:S12]  /*21500*/  IMAD.MOV.U32 R2, RZ, RZ, R143 ;  /* 0x000000ffff027224 */ /* 0x000fd800078e008f */
[----:B------:R-:W-:Y:S05]  /*21510*/  @P0 RET.REL.NODEC R2 `(_ZN7cutlass13device_kernelIN5flash19enable_sm80_to_sm89INS1_16FlashAttnFwdSm80INS1_25CollectiveMainloopFwdSm80ILi8ELi1ELb0EN4cute5tupleIJNS5_1CILi128EEENS7_ILi48EEENS7_ILi256EEEEEELi256ENS_10bfloat16_tEfNS_4arch4Sm80ELb0ELb1ELb1ELb1ELb1ELb1ELb1ELb0EEENS1_21CollectiveEpilogueFwdINS6_IJS8_SA_S9_EEENS6_IJNS7_ILi1EEESI_SI_EEESC_SE_Li256ELb1ELb1ELb0ELb0EEENS1_19SingleTileSchedulerILb1ELb0ELb1ELi128EEEEEEEEEvNT_6ParamsE) ;  /* 0xfffdeae002000950 */ /* 0x000fea0003c3ffff */
        /* <DEDUP_REMOVED lines=49> */
.L_x_1405:
[----:B------:R-:W-:Y:S05]  /*21830*/  BSYNC B0 ;  /* 0x0000000000007941 */ /* 0x000fea0003800000 */
.L_x_1404:
        /* <DEDUP_REMOVED lines=50> */
.L_x_1407:
[----:B------:R-:W-:Y:S05]  /*21b60*/  BSYNC B0 ;  /* 0x0000000000007941 */ /* 0x000fea0003800000 */
.L_x_1406:
        /* <DEDUP_REMOVED lines=50> */
.L_x_1409:
[----:B------:R-:W-:Y:S05]  /*21e90*/  BSYNC B0 ;  /* 0x0000000000007941 */ /* 0x000fea0003800000 */
.L_x_1408:
[----:B------:R-:W-:Y:S01]  /*21ea0*/  IADD3 R23, R23, 0x60, RZ ;  /* 0x0000006017177810 */ /* 0x000fe20007ffe0ff */
[----:B------:R-:W-:Y:S02]  /*21eb0*/  IMAD.MOV.U32 R2, RZ, RZ, R143 ;  /* 0x000000ffff027224 */ /* 0x000fe400078e008f */
[----:B------:R-:W-:Y:S01]  /*21ec0*/  IMAD.MOV.U32 R3, RZ, RZ, 0x0 ;  /* 0x00000000ff037424 */ /* 0x000fe200078e00ff */
[----:B------:R-:W-:-:S13]  /*21ed0*/  ISETP.GE.AND P0, PT, R23, R36, PT ;  /* 0x000000241700720c */ /* 0x000fda0003f06270 */
[----:B------:R-:W-:Y:S05]  /*21ee0*/  @P0 RET.REL.NODEC R2 `(_ZN7cutlass13device_kernelIN5flash19enable_sm80_to_sm89INS1_16FlashAttnFwdSm80INS1_25CollectiveMainloopFwdSm80ILi8ELi1ELb0EN4cute5tupleIJNS5_1CILi128EEENS7_ILi48EEENS7_ILi256EEEEEELi256ENS_10bfloat16_tEfNS_4arch4Sm80ELb0ELb1ELb1ELb1ELb1ELb1ELb1ELb0EEENS1_21CollectiveEpilogueFwdINS6_IJS8_SA_S9_EEENS6_IJNS7_ILi1EEESI_SI_EEESC_SE_Li256ELb1ELb1ELb0ELb0EEENS1_19SingleTileSchedulerILb1ELb0ELb1ELi128EEEEEEEEEvNT_6ParamsE) ;  /* 0xfffde11002000950 */ /* 0x000fea0003c3ffff */
        /* <DEDUP_REMOVED lines=43> */
[----:B------:R-:W-:Y:S01]  /*221a0*/  F2FP.BF16.PACK_AB R12, R12, R16 ;  /* 0x000000100c0c723e */ /* 0x000fe200000010ff */
[----:B------:R-:W-:-:S03]  /*221b0*/  IMAD.MOV.U32 R2, RZ, RZ, R143 ;  /* 0x000000ffff027224 */ /* 0x000fc600078e008f */
[----:B------:R-:W-:Y:S02]  /*221c0*/  F2FP.BF16.PACK_AB R13, R13, R3 ;  /* 0x000000030d0d723e */ /* 0x000fe400000010ff */
[----:B------:R-:W-:-:S03]  /*221d0*/  MOV R3, 0x0 ;  /* 0x0000000000037802 */ /* 0x000fc60000000f00 */
[----:B------:R1:W-:Y:S01]  /*221e0*/  ST.E.128 [R24.64+0xf000], R12 ;  /* 0x00f0000c18007985 */ /* 0x0003e2000c101d04 */
[----:B------:R-:W-:Y:S05]  /*221f0*/  RET.REL.NODEC R2 `(_ZN7cutlass13device_kernelIN5flash19enable_sm80_to_sm89INS1_16FlashAttnFwdSm80INS1_25CollectiveMainloopFwdSm80ILi8ELi1ELb0EN4cute5tupleIJNS5_1CILi128EEENS7_ILi48EEENS7_ILi256EEEEEELi256ENS_10bfloat16_tEfNS_4arch4Sm80ELb0ELb1ELb1ELb1ELb1ELb1ELb1ELb0EEENS1_21CollectiveEpilogueFwdINS6_IJS8_SA_S9_EEENS6_IJNS7_ILi1EEESI_SI_EEESC_SE_Li256ELb1ELb1ELb0ELb0EEENS1_19SingleTileSchedulerILb1ELb0ELb1ELi128EEEEEEEEEvNT_6ParamsE) ;  /* 0xfffdde0002007950 */ /* 0x000fea0003c3ffff */
.L_x_1364:
        /* <DEDUP_REMOVED lines=28> */
.L_x_1446:
[----:B------:R-:W-:Y:S05]  /*223c0*/  BRA.DIV ~URZ, `(.L_x_1411) ;  /* 0x000056e27f007947 */ /* 0x000fea000b800000 */
[----:B------:R3:W4:Y:S01]  /*223d0*/  SHFL.IDX PT, R12, R28, RZ, 0x181f ;  /* 0x00181fff1c0c7589 */ /* 0x00072200000e0000 */
[----:B--2---:R-:W-:-:S03]  /*223e0*/  MOV R13, R11 ;  /* 0x0000000b000d7202 */ /* 0x004fc60000000f00 */
[----:B------:R3:W2:Y:S04]  /*223f0*/  SHFL.IDX PT, R14, R19, RZ, 0x181f ;  /* 0x00181fff130e7589 */ /* 0x0006a800000e0000 */
[----:B------:R3:W1:Y:S02]  /*22400*/  SHFL.IDX PT, R3, R29, RZ, 0x181f ;  /* 0x00181fff1d037589 */ /* 0x00066400000e0000 */
.L_x_1447:
[----:B------:R-:W-:Y:S01]  /*22410*/  IMAD R30, R26, R25, RZ ;  /* 0x000000191a1e7224 */ /* 0x000fe200078e02ff */
[----:B------:R-:W-:Y:S01]  /*22420*/  SHF.R.S32.HI R2, RZ, 0x1f, R35 ;  /* 0x0000001fff027819 */ /* 0x000fe20000011423 */
[----:B------:R-:W-:Y:S01]  /*22430*/  BSSY B0, `(.L_x_1412) ;  /* 0x0000028000007945 */ /* 0x000fe20003800000 */
[----:B------:R-:W-:Y:S01]  /*22440*/  CS2R R74, SRZ ;  /* 0x00000000004a7805 */ /* 0x000fe2000001ff00 */
[----:B------:R-:W-:Y:S01]  /*22450*/  CS2R R46, SRZ ;  /* 0x00000000002e7805 */ /* 0x000fe2000001ff00 */
[----:B------:R-:W-:Y:S01]  /*22460*/  ISETP.GE.AND P0, PT, R66, R30, PT ;  /* 0x0000001e4200720c */ /* 0x000fe20003f06270 */
[----:B------:R-:W-:Y:S01]  /*22470*/  CS2R R44, SRZ ;  /* 0x00000000002c7805 */ /* 0x000fe2000001ff00 */
[----:B------:R-:W-:Y:S01]  /*22480*/  LEA.HI R2, R2, R35, RZ, 0x3 ;  /* 0x0000002302027211 */ /* 0x000fe200078f18ff */
[----:B------:R-:W-:Y:S01]  /*22490*/  CS2R R22, SRZ ;  /* 0x0000000000167805 */ /* 0x000fe2000001ff00 */
[----:B------:R-:W-:Y:S01]  /*224a0*/  CS2R R20, SRZ ;  /* 0x0000000000147805 */ /* 0x000fe2000001ff00 */
[----:B------:R-:W-:Y:S01]  /*224b0*/  CS2R R50, SRZ ;  /* 0x0000000000327805 */ /* 0x000fe2000001ff00 */
[----:B------:R-:W-:Y:S01]  /*224c0*/  LOP3.LUT R2, R2, 0xfffffff8, RZ, 0xc0, !PT ;  /* 0xfffffff802027812 */ /* 0x000fe200078ec0ff */
[----:B------:R-:W-:Y:S01]  /*224d0*/  CS2R R48, SRZ ;  /* 0x0000000000307805 */ /* 0x000fe2000001ff00 */
[----:B------:R-:W-:Y:S01]  /*224e0*/  CS2R R26, SRZ ;  /* 0x00000000001a7805 */ /* 0x000fe2000001ff00 */
[----:B------:R-:W-:-:S02]  /*224f0*/  CS2R R24, SRZ ;  /* 0x0000000000187805 */ /* 0x000fc4000001ff00 */
[----:B------:R-:W-:Y:S01]  /*22500*/  IMAD.IADD R54, R35, 0x1, -R2 ;  /* 0x0000000123367824 */ /* 0x000fe200078e0a02 */
[----:B-1----:R-:W-:Y:S01]  /*22510*/  MOV R2, R3 ;  /* 0x0000000300027202 */ /* 0x002fe20000000f00 */
[----:B--2---:R-:W-:Y:S02]  /*22520*/  IMAD.MOV.U32 R3, RZ, RZ, R14 ;  /* 0x000000ffff037224 */ /* 0x004fe400078e000e */
[----:B------:R-:W-:Y:S01]  /*22530*/  IMAD.SHL.U32 R64, R54, 0x8, RZ ;  /* 0x0000000836407824 */ /* 0x000fe200078e00ff */
[----:B------:R-:W-:Y:S05]  /*22540*/  @P0 BRA `(.L_x_1413) ;  /* 0x0000016000000947 */ /* 0x000fea0003800000 */
[C---:B------:R-:W-:Y:S01]  /*22550*/  IADD3 R14, R64.reuse, 0x40, RZ ;  /* 0x00000040400e7810 */ /* 0x040fe20007ffe0ff */
[----:B------:R-:W-:Y:S01]  /*22560*/  CS2R R22, SRZ ;  /* 0x0000000000167805 */ /* 0x000fe2000001ff00 */
[-C--:B------:R-:W-:Y:S01]  /*22570*/  ISETP.GE.AND P1, PT, R64, R36.reuse, PT ;  /* 0x000000244000720c */ /* 0x080fe20003f26270 */
[----:B------:R-:W-:Y:S01]  /*22580*/  CS2R R20, SRZ ;  /* 0x0000000000147805 */ /* 0x000fe2000001ff00 */
[----:B------:R-:W-:Y:S01]  /*22590*/  ISETP.GE.AND P0, PT, R14, R36, PT ;  /* 0x000000240e00720c */ /* 0x000fe20003f06270 */
[----:B------:R-:W-:Y:S01]  /*225a0*/  CS2R R26, SRZ ;  /* 0x00000000001a7805 */ /* 0x000fe2000001ff00 */
[----:B------:R-:W-:Y:S01]  /*225b0*/  CS2R R24, SRZ ;  /* 0x0000000000187805 */ /* 0x000fe2000001ff00 */
[----:B------:R-:W-:Y:S01]  /*225c0*/  CS2R R46, SRZ ;  /* 0x00000000002e7805 */ /* 0x000fe2000001ff00 */
[----:B------:R-:W-:Y:S01]  /*225d0*/  CS2R R44, SRZ ;  /* 0x00000000002c7805 */ /* 0x000fe2000001ff00 */
[----:B------:R-:W-:Y:S01]  /*225e0*/  CS2R R50, SRZ ;  /* 0x0000000000327805 */ /* 0x000fe2000001ff00 */
[----:B------:R-:W-:-:S05]  /*225f0*/  CS2R R48, SRZ ;  /* 0x0000000000307805 */ /* 0x000fca000001ff00 */
[----:B----4-:R-:W-:Y:S02]  /*22600*/  @!P1 IMAD.WIDE R16, R64, 0x2, R12 ;  /* 0x0000000240109825 */ /* 0x010fe400078e020c */
[----:B------:R-:W-:-:S03]  /*22610*/  @!P0 SHF.R.S32.HI R11, RZ, 0x1f, R14 ;  /* 0x0000001fff0b8819 */ /* 0x000fc6000001140e */
[----:B------:R1:W5:Y:S01]  /*22620*/  @!P1 LD.E.128 R20, [R16.64] ;  /* 0x0000000410149980 */ /* 0x000362000c101d00 */
[----:B------:R-:W-:-:S04]  /*22630*/  @!P0 LEA.HI R11, R11, R14, RZ, 0x3 ;  /* 0x0000000e0b0b8211 */ /* 0x000fc800078f18ff */
[----:B------:R-:W-:-:S05]  /*22640*/  @!P0 LOP3.LUT R11, R11, 0xfffffff8, RZ, 0xc0, !PT ;  /* 0xfffffff80b0b8812 */ /* 0x000fca00078ec0ff */
[----:B------:R-:W-:-:S04]  /*22650*/  @!P0 IMAD.WIDE R14, R11, 0x2, R12 ;  /* 0x000000020b0e8825 */ /* 0x000fc800078e020c */
[--C-:B------:R-:W-:Y:S01]  /*22660*/  @!P0 IMAD.WIDE R12, R11, 0x2, R2.reuse ;  /* 0x000000020b0c8825 */ /* 0x100fe200078e0202 */
[----:B------:R1:W5:Y:S03]  /*22670*/  @!P0 LD.E.128 R44, [R14.64] ;  /* 0x000000040e2c8980 */ /* 0x000366000c101d00 */
[----:B------:R-:W-:Y:S01]  /*22680*/  @!P1 IMAD.WIDE R2, R64, 0x2, R2 ;  /* 0x0000000240029825 */ /* 0x000fe200078e0202 */
[----:B------:R1:W5:Y:S04]  /*22690*/  @!P0 LD.E.128 R48, [R12.64] ;  /* 0x000000040c308980 */ /* 0x000368000c101d00 */
[----:B------:R1:W5:Y:S02]  /*226a0*/  @!P1 LD.E.128 R24, [R2.64] ;  /* 0x0000000402189980 */ /* 0x000364000c101d00 */
.L_x_1413:
[----:B------:R-:W-:Y:S05]  /*226b0*/  BSYNC B0 ;  /* 0x0000000000007941 */ /* 0x000fea0003800000 */
.L_x_1412:
[----:B-1--45:R-:W-:Y:S02]  /*226c0*/  IMAD.MOV.U32 R12, RZ, RZ, R46 ;  /* 0x000000ffff0c7224 */ /* 0x032fe400078e002e */
[----:B------:R-:W-:-:S02]  /*226d0*/  IMAD.MOV.U32 R11, RZ, RZ, R47 ;  /* 0x000000ffff0b7224 */ /* 0x000fc400078e002f */
[----:B------:R-:W-:Y:S02]  /*226e0*/  IMAD.MOV.U32 R3, RZ, RZ, R44 ;  /* 0x000000ffff037224 */ /* 0x000fe400078e002c */
[----:B------:R-:W-:Y:S01]  /*226f0*/  IMAD.MOV.U32 R2, RZ, RZ, R45 ;  /* 0x000000ffff027224 */ /* 0x000fe200078e002d */
[----:B------:R-:W-:Y:S01]  /*22700*/  PRMT R113, R11, 0x5410, R12 ;  /* 0x000054100b717816 */ /* 0x000fe2000000000c */
[----:B------:R-:W-:Y:S01]  /*22710*/  IMAD.MOV.U32 R11, RZ, RZ, R23 ;  /* 0x000000ffff0b7224 */ /* 0x000fe200078e0017 */
[----:B------:R-:W-:Y:S02]  /*22720*/  MOV R12, R22 ;  /* 0x00000016000c7202 */ /* 0x000fe40000000f00 */
        /* <DEDUP_REMOVED lines=8> */
[----:B------:R-:W-:-:S02]  /*227b0*/  PRMT R33, R2, 0x7610, R33 ;  /* 0x0000761002217816 */ /* 0x000fc40000000021 */
[----:B------:R-:W-:Y:S02]  /*227c0*/  MOV R12, R50 ;  /* 0x00000032000c7202 */ /* 0x000fe40000000f00 */
[----:B------:R-:W-:Y:S02]  /*227d0*/  MOV R2, R49 ;  /* 0x0000003100027202 */ /* 0x000fe40000000f00 */
[----:B------:R-:W-:Y:S01]  /*227e0*/  PRMT R98, R11, 0x5410, R12 ;  /* 0x000054100b627816 */ /* 0x000fe2000000000c */
[----:B------:R-:W-:Y:S01]  /*227f0*/  IMAD.MOV.U32 R12, RZ, RZ, R26 ;  /* 0x000000ffff0c7224 */ /* 0x000fe200078e001a */
[----:B------:R-:W-:Y:S01]  /*22800*/  PRMT R67, R2, 0x5410, R3 ;  /* 0x0000541002437816 */ /* 0x000fe20000000003 */
[----:B------:R-:W-:Y:S01]  /*22810*/  IMAD.MOV.U32 R11, RZ, RZ, R27 ;  /* 0x000000ffff0b7224 */ /* 0x000fe200078e001b */
[----:B------:R-:W-:Y:S01]  /*22820*/  MOV R3, R24 ;  /* 0x0000001800037202 */ /* 0x000fe20000000f00 */
[----:B------:R-:W-:-:S03]  /*22830*/  IMAD.MOV.U32 R2, RZ, RZ, R25 ;  /* 0x000000ffff027224 */ /* 0x000fc600078e0019 */
[----:B------:R-:W-:Y:S02]  /*22840*/  PRMT R37, R11, 0x5410, R12 ;  /* 0x000054100b257816 */ /* 0x000fe4000000000c */
[----:B------:R-:W-:Y:S01]  /*22850*/  PRMT R31, R2, 0x5410, R3 ;  /* 0x00005410021f7816 */ /* 0x000fe20000000003 */
[----:B------:R-:W-:Y:S05]  /*22860*/  BRA.DIV ~URZ, `(.L_x_1414) ;  /* 0x000053b27f007947 */ /* 0x000fea000b800000 */
[----:B------:R1:W2:Y:S04]  /*22870*/  SHFL.IDX PT, R13, R18, 0x1, 0x181f ;  /* 0x00381f00120d7f89 */ /* 0x0002a800000e0000 */
[----:B------:R1:W4:Y:S04]  /*22880*/  SHFL.IDX PT, R12, R28, 0x1, 0x181f ;  /* 0x00381f001c0c7f89 */ /* 0x00032800000e0000 */
[----:B------:R1:W3:Y:S04]  /*22890*/  SHFL.IDX PT, R11, R19, 0x1, 0x181f ;  /* 0x00381f00130b7f89 */ /* 0x0002e800000e0000 */
[----:B------:R1:W1:Y:S02]  /*228a0*/  SHFL.IDX PT, R2, R29, 0x1, 0x181f ;  /* 0x00381f001d027f89 */ /* 0x00026400000e0000 */
.L_x_1448:
        /* <DEDUP_REMOVED lines=23> */
[----:B--2-4-:R-:W-:Y:S02]  /*22a20*/  @!P1 IMAD.WIDE R16, R64, 0x2, R12 ;  /* 0x0000000240109825 */ /* 0x014fe400078e020c */
[----:B------:R-:W-:-:S03]  /*22a30*/  @!P0 SHF.R.S32.HI R11, RZ, 0x1f, R14 ;  /* 0x0000001fff0b8819 */ /* 0x000fc6000001140e */
[----:B------:R2:W5:Y:S01]  /*22a40*/  @!P1 LD.E.128 R56, [R16.64] ;  /* 0x0000000410389980 */ /* 0x000562000c101d00 */
[----:B------:R-:W-:-:S04]  /*22a50*/  @!P0 LEA.HI R11, R11, R14, RZ, 0x3 ;  /* 0x0000000e0b0b8211 */ /* 0x000fc800078f18ff */
[----:B------:R-:W-:-:S05]  /*22a60*/  @!P0 LOP3.LUT R11, R11, 0xfffffff8, RZ, 0xc0, !PT ;  /* 0xfffffff80b0b8812 */ /* 0x000fca00078ec0ff */
[----:B------:R-:W-:-:S04]  /*22a70*/  @!P0 IMAD.WIDE R14, R11, 0x2, R12 ;  /* 0x000000020b0e8825 */ /* 0x000fc800078e020c */
[--C-:B-1----:R-:W-:Y:S01]  /*22a80*/  @!P0 IMAD.WIDE R12, R11, 0x2, R2.reuse ;  /* 0x000000020b0c8825 */ /* 0x102fe200078e0202 */
[----:B------:R2:W5:Y:S03]  /*22a90*/  @!P0 LD.E.128 R72, [R14.64] ;  /* 0x000000040e488980 */ /* 0x000566000c101d00 */
[----:B------:R-:W-:Y:S01]  /*22aa0*/  @!P1 IMAD.WIDE R2, R64, 0x2, R2 ;  /* 0x0000000240029825 */ /* 0x000fe200078e0202 */
[----:B------:R2:W5:Y:S04]  /*22ab0*/  @!P0 LD.E.128 R68, [R12.64] ;  /* 0x000000040c448980 */ /* 0x000568000c101d00 */
[----:B------:R2:W5:Y:S02]  /*22ac0*/  @!P1 LD.E.128 R60, [R2.64] ;  /* 0x00000004023c9980 */ /* 0x000564000c101d00 */
.L_x_1416:
[----:B------:R-:W-:Y:S05]  /*22ad0*/  BSYNC B0 ;  /* 0x0000000000007941 */ /* 0x000fea0003800000 */
.L_x_1415:
[----:B--2-45:R-:W-:Y:S01]  /*22ae0*/  IMAD.MOV.U32 R12, RZ, RZ, R74 ;  /* 0x000000ffff0c7224 */ /* 0x034fe200078e004a */
[----:B-1----:R-:W-:Y:S01]  /*22af0*/  MOV R2, R73 ;  /* 0x0000004900027202 */ /* 0x002fe20000000f00 */
        /* <DEDUP_REMOVED lines=24> */
.L_x_1449:
[----:B------:R-:W-:Y:S05]  /*22c80*/  BRA.DIV ~URZ, `(.L_x_1418) ;  /* 0x000051e27f007947 */ /* 0x000fea000b800000 */
[----:B------:R3:W4:Y:S01]  /*22c90*/  SHFL.IDX PT, R12, R28, 0x2, 0x181f ;  /* 0x00581f001c0c7f89 */ /* 0x00072200000e0000 */
[----:B--2---:R-:W-:-:S03]  /*22ca0*/  MOV R13, R11 ;  /* 0x0000000b000d7202 */ /* 0x004fc60000000f00 */
[----:B------:R3:W2:Y:S04]  /*22cb0*/  SHFL.IDX PT, R14, R19, 0x2, 0x181f ;  /* 0x00581f00130e7f89 */ /* 0x0006a800000e0000 */
[----:B------:R3:W1:Y:S02]  /*22cc0*/  SHFL.IDX PT, R2, R29, 0x2, 0x181f ;  /* 0x00581f001d027f89 */ /* 0x00066400000e0000 */
.L_x_1450:
        /* <DEDUP_REMOVED lines=35> */
.L_x_1420:
[----:B------:R-:W-:Y:S05]  /*22f00*/  BSYNC B0 ;  /* 0x0000000000007941 */ /* 0x000fea0003800000 */
.L_x_1419:
[----:B--2-45:R-:W-:Y:S01]  /*22f10*/  IMAD.MOV.U32 R12, RZ, RZ, R90 ;  /* 0x000000ffff0c7224 */ /* 0x034fe200078e005a */
[----:B-1----:R-:W-:Y:S01]  /*22f20*/  MOV R2, R89 ;  /* 0x0000005900027202 */ /* 0x002fe20000000f00 */
        /* <DEDUP_REMOVED lines=25> */
.L_x_1451:
[----:B------:R-:W-:Y:S01]  /*230c0*/  SHF.R.S32.HI R2, RZ, 0x1f, R35 ;  /* 0x0000001fff027819 */ /* 0x000fe20000011423 */
[----:B------:R-:W-:-:S03]  /*230d0*/  IMAD.SHL.U32 R3, R76, 0x80, RZ ;  /* 0x000000804c037824 */ /* 0x000fc600078e00ff */
[----:B------:R-:W-:-:S04]  /*230e0*/  LEA.HI R2, R2, R35, RZ, 0x3 ;  /* 0x0000002302027211 */ /* 0x000fc800078f18ff */
[----:B------:R-:W-:Y:S01]  /*230f0*/  LEA.HI.SX32 R11, R2, R3, 0x1d ;  /* 0x00000003020b7211 */ /* 0x000fe200078feaff */
[----:B------:R-:W-:Y:S05]  /*23100*/  BRA.DIV ~URZ, `(.L_x_1422) ;  /* 0x00004f527f007947 */ /* 0x000fea000b800000 */
[----:B------:R4:W1:Y:S04]  /*23110*/  SHFL.IDX PT, R12, R28, 0x3, 0x181f ;  /* 0x00781f001c0c7f89 */ /* 0x00086800000e0000 */
[----:B------:R4:W3:Y:S04]  /*23120*/  SHFL.IDX PT, R14, R19, 0x3, 0x181f ;  /* 0x00781f00130e7f89 */ /* 0x0008e800000e0000 */
[----:B------:R4:W2:Y:S02]  /*23130*/  SHFL.IDX PT, R2, R29, 0x3, 0x181f ;  /* 0x00781f001d027f89 */ /* 0x0008a400000e0000 */
.L_x_1452:
        /* <DEDUP_REMOVED lines=23> */
[----:B-12---:R-:W-:Y:S02]  /*232b0*/  @!P1 IMAD.WIDE R16, R64, 0x2, R12 ;  /* 0x0000000240109825 */ /* 0x006fe400078e020c */
        /* <DEDUP_REMOVED lines=10> */
.L_x_1424:
[----:B------:R-:W-:Y:S05]  /*23360*/  BSYNC B0 ;  /* 0x0000000000007941 */ /* 0x000fea0003800000 */
.L_x_1423:
[----:B------:R-:W-:Y:S01]  /*23370*/  IADD3 R11, R97, -c[0x0][0x20], RZ ;  /* 0x80000800610b7a10 */ /* 0x000fe20007ffe0ff */
[----:B------:R-:W-:-:S04]  /*23380*/  DEPBAR.LE SB0, 0x1 ;  /* 0x000080400000791a */ /* 0x000fc80000000000 */
[----:B-12---:R-:W2:Y:S01]  /*23390*/  LDL.64 R2, [R11+0x20] ;  /* 0x000020000b027983 */ /* 0x006ea20000100a00 */
[----:B------:R-:W-:Y:S03]  /*233a0*/  WARPSYNC 0xffffffff ;  /* 0xffffffff00007948 */ /* 0x000fe60003800000 */
[----:B------:R-:W-:Y:S06]  /*233b0*/  BAR.SYNC.DEFER_BLOCKING 0x0 ;  /* 0x0000000000007b1d */ /* 0x000fec0000010000 */
[----:B------:R1:W3:Y:S04]  /*233c0*/  LDL.64 R12, [R11+0x28] ;  /* 0x000028000b0c7983 */ /* 0x0002e80000100a00 */
[----:B--2-4-:R2:W4:Y:S01]  /*233d0*/  LD.E R14, [R2.64] ;  /* 0x00000004020e7980 */ /* 0x014522000c101900 */
[----:B-1---5:R-:W-:-:S03]  /*233e0*/  IMAD.MOV.U32 R11, RZ, RZ, R111 ;  /* 0x000000ffff0b7224 */ /* 0x022fc600078e006f */
[----:B---3--:R1:W5:Y:S01]  /*233f0*/  LD.E.64 R52, [R12.64] ;  /* 0x000000040c347980 */ /* 0x008362000c101b00 */
[----:B------:R-:W-:Y:S01]  /*23400*/  BSSY B1, `(.L_x_1425) ;  /* 0x000010a000017945 */ /* 0x000fe20003800000 */
[----:B--2---:R-:W-:Y:S02]  /*23410*/  IMAD.MOV.U32 R3, RZ, RZ, R108 ;  /* 0x000000ffff037224 */ /* 0x004fe400078e006c */
[----:B------:R-:W-:-:S05]  /*23420*/  IMAD.MOV.U32 R2, RZ, RZ, R109 ;  /* 0x000000ffff027224 */ /* 0x000fca00078e006d */
[----:B------:R-:W-:Y:S01]  /*23430*/  PRMT R136, R2, 0x5410, R3 ;  /* 0x0000541002887816 */ /* 0x000fe20000000003 */
[----:B------:R-:W-:Y:S02]  /*23440*/  IMAD.MOV.U32 R3, RZ, RZ, R76 ;  /* 0x000000ffff037224 */ /* 0x000fe400078e004c */
[----:B-1----:R-:W-:Y:S02]  /*23450*/  IMAD.MOV.U32 R12, RZ, RZ, R110 ;  /* 0x000000ffff0c7224 */ /* 0x002fe400078e006e */
[----:B------:R-:W-:-:S03]  /*23460*/  IMAD.MOV.U32 R2, RZ, RZ, R77 ;  /* 0x000000ffff027224 */ /* 0x000fc600078e004d */
[----:B------:R-:W-:Y:S01]  /*23470*/  PRMT R137, R11, 0x5410, R12 ;  /* 0x000054100b897816 */ /* 0x000fe2000000000c */
[----:B------:R-:W-:Y:S01]  /*23480*/  IMAD.MOV.U32 R11, RZ, RZ, R79 ;  /* 0x000000ffff0b7224 */ /* 0x000fe200078e004f */
[----:B------:R-:W-:Y:S02]  /*23490*/  MOV R12, R78 ;  /* 0x0000004e000c7202 */ /* 0x000fe40000000f00 */
[----:B------:R-:W-:Y:S01]  /*234a0*/  PRMT R132, R2, 0x5410, R3 ;  /* 0x0000541002847816 */ /* 0x000fe20000000003 */
[----:B------:R-:W-:Y:S01]  /*234b0*/  IMAD.MOV.U32 R3, RZ, RZ, R104 ;  /* 0x000000ffff037224 */ /* 0x000fe200078e0068 */
[----:B------:R-:W-:Y:S01]  /*234c0*/  PRMT R133, R11, 0x5410, R12 ;  /* 0x000054100b857816 */ /* 0x000fe2000000000c */
[----:B------:R-:W-:Y:S01]  /*234d0*/  IMAD.MOV.U32 R11, RZ, RZ, R107 ;  /* 0x000000ffff0b7224 */ /* 0x000fe200078e006b */
[----:B------:R-:W-:-:S04]  /*234e0*/  MOV R2, R106 ;  /* 0x0000006a00027202 */ /* 0x000fc80000000f00 */
[----:B------:R-:W-:Y:S01]  /*234f0*/  PRMT R135, R11, 0x5410, R2 ;  /* 0x000054100b877816 */ /* 0x000fe20000000002 */
[----:B------:R-:W-:Y:S01]  /*23500*/  IMAD.MOV.U32 R11, RZ, RZ, R103 ;  /* 0x000000ffff0b7224 */ /* 0x000fe200078e0067 */
[----:B------:R-:W-:-:S04]  /*23510*/  MOV R2, R105 ;  /* 0x0000006900027202 */ /* 0x000fc80000000f00 */
[----:B------:R-:W-:Y:S01]  /*23520*/  PRMT R134, R2, 0x5410, R3 ;  /* 0x0000541002867816 */ /* 0x000fe20000000003 */
[----:B------:R-:W-:Y:S01]  /*23530*/  IMAD.MOV.U32 R2, RZ, RZ, R101 ;  /* 0x000000ffff027224 */ /* 0x000fe200078e0065 */
[----:B------:R-:W-:-:S04]  /*23540*/  MOV R3, R100 ;  /* 0x0000006400037202 */ /* 0x000fc80000000f00 */
[----:B------:R-:W-:Y:S01]  /*23550*/  PRMT R97, R2, 0x5410, R3 ;  /* 0x0000541002617816 */ /* 0x000fe20000000003 */
[----:B----4-:R-:W-:-:S05]  /*23560*/  IMAD R12, R14, -0x80, R30 ;  /* 0xffffff800e0c7824 */ /* 0x010fca00078e021e */
[----:B------:R-:W-:Y:S01]  /*23570*/  IMNMX R66, R12, 0x80, PT ;  /* 0x000000800c427817 */ /* 0x000fe20003800200 */
[----:B------:R-:W-:-:S03]  /*23580*/  IMAD.MOV.U32 R12, RZ, RZ, R102 ;  /* 0x000000ffff0c7224 */ /* 0x000fc600078e0066 */
[----:B------:R-:W-:Y:S02]  /*23590*/  ISETP.GE.AND P0, PT, R96, R66, PT ;  /* 0x000000426000720c */ /* 0x000fe40003f06270 */
[----:B------:R-:W-:-:S11]  /*235a0*/  PRMT R131, R11, 0x5410, R12 ;  /* 0x000054100b837816 */ /* 0x000fd6000000000c */
[----:B------:R-:W-:Y:S05]  /*235b0*/  @P0 BRA `(.L_x_1426) ;  /* 0x00000ee000000947 */ /* 0x000fea0003800000 */
[----:B------:R-:W-:Y:S01]  /*235c0*/  ISETP.GE.AND P0, PT, R64, R36, PT ;  /* 0x000000244000720c */ /* 0x000fe20003f06270 */
[----:B------:R-:W-:-:S12]  /*235d0*/  BSSY B0, `(.L_x_1427) ;  /* 0x0000072000007945 */ /* 0x000fd80003800000 */
[----:B------:R-:W-:Y:S05]  /*235e0*/  @P0 BRA `(.L_x_1428) ;  /* 0x0000070000000947 */ /* 0x000fea0003800000 */
[----:B------:R-:W-:Y:S01]  /*235f0*/  SHF.R.S32.HI R3, RZ, 0x1f, R35 ;  /* 0x0000001fff037819 */ /* 0x000fe20000011423 */
[----:B------:R-:W-:Y:S01]  /*23600*/  IMAD.SHL.U32 R2, R96, 0x40, RZ ;  /* 0x0000004060027824 */ /* 0x000fe200078e00ff */
[----:B------:R-:W-:Y:S02]  /*23610*/  LEA.HI R12, R36, R54, RZ, 0x1d ;  /* 0x00000036240c7211 */ /* 0x000fe400078fe8ff */
[----:B------:R-:W-:Y:S02]  /*23620*/  LEA.HI R3, R3, R35, RZ, 0x6 ;  /* 0x0000002303037211 */ /* 0x000fe400078f30ff */
[----:B------:R-:W-:Y:S02]  /*23630*/  SHF.R.S32.HI R13, RZ, 0x1f, R12 ;  /* 0x0000001fff0d7819 */ /* 0x000fe4000001140c */
[----:B------:R-:W-:Y:S01]  /*23640*/  LOP3.LUT R2, R2, 0x1c0, RZ, 0xc0, !PT ;  /* 0x000001c002027812 */ /* 0x000fe200078ec0ff */
[----:B------:R-:W-:Y:S01]  /*23650*/  IMAD.SHL.U32 R11, R3, 0x8, RZ ;  /* 0x00000008030b7824 */ /* 0x000fe200078e00ff */
[----:B------:R-:W-:Y:S01]  /*23660*/  LEA.HI R13, R13, R12, RZ, 0x3 ;  /* 0x0000000c0d0d7211 */ /* 0x000fe200078f18ff */
[----:B------:R-:W-:Y:S01]  /*23670*/  IMAD.SHL.U32 R12, R12, 0x8, RZ ;  /* 0x000000080c0c7824 */ /* 0x000fe200078e00ff */
[----:B------:R-:W-:-:S02]  /*23680*/  LOP3.LUT R14, R2, 0x38, R64, 0xf8, !PT ;  /* 0x00000038020e7812 */ /* 0x000fc400078ef840 */
[----:B------:R-:W-:Y:S02]  /*23690*/  SHF.R.U32.HI R3, RZ, 0x3, R2 ;  /* 0x00000003ff037819 */ /* 0x000fe40000011602 */
[----:B------:R-:W-:Y:S02]  /*236a0*/  LOP3.LUT R11, R11, 0xfffffe00, RZ, 0xc0, !PT ;  /* 0xfffffe000b0b7812 */ /* 0x000fe400078ec0ff */
[----:B------:R-:W-:Y:S01]  /*236b0*/  LOP3.LUT R2, R2, 0x38, R12, 0xf8, !PT ;  /* 0x0000003802027812 */ /* 0x000fe200078ef80c */
[----:B------:R-:W-:Y:S01]  /*236c0*/  IMAD.SHL.U32 R12, R13, 0x400, RZ ;  /* 0x000004000d0c7824 */ /* 0x000fe200078e00ff */
[----:B------:R-:W-:Y:S02]  /*236d0*/  LOP3.LUT R13, R11, R14, R3, 0xf6, !PT ;  /* 0x0000000e0b0d7212 */ /* 0x000fe400078ef603 */
[----:B------:R-:W-:Y:S02]  /*236e0*/  LOP3.LUT R3, R2, R3, RZ, 0x3c, !PT ;  /* 0x0000000302037212 */ /* 0x000fe400078e3cff */
[----:B------:R-:W-:Y:S01]  /*236f0*/  LOP3.LUT R2, R12, 0xffffe000, RZ, 0xc0, !PT ;  /* 0xffffe0000c027812 */ /* 0x000fe200078ec0ff */
[----:B-----5:R-:W-:-:S03]  /*23700*/  IMAD.WIDE.U32 R40, R13, 0x2, R52 ;  /* 0x000000020d287825 */ /* 0x020fc600078e0034 */
[----:B------:R-:W-:Y:S02]  /*23710*/  IADD3 R2, R3, R2, R11 ;  /* 0x0000000203027210 */ /* 0x000fe40007ffe00b */
[----:B------:R-:W2:Y:S03]  /*23720*/  LD.E.128 R16, [R40.64] ;  /* 0x0000000428107980 */ /* 0x000ea6000c101d00 */
[----:B------:R-:W-:-:S05]  /*23730*/  IMAD.WIDE.U32 R38, R2, 0x2, R52 ;  /* 0x0000000202267825 */ /* 0x000fca00078e0034 */
[----:B------:R-:W3:Y:S01]  /*23740*/  LD.E.128 R12, [R38.64] ;  /* 0x00000004260c7980 */ /* 0x000ee2000c101d00 */
[--C-:B------:R-:W-:Y:S02]  /*23750*/  SHF.R.U64 R2, R20, 0x10, R21.reuse ;  /* 0x0000001014027819 */ /* 0x100fe40000001215 */
[----:B------:R-:W-:Y:S02]  /*23760*/  SHF.R.U32.HI R3, RZ, 0x10, R21 ;  /* 0x00000010ff037819 */ /* 0x000fe40000011615 */
[----:B------:R-:W-:Y:S02]  /*23770*/  SHF.R.U64 R21, R24, 0x10, R25 ;  /* 0x0000001018157819 */ /* 0x000fe40000001219 */
[--C-:B------:R-:W-:Y:S02]  /*23780*/  SHF.R.U64 R11, R22, 0x10, R23.reuse ;  /* 0x00000010160b7819 */ /* 0x100fe40000001217 */
[----:B------:R-:W-:Y:S02]  /*23790*/  SHF.R.U32.HI R20, RZ, 0x10, R23 ;  /* 0x00000010ff147819 */ /* 0x000fe40000011617 */
[----:B------:R-:W-:-:S02]  /*237a0*/  SHF.R.U32.HI R23, RZ, 0x10, R25 ;  /* 0x00000010ff177819 */ /* 0x000fc40000011619 */
[C---:B------:R-:W-:Y:S02]  /*237b0*/  PRMT R29, R31.reuse, 0x5432, R21 ;  /* 0x000054321f1d7816 */ /* 0x040fe40000000015 */
[----:B------:R-:W-:Y:S02]  /*237c0*/  SHF.R.U64 R22, R26, 0x10, R27 ;  /* 0x000000101a167819 */ /* 0x000fe4000000121b */
[----:B------:R-:W-:Y:S02]  /*237d0*/  PRMT R23, R31, 0x5410, R23 ;  /* 0x000054101f177816 */ /* 0x000fe40000000017 */
[----:B------:R-:W-:Y:S02]  /*237e0*/  SHF.R.U32.HI R27, RZ, 0x10, R27 ;  /* 0x00000010ff1b7819 */ /* 0x000fe4000001161b */
[----:B------:R-:W-:Y:S01]  /*237f0*/  PRMT R34, R34, 0x5410, R2 ;  /* 0x0000541022227816 */ /* 0x000fe20000000002 */
[----:B------:R-:W-:Y:S01]  /*23800*/  IMAD.U32 R43, R23, 0x10000, RZ ;  /* 0x00010000172b7824 */ /* 0x000fe200078e00ff */
[----:B------:R-:W-:Y:S01]  /*23810*/  PRMT R30, R42, 0x5410, R20 ;  /* 0x000054102a1e7816 */ /* 0x000fe20000000014 */
[----:B------:R-:W-:Y:S01]  /*23820*/  IMAD.U32 R42, R29, 0x10000, RZ ;  /* 0x000100001d2a7824 */ /* 0x000fe200078e00ff */
[----:B------:R-:W-:-:S02]  /*23830*/  PRMT R28, R37, 0x5432, R22 ;  /* 0x00005432251c7816 */ /* 0x000fc40000000016 */
[----:B------:R-:W-:Y:S02]  /*23840*/  PRMT R32, R32, 0x5410, R11 ;  /* 0x0000541020207816 */ /* 0x000fe4000000000b */
[----:B------:R-:W-:Y:S01]  /*23850*/  PRMT R27, R37, 0x5410, R27 ;  /* 0x00005410251b7816 */ /* 0x000fe2000000001b */
[C---:B------:R-:W-:Y:S01]  /*23860*/  IMAD.U32 R37, R34.reuse, 0x10000, RZ ;  /* 0x0001000022257824 */ /* 0x040fe200078e00ff */
[----:B------:R-:W-:Y:S02]  /*23870*/  LOP3.LUT R55, R29, 0xffff0000, RZ, 0xc0, !PT ;  /* 0xffff00001d377812 */ /* 0x000fe400078ec0ff */
[----:B------:R-:W-:Y:S02]  /*23880*/  PRMT R33, R33, 0x5410, R3 ;  /* 0x0000541021217816 */ /* 0x000fe40000000003 */
[----:B------:R-:W-:Y:S02]  /*23890*/  LOP3.LUT R29, R34, 0xffff0000, RZ, 0xc0, !PT ;  /* 0xffff0000221d7812 */ /* 0x000fe400078ec0ff */
[----:B------:R-:W-:Y:S01]  /*238a0*/  LOP3.LUT R23, R23, 0xffff0000, RZ, 0xc0, !PT ;  /* 0xffff000017177812 */ /* 0x000fe200078ec0ff */
[C---:B--2---:R-:W-:Y:S01]  /*238b0*/  IMAD.U32 R21, R18.reuse, 0x10000, RZ ;  /* 0x0001000012157824 */ /* 0x044fe200078e00ff */
[----:B------:R-:W-:Y:S01]  /*238c0*/  LOP3.LUT R31, R18, 0xffff0000, RZ, 0xc0, !PT ;  /* 0xffff0000121f7812 */ /* 0x000fe200078ec0ff */
[C---:B------:R-:W-:Y:S01]  /*238d0*/  IMAD.U32 R24, R17.reuse, 0x10000, RZ ;  /* 0x0001000011187824 */ /* 0x040fe200078e00ff */
[----:B------:R-:W-:Y:S01]  /*238e0*/  LOP3.LUT R22, R17, 0xffff0000, RZ, 0xc0, !PT ;  /* 0xffff000011167812 */ /* 0x000fe200078ec0ff */
[C---:B------:R-:W-:Y:S01]  /*238f0*/  IMAD.U32 R26, R16.reuse, 0x10000, RZ ;  /* 0x00010000101a7824 */ /* 0x040fe200078e00ff */
[----:B------:R-:W-:Y:S01]  /*23900*/  LOP3.LUT R25, R16, 0xffff0000, RZ, 0xc0, !PT ;  /* 0xffff000010197812 */ /* 0x000fe200078ec0ff */
[C---:B------:R-:W-:Y:S01]  /*23910*/  IMAD.U32 R20, R19.reuse, 0x10000, RZ ;  /* 0x0001000013147824 */ /* 0x040fe200078e00ff */
[----:B------:R-:W-:Y:S01]  /*23920*/  LOP3.LUT R19, R19, 0xffff0000, RZ, 0xc0, !PT ;  /* 0xffff000013137812 */ /* 0x000fe200078ec0ff */
[C---:B---3--:R-:W-:Y:S01]  /*23930*/  IMAD.U32 R18, R12.reuse, 0x10000, RZ ;  /* 0x000100000c127824 */ /* 0x048fe200078e00ff */
[----:B------:R-:W-:Y:S01]  /*23940*/  LOP3.LUT R17, R12, 0xffff0000, RZ, 0xc0, !PT ;  /* 0xffff00000c117812 */ /* 0x000fe200078ec0ff */
[C---:B------:R-:W-:Y:S01]  /*23950*/  IMAD.U32 R12, R14.reuse, 0x10000, RZ ;  /* 0x000100000e0c7824 */ /* 0x040fe200078e00ff */
[----:B------:R-:W-:Y:S01]  /*23960*/  LOP3.LUT R11, R14, 0xffff0000, RZ, 0xc0, !PT ;  /* 0xffff00000e0b7812 */ /* 0x000fe200078ec0ff */
[----:B------:R-:W-:Y:S01]  /*23970*/  FMUL.FTZ R14, R18, R42 ;  /* 0x0000002a120e7220 */ /* 0x000fe20000410000 */
[C---:B------:R-:W-:Y:S01]  /*23980*/  LOP3.LUT R2, R15.reuse, 0xffff0000, RZ, 0xc0, !PT ;  /* 0xffff00000f027812 */ /* 0x040fe200078ec0ff */
[----:B------:R-:W-:-:S02]  /*23990*/  IMAD.U32 R3, R15, 0x10000, RZ ;  /* 0x000100000f037824 */ /* 0x000fc400078e00ff */
[-C--:B------:R-:W-:Y:S02]  /*239a0*/  FFMA.FTZ R65, R26, R37.reuse, -R14 ;  /* 0x000000251a417223 */ /* 0x080fe4000001080e */
[----:B------:R-:W-:Y:S02]  /*239b0*/  FMUL.FTZ R15, R18, R37 ;  /* 0x00000025120f7220 */ /* 0x000fe40000410000 */
[----:B------:R-:W-:Y:S02]  /*239c0*/  FMUL.FTZ R14, R17, R55 ;  /* 0x00000037110e7220 */ /* 0x000fe40000410000 */
[C---:B------:R-:W-:Y:S01]  /*239d0*/  IMAD.U32 R16, R13.reuse, 0x10000, RZ ;  /* 0x000100000d107824 */ /* 0x040fe200078e00ff */
[----:B------:R-:W-:Y:S01]  /*239e0*/  LOP3.LUT R13, R13, 0xffff0000, RZ, 0xc0, !PT ;  /* 0xffff00000d0d7812 */ /* 0x000fe200078ec0ff */
[----:B------:R-:W-:Y:S02]  /*239f0*/  IMAD.U32 R18, R33, 0x10000, RZ ;  /* 0x0001000021127824 */ /* 0x000fe400078e00ff */
[----:B------:R-:W-:-:S02]  /*23a00*/  FFMA.FTZ R37, R25, R29, -R14 ;  /* 0x0000001d19257223 */ /* 0x000fc4000001080e */
[----:B------:R-:W-:Y:S02]  /*23a10*/  FFMA.FTZ R42, R26, R42, R15 ;  /* 0x0000002a1a2a7223 */ /* 0x000fe4000001000f */
[C---:B------:R-:W-:Y:S02]  /*23a20*/  FMUL.FTZ R14, R16.reuse, R18 ;  /* 0x00000012100e7220 */ /* 0x040fe40000410000 */
[----:B------:R-:W-:Y:S02]  /*23a30*/  FMUL.FTZ R17, R17, R29 ;  /* 0x0000001d11117220 */ /* 0x000fe40000410000 */
[-C--:B------:R-:W-:Y:S01]  /*23a40*/  FMUL.FTZ R15, R16, R43.reuse ;  /* 0x0000002b100f7220 */ /* 0x080fe20000410000 */
[----:B------:R-:W-:Y:S01]  /*23a50*/  LOP3.LUT R16, R33, 0xffff0000, RZ, 0xc0, !PT ;  /* 0xffff000021107812 */ /* 0x000fe200078ec0ff */
[----:B------:R-:W-:Y:S02]  /*23a60*/  FFMA.FTZ R26, R24, R43, R14 ;  /* 0x0000002b181a7223 */ /* 0x000fe4000001000e */
[----:B------:R-:W-:-:S02]  /*23a70*/  FFMA.FTZ R34, R25, R55, R17 ;  /* 0x0000003719227223 */ /* 0x000fc40000010011 */
[----:B------:R-:W-:Y:S02]  /*23a80*/  FFMA.FTZ R29, R24, R18, -R15 ;  /* 0x00000012181d7223 */ /* 0x000fe4000001080f */
[----:B------:R-:W-:Y:S02]  /*23a90*/  FMUL.FTZ R14, R13, R23 ;  /* 0x000000170d0e7220 */ /* 0x000fe40000410000 */
[----:B------:R-:W-:Y:S02]  /*23aa0*/  IMAD.U32 R17, R32, 0x10000, RZ ;  /* 0x0001000020117824 */ /* 0x000fe400078e00ff */
[----:B------:R-:W-:Y:S02]  /*23ab0*/  IMAD.U32 R24, R28, 0x10000, RZ ;  /* 0x000100001c187824 */ /* 0x000fe400078e00ff */
[----:B------:R-:W-:Y:S02]  /*23ac0*/  IMAD.U32 R33, R27, 0x10000, RZ ;  /* 0x000100001b217824 */ /* 0x000fe400078e00ff */
[----:B------:R-:W-:-:S02]  /*23ad0*/  FMUL.FTZ R15, R13, R16 ;  /* 0x000000100d0f7220 */ /* 0x000fc40000410000 */
[----:B------:R-:W-:Y:S02]  /*23ae0*/  FFMA.FTZ R25, R22, R16, -R14 ;  /* 0x0000001016197223 */ /* 0x000fe4000001080e */
[C---:B------:R-:W-:Y:S02]  /*23af0*/  FMUL.FTZ R14, R12.reuse, R24 ;  /* 0x000000180c0e7220 */ /* 0x040fe40000410000 */
[----:B------:R-:W-:Y:S02]  /*23b00*/  FMUL.FTZ R13, R12, R17 ;  /* 0x000000110c0d7220 */ /* 0x000fe40000410000 */
[----:B------:R-:W-:Y:S02]  /*23b10*/  IMAD.U32 R16, R30, 0x10000, RZ ;  /* 0x000100001e107824 */ /* 0x000fe400078e00ff */
[----:B------:R-:W-:Y:S02]  /*23b20*/  FMUL.FTZ R12, R3, R33 ;  /* 0x00000021030c7220 */ /* 0x000fe40000410000 */
[----:B------:R-:W-:-:S02]  /*23b30*/  FFMA.FTZ R23, R22, R23, R15 ;  /* 0x0000001716177223 */ /* 0x000fc4000001000f */
[C---:B------:R-:W-:Y:S01]  /*23b40*/  FFMA.FTZ R18, R21.reuse, R17, -R14 ;  /* 0x0000001115127223 */ /* 0x040fe2000001080e */
[----:B------:R-:W-:Y:S01]  /*23b50*/  LOP3.LUT R17, R28, 0xffff0000, RZ, 0xc0, !PT ;  /* 0xffff00001c117812 */ /* 0x000fe200078ec0ff */
[----:B------:R-:W-:Y:S01]  /*23b60*/  FFMA.FTZ R22, R21, R24, R13 ;  /* 0x0000001815167223 */ /* 0x000fe2000001000d */
[----:B------:R-:W-:Y:S01]  /*23b70*/  LOP3.LUT R14, R32, 0xffff0000, RZ, 0xc0, !PT ;  /* 0xffff0000200e7812 */ /* 0x000fe200078ec0ff */
[-C--:B------:R-:W-:Y:S01]  /*23b80*/  FMUL.FTZ R3, R3, R16.reuse ;  /* 0x0000001003037220 */ /* 0x080fe20000410000 */
[----:B------:R-:W-:Y:S01]  /*23b90*/  LOP3.LUT R13, R30, 0xffff0000, RZ, 0xc0, !PT ;  /* 0xffff00001e0d7812 */ /* 0x000fe200078ec0ff */
[C---:B------:R-:W-:Y:S01]  /*23ba0*/  FFMA.FTZ R21, R20.reuse, R16, -R12 ;  /* 0x0000001014157223 */ /* 0x040fe2000001080c */
[----:B------:R-:W-:Y:S01]  /*23bb0*/  LOP3.LUT R16, R27, 0xffff0000, RZ, 0xc0, !PT ;  /* 0xffff00001b107812 */ /* 0x000fe200078ec0ff */
[----:B------:R-:W-:Y:S02]  /*23bc0*/  FFMA.FTZ R15, R20, R33, R3 ;  /* 0x00000021140f7223 */ /* 0x000fe40000010003 */
[----:B------:R-:W-:-:S02]  /*23bd0*/  FMUL.FTZ R12, R11, R17 ;  /* 0x000000110b0c7220 */ /* 0x000fc40000410000 */
[C---:B------:R-:W-:Y:S02]  /*23be0*/  FMUL.FTZ R3, R2.reuse, R16 ;  /* 0x0000001002037220 */ /* 0x040fe40000410000 */
        /* <DEDUP_REMOVED lines=14> */
[----:B------:R1:W-:Y:S04]  /*23cd0*/  ST.E.128 [R40.64], R16 ;  /* 0x0000001028007985 */ /* 0x0003e8000c101d04 */
[----:B------:R1:W-:Y:S02]  /*23ce0*/  ST.E.128 [R38.64], R12 ;  /* 0x0000000c26007985 */ /* 0x0003e4000c101d04 */
.L_x_1428:
[----:B------:R-:W-:Y:S05]  /*23cf0*/  BSYNC B0 ;  /* 0x0000000000007941 */ /* 0x000fea0003800000 */
.L_x_1427:
[----:B------:R-:W-:-:S04]  /*23d00*/  IADD3 R3, R64, 0x40, RZ ;  /* 0x0000004040037810 */ /* 0x000fc80007ffe0ff */
[----:B------:R-:W-:-:S13]  /*23d10*/  ISETP.GE.AND P0, PT, R3, R36, PT ;  /* 0x000000240300720c */ /* 0x000fda0003f06270 */
[----:B------:R-:W-:Y:S05]  /*23d20*/  @P0 BRA `(.L_x_1426) ;  /* 0x0000077000000947 */ /* 0x000fea0003800000 */
[----:B-1----:R-:W-:Y:S01]  /*23d30*/  SHF.R.S32.HI R12, RZ, 0x1f, R3 ;  /* 0x0000001fff0c7819 */ /* 0x002fe20000011403 */
[----:B------:R-:W-:Y:S01]  /*23d40*/  IMAD.SHL.U32 R14, R96, 0x40, RZ ;  /* 0x00000040600e7824 */ /* 0x000fe200078e00ff */
[----:B------:R-:W-:Y:S02]  /*23d50*/  SHF.R.S32.HI R2, RZ, 0x1f, R35 ;  /* 0x0000001fff027819 */ /* 0x000fe40000011423 */
[CC--:B------:R-:W-:Y:S02]  /*23d60*/  LEA.HI R11, R12.reuse, R3.reuse, RZ, 0x3 ;  /* 0x000000030c0b7211 */ /* 0x0c0fe400078f18ff */
[----:B------:R-:W-:Y:S02]  /*23d70*/  LEA.HI R3, R12, R3, RZ, 0x6 ;  /* 0x000000030c037211 */ /* 0x000fe400078f30ff */
[----:B------:R-:W-:Y:S02]  /*23d80*/  LEA.HI R13, R2, R35, RZ, 0x6 ;  /* 0x00000023020d7211 */ /* 0x000fe400078f30ff */
[----:B------:R-:W-:Y:S01]  /*23d90*/  SHF.R.S32.HI R12, RZ, 0x3, R11 ;  /* 0x00000003ff0c7819 */ /* 0x000fe2000001140b */
[----:B------:R-:W-:Y:S01]  /*23da0*/  IMAD.SHL.U32 R15, R3, 0x80, RZ ;  /* 0x00000080030f7824 */ /* 0x000fe200078e00ff */
[----:B------:R-:W-:Y:S01]  /*23db0*/  LOP3.LUT R2, R14, 0x1c0, RZ, 0xc0, !PT ;  /* 0x000001c00e027812 */ /* 0x000fe200078ec0ff */
[----:B------:R-:W-:Y:S01]  /*23dc0*/  IMAD.SHL.U32 R14, R13, 0x8, RZ ;  /* 0x000000080d0e7824 */ /* 0x000fe200078e00ff */
[----:B------:R-:W-:-:S02]  /*23dd0*/  LEA.HI R3, R36, R12, RZ, 0x1d ;  /* 0x0000000c24037211 */ /* 0x000fc400078fe8ff */
[----:B------:R-:W-:Y:S02]  /*23de0*/  LOP3.LUT R13, R2, 0x38, R11, 0xf8, !PT ;  /* 0x00000038020d7812 */ /* 0x000fe400078ef80b */
[----:B------:R-:W-:Y:S02]  /*23df0*/  SHF.R.U32.HI R16, RZ, 0x3, R2 ;  /* 0x00000003ff107819 */ /* 0x000fe40000011602 */
[----:B------:R-:W-:Y:S02]  /*23e00*/  SHF.R.S32.HI R12, RZ, 0x1f, R3 ;  /* 0x0000001fff0c7819 */ /* 0x000fe40000011403 */
[----:B------:R-:W-:Y:S02]  /*23e10*/  LOP3.LUT R11, R14, 0xfffffe00, RZ, 0xc0, !PT ;  /* 0xfffffe000e0b7812 */ /* 0x000fe400078ec0ff */
[----:B------:R-:W-:Y:S01]  /*23e20*/  LOP3.LUT R14, R13, R16, RZ, 0x3c, !PT ;  /* 0x000000100d0e7212 */ /* 0x000fe200078e3cff */
[----:B------:R-:W-:Y:S01]  /*23e30*/  IMAD.SHL.U32 R13, R3, 0x8, RZ ;  /* 0x00000008030d7824 */ /* 0x000fe200078e00ff */
[----:B------:R-:W-:-:S02]  /*23e40*/  LEA.HI R3, R12, R3, RZ, 0x3 ;  /* 0x000000030c037211 */ /* 0x000fc400078f18ff */
[----:B------:R-:W-:Y:S02]  /*23e50*/  LOP3.LUT R15, R15, 0xffffe000, RZ, 0xc0, !PT ;  /* 0xffffe0000f0f7812 */ /* 0x000fe400078ec0ff */
[----:B------:R-:W-:Y:S01]  /*23e60*/  LOP3.LUT R12, R2, 0x38, R13, 0xf8, !PT ;  /* 0x00000038020c7812 */ /* 0x000fe200078ef80d */
[----:B------:R-:W-:Y:S01]  /*23e70*/  IMAD.SHL.U32 R2, R3, 0x400, RZ ;  /* 0x0000040003027824 */ /* 0x000fe200078e00ff */
[----:B------:R-:W-:Y:S02]  /*23e80*/  IADD3 R14, R14, R15, R11 ;  /* 0x0000000f0e0e7210 */ /* 0x000fe40007ffe00b */
[----:B------:R-:W-:Y:S02]  /*23e90*/  LOP3.LUT R3, R12, R16, RZ, 0x3c, !PT ;  /* 0x000000100c037212 */ /* 0x000fe400078e3cff */
[----:B------:R-:W-:Y:S01]  /*23ea0*/  LOP3.LUT R2, R2, 0xffffe000, RZ, 0xc0, !PT ;  /* 0xffffe00002027812 */ /* 0x000fe200078ec0ff */
[----:B-----5:R-:W-:-:S03]  /*23eb0*/  IMAD.WIDE.U32 R40, R14, 0x2, R52 ;  /* 0x000000020e287825 */ /* 0x020fc600078e0034 */
[----:B------:R-:W-:Y:S02]  /*23ec0*/  IADD3 R2, R3, R2, R11 ;  /* 0x0000000203027210 */ /* 0x000fe40007ffe00b */
[----:B------:R-:W2:Y:S03]  /*23ed0*/  LD.E.128 R16, [R40.64] ;  /* 0x0000000428107980 */ /* 0x000ea6000c101d00 */
[----:B------:R-:W-:-:S05]  /*23ee0*/  IMAD.WIDE.U32 R38, R2, 0x2, R52 ;  /* 0x0000000202267825 */ /* 0x000fca00078e0034 */
[----:B------:R-:W3:Y:S01]  /*23ef0*/  LD.E.128 R12, [R38.64] ;  /* 0x00000004260c7980 */ /* 0x000ee2000c101d00 */
[----:B------:R-:W-:Y:S02]  /*23f00*/  SHF.R.U64 R21, R48, 0x10, R49 ;  /* 0x0000001030157819 */ /* 0x000fe40000001231 */
[----:B------:R-:W-:Y:S02]  /*23f10*/  SHF.R.U64 R2, R44, 0x10, R45 ;  /* 0x000000102c027819 */ /* 0x000fe4000000122d */
[----:B------:R-:W-:Y:S02]  /*23f20*/  PRMT R29, R67, 0x5432, R21 ;  /* 0x00005432431d7816 */ /* 0x000fe40000000015 */
[----:B------:R-:W-:Y:S02]  /*23f30*/  SHF.R.U64 R22, R50, 0x10, R51 ;  /* 0x0000001032167819 */ /* 0x000fe40000001233 */
[----:B------:R-:W-:Y:S01]  /*23f40*/  SHF.R.U64 R11, R46, 0x10, R47 ;  /* 0x000000102e0b7819 */ /* 0x000fe2000000122f */
[----:B------:R-:W-:Y:S01]  /*23f50*/  IMAD.U32 R37, R29, 0x10000, RZ ;  /* 0x000100001d257824 */ /* 0x000fe200078e00ff */
[----:B------:R-:W-:-:S02]  /*23f60*/  PRMT R34, R112, 0x5432, R2 ;  /* 0x0000543270227816 */ /* 0x000fc40000000002 */
[----:B------:R-:W-:Y:S02]  /*23f70*/  PRMT R28, R98, 0x5432, R22 ;  /* 0x00005432621c7816 */ /* 0x000fe40000000016 */
[----:B------:R-:W-:Y:S01]  /*23f80*/  SHF.R.U32.HI R3, RZ, 0x10, R45 ;  /* 0x00000010ff037819 */ /* 0x000fe2000001162d */
[----:B------:R-:W-:Y:S01]  /*23f90*/  IMAD.U32 R35, R34, 0x10000, RZ ;  /* 0x0001000022237824 */ /* 0x000fe200078e00ff */
[----:B------:R-:W-:Y:S02]  /*23fa0*/  SHF.R.U32.HI R23, RZ, 0x10, R49 ;  /* 0x00000010ff177819 */ /* 0x000fe40000011631 */
[----:B------:R-:W-:Y:S02]  /*23fb0*/  PRMT R32, R113, 0x5432, R11 ;  /* 0x0000543271207816 */ /* 0x000fe4000000000b */
[----:B------:R-:W-:Y:S02]  /*23fc0*/  LOP3.LUT R42, R29, 0xffff0000, RZ, 0xc0, !PT ;  /* 0xffff00001d2a7812 */ /* 0x000fe400078ec0ff */
[----:B------:R-:W-:-:S02]  /*23fd0*/  PRMT R33, R112, 0x5410, R3 ;  /* 0x0000541070217816 */ /* 0x000fc40000000003 */
[----:B------:R-:W-:Y:S02]  /*23fe0*/  PRMT R23, R67, 0x5410, R23 ;  /* 0x0000541043177816 */ /* 0x000fe40000000017 */
[----:B------:R-:W-:Y:S02]  /*23ff0*/  LOP3.LUT R29, R34, 0xffff0000, RZ, 0xc0, !PT ;  /* 0xffff0000221d7812 */ /* 0x000fe400078ec0ff */
[----:B------:R-:W-:Y:S01]  /*24000*/  SHF.R.U32.HI R27, RZ, 0x10, R51 ;  /* 0x00000010ff1b7819 */ /* 0x000fe20000011633 */
[C---:B------:R-:W-:Y:S01]  /*24010*/  IMAD.U32 R34, R23.reuse, 0x10000, RZ ;  /* 0x0001000017227824 */ /* 0x040fe200078e00ff */
[----:B------:R-:W-:Y:S02]  /*24020*/  LOP3.LUT R23, R23, 0xffff0000, RZ, 0xc0, !PT ;  /* 0xffff000017177812 */ /* 0x000fe400078ec0ff */
[----:B------:R-:W-:Y:S02]  /*24030*/  SHF.R.U32.HI R20, RZ, 0x10, R47 ;  /* 0x00000010ff147819 */ /* 0x000fe4000001162f */
[----:B------:R-:W-:-:S02]  /*24040*/  PRMT R27, R98, 0x5410, R27 ;  /* 0x00005410621b7816 */ /* 0x000fc4000000001b */
[----:B------:R-:W-:Y:S01]  /*24050*/  PRMT R30, R113, 0x5410, R20 ;  /* 0x00005410711e7816 */ /* 0x000fe20000000014 */
        /* <DEDUP_REMOVED lines=68> */
.L_x_1426:
[----:B------:R-:W-:Y:S05]  /*244a0*/  BSYNC B1 ;  /* 0x0000000000017941 */ /* 0x000fea0003800000 */
.L_x_1425:
[----:B------:R-:W-:Y:S01]  /*244b0*/  IADD3 R46, R96, 0x20, RZ ;  /* 0x00000020602e7810 */ /* 0x000fe20007ffe0ff */
[----:B------:R-:W-:Y:S03]  /*244c0*/  BSSY B1, `(.L_x_1429) ;  /* 0x00000f1000017945 */ /* 0x000fe60003800000 */
[----:B------:R-:W-:-:S13]  /*244d0*/  ISETP.GE.AND P0, PT, R46, R66, PT ;  /* 0x000000422e00720c */ /* 0x000fda0003f06270 */
[----:B------:R-:W-:Y:S05]  /*244e0*/  @P0 BRA `(.L_x_1430) ;  /* 0x00000ee000000947 */ /* 0x000fea0003800000 */
[----:B------:R-:W-:Y:S01]  /*244f0*/  ISETP.GE.AND P0, PT, R64, R36, PT ;  /* 0x000000244000720c */ /* 0x000fe20003f06270 */
[----:B------:R-:W-:-:S12]  /*24500*/  BSSY B0, `(.L_x_1431) ;  /* 0x0000072000007945 */ /* 0x000fd80003800000 */
[----:B------:R-:W-:Y:S05]  /*24510*/  @P0 BRA `(.L_x_1432) ;  /* 0x0000070000000947 */ /* 0x000fea0003800000 */
[----:B------:R-:W-:Y:S01]  /*24520*/  SHF.R.S32.HI R3, RZ, 0x1f, R46 ;  /* 0x0000001fff037819 */ /* 0x000fe2000001142e */
[----:B------:R-:W-:Y:S01]  /*24530*/  IMAD.SHL.U32 R2, R46, 0x40, RZ ;  /* 0x000000402e027824 */ /* 0x000fe200078e00ff */
[----:B-1----:R-:W-:Y:S02]  /*24540*/  LEA.HI R12, R36, R54, RZ, 0x1d ;  /* 0x00000036240c7211 */ /* 0x002fe400078fe8ff */
        /* <DEDUP_REMOVED lines=109> */
.L_x_1432:
[----:B------:R-:W-:Y:S05]  /*24c20*/  BSYNC B0 ;  /* 0x0000000000007941 */ /* 0x000fea0003800000 */
.L_x_1431:
[----:B------:R-:W-:-:S04]  /*24c30*/  IADD3 R3, R64, 0x40, RZ ;  /* 0x0000004040037810 */ /* 0x000fc80007ffe0ff */
[----:B------:R-:W-:-:S13]  /*24c40*/  ISETP.GE.AND P0, PT, R3, R36, PT ;  /* 0x000000240300720c */ /* 0x000fda0003f06270 */
[----:B------:R-:W-:Y:S05]  /*24c50*/  @P0 BRA `(.L_x_1430) ;  /* 0x0000077000000947 */ /* 0x000fea0003800000 */
[----:B------:R-:W-:Y:S01]  /*24c60*/  SHF.R.S32.HI R2, RZ, 0x1f, R3 ;  /* 0x0000001fff027819 */ /* 0x000fe20000011403 */
[----:B-1----:R-:W-:Y:S01]  /*24c70*/  IMAD.SHL.U32 R14, R46, 0x40, RZ ;  /* 0x000000402e0e7824 */ /* 0x002fe200078e00ff */
[----:B------:R-:W-:Y:S02]  /*24c80*/  SHF.R.S32.HI R12, RZ, 0x1f, R46 ;  /* 0x0000001fff0c7819 */ /* 0x000fe4000001142e */
[CC--:B------:R-:W-:Y:S02]  /*24c90*/  LEA.HI R11, R2.reuse, R3.reuse, RZ, 0x3 ;  /* 0x00000003020b7211 */ /* 0x0c0fe400078f18ff */
[----:B------:R-:W-:Y:S02]  /*24ca0*/  LEA.HI R3, R2, R3, RZ, 0x6 ;  /* 0x0000000302037211 */ /* 0x000fe400078f30ff */
[----:B------:R-:W-:Y:S02]  /*24cb0*/  SHF.R.S32.HI R13, RZ, 0x3, R11 ;  /* 0x00000003ff0d7819 */ /* 0x000fe4000001140b */
[----:B------:R-:W-:-:S02]  /*24cc0*/  LEA.HI R12, R12, R46, RZ, 0x3 ;  /* 0x0000002e0c0c7211 */ /* 0x000fc400078f18ff */
[----:B------:R-:W-:Y:S01]  /*24cd0*/  LOP3.LUT R2, R14, 0x1c0, RZ, 0xc0, !PT ;  /* 0x000001c00e027812 */ /* 0x000fe200078ec0ff */
[----:B------:R-:W-:Y:S01]  /*24ce0*/  IMAD.SHL.U32 R14, R3, 0x80, RZ ;  /* 0x00000080030e7824 */ /* 0x000fe200078e00ff */
[----:B------:R-:W-:Y:S01]  /*24cf0*/  LEA.HI R3, R36, R13, RZ, 0x1d ;  /* 0x0000000d24037211 */ /* 0x000fe200078fe8ff */
[----:B------:R-:W-:Y:S01]  /*24d00*/  IMAD.SHL.U32 R15, R12, 0x40, RZ ;  /* 0x000000400c0f7824 */ /* 0x000fe200078e00ff */
[----:B------:R-:W-:Y:S02]  /*24d10*/  LOP3.LUT R13, R2, 0x38, R11, 0xf8, !PT ;  /* 0x00000038020d7812 */ /* 0x000fe400078ef80b */
[----:B------:R-:W-:Y:S02]  /*24d20*/  SHF.R.U32.HI R17, RZ, 0x3, R2 ;  /* 0x00000003ff117819 */ /* 0x000fe40000011602 */
[----:B------:R-:W-:Y:S02]  /*24d30*/  SHF.R.S32.HI R12, RZ, 0x1f, R3 ;  /* 0x0000001fff0c7819 */ /* 0x000fe40000011403 */
[----:B------:R-:W-:-:S02]  /*24d40*/  LOP3.LUT R16, R14, 0xffffe000, RZ, 0xc0, !PT ;  /* 0xffffe0000e107812 */ /* 0x000fc400078ec0ff */
[----:B------:R-:W-:Y:S01]  /*24d50*/  LOP3.LUT R14, R13, R17, RZ, 0x3c, !PT ;  /* 0x000000110d0e7212 */ /* 0x000fe200078e3cff */
[----:B------:R-:W-:Y:S01]  /*24d60*/  IMAD.SHL.U32 R13, R3, 0x8, RZ ;  /* 0x00000008030d7824 */ /* 0x000fe200078e00ff */
[----:B------:R-:W-:Y:S02]  /*24d70*/  LEA.HI R3, R12, R3, RZ, 0x3 ;  /* 0x000000030c037211 */ /* 0x000fe400078f18ff */
[----:B------:R-:W-:Y:S02]  /*24d80*/  LOP3.LUT R11, R15, 0xfffffe00, RZ, 0xc0, !PT ;  /* 0xfffffe000f0b7812 */ /* 0x000fe400078ec0ff */
[----:B------:R-:W-:Y:S01]  /*24d90*/  LOP3.LUT R12, R2, 0x38, R13, 0xf8, !PT ;  /* 0x00000038020c7812 */ /* 0x000fe200078ef80d */
[----:B------:R-:W-:Y:S01]  /*24da0*/  IMAD.SHL.U32 R2, R3, 0x400, RZ ;  /* 0x0000040003027824 */ /* 0x000fe200078e00ff */
[----:B------:R-:W-:Y:S02]  /*24db0*/  IADD3 R14, R14, R16, R11 ;  /* 0x000000100e0e7210 */ /* 0x000fe40007ffe00b */
[----:B------:R-:W-:-:S02]  /*24dc0*/  LOP3.LUT R3, R12, R17, RZ, 0x3c, !PT ;  /* 0x000000110c037212 */ /* 0x000fc400078e3cff */
        /* <DEDUP_REMOVED lines=96> */
.L_x_1430:
[----:B------:R-:W-:Y:S05]  /*253d0*/  BSYNC B1 ;  /* 0x0000000000017941 */ /* 0x000fea0003800000 */
.L_x_1429:
        /* <DEDUP_REMOVED lines=119> */
.L_x_1436:
[----:B------:R-:W-:Y:S05]  /*25b50*/  BSYNC B0 ;  /* 0x0000000000007941 */ /* 0x000fea0003800000 */
.L_x_1435:
        /* <DEDUP_REMOVED lines=122> */
.L_x_1434:
[----:B------:R-:W-:Y:S05]  /*26300*/  BSYNC B1 ;  /* 0x0000000000017941 */ /* 0x000fea0003800000 */
.L_x_1433:
[----:B------:R-:W-:Y:S01]  /*26310*/  IADD3 R2, R96, 0x60, RZ ;  /* 0x0000006060027810 */ /* 0x000fe20007ffe0ff */
[----:B-1----:R-:W-:-:S02]  /*26320*/  IMAD.MOV.U32 R12, RZ, RZ, R143 ;  /* 0x000000ffff0c7224 */ /* 0x002fc400078e008f */
[----:B------:R-:W-:Y:S01]  /*26330*/  IMAD.MOV.U32 R13, RZ, RZ, 0x0 ;  /* 0x00000000ff0d7424 */ /* 0x000fe200078e00ff */
[----:B------:R-:W-:-:S13]  /*26340*/  ISETP.GE.AND P0, PT, R2, R66, PT ;  /* 0x000000420200720c */ /* 0x000fda0003f06270 */
[----:B------:R-:W-:Y:S05]  /*26350*/  @P0 RET.REL.NODEC R12 `(_ZN7cutlass13device_kernelIN5flash19enable_sm80_to_sm89INS1_16FlashAttnFwdSm80INS1_25CollectiveMainloopFwdSm80ILi8ELi1ELb0EN4cute5tupleIJNS5_1CILi128EEENS7_ILi48EEENS7_ILi256EEEEEELi256ENS_10bfloat16_tEfNS_4arch4Sm80ELb0ELb1ELb1ELb1ELb1ELb1ELb1ELb0EEENS1_21CollectiveEpilogueFwdINS6_IJS8_SA_S9_EEENS6_IJNS7_ILi1EEESI_SI_EEESC_SE_Li256ELb1ELb1ELb0ELb0EEENS1_19SingleTileSchedulerILb1ELb0ELb1ELi128EEEEEEEEEvNT_6ParamsE) ;  /* 0xfffd9ca00c000950 */ /* 0x000fea0003c3ffff */
        /* <DEDUP_REMOVED lines=27> */
[----:B------:R-:W-:Y:S02]  /*26510*/  SHF.R.U64 R3, R76, 0x10, R77 ;  /* 0x000000104c037819 */ /* 0x000fe4000000124d */
[----:B------:R-:W-:Y:S02]  /*26520*/  SHF.R.U32.HI R23, RZ, 0x10, R101 ;  /* 0x00000010ff177819 */ /* 0x000fe40000011665 */
[----:B------:R-:W-:Y:S02]  /*26530*/  PRMT R26, R97, 0x5432, R22 ;  /* 0x00005432611a7816 */ /* 0x000fe40000000016 */
[----:B------:R-:W-:-:S02]  /*26540*/  SHF.R.U32.HI R21, RZ, 0x10, R79 ;  /* 0x00000010ff157819 */ /* 0x000fc4000001164f */
[----:B------:R-:W-:Y:S01]  /*26550*/  SHF.R.U32.HI R27, RZ, 0x10, R103 ;  /* 0x00000010ff1b7819 */ /* 0x000fe20000011667 */
[----:B------:R-:W-:Y:S01]  /*26560*/  IMAD.U32 R42, R26, 0x10000, RZ ;  /* 0x000100001a2a7824 */ /* 0x000fe200078e00ff */
[----:B------:R-:W-:Y:S02]  /*26570*/  PRMT R33, R133, 0x5432, R20 ;  /* 0x0000543285217816 */ /* 0x000fe40000000014 */
[----:B------:R-:W-:Y:S02]  /*26580*/  PRMT R35, R132, 0x5432, R3 ;  /* 0x0000543284237816 */ /* 0x000fe40000000003 */
[----:B------:R-:W-:Y:S02]  /*26590*/  PRMT R25, R97, 0x5410, R23 ;  /* 0x0000541061197816 */ /* 0x000fe40000000017 */
[----:B------:R-:W-:Y:S01]  /*265a0*/  PRMT R32, R133, 0x5410, R21 ;  /* 0x0000541085207816 */ /* 0x000fe20000000015 */
[----:B------:R-:W-:Y:S01]  /*265b0*/  IMAD.U32 R37, R35, 0x10000, RZ ;  /* 0x0001000023257824 */ /* 0x000fe200078e00ff */
[----:B------:R-:W-:-:S02]  /*265c0*/  PRMT R23, R131, 0x5410, R27 ;  /* 0x0000541083177816 */ /* 0x000fc4000000001b */
[----:B------:R-:W-:Y:S02]  /*265d0*/  SHF.R.U32.HI R11, RZ, 0x10, R77 ;  /* 0x00000010ff0b7819 */ /* 0x000fe4000001164d */
[----:B------:R-:W-:Y:S02]  /*265e0*/  LOP3.LUT R43, R26, 0xffff0000, RZ, 0xc0, !PT ;  /* 0xffff00001a2b7812 */ /* 0x000fe400078ec0ff */
[----:B------:R-:W-:Y:S02]  /*265f0*/  PRMT R34, R132, 0x5410, R11 ;  /* 0x0000541084227816 */ /* 0x000fe4000000000b */
[----:B------:R-:W-:Y:S01]  /*26600*/  LOP3.LUT R26, R35, 0xffff0000, RZ, 0xc0, !PT ;  /* 0xffff0000231a7812 */ /* 0x000fe200078ec0ff */
[C---:B------:R-:W-:Y:S01]  /*26610*/  IMAD.U32 R35, R25.reuse, 0x10000, RZ ;  /* 0x0001000019237824 */ /* 0x040fe200078e00ff */
[----:B------:R-:W-:Y:S02]  /*26620*/  SHF.R.U64 R24, R102, 0x10, R103 ;  /* 0x0000001066187819 */ /* 0x000fe40000001267 */
[----:B------:R-:W-:-:S02]  /*26630*/  LOP3.LUT R25, R25, 0xffff0000, RZ, 0xc0, !PT ;  /* 0xffff000019197812 */ /* 0x000fc400078ec0ff */
        /* <DEDUP_REMOVED lines=13> */
[C---:B------:R-:W-:Y:S01]  /*26710*/  IMAD.U32 R13, R14.reuse, 0x10000, RZ ;  /* 0x000100000e0d7824 */ /* 0x040fe200078e00ff */
[----:B------:R-:W-:Y:S01]  /*26720*/  LOP3.LUT R12, R14, 0xffff0000, RZ, 0xc0, !PT ;  /* 0xffff00000e0c7812 */ /* 0x000fe200078ec0ff */
[----:B------:R-:W-:Y:S01]  /*26730*/  FMUL.FTZ R14, R19, R42 ;  /* 0x0000002a130e7220 */ /* 0x000fe20000410000 */
[C---:B------:R-:W-:Y:S01]  /*26740*/  LOP3.LUT R3, R15.reuse, 0xffff0000, RZ, 0xc0, !PT ;  /* 0xffff00000f037812 */ /* 0x040fe200078ec0ff */
[----:B------:R-:W-:-:S02]  /*26750*/  IMAD.U32 R11, R15, 0x10000, RZ ;  /* 0x000100000f0b7824 */ /* 0x000fc400078e00ff */
[-C--:B------:R-:W-:Y:S02]  /*26760*/  FMUL.FTZ R15, R19, R37.reuse ;  /* 0x00000025130f7220 */ /* 0x080fe40000410000 */
[C---:B------:R-:W-:Y:S02]  /*26770*/  FFMA.FTZ R45, R29.reuse, R37, -R14 ;  /* 0x000000251d2d7223 */ /* 0x040fe4000001080e */
[----:B------:R-:W-:Y:S02]  /*26780*/  FMUL.FTZ R14, R18, R43 ;  /* 0x0000002b120e7220 */ /* 0x000fe40000410000 */
[----:B------:R-:W-:Y:S02]  /*26790*/  IMAD.U32 R19, R34, 0x10000, RZ ;  /* 0x0001000022137824 */ /* 0x000fe400078e00ff */
[----:B------:R-:W-:Y:S02]  /*267a0*/  FFMA.FTZ R44, R29, R42, R15 ;  /* 0x0000002a1d2c7223 */ /* 0x000fe4000001000f */
[----:B------:R-:W-:-:S02]  /*267b0*/  FFMA.FTZ R42, R28, R26, -R14 ;  /* 0x0000001a1c2a7223 */ /* 0x000fc4000001080e */
[C---:B------:R-:W-:Y:S02]  /*267c0*/  FMUL.FTZ R15, R17.reuse, R35 ;  /* 0x00000023110f7220 */ /* 0x040fe40000410000 */
[-C--:B------:R-:W-:Y:S02]  /*267d0*/  FMUL.FTZ R14, R17, R19.reuse ;  /* 0x00000013110e7220 */ /* 0x080fe40000410000 */
[----:B------:R-:W-:Y:S02]  /*267e0*/  FMUL.FTZ R18, R18, R26 ;  /* 0x0000001a12127220 */ /* 0x000fe40000410000 */
[C---:B------:R-:W-:Y:S01]  /*267f0*/  FFMA.FTZ R29, R27.reuse, R19, -R15 ;  /* 0x000000131b1d7223 */ /* 0x040fe2000001080f */
[----:B------:R-:W-:Y:S01]  /*26800*/  LOP3.LUT R15, R34, 0xffff0000, RZ, 0xc0, !PT ;  /* 0xffff0000220f7812 */ /* 0x000fe200078ec0ff */
[----:B------:R-:W-:Y:S02]  /*26810*/  FFMA.FTZ R27, R27, R35, R14 ;  /* 0x000000231b1b7223 */ /* 0x000fe4000001000e */
[----:B------:R-:W-:-:S02]  /*26820*/  FFMA.FTZ R37, R28, R43, R18 ;  /* 0x0000002b1c257223 */ /* 0x000fc40000010012 */
[----:B------:R-:W-:Y:S02]  /*26830*/  FMUL.FTZ R14, R16, R25 ;  /* 0x00000019100e7220 */ /* 0x000fe40000410000 */
[----:B------:R-:W-:Y:S02]  /*26840*/  IMAD.U32 R18, R24, 0x10000, RZ ;  /* 0x0001000018127824 */ /* 0x000fe400078e00ff */
[----:B------:R-:W-:Y:S02]  /*26850*/  IMAD.U32 R17, R33, 0x10000, RZ ;  /* 0x0001000021117824 */ /* 0x000fe400078e00ff */
[-C--:B------:R-:W-:Y:S02]  /*26860*/  FMUL.FTZ R16, R16, R15.reuse ;  /* 0x0000000f10107220 */ /* 0x080fe40000410000 */
[----:B------:R-:W-:Y:S02]  /*26870*/  FFMA.FTZ R26, R22, R15, -R14 ;  /* 0x0000000f161a7223 */ /* 0x000fe4000001080e */
[----:B------:R-:W-:-:S02]  /*26880*/  IMAD.U32 R28, R23, 0x10000, RZ ;  /* 0x00010000171c7824 */ /* 0x000fc400078e00ff */
[C---:B------:R-:W-:Y:S02]  /*26890*/  FMUL.FTZ R15, R13.reuse, R18 ;  /* 0x000000120d0f7220 */ /* 0x040fe40000410000 */
[----:B------:R-:W-:Y:S02]  /*268a0*/  FMUL.FTZ R14, R13, R17 ;  /* 0x000000110d0e7220 */ /* 0x000fe40000410000 */
[----:B------:R-:W-:Y:S02]  /*268b0*/  IMAD.U32 R19, R32, 0x10000, RZ ;  /* 0x0001000020137824 */ /* 0x000fe400078e00ff */
[----:B------:R-:W-:Y:S01]  /*268c0*/  FFMA.FTZ R25, R22, R25, R16 ;  /* 0x0000001916197223 */ /* 0x000fe20000010010 */
[----:B------:R-:W-:Y:S01]  /*268d0*/  LOP3.LUT R16, R33, 0xffff0000, RZ, 0xc0, !PT ;  /* 0xffff000021107812 */ /* 0x000fe200078ec0ff */
[----:B------:R-:W-:Y:S02]  /*268e0*/  FMUL.FTZ R13, R11, R28 ;  /* 0x0000001c0b0d7220 */ /* 0x000fe40000410000 */
[----:B------:R-:W-:Y:S01]  /*268f0*/  FFMA.FTZ R22, R21, R17, -R15 ;  /* 0x0000001115167223 */ /* 0x000fe2000001080f */
[----:B------:R-:W-:Y:S01]  /*26900*/  LOP3.LUT R17, R23, 0xffff0000, RZ, 0xc0, !PT ;  /* 0xffff000017117812 */ /* 0x000fe200078ec0ff */
[----:B------:R-:W-:Y:S01]  /*26910*/  FFMA.FTZ R21, R21, R18, R14 ;  /* 0x0000001215157223 */ /* 0x000fe2000001000e */
[----:B------:R-:W-:Y:S01]  /*26920*/  LOP3.LUT R18, R24, 0xffff0000, RZ, 0xc0, !PT ;  /* 0xffff000018127812 */ /* 0x000fe200078ec0ff */
[----:B------:R-:W-:-:S02]  /*26930*/  FMUL.FTZ R11, R11, R19 ;  /* 0x000000130b0b7220 */ /* 0x000fc40000410000 */
[----:B------:R-:W-:Y:S01]  /*26940*/  FFMA.FTZ R19, R20, R19, -R13 ;  /* 0x0000001314137223 */ /* 0x000fe2000001080d */
[----:B------:R-:W-:Y:S01]  /*26950*/  LOP3.LUT R13, R32, 0xffff0000, RZ, 0xc0, !PT ;  /* 0xffff0000200d7812 */ /* 0x000fe200078ec0ff */
[----:B------:R-:W-:Y:S02]  /*26960*/  FFMA.FTZ R20, R20, R28, R11 ;  /* 0x0000001c14147223 */ /* 0x000fe4000001000b */
[C---:B------:R-:W-:Y:S02]  /*26970*/  FMUL.FTZ R14, R12.reuse, R18 ;  /* 0x000000120c0e7220 */ /* 0x040fe40000410000 */
[----:B------:R-:W-:Y:S02]  /*26980*/  FMUL.FTZ R11, R12, R16 ;  /* 0x000000100c0b7220 */ /* 0x000fe40000410000 */
[C---:B------:R-:W-:Y:S02]  /*26990*/  FMUL.FTZ R12, R3.reuse, R17 ;  /* 0x00000011030c7220 */ /* 0x040fe40000410000 */
[----:B------:R-:W-:-:S02]  /*269a0*/  FMUL.FTZ R15, R3, R13 ;  /* 0x0000000d030f7220 */ /* 0x000fc40000410000 */
[C---:B------:R-:W-:Y:S02]  /*269b0*/  FFMA.FTZ R3, R31.reuse, R18, R11 ;  /* 0x000000121f037223 */ /* 0x040fe4000001000b */
[----:B------:R-:W-:Y:S01]  /*269c0*/  FFMA.FTZ R14, R31, R16, -R14 ;  /* 0x000000101f0e7223 */ /* 0x000fe2000001080e */
[----:B------:R-:W-:Y:S01]  /*269d0*/  F2FP.BF16.PACK_AB R16, R42, R45 ;  /* 0x0000002d2a10723e */ /* 0x000fe200000010ff */
[C---:B------:R-:W-:Y:S01]  /*269e0*/  FFMA.FTZ R11, R30.reuse, R13, -R12 ;  /* 0x0000000d1e0b7223 */ /* 0x040fe2000001080c */
[----:B------:R-:W-:Y:S01]  /*269f0*/  F2FP.BF16.PACK_AB R12, R37, R44 ;  /* 0x0000002c250c723e */ /* 0x000fe200000010ff */
[----:B------:R-:W-:Y:S01]  /*26a00*/  FFMA.FTZ R15, R30, R17, R15 ;  /* 0x000000111e0f7223 */ /* 0x000fe2000001000f */
[----:B------:R-:W-:Y:S02]  /*26a10*/  F2FP.BF16.PACK_AB R17, R26, R29 ;  /* 0x0000001d1a11723e */ /* 0x000fe400000010ff */
[----:B------:R-:W-:Y:S02]  /*26a20*/  F2FP.BF16.PACK_AB R18, R14, R22 ;  /* 0x000000160e12723e */ /* 0x000fe400000010ff */
[----:B------:R-:W-:-:S02]  /*26a30*/  F2FP.BF16.PACK_AB R19, R11, R19 ;  /* 0x000000130b13723e */ /* 0x000fc400000010ff */
[----:B------:R-:W-:Y:S02]  /*26a40*/  F2FP.BF16.PACK_AB R13, R25, R27 ;  /* 0x0000001b190d723e */ /* 0x000fe400000010ff */
[----:B------:R-:W-:Y:S01]  /*26a50*/  F2FP.BF16.PACK_AB R14, R3, R21 ;  /* 0x00000015030e723e */ /* 0x000fe200000010ff */
[----:B------:R1:W-:Y:S01]  /*26a60*/  ST.E.128 [R40.64], R16 ;  /* 0x0000001028007985 */ /* 0x0003e2000c101d04 */
[----:B------:R-:W-:-:S05]  /*26a70*/  F2FP.BF16.PACK_AB R15, R15, R20 ;  /* 0x000000140f0f723e */ /* 0x000fca00000010ff */
[----:B------:R1:W-:Y:S02]  /*26a80*/  ST.E.128 [R38.64], R12 ;  /* 0x0000000c26007985 */ /* 0x0003e4000c101d04 */
.L_x_1438:
[----:B------:R-:W-:Y:S05]  /*26a90*/  BSYNC B0 ;  /* 0x0000000000007941 */ /* 0x000fea0003800000 */
.L_x_1437:
[----:B------:R-:W-:Y:S01]  /*26aa0*/  IADD3 R3, R64, 0x40, RZ ;  /* 0x0000004040037810 */ /* 0x000fe20007ffe0ff */
[----:B-1----:R-:W-:Y:S02]  /*26ab0*/  IMAD.MOV.U32 R12, RZ, RZ, R143 ;  /* 0x000000ffff0c7224 */ /* 0x002fe400078e008f */
[----:B------:R-:W-:Y:S01]  /*26ac0*/  IMAD.MOV.U32 R13, RZ, RZ, 0x0 ;  /* 0x00000000ff0d7424 */ /* 0x000fe200078e00ff */
[----:B------:R-:W-:-:S13]  /*26ad0*/  ISETP.GE.AND P0, PT, R3, R36, PT ;  /* 0x000000240300720c */ /* 0x000fda0003f06270 */
[----:B------:R-:W-:Y:S05]  /*26ae0*/  @P0 RET.REL.NODEC R12 `(_ZN7cutlass13device_kernelIN5flash19enable_sm80_to_sm89INS1_16FlashAttnFwdSm80INS1_25CollectiveMainloopFwdSm80ILi8ELi1ELb0EN4cute5tupleIJNS5_1CILi128EEENS7_ILi48EEENS7_ILi256EEEEEELi256ENS_10bfloat16_tEfNS_4arch4Sm80ELb0ELb1ELb1ELb1ELb1ELb1ELb1ELb0EEENS1_21CollectiveEpilogueFwdINS6_IJS8_SA_S9_EEENS6_IJNS7_ILi1EEESI_SI_EEESC_SE_Li256ELb1ELb1ELb0ELb0EEENS1_19SingleTileSchedulerILb1ELb0ELb1ELi128EEEEEEEEEvNT_6ParamsE) ;  /* 0xfffd95100c000950 */ /* 0x000fea0003c3ffff */
[----:B------:R-:W-:Y:S01]  /*26af0*/  SHF.R.S32.HI R12, RZ, 0x1f, R3 ;  /* 0x0000001fff0c7819 */ /* 0x000fe20000011403 */
[----:B------:R-:W-:Y:S01]  /*26b00*/  IMAD.SHL.U32 R13, R2, 0x40, RZ ;  /* 0x00000040020d7824 */ /* 0x000fe200078e00ff */
[----:B------:R-:W-:Y:S02]  /*26b10*/  SHF.R.S32.HI R15, RZ, 0x1f, R2 ;  /* 0x0000001fff0f7819 */ /* 0x000fe40000011402 */
[CC--:B------:R-:W-:Y:S02]  /*26b20*/  LEA.HI R11, R12.reuse, R3.reuse, RZ, 0x3 ;  /* 0x000000030c0b7211 */ /* 0x0c0fe400078f18ff */
[----:B------:R-:W-:Y:S02]  /*26b30*/  LEA.HI R12, R12, R3, RZ, 0x6 ;  /* 0x000000030c0c7211 */ /* 0x000fe400078f30ff */
[----:B------:R-:W-:Y:S02]  /*26b40*/  SHF.R.S32.HI R14, RZ, 0x3, R11 ;  /* 0x00000003ff0e7819 */ /* 0x000fe4000001140b */
[----:B------:R-:W-:Y:S01]  /*26b50*/  LOP3.LUT R3, R13, 0x1c0, RZ, 0xc0, !PT ;  /* 0x000001c00d037812 */ /* 0x000fe200078ec0ff */
[----:B------:R-:W-:Y:S01]  /*26b60*/  IMAD.SHL.U32 R12, R12, 0x80, RZ ;  /* 0x000000800c0c7824 */ /* 0x000fe200078e00ff */
[----:B------:R-:W-:-:S02]  /*26b70*/  LEA.HI R13, R15, R2, RZ, 0x3 ;  /* 0x000000020f0d7211 */ /* 0x000fc400078f18ff */
[----:B------:R-:W-:Y:S02]  /*26b80*/  LEA.HI R2, R36, R14, RZ, 0x1d ;  /* 0x0000000e24027211 */ /* 0x000fe400078fe8ff */
[----:B------:R-:W-:Y:S02]  /*26b90*/  LOP3.LUT R15, R12, 0xffffe000, RZ, 0xc0, !PT ;  /* 0xffffe0000c0f7812 */ /* 0x000fe400078ec0ff */
[----:B------:R-:W-:Y:S02]  /*26ba0*/  SHF.R.S32.HI R12, RZ, 0x1f, R2 ;  /* 0x0000001fff0c7819 */ /* 0x000fe40000011402 */
[----:B------:R-:W-:Y:S01]  /*26bb0*/  LOP3.LUT R14, R3, 0x38, R11, 0xf8, !PT ;  /* 0x00000038030e7812 */ /* 0x000fe200078ef80b */
[----:B------:R-:W-:Y:S01]  /*26bc0*/  IMAD.SHL.U32 R11, R13, 0x40, RZ ;  /* 0x000000400d0b7824 */ /* 0x000fe200078e00ff */
[----:B------:R-:W-:Y:S01]  /*26bd0*/  SHF.R.U32.HI R16, RZ, 0x3, R3 ;  /* 0x00000003ff107819 */ /* 0x000fe20000011603 */
[----:B------:R-:W-:Y:S01]  /*26be0*/  IMAD.SHL.U32 R13, R2, 0x8, RZ ;  /* 0x00000008020d7824 */ /* 0x000fe200078e00ff */
[----:B------:R-:W-:-:S02]  /*26bf0*/  LEA.HI R2, R12, R2, RZ, 0x3 ;  /* 0x000000020c027211 */ /* 0x000fc400078f18ff */
[----:B------:R-:W-:Y:S02]  /*26c00*/  LOP3.LUT R11, R11, 0xfffffe00, RZ, 0xc0, !PT ;  /* 0xfffffe000b0b7812 */ /* 0x000fe400078ec0ff */
[----:B------:R-:W-:Y:S01]  /*26c10*/  LOP3.LUT R3, R3, 0x38, R13, 0xf8, !PT ;  /* 0x0000003803037812 */ /* 0x000fe200078ef80d */
[----:B------:R-:W-:Y:S01]  /*26c20*/  IMAD.SHL.U32 R2, R2, 0x400, RZ ;  /* 0x0000040002027824 */ /* 0x000fe200078e00ff */
[-C--:B------:R-:W-:Y:S02]  /*26c30*/  LOP3.LUT R14, R14, R16.reuse, RZ, 0x3c, !PT ;  /* 0x000000100e0e7212 */ /* 0x080fe400078e3cff */
[----:B------:R-:W-:Y:S02]  /*26c40*/  LOP3.LUT R3, R3, R16, RZ, 0x3c, !PT ;  /* 0x0000001003037212 */ /* 0x000fe400078e3cff */
[----:B------:R-:W-:Y:S02]  /*26c50*/  LOP3.LUT R2, R2, 0xffffe000, RZ, 0xc0, !PT ;  /* 0xffffe00002027812 */ /* 0x000fe400078ec0ff */
[----:B------:R-:W-:-:S02]  /*26c60*/  IADD3 R14, R14, R15, R11 ;  /* 0x0000000f0e0e7210 */ /* 0x000fc40007ffe00b */
[----:B------:R-:W-:-:S03]  /*26c70*/  IADD3 R2, R3, R2, R11 ;  /* 0x0000000203027210 */ /* 0x000fc60007ffe00b */
[----:B-----5:R-:W-:-:S04]  /*26c80*/  IMAD.WIDE.U32 R38, R14, 0x2, R52 ;  /* 0x000000020e267825 */ /* 0x020fc800078e0034 */
[----:B------:R-:W-:Y:S01]  /*26c90*/  IMAD.WIDE.U32 R36, R2, 0x2, R52 ;  /* 0x0000000202247825 */ /* 0x000fe200078e0034 */
[----:B------:R-:W2:Y:S04]  /*26ca0*/  LD.E.128 R16, [R38.64] ;  /* 0x0000000426107980 */ /* 0x000ea8000c101d00 */
[----:B------:R-:W3:Y:S01]  /*26cb0*/  LD.E.128 R12, [R36.64] ;  /* 0x00000004240c7980 */ /* 0x000ee2000c101d00 */
[----:B------:R-:W-:Y:S02]  /*26cc0*/  SHF.R.U64 R21, R104, 0x10, R105 ;  /* 0x0000001068157819 */ /* 0x000fe40000001269 */
[----:B------:R-:W-:Y:S02]  /*26cd0*/  SHF.R.U64 R2, R108, 0x10, R109 ;  /* 0x000000106c027819 */ /* 0x000fe4000000126d */
[----:B------:R-:W-:-:S02]  /*26ce0*/  PRMT R29, R134, 0x5432, R21 ;  /* 0x00005432861d7816 */ /* 0x000fc40000000015 */
[----:B------:R-:W-:Y:S02]  /*26cf0*/  PRMT R34, R136, 0x5432, R2 ;  /* 0x0000543288227816 */ /* 0x000fe40000000002 */
[----:B------:R-:W-:Y:S01]  /*26d00*/  SHF.R.U32.HI R23, RZ, 0x10, R105 ;  /* 0x00000010ff177819 */ /* 0x000fe20000011669 */
[C---:B------:R-:W-:Y:S01]  /*26d10*/  IMAD.U32 R40, R29.reuse, 0x10000, RZ ;  /* 0x000100001d287824 */ /* 0x040fe200078e00ff */
[----:B------:R-:W-:Y:S01]  /*26d20*/  SHF.R.U32.HI R3, RZ, 0x10, R109 ;  /* 0x00000010ff037819 */ /* 0x000fe2000001166d */
[----:B------:R-:W-:Y:S01]  /*26d30*/  IMAD.U32 R35, R34, 0x10000, RZ ;  /* 0x0001000022237824 */ /* 0x000fe200078e00ff */
[----:B------:R-:W-:Y:S02]  /*26d40*/  LOP3.LUT R41, R29, 0xffff0000, RZ, 0xc0, !PT ;  /* 0xffff00001d297812 */ /* 0x000fe400078ec0ff */
[----:B------:R-:W-:Y:S02]  /*26d50*/  PRMT R23, R134, 0x5410, R23 ;  /* 0x0000541086177816 */ /* 0x000fe40000000017 */
[----:B------:R-:W-:-:S02]  /*26d60*/  SHF.R.U64 R11, R110, 0x10, R111 ;  /* 0x000000106e0b7819 */ /* 0x000fc4000000126f */
[----:B------:R-:W-:Y:S01]  /*26d70*/  LOP3.LUT R34, R34, 0xffff0000, RZ, 0xc0, !PT ;  /* 0xffff000022227812 */ /* 0x000fe200078ec0ff */
[----:B------:R-:W-:Y:S01]  /*26d80*/  IMAD.U32 R29, R23, 0x10000, RZ ;  /* 0x00010000171d7824 */ /* 0x000fe200078e00ff */
[----:B------:R-:W-:Y:S02]  /*26d90*/  PRMT R33, R136, 0x5410, R3 ;  /* 0x0000541088217816 */ /* 0x000fe40000000003 */
[----:B------:R-:W-:Y:S02]  /*26da0*/  PRMT R32, R137, 0x5432, R11 ;  /* 0x0000543289207816 */ /* 0x000fe4000000000b */
[--C-:B------:R-:W-:Y:S02]  /*26db0*/  SHF.R.U64 R28, R106, 0x10, R107.reuse ;  /* 0x000000106a1c7819 */ /* 0x100fe4000000126b */
[----:B------:R-:W-:Y:S02]  /*26dc0*/  SHF.R.U32.HI R27, RZ, 0x10, R107 ;  /* 0x00000010ff1b7819 */ /* 0x000fe4000001166b */
[----:B------:R-:W-:-:S02]  /*26dd0*/  SHF.R.U32.HI R20, RZ, 0x10, R111 ;  /* 0x00000010ff147819 */ /* 0x000fc4000001166f */
[C---:B------:R-:W-:Y:S02]  /*26de0*/  PRMT R28, R135.reuse, 0x5432, R28 ;  /* 0x00005432871c7816 */ /* 0x040fe4000000001c */
[----:B------:R-:W-:Y:S02]  /*26df0*/  PRMT R27, R135, 0x5410, R27 ;  /* 0x00005410871b7816 */ /* 0x000fe4000000001b */
[----:B------:R-:W-:Y:S01]  /*26e00*/  PRMT R30, R137, 0x5410, R20 ;  /* 0x00005410891e7816 */ /* 0x000fe20000000014 */
[C---:B--2---:R-:W-:Y:S01]  /*26e10*/  IMAD.U32 R21, R18.reuse, 0x10000, RZ ;  /* 0x0001000012157824 */ /* 0x044fe200078e00ff */
[----:B------:R-:W-:Y:S01]  /*26e20*/  LOP3.LUT R31, R18, 0xffff0000, RZ, 0xc0, !PT ;  /* 0xffff0000121f7812 */ /* 0x000fe200078ec0ff */
[C---:B------:R-:W-:Y:S01]  /*26e30*/  IMAD.U32 R24, R17.reuse, 0x10000, RZ ;  /* 0x0001000011187824 */ /* 0x040fe200078e00ff */
[----:B------:R-:W-:Y:S01]  /*26e40*/  LOP3.LUT R22, R17, 0xffff0000, RZ, 0xc0, !PT ;  /* 0xffff000011167812 */ /* 0x000fe200078ec0ff */
[----:B---3--:R-:W-:Y:S01]  /*26e50*/  IMAD.U32 R18, R12, 0x10000, RZ ;  /* 0x000100000c127824 */ /* 0x008fe200078e00ff */
[C---:B------:R-:W-:Y:S01]  /*26e60*/  LOP3.LUT R25, R16.reuse, 0xffff0000, RZ, 0xc0, !PT ;  /* 0xffff000010197812 */ /* 0x040fe200078ec0ff */
[----:B------:R-:W-:Y:S01]  /*26e70*/  IMAD.U32 R26, R16, 0x10000, RZ ;  /* 0x00010000101a7824 */ /* 0x000fe200078e00ff */
[----:B------:R-:W-:Y:S01]  /*26e80*/  LOP3.LUT R17, R12, 0xffff0000, RZ, 0xc0, !PT ;  /* 0xffff00000c117812 */ /* 0x000fe200078ec0ff */
[C---:B------:R-:W-:Y:S01]  /*26e90*/  IMAD.U32 R16, R13.reuse, 0x10000, RZ ;  /* 0x000100000d107824 */ /* 0x040fe200078e00ff */
[----:B------:R-:W-:Y:S01]  /*26ea0*/  LOP3.LUT R12, R13, 0xffff0000, RZ, 0xc0, !PT ;  /* 0xffff00000d0c7812 */ /* 0x000fe200078ec0ff */
[----:B------:R-:W-:Y:S01]  /*26eb0*/  FMUL.FTZ R13, R18, R40 ;  /* 0x00000028120d7220 */ /* 0x000fe20000410000 */
[----:B------:R-:W-:Y:S01]  /*26ec0*/  LOP3.LUT R3, R14, 0xffff0000, RZ, 0xc0, !PT ;  /* 0xffff00000e037812 */ /* 0x000fe200078ec0ff */
[----:B------:R-:W-:-:S02]  /*26ed0*/  FMUL.FTZ R18, R18, R35 ;  /* 0x0000002312127220 */ /* 0x000fc40000410000 */
[----:B------:R-:W-:Y:S02]  /*26ee0*/  FFMA.FTZ R35, R26, R35, -R13 ;  /* 0x000000231a237223 */ /* 0x000fe4000001080d */
[----:B------:R-:W-:Y:S02]  /*26ef0*/  FMUL.FTZ R13, R17, R41 ;  /* 0x00000029110d7220 */ /* 0x000fe40000410000 */
[----:B------:R-:W-:Y:S01]  /*26f00*/  IMAD.U32 R11, R14, 0x10000, RZ ;  /* 0x000100000e0b7824 */ /* 0x000fe200078e00ff */
[C---:B------:R-:W-:Y:S01]  /*26f10*/  LOP3.LUT R14, R15.reuse, 0xffff0000, RZ, 0xc0, !PT ;  /* 0xffff00000f0e7812 */ /* 0x040fe200078ec0ff */
[----:B------:R-:W-:Y:S02]  /*26f20*/  IMAD.U32 R2, R15, 0x10000, RZ ;  /* 0x000100000f027824 */ /* 0x000fe400078e00ff */
[----:B------:R-:W-:Y:S02]  /*26f30*/  FMUL.FTZ R17, R17, R34 ;  /* 0x0000002211117220 */ /* 0x000fe40000410000 */
[----:B------:R-:W-:Y:S01]  /*26f40*/  FFMA.FTZ R40, R26, R40, R18 ;  /* 0x000000281a287223 */ /* 0x000fe20000010012 */
[----:B------:R-:W-:Y:S01]  /*26f50*/  LOP3.LUT R18, R23, 0xffff0000, RZ, 0xc0, !PT ;  /* 0xffff000017127812 */ /* 0x000fe200078ec0ff */
[C---:B------:R-:W-:Y:S01]  /*26f60*/  IMAD.U32 R15, R33.reuse, 0x10000, RZ ;  /* 0x00010000210f7824 */ /* 0x040fe200078e00ff */
[----:B------:R-:W-:Y:S01]  /*26f70*/  LOP3.LUT R33, R33, 0xffff0000, RZ, 0xc0, !PT ;  /* 0xffff000021217812 */ /* 0x000fe200078ec0ff */
[----:B------:R-:W-:-:S02]  /*26f80*/  FFMA.FTZ R34, R25, R34, -R13 ;  /* 0x0000002219227223 */ /* 0x000fc4000001080d */
[C---:B------:R-:W-:Y:S02]  /*26f90*/  FMUL.FTZ R13, R16.reuse, R29 ;  /* 0x0000001d100d7220 */ /* 0x040fe40000410000 */
[-C--:B------:R-:W-:Y:S02]  /*26fa0*/  FMUL.FTZ R16, R16, R15.reuse ;  /* 0x0000000f10107220 */ /* 0x080fe40000410000 */
[----:B------:R-:W-:Y:S02]  /*26fb0*/  FFMA.FTZ R26, R24, R15, -R13 ;  /* 0x0000000f181a7223 */ /* 0x000fe4000001080d */
[----:B------:R-:W-:Y:S02]  /*26fc0*/  FFMA.FTZ R41, R25, R41, R17 ;  /* 0x0000002919297223 */ /* 0x000fe40000010011 */
[----:B------:R-:W-:Y:S02]  /*26fd0*/  FMUL.FTZ R13, R12, R18 ;  /* 0x000000120c0d7220 */ /* 0x000fe40000410000 */
[C---:B------:R-:W-:Y:S01]  /*26fe0*/  IMAD.U32 R17, R32.reuse, 0x10000, RZ ;  /* 0x0001000020117824 */ /* 0x040fe200078e00ff */
[----:B------:R-:W-:Y:S01]  /*26ff0*/  LOP3.LUT R32, R32, 0xffff0000, RZ, 0xc0, !PT ;  /* 0xffff000020207812 */ /* 0x000fe200078ec0ff */
[C---:B------:R-:W-:Y:S01]  /*27000*/  IMAD.U32 R23, R28.reuse, 0x10000, RZ ;  /* 0x000100001c177824 */ /* 0x040fe200078e00ff */
[----:B------:R-:W-:Y:S01]  /*27010*/  LOP3.LUT R28, R28, 0xffff0000, RZ, 0xc0, !PT ;  /* 0xffff00001c1c7812 */ /* 0x000fe200078ec0ff */
[----:B------:R-:W-:-:S02]  /*27020*/  FFMA.FTZ R29, R24, R29, R16 ;  /* 0x0000001d181d7223 */ /* 0x000fc40000010010 */
[-C--:B------:R-:W-:Y:S02]  /*27030*/  FMUL.FTZ R15, R12, R33.reuse ;  /* 0x000000210c0f7220 */ /* 0x080fe40000410000 */
[----:B------:R-:W-:Y:S02]  /*27040*/  IMAD.U32 R25, R27, 0x10000, RZ ;  /* 0x000100001b197824 */ /* 0x000fe400078e00ff */
[C---:B------:R-:W-:Y:S01]  /*27050*/  IMAD.U32 R16, R30.reuse, 0x10000, RZ ;  /* 0x000100001e107824 */ /* 0x040fe200078e00ff */
[----:B------:R-:W-:Y:S01]  /*27060*/  LOP3.LUT R30, R30, 0xffff0000, RZ, 0xc0, !PT ;  /* 0xffff00001e1e7812 */ /* 0x000fe200078ec0ff */
[----:B------:R-:W-:Y:S02]  /*27070*/  FFMA.FTZ R33, R22, R33, -R13 ;  /* 0x0000002116217223 */ /* 0x000fe4000001080d */
[C---:B------:R-:W-:Y:S02]  /*27080*/  FMUL.FTZ R13, R11.reuse, R23 ;  /* 0x000000170b0d7220 */ /* 0x040fe40000410000 */
[----:B------:R-:W-:-:S02]  /*27090*/  FMUL.FTZ R12, R11, R17 ;  /* 0x000000110b0c7220 */ /* 0x000fc40000410000 */
[C---:B------:R-:W-:Y:S01]  /*270a0*/  IMAD.U32 R20, R19.reuse, 0x10000, RZ ;  /* 0x0001000013147824 */ /* 0x040fe200078e00ff */
[----:B------:R-:W-:Y:S01]  /*270b0*/  LOP3.LUT R19, R19, 0xffff0000, RZ, 0xc0, !PT ;  /* 0xffff000013137812 */ /* 0x000fe200078ec0ff */
[----:B------:R-:W-:Y:S01]  /*270c0*/  FFMA.FTZ R24, R22, R18, R15 ;  /* 0x0000001216187223 */ /* 0x000fe2000001000f */
[----:B------:R-:W-:Y:S01]  /*270d0*/  LOP3.LUT R15, R27, 0xffff0000, RZ, 0xc0, !PT ;  /* 0xffff00001b0f7812 */ /* 0x000fe200078ec0ff */
[C---:B------:R-:W-:Y:S02]  /*270e0*/  FMUL.FTZ R11, R2.reuse, R25 ;  /* 0x00000019020b7220 */ /* 0x040fe40000410000 */
[----:B------:R-:W-:Y:S02]  /*270f0*/  FMUL.FTZ R2, R2, R16 ;  /* 0x0000001002027220 */ /* 0x000fe40000410000 */
[----:B------:R-:W-:Y:S01]  /*27100*/  FFMA.FTZ R18, R21, R17, -R13 ;  /* 0x0000001115127223 */ /* 0x000fe2000001080d */
[----:B------:R-:W-:Y:S01]  /*27110*/  F2FP.BF16.PACK_AB R17, R33, R26 ;  /* 0x0000001a2111723e */ /* 0x000fe200000010ff */
[----:B------:R-:W-:Y:S01]  /*27120*/  FFMA.FTZ R22, R21, R23, R12 ;  /* 0x0000001715167223 */ /* 0x000fe2000001000c */
[----:B------:R-:W-:Y:S01]  /*27130*/  F2FP.BF16.PACK_AB R12, R41, R40 ;  /* 0x00000028290c723e */ /* 0x000fe200000010ff */
[----:B------:R-:W-:Y:S01]  /*27140*/  FFMA.FTZ R21, R20, R16, -R11 ;  /* 0x0000001014157223 */ /* 0x000fe2000001080b */
[----:B------:R-:W-:Y:S01]  /*27150*/  F2FP.BF16.PACK_AB R16, R34, R35 ;  /* 0x000000232210723e */ /* 0x000fe200000010ff */
[----:B------:R-:W-:Y:S01]  /*27160*/  FFMA.FTZ R20, R20, R25, R2 ;  /* 0x0000001914147223 */ /* 0x000fe20000010002 */
[----:B------:R-:W-:Y:S01]  /*27170*/  F2FP.BF16.PACK_AB R13, R24, R29 ;  /* 0x0000001d180d723e */ /* 0x000fe200000010ff */
[----:B------:R-:W-:-:S02]  /*27180*/  FMUL.FTZ R11, R3, R28 ;  /* 0x0000001c030b7220 */ /* 0x000fc40000410000 */
[CC--:B------:R-:W-:Y:S02]  /*27190*/  FMUL.FTZ R2, R14.reuse, R15.reuse ;  /* 0x0000000f0e027220 */ /* 0x0c0fe40000410000 */
[----:B------:R-:W-:Y:S02]  /*271a0*/  FMUL.FTZ R3, R3, R32 ;  /* 0x0000002003037220 */ /* 0x000fe40000410000 */
[----:B------:R-:W-:Y:S02]  /*271b0*/  FMUL.FTZ R14, R14, R30 ;  /* 0x0000001e0e0e7220 */ /* 0x000fe40000410000 */
[----:B------:R-:W-:Y:S02]  /*271c0*/  FFMA.FTZ R11, R31, R32, -R11 ;  /* 0x000000201f0b7223 */ /* 0x000fe4000001080b */
[----:B------:R-:W-:Y:S02]  /*271d0*/  FFMA.FTZ R2, R19, R30, -R2 ;  /* 0x0000001e13027223 */ /* 0x000fe40000010802 */
[----:B------:R-:W-:Y:S01]  /*271e0*/  FFMA.FTZ R3, R31, R28, R3 ;  /* 0x0000001c1f037223 */ /* 0x000fe20000010003 */
[----:B------:R-:W-:Y:S01]  /*271f0*/  F2FP.BF16.PACK_AB R18, R11, R18 ;  /* 0x000000120b12723e */ /* 0x000fe200000010ff */
[----:B------:R-:W-:Y:S01]  /*27200*/  FFMA.FTZ R15, R19, R15, R14 ;  /* 0x0000000f130f7223 */ /* 0x000fe2000001000e */
[----:B------:R-:W-:Y:S01]  /*27210*/  F2FP.BF16.PACK_AB R19, R2, R21 ;  /* 0x000000150213723e */ /* 0x000fe200000010ff */
[----:B------:R-:W-:Y:S01]  /*27220*/  IMAD.MOV.U32 R2, RZ, RZ, R143 ;  /* 0x000000ffff027224 */ /* 0x000fe200078e008f */
[----:B------:R-:W-:Y:S01]  /*27230*/  F2FP.BF16.PACK_AB R14, R3, R22 ;  /* 0x00000016030e723e */ /* 0x000fe200000010ff */
[----:B------:R-:W-:Y:S01]  /*27240*/  IMAD.MOV.U32 R3, RZ, RZ, 0x0 ;  /* 0x00000000ff037424 */ /* 0x000fe200078e00ff */
[----:B------:R-:W-:Y:S01]  /*27250*/  F2FP.BF16.PACK_AB R15, R15, R20 ;  /* 0x000000140f0f723e */ /* 0x000fe200000010ff */
[----:B------:R1:W-:Y:S04]  /*27260*/  ST.E.128 [R38.64], R16 ;  /* 0x0000001026007985 */ /* 0x0003e8000c101d04 */
[----:B------:R1:W-:Y:S01]  /*27270*/  ST.E.128 [R36.64], R12 ;  /* 0x0000000c24007985 */ /* 0x0003e2000c101d04 */
[----:B------:R-:W-:Y:S05]  /*27280*/  RET.REL.NODEC R2 `(_ZN7cutlass13device_kernelIN5flash19enable_sm80_to_sm89INS1_16FlashAttnFwdSm80INS1_25CollectiveMainloopFwdSm80ILi8ELi1ELb0EN4cute5tupleIJNS5_1CILi128EEENS7_ILi48EEENS7_ILi256EEEEEELi256ENS_10bfloat16_tEfNS_4arch4Sm80ELb0ELb1ELb1ELb1ELb1ELb1ELb1ELb0EEENS1_21CollectiveEpilogueFwdINS6_IJS8_SA_S9_EEENS6_IJNS7_ILi1EEESI_SI_EEESC_SE_Li256ELb1ELb1ELb0ELb0EEENS1_19SingleTileSchedulerILb1ELb0ELb1ELi128EEEEEEEEEvNT_6ParamsE) ;  /* 0xfffd8d7002007950 */ /* 0x000fea0003c3ffff */
.L_x_1365:
        /* <DEDUP_REMOVED lines=8> */
.L_x_1366:
[----:B------:R-:W-:Y:S01]  /*27310*/  IMAD.MOV.U32 R188, RZ, RZ, R34 ;  /* 0x000000ffffbc7224 */ /* 0x000fe200078e0022 */
[----:B------:R-:W-:Y:S01]  /*27320*/  MOV R3, 0x181f ;  /* 0x0000181f00037802 */ /* 0x000fe20000000f00 */
[----:B------:R-:W-:Y:S01]  /*27330*/  IMAD.MOV.U32 R189, RZ, RZ, RZ ;  /* 0x000000ffffbd7224 */ /* 0x000fe200078e00ff */
[----:B------:R-:W-:Y:S02]  /*27340*/  MOV R191, 0xffffffff ;  /* 0xffffffff00bf7802 */ /* 0x000fe40000000f00 */
[----:B------:R-:W-:Y:S02]  /*27350*/  MOV R2, 0x27370 ;  /* 0x0002737000027802 */ /* 0x000fe40000000f00 */
[----:B-12---:R-:W-:Y:S05]  /*27360*/  CALL.REL.NOINC `($__internal_6_$__cuda_sm70_shflsync_idx_p) ;  /* 0x00000eb000007944 */ /* 0x006fea0003c00000 */
[----:B------:R-:W-:Y:S01]  /*27370*/  IMAD.MOV.U32 R188, RZ, RZ, R24 ;  /* 0x000000ffffbc7224 */ /* 0x000fe200078e0018 */
[----:B------:R-:W-:Y:S01]  /*27380*/  MOV R3, 0x181f ;  /* 0x0000181f00037802 */ /* 0x000fe20000000f00 */
[----:B------:R-:W-:Y:S01]  /*27390*/  IMAD.MOV.U32 R189, RZ, RZ, RZ ;  /* 0x000000ffffbd7224 */ /* 0x000fe200078e00ff */
[----:B------:R-:W-:Y:S01]  /*273a0*/  MOV R12, R190 ;  /* 0x000000be000c7202 */ /* 0x000fe20000000f00 */
[----:B------:R-:W-:Y:S01]  /*273b0*/  IMAD.MOV.U32 R191, RZ, RZ, -0x1 ;  /* 0xffffffffffbf7424 */ /* 0x000fe200078e00ff */
[----:B------:R-:W-:-:S02]  /*273c0*/  MOV R13, R11 ;  /* 0x0000000b000d7202 */ /* 0x000fc40000000f00 */
[----:B------:R-:W-:Y:S02]  /*273d0*/  MOV R2, 0x273f0 ;  /* 0x000273f000027802 */ /* 0x000fe40000000f00 */
[----:B------:R-:W-:Y:S05]  /*273e0*/  CALL.REL.NOINC `($__internal_6_$__cuda_sm70_shflsync_idx_p) ;  /* 0x00000e3000007944 */ /* 0x000fea0003c00000 */
[----:B------:R-:W-:Y:S01]  /*273f0*/  IMAD.MOV.U32 R14, RZ, RZ, R190 ;  /* 0x000000ffff0e7224 */ /* 0x000fe200078e00be */
[----:B------:R-:W-:Y:S01]  /*27400*/  MOV R188, R37 ;  /* 0x0000002500bc7202 */ /* 0x000fe20000000f00 */
[----:B------:R-:W-:Y:S01]  /*27410*/  IMAD.MOV.U32 R189, RZ, RZ, RZ ;  /* 0x000000ffffbd7224 */ /* 0x000fe200078e00ff */
[----:B------:R-:W-:Y:S01]  /*27420*/  MOV R3, 0x181f ;  /* 0x0000181f00037802 */ /* 0x000fe20000000f00 */
[----:B------:R-:W-:Y:S01]  /*27430*/  IMAD.MOV.U32 R191, RZ, RZ, -0x1 ;  /* 0xffffffffffbf7424 */ /* 0x000fe200078e00ff */
[----:B------:R-:W-:Y:S02]  /*27440*/  MOV R2, 0x27460 ;  /* 0x0002746000027802 */ /* 0x000fe40000000f00 */
[----:B------:R-:W-:Y:S05]  /*27450*/  CALL.REL.NOINC `($__internal_6_$__cuda_sm70_shflsync_idx_p) ;  /* 0x00000dc000007944 */ /* 0x000fea0003c00000 */
[----:B------:R-:W-:Y:S01]  /*27460*/  MOV R3, R190 ;  /* 0x000000be00037202 */ /* 0x000fe20000000f00 */
[----:B------:R-:W-:Y:S05]  /*27470*/  BRA `(.L_x_1440) ;  /* 0xffff62e000007947 */ /* 0x000fea000383ffff */
.L_x_1369:
[----:B------:R-:W-:Y:S01]  /*27480*/  IMAD.MOV.U32 R188, RZ, RZ, R22 ;  /* 0x000000ffffbc7224 */ /* 0x000fe200078e0016 */
[----:B------:R-:W-:Y:S01]  /*27490*/  MOV R3, 0x181f ;  /* 0x0000181f00037802 */ /* 0x000fe20000000f00 */
[----:B------:R-:W-:Y:S01]  /*274a0*/  IMAD.MOV.U32 R189, RZ, RZ, 0x1 ;  /* 0x00000001ffbd7424 */ /* 0x000fe200078e00ff */
[----:B------:R-:W-:Y:S02]  /*274b0*/  MOV R191, 0xffffffff ;  /* 0xffffffff00bf7802 */ /* 0x000fe40000000f00 */
[----:B------:R-:W-:-:S02]  /*274c0*/  MOV R2, 0x274e0 ;  /* 0x000274e000027802 */ /* 0x000fc40000000f00 */
[----:B---3--:R-:W-:Y:S05]  /*274d0*/  CALL.REL.NOINC `($__internal_6_$__cuda_sm70_shflsync_idx_p) ;  /* 0x00000d4000007944 */ /* 0x008fea0003c00000 */
[----:B------:R-:W-:Y:S01]  /*274e0*/  IMAD.MOV.U32 R11, RZ, RZ, R190 ;  /* 0x000000ffff0b7224 */ /* 0x000fe200078e00be */
[----:B------:R-:W-:Y:S01]  /*274f0*/  MOV R188, R34 ;  /* 0x0000002200bc7202 */ /* 0x000fe20000000f00 */
[----:B------:R-:W-:Y:S01]  /*27500*/  IMAD.MOV.U32 R189, RZ, RZ, 0x1 ;  /* 0x00000001ffbd7424 */ /* 0x000fe200078e00ff */
[----:B------:R-:W-:Y:S01]  /*27510*/  MOV R3, 0x181f ;  /* 0x0000181f00037802 */ /* 0x000fe20000000f00 */
[----:B------:R-:W-:Y:S01]  /*27520*/  IMAD.MOV.U32 R191, RZ, RZ, -0x1 ;  /* 0xffffffffffbf7424 */ /* 0x000fe200078e00ff */
[----:B------:R-:W-:-:S02]  /*27530*/  MOV R2, 0x27550 ;  /* 0x0002755000027802 */ /* 0x000fc40000000f00 */
[----:B------:R-:W-:Y:S05]  /*27540*/  CALL.REL.NOINC `($__internal_6_$__cuda_sm70_shflsync_idx_p) ;  /* 0x00000cd000007944 */ /* 0x000fea0003c00000 */
[----:B------:R-:W-:Y:S01]  /*27550*/  IMAD.MOV.U32 R188, RZ, RZ, R24 ;  /* 0x000000ffffbc7224 */ /* 0x000fe200078e0018 */
[----:B------:R-:W-:Y:S01]  /*27560*/  MOV R3, 0x181f ;  /* 0x0000181f00037802 */ /* 0x000fe20000000f00 */
[----:B------:R-:W-:Y:S01]  /*27570*/  IMAD.MOV.U32 R189, RZ, RZ, 0x1 ;  /* 0x00000001ffbd7424 */ /* 0x000fe200078e00ff */
[----:B------:R-:W-:Y:S01]  /*27580*/  MOV R12, R190 ;  /* 0x000000be000c7202 */ /* 0x000fe20000000f00 */
[----:B------:R-:W-:Y:S01]  /*27590*/  IMAD.MOV.U32 R191, RZ, RZ, -0x1 ;  /* 0xffffffffffbf7424 */ /* 0x000fe200078e00ff */
[----:B------:R-:W-:-:S02]  /*275a0*/  MOV R13, R11 ;  /* 0x0000000b000d7202 */ /* 0x000fc40000000f00 */
[----:B------:R-:W-:Y:S02]  /*275b0*/  MOV R2, 0x275d0 ;  /* 0x000275d000027802 */ /* 0x000fe40000000f00 */
[----:B------:R-:W-:Y:S05]  /*275c0*/  CALL.REL.NOINC `($__internal_6_$__cuda_sm70_shflsync_idx_p) ;  /* 0x00000c5000007944 */ /* 0x000fea0003c00000 */
        /* <DEDUP_REMOVED lines=9> */
.L_x_1372:
[----:B------:R-:W-:Y:S01]  /*27660*/  IMAD.MOV.U32 R188, RZ, RZ, R22 ;  /* 0x000000ffffbc7224 */ /* 0x000fe200078e0016 */
[----:B------:R-:W-:Y:S01]  /*27670*/  MOV R3, 0x181f ;  /* 0x0000181f00037802 */ /* 0x000fe20000000f00 */
[----:B------:R-:W-:Y:S01]  /*27680*/  IMAD.MOV.U32 R189, RZ, RZ, 0x2 ;  /* 0x00000002ffbd7424 */ /* 0x000fe200078e00ff */
[----:B------:R-:W-:Y:S02]  /*27690*/  MOV R191, 0xffffffff ;  /* 0xffffffff00bf7802 */ /* 0x000fe40000000f00 */
[----:B------:R-:W-:-:S02]  /*276a0*/  MOV R2, 0x276c0 ;  /* 0x000276c000027802 */ /* 0x000fc40000000f00 */
[----:B--2---:R-:W-:Y:S05]  /*276b0*/  CALL.REL.NOINC `($__internal_6_$__cuda_sm70_shflsync_idx_p) ;  /* 0x00000b6000007944 */ /* 0x004fea0003c00000 */
[----:B------:R-:W-:Y:S01]  /*276c0*/  MOV R11, R190 ;  /* 0x000000be000b7202 */ /* 0x000fe20000000f00 */
[----:B------:R-:W-:Y:S05]  /*276d0*/  BRA `(.L_x_1442) ;  /* 0xffff6b1000007947 */ /* 0x000fea000383ffff */
.L_x_1373:
[----:B------:R-:W-:Y:S01]  /*276e0*/  IMAD.MOV.U32 R188, RZ, RZ, R34 ;  /* 0x000000ffffbc7224 */ /* 0x000fe200078e0022 */
[----:B------:R-:W-:Y:S01]  /*276f0*/  MOV R3, 0x181f ;  /* 0x0000181f00037802 */ /* 0x000fe20000000f00 */
[----:B------:R-:W-:Y:S01]  /*27700*/  IMAD.MOV.U32 R189, RZ, RZ, 0x2 ;  /* 0x00000002ffbd7424 */ /* 0x000fe200078e00ff */
[----:B------:R-:W-:-:S02]  /*27710*/  MOV R191, 0xffffffff ;  /* 0xffffffff00bf7802 */ /* 0x000fc40000000f00 */
[----:B------:R-:W-:Y:S02]  /*27720*/  MOV R2, 0x27740 ;  /* 0x0002774000027802 */ /* 0x000fe40000000f00 */
[----:B-123--:R-:W-:Y:S05]  /*27730*/  CALL.REL.NOINC `($__internal_6_$__cuda_sm70_shflsync_idx_p) ;  /* 0x00000ae000007944 */ /* 0x00efea0003c00000 */
[----:B------:R-:W-:Y:S01]  /*27740*/  IMAD.MOV.U32 R188, RZ, RZ, R24 ;  /* 0x000000ffffbc7224 */ /* 0x000fe200078e0018 */
[----:B------:R-:W-:Y:S01]  /*27750*/  MOV R3, 0x181f ;  /* 0x0000181f00037802 */ /* 0x000fe20000000f00 */
[----:B------:R-:W-:Y:S01]  /*27760*/  IMAD.MOV.U32 R189, RZ, RZ, 0x2 ;  /* 0x00000002ffbd7424 */ /* 0x000fe200078e00ff */
[----:B------:R-:W-:Y:S01]  /*27770*/  MOV R12, R190 ;  /* 0x000000be000c7202 */ /* 0x000fe20000000f00 */
[----:B------:R-:W-:Y:S01]  /*27780*/  IMAD.MOV.U32 R191, RZ, RZ, -0x1 ;  /* 0xffffffffffbf7424 */ /* 0x000fe200078e00ff */
[----:B------:R-:W-:Y:S02]  /*27790*/  MOV R13, R11 ;  /* 0x0000000b000d7202 */ /* 0x000fe40000000f00 */
[----:B------:R-:W-:Y:S02]  /*277a0*/  MOV R2, 0x277c0 ;  /* 0x000277c000027802 */ /* 0x000fe40000000f00 */
[----:B------:R-:W-:Y:S05]  /*277b0*/  CALL.REL.NOINC `($__internal_6_$__cuda_sm70_shflsync_idx_p) ;  /* 0x00000a6000007944 */ /* 0x000fea0003c00000 */
        /* <DEDUP_REMOVED lines=9> */
.L_x_1376:
[----:B------:R-:W-:Y:S01]  /*27850*/  IMAD.MOV.U32 R188, RZ, RZ, R22 ;  /* 0x000000ffffbc7224 */ /* 0x000fe200078e0016 */
[----:B------:R-:W-:Y:S01]  /*27860*/  MOV R3, 0x181f ;  /* 0x0000181f00037802 */ /* 0x000fe20000000f00 */
[----:B------:R-:W-:Y:S01]  /*27870*/  IMAD.MOV.U32 R189, RZ, RZ, 0x3 ;  /* 0x00000003ffbd7424 */ /* 0x000fe200078e00ff */
[----:B------:R-:W-:-:S02]  /*27880*/  MOV R191, 0xffffffff ;  /* 0xffffffff00bf7802 */ /* 0x000fc40000000f00 */
[----:B------:R-:W-:Y:S02]  /*27890*/  MOV R2, 0x278b0 ;  /* 0x000278b000027802 */ /* 0x000fe40000000f00 */
[----:B----4-:R-:W-:Y:S05]  /*278a0*/  CALL.REL.NOINC `($__internal_6_$__cuda_sm70_shflsync_idx_p) ;  /* 0x0000097000007944 */ /* 0x010fea0003c00000 */
[----:B------:R-:W-:Y:S01]  /*278b0*/  MOV R13, R190 ;  /* 0x000000be000d7202 */ /* 0x000fe20000000f00 */
[----:B------:R-:W-:Y:S05]  /*278c0*/  BRA `(.L_x_1444) ;  /* 0xffff6e8000007947 */ /* 0x000fea000383ffff */
.L_x_1377:
[----:B------:R-:W-:Y:S01]  /*278d0*/  IMAD.MOV.U32 R188, RZ, RZ, R34 ;  /* 0x000000ffffbc7224 */ /* 0x000fe200078e0022 */
[----:B------:R-:W-:Y:S01]  /*278e0*/  MOV R3, 0x181f ;  /* 0x0000181f00037802 */ /* 0x000fe20000000f00 */
[----:B------:R-:W-:Y:S01]  /*278f0*/  IMAD.MOV.U32 R189, RZ, RZ, 0x3 ;  /* 0x00000003ffbd7424 */ /* 0x000fe200078e00ff */
[----:B------:R-:W-:Y:S02]  /*27900*/  MOV R191, 0xffffffff ;  /* 0xffffffff00bf7802 */ /* 0x000fe40000000f00 */
[----:B------:R-:W-:Y:S02]  /*27910*/  MOV R2, 0x27930 ;  /* 0x0002793000027802 */ /* 0x000fe40000000f00 */
[----:B-12-4-:R-:W-:Y:S05]  /*27920*/  CALL.REL.NOINC `($__internal_6_$__cuda_sm70_shflsync_idx_p) ;  /* 0x000008f000007944 */ /* 0x016fea0003c00000 */
[----:B------:R-:W-:Y:S01]  /*27930*/  IMAD.MOV.U32 R188, RZ, RZ, R24 ;  /* 0x000000ffffbc7224 */ /* 0x000fe200078e0018 */
[----:B------:R-:W-:Y:S01]  /*27940*/  MOV R189, 0x3 ;  /* 0x0000000300bd7802 */ /* 0x000fe20000000f00 */
[----:B------:R-:W-:Y:S01]  /*27950*/  IMAD.MOV.U32 R3, RZ, RZ, 0x181f ;  /* 0x0000181fff037424 */ /* 0x000fe200078e00ff */
[----:B------:R-:W-:Y:S01]  /*27960*/  MOV R191, 0xffffffff ;  /* 0xffffffff00bf7802 */ /* 0x000fe20000000f00 */
[----:B------:R-:W-:Y:S01]  /*27970*/  IMAD.MOV.U32 R12, RZ, RZ, R190 ;  /* 0x000000ffff0c7224 */ /* 0x000fe200078e00be */
[----:B------:R-:W-:-:S02]  /*27980*/  MOV R2, 0x279a0 ;  /* 0x000279a000027802 */ /* 0x000fc40000000f00 */
        /* <DEDUP_REMOVED lines=10> */
.L_x_1410:
        /* <DEDUP_REMOVED lines=8> */
.L_x_1411:
        /* <DEDUP_REMOVED lines=23> */
.L_x_1414:
        /* <DEDUP_REMOVED lines=29> */
.L_x_1417:
[----:B------:R-:W-:Y:S01]  /*27df0*/  IMAD.MOV.U32 R188, RZ, RZ, R18 ;  /* 0x000000ffffbc7224 */ /* 0x000fe200078e0012 */
[----:B------:R-:W-:Y:S01]  /*27e00*/  MOV R3, 0x181f ;  /* 0x0000181f00037802 */ /* 0x000fe20000000f00 */
[----:B------:R-:W-:Y:S01]  /*27e10*/  IMAD.MOV.U32 R189, RZ, RZ, 0x2 ;  /* 0x00000002ffbd7424 */ /* 0x000fe200078e00ff */
[----:B------:R-:W-:-:S02]  /*27e20*/  MOV R191, 0xffffffff ;  /* 0xffffffff00bf7802 */ /* 0x000fc40000000f00 */
[----:B------:R-:W-:Y:S02]  /*27e30*/  MOV R2, 0x27e50 ;  /* 0x00027e5000027802 */ /* 0x000fe40000000f00 */
[----:B------:R-:W-:Y:S05]  /*27e40*/  CALL.REL.NOINC `($__internal_6_$__cuda_sm70_shflsync_idx_p) ;  /* 0x000003d000007944 */ /* 0x000fea0003c00000 */
[----:B------:R-:W-:Y:S01]  /*27e50*/  MOV R11, R190 ;  /* 0x000000be000b7202 */ /* 0x000fe20000000f00 */
[----:B------:R-:W-:Y:S05]  /*27e60*/  BRA `(.L_x_1449) ;  /* 0xffffae1000007947 */ /* 0x000fea000383ffff */
.L_x_1418:
[----:B------:R-:W-:Y:S01]  /*27e70*/  IMAD.MOV.U32 R188, RZ, RZ, R28 ;  /* 0x000000ffffbc7224 */ /* 0x000fe200078e001c */
[----:B------:R-:W-:Y:S01]  /*27e80*/  MOV R3, 0x181f ;  /* 0x0000181f00037802 */ /* 0x000fe20000000f00 */
[----:B------:R-:W-:Y:S01]  /*27e90*/  IMAD.MOV.U32 R189, RZ, RZ, 0x2 ;  /* 0x00000002ffbd7424 */ /* 0x000fe200078e00ff */
[----:B------:R-:W-:Y:S02]  /*27ea0*/  MOV R191, 0xffffffff ;  /* 0xffffffff00bf7802 */ /* 0x000fe40000000f00 */
[----:B------:R-:W-:Y:S02]  /*27eb0*/  MOV R2, 0x27ed0 ;  /* 0x00027ed000027802 */ /* 0x000fe40000000f00 */
[----:B-12---:R-:W-:Y:S05]  /*27ec0*/  CALL.REL.NOINC `($__internal_6_$__cuda_sm70_shflsync_idx_p) ;  /* 0x0000035000007944 */ /* 0x006fea0003c00000 */
        /* <DEDUP_REMOVED lines=17> */
.L_x_1421:
[----:B------:R-:W-:Y:S01]  /*27fe0*/  IMAD.MOV.U32 R188, RZ, RZ, R18 ;  /* 0x000000ffffbc7224 */ /* 0x000fe200078e0012 */
[----:B------:R-:W-:Y:S01]  /*27ff0*/  MOV R3, 0x181f ;  /* 0x0000181f00037802 */ /* 0x000fe20000000f00 */
[----:B------:R-:W-:Y:S01]  /*28000*/  IMAD.MOV.U32 R189, RZ, RZ, 0x3 ;  /* 0x00000003ffbd7424 */ /* 0x000fe200078e00ff */
[----:B------:R-:W-:Y:S02]  /*28010*/  MOV R191, 0xffffffff ;  /* 0xffffffff00bf7802 */ /* 0x000fe40000000f00 */
[----:B------:R-:W-:-:S02]  /*28020*/  MOV R2, 0x28040 ;  /* 0x0002804000027802 */ /* 0x000fc40000000f00 */
[----:B---3--:R-:W-:Y:S05]  /*28030*/  CALL.REL.NOINC `($__internal_6_$__cuda_sm70_shflsync_idx_p) ;  /* 0x000001e000007944 */ /* 0x008fea0003c00000 */
[----:B------:R-:W-:Y:S01]  /*28040*/  MOV R13, R190 ;  /* 0x000000be000d7202 */ /* 0x000fe20000000f00 */
[----:B------:R-:W-:Y:S05]  /*28050*/  BRA `(.L_x_1451) ;  /* 0xffffb06000007947 */ /* 0x000fea000383ffff */
.L_x_1422:
        /* <DEDUP_REMOVED lines=9> */
[----:B------:R-:W-:Y:S01]  /*280f0*/  MOV R191, 0xffffffff ;  /* 0xffffffff00bf7802 */ /* 0x000fe20000000f00 */
[----:B------:R-:W-:Y:S01]  /*28100*/  IMAD.MOV.U32 R12, RZ, RZ, R190 ;  /* 0x000000ffff0c7224 */ /* 0x000fe200078e00be */
        /* <DEDUP_REMOVED lines=11> */
        .weak           $__internal_5_$__cuda_sm70_shflsync_bfly_p
        .type           $__internal_5_$__cuda_sm70_shflsync_bfly_p,@function
        .size           $__internal_5_$__cuda_sm70_shflsync_bfly_p,($__internal_6_$__cuda_sm70_shflsync_idx_p - $__internal_5_$__cuda_sm70_shflsync_bfly_p)
$__internal_5_$__cuda_sm70_shflsync_bfly_p:
[----:B------:R-:W-:Y:S02]  /*281c0*/  MOV R23, 0xffffffff ;  /* 0xffffffff00177802 */ /* 0x000fe40000000f00 */
[----:B------:R-:W-:-:S02]  /*281d0*/  MOV R3, 0x1f ;  /* 0x0000001f00037802 */ /* 0x000fc40000000f00 */
[----:B------:R-:W-:Y:S04]  /*281e0*/  WARPSYNC R23 ;  /* 0x0000001700007348 */ /* 0x000fe80003800000 */
[----:B------:R1:W2:Y:S02]  /*281f0*/  SHFL.BFLY PT, R0, R4, R0, R3 ;  /* 0x0c00000004007389 */ /* 0x0002a400000e0003 */
[----:B-1----:R-:W-:-:S04]  /*28200*/  MOV R3, 0x0 ;  /* 0x0000000000037802 */ /* 0x002fc80000000f00 */
[----:B--2---:R-:W-:Y:S05]  /*28210*/  RET.REL.NODEC R2 `(_ZN7cutlass13device_kernelIN5flash19enable_sm80_to_sm89INS1_16FlashAttnFwdSm80INS1_25CollectiveMainloopFwdSm80ILi8ELi1ELb0EN4cute5tupleIJNS5_1CILi128EEENS7_ILi48EEENS7_ILi256EEEEEELi256ENS_10bfloat16_tEfNS_4arch4Sm80ELb0ELb1ELb1ELb1ELb1ELb1ELb1ELb0EEENS1_21CollectiveEpilogueFwdINS6_IJS8_SA_S9_EEENS6_IJNS7_ILi1EEESI_SI_EEESC_SE_Li256ELb1ELb1ELb0ELb0EEENS1_19SingleTileSchedulerILb1ELb0ELb1ELi128EEEEEEEEEvNT_6ParamsE) ;  /* 0xfffd7de002007950 */ /* 0x004fea0003c3ffff */
        .weak           $__internal_6_$__cuda_sm70_shflsync_idx_p
        .type           $__internal_6_$__cuda_sm70_shflsync_idx_p,@function
        .size           $__internal_6_$__cuda_sm70_shflsync_idx_p,(.L_x_1785 - $__internal_6_$__cuda_sm70_shflsync_idx_p)
$__internal_6_$__cuda_sm70_shflsync_idx_p:
[----:B------:R-:W-:Y:S04]  /*28220*/  WARPSYNC R191 ;  /* 0x000000bf00007348 */ /* 0x000fe80003800000 */
[----:B------:R1:W2:Y:S02]  /*28230*/  SHFL.IDX PT, R190, R188, R189, R3 ;  /* 0x000000bdbcbe7389 */ /* 0x0002a400000e0003 */
[----:B-1----:R-:W-:-:S04]  /*28240*/  MOV R3, 0x0 ;  /* 0x0000000000037802 */ /* 0x002fc80000000f00 */
[----:B--2---:R-:W-:Y:S05]  /*28250*/  RET.REL.NODEC R2 `(_ZN7cutlass13device_kernelIN5flash19enable_sm80_to_sm89INS1_16FlashAttnFwdSm80INS1_25CollectiveMainloopFwdSm80ILi8ELi1ELb0EN4cute5tupleIJNS5_1CILi128EEENS7_ILi48EEENS7_ILi256EEEEEELi256ENS_10bfloat16_tEfNS_4arch4Sm80ELb0ELb1ELb1ELb1ELb1ELb1ELb1ELb0EEENS1_21CollectiveEpilogueFwdINS6_IJS8_SA_S9_EEENS6_IJNS7_ILi1EEESI_SI_EEESC_SE_Li256ELb1ELb1ELb0ELb0EEENS1_19SingleTileSchedulerILb1ELb0ELb1ELi128EEEEEEEEEvNT_6ParamsE) ;  /* 0xfffd7da002007950 */ /* 0x004fea0003c3ffff */
.L_x_1453:
        /* <DEDUP_REMOVED lines=10> */
.L_x_1785:


//--------------------- .text._ZN7cutlass13device_kernelIN5flash19enable_sm80_to_sm89INS1_16FlashAttnFwdSm80INS1_25CollectiveMainloopFwdSm80ILi8ELi1ELb0EN4cute5tupleIJNS5_1CILi128EEENS7_ILi96EEENS7_ILi256EEEEEELi256ENS_10bfloat16_tEfNS_4arch4Sm80ELb1ELb0ELb1ELb0ELb1ELb0ELb1ELb0EEENS1_21CollectiveEpilogueFwdINS6_IJS8_SA_S9_EEENS6_IJNS7_ILi1EEESI_SI_EEESC_SE_Li256ELb0ELb1ELb0ELb0EEENS1_30DynamicPersistentTileSchedulerILi256ELi256ELb0ELb1ELb0EEEEEEEEEvNT_6ParamsE --------------------------
	.section	.text._ZN7cutlass13device_kernelIN5flash19enable_sm80_to_sm89INS1_16FlashAttnFwdSm80INS1_25CollectiveMainloopFwdSm80ILi8ELi1ELb0EN4cute5tupleIJNS5_1CILi128EEENS7_ILi96EEENS7_ILi256EEEEEELi256ENS_10bfloat16_tEfNS_4arch4Sm80ELb1ELb0ELb1ELb0ELb1ELb0ELb1ELb0EEENS1_21CollectiveEpilogueFwdINS6_IJS8_SA_S9_EEENS6_IJNS7_ILi1EEESI_SI_EEESC_SE_Li256ELb0ELb1ELb0ELb0EEENS1_30DynamicPersistentTileSchedulerILi256ELi256ELb0ELb1ELb0EEEEEEEEEvNT_6ParamsE,"ax",@progbits
	.sectioninfo	@"SHI_REGISTERS=255"
	.align	128
.text._ZN7cutlass13device_kernelIN5flash19enable_sm80_to_sm89INS1_16FlashAttnFwdSm80INS1_25CollectiveMainloopFwdSm80ILi8ELi1ELb0EN4cute5tupleIJNS5_1CILi128EEENS7_ILi96EEENS7_ILi256EEEEEELi256ENS_10bfloat16_tEfNS_4arch4Sm80ELb1ELb0ELb1ELb0ELb1ELb0ELb1ELb0EEENS1_21CollectiveEpilogueFwdINS6_IJS8_SA_S9_EEENS6_IJNS7_ILi1EEESI_SI_EEESC_SE_Li256ELb0ELb1ELb0ELb0EEENS1_30DynamicPersistentTileSchedulerILi256ELi256ELb0ELb1ELb0EEEEEEEEEvNT_6ParamsE:
        .type           _ZN7cutlass13device_kernelIN5flash19enable_sm80_to_sm89INS1_16FlashAttnFwdSm80INS1_25CollectiveMainloopFwdSm80ILi8ELi1ELb0EN4cute5tupleIJNS5_1CILi128EEENS7_ILi96EEENS7_ILi256EEEEEELi256ENS_10bfloat16_tEfNS_4arch4Sm80ELb1ELb0ELb1ELb0ELb1ELb0ELb1ELb0EEENS1_21CollectiveEpilogueFwdINS6_IJS8_SA_S9_EEENS6_IJNS7_ILi1EEESI_SI_EEESC_SE_Li256ELb0ELb1ELb0ELb0EEENS1_30DynamicPersistentTileSchedulerILi256ELi256ELb0ELb1ELb0EEEEEEEEEvNT_6ParamsE,@function
        .size           _ZN7cutlass13device_kernelIN5flash19enable_sm80_to_sm89INS1_16FlashAttnFwdSm80INS1_25CollectiveMainloopFwdSm80ILi8ELi1ELb0EN4cute5tupleIJNS5_1CILi128EEENS7_ILi96EEENS7_ILi256EEEEEELi256ENS_10bfloat16_tEfNS_4arch4Sm80ELb1ELb0ELb1ELb0ELb1ELb0ELb1ELb0EEENS1_21CollectiveEpilogueFwdINS6_IJS8_SA_S9_EEENS6_IJNS7_ILi1EEESI_SI_EEESC_SE_Li256ELb0ELb1ELb0ELb0EEENS1_30DynamicPersistentTileSchedulerILi256ELi256ELb0ELb1ELb0EEEEEEEEEvNT_6ParamsE,(.L_x_1789 - _ZN7cutlass13device_kernelIN5flash19enable_sm80_to_sm89INS1_16FlashAttnFwdSm80INS1_25CollectiveMainloopFwdSm80ILi8ELi1ELb0EN4cute5tupleIJNS5_1CILi128EEENS7_ILi96EEENS7_ILi256EEEEEELi256ENS_10bfloat16_tEfNS_4arch4Sm80ELb1ELb0ELb1ELb0ELb1ELb0ELb1ELb0EEENS1_21CollectiveEpilogueFwdINS6_IJS8_SA_S9_EEENS6_IJNS7_ILi1EEESI_SI_EEESC_SE_Li256ELb0ELb1ELb0ELb0EEENS1_30DynamicPersistentTileSchedulerILi256ELi256ELb0ELb1ELb0EEEEEEEEEvNT_6ParamsE)
        .other          _ZN7cutlass13device_kernelIN5flash19enable_sm80_to_sm89INS1_16FlashAttnFwdSm80INS1_25CollectiveMainloopFwdSm80ILi8ELi1ELb0EN4cute5tupleIJNS5_1CILi128EEENS7_ILi96EEENS7_ILi256EEEEEELi256ENS_10bfloat16_tEfNS_4arch4Sm80ELb1ELb0ELb1ELb0ELb1ELb0ELb1ELb0EEENS1_21CollectiveEpilogueFwdINS6_IJS8_SA_S9_EEENS6_IJNS7_ILi1EEESI_SI_EEESC_SE_Li256ELb0ELb1ELb0ELb0EEENS1_30DynamicPersistentTileSchedulerILi256ELi256ELb0ELb1ELb0EEEEEEEEEvNT_6ParamsE,@"STO_CUDA_ENTRY STV_DEFAULT"
_ZN7cutlass13device_kernelIN5flash19enable_sm80_to_sm89INS1_16FlashAttnFwdSm80INS1_25CollectiveMainloopFwdSm80ILi8ELi1ELb0EN4cute5tupleIJNS5_1CILi128EEENS7_ILi96EEENS7_ILi256EEEEEELi256ENS_10bfloat16_tEfNS_4arch4Sm80ELb1ELb0ELb1ELb0ELb1ELb0ELb1ELb0EEENS1_21CollectiveEpilogueFwdINS6_IJS8_SA_S9_EEENS6_IJNS7_ILi1EEESI_SI_EEESC_SE_Li256ELb0ELb1ELb0ELb0EEENS1_30DynamicPersistentTileSchedulerILi256ELi256ELb0ELb1ELb0EEEEEEEEEvNT_6ParamsE:
        /* <DEDUP_REMOVED lines=13> */
[----:B------:R-:W-:Y:S01]  /*00d0*/  ULDC.64 UR6, c[0x0][0x118] ;  /* 0x0000460000067ab9 */ /* 0x000fe20000000a00 */
[----:B------:R-:W-:Y:S01]  /*00e0*/  IMAD.MOV.U32 R233, RZ, RZ, 0x40 ;  /* 0x00000040ffe97424 */ /* 0x000fe200078e00ff */
[CC--:B------:R-:W-:Y:S02]  /*00f0*/  LEA.HI R2, R13.reuse, R19.reuse, RZ, 0x4 ;  /* 0x000000130d027211 */ /* 0x0c0fe400078f20ff */
[----:B------:R-:W-:Y:S02]  /*0100*/  LEA.HI R8, R13, R19, RZ, 0x3 ;  /* 0x000000130d087211 */ /* 0x000fe400078f18ff */
[----:B------:R-:W-:Y:S02]  /*0110*/  SHF.R.S32.HI R3, RZ, 0x4, R2 ;  /* 0x00000004ff037819 */ /* 0x000fe40000011402 */
[----:B------:R-:W-:-:S02]  /*0120*/  SHF.R.S32.HI R18, RZ, 0x3, R8 ;  /* 0x00000003ff127819 */ /* 0x000fc40000011408 */
[----:B------:R-:W-:Y:S02]  /*0130*/  LEA.HI R0, R2, R3, RZ, 0x1 ;  /* 0x0000000302007211 */ /* 0x000fe400078f08ff */
[----:B------:R-:W-:Y:S01]  /*0140*/  LOP3.LUT R4, R8, 0xfffffff8, RZ, 0xc0, !PT ;  /* 0xfffffff808047812 */ /* 0x000fe200078ec0ff */
[----:B------:R-:W-:Y:S01]  /*0150*/  IMAD.SHL.U32 R5, R18, 0x40, RZ ;  /* 0x0000004012057824 */ /* 0x000fe200078e00ff */
[----:B------:R-:W-:Y:S02]  /*0160*/  LOP3.LUT R0, R0, 0xfffffffe, RZ, 0xc0, !PT ;  /* 0xfffffffe00007812 */ /* 0x000fe400078ec0ff */
[-C--:B------:R-:W-:Y:S01]  /*0170*/  LEA.HI R10, R13, R19.reuse, RZ, 0x2 ;  /* 0x000000130d0a7211 */ /* 0x080fe200078f10ff */
[----:B------:R-:W-:Y:S01]  /*0180*/  IMAD.IADD R17, R19, 0x1, -R4 ;  /* 0x0000000113117824 */ /* 0x000fe200078e0a04 */
[----:B------:R-:W-:Y:S01]  /*0190*/  LEA.HI R9, R13, R19, RZ, 0x5 ;  /* 0x000000130d097211 */ /* 0x000fe200078f28ff */
[----:B------:R-:W-:Y:S01]  /*01a0*/  IMAD.IADD R12, R3, 0x1, -R0 ;  /* 0x00000001030c7824 */ /* 0x000fe200078e0a00 */
[----:B------:R-:W-:Y:S01]  /*01b0*/  LOP3.LUT R0, R2, 0xfffffff0, RZ, 0xc0, !PT ;  /* 0xfffffff002007812 */ /* 0x000fe200078ec0ff */
[----:B------:R-:W-:Y:S01]  /*01c0*/  IMAD.SHL.U32 R245, R17, 0x8, RZ ;  /* 0x0000000811f57824 */ /* 0x000fe200078e00ff */
[----:B------:R-:W-:-:S02]  /*01d0*/  SHF.R.S32.HI R7, RZ, 0x2, R10 ;  /* 0x00000002ff077819 */ /* 0x000fc4000001140a */
[----:B------:R-:W-:Y:S01]  /*01e0*/  SHF.R.S32.HI R3, RZ, 0x1f, R10 ;  /* 0x0000001fff037819 */ /* 0x000fe2000001140a */
[----:B------:R-:W-:Y:S01]  /*01f0*/  IMAD.IADD R2, R19, 0x1, -R0 ;  /* 0x0000000113027824 */ /* 0x000fe200078e0a00 */
[----:B------:R-:W-:Y:S01]  /*0200*/  LOP3.LUT R0, R5, 0x1c0, RZ, 0xc0, !PT ;  /* 0x000001c005007812 */ /* 0x000fe200078ec0ff */
[----:B------:R-:W-:Y:S01]  /*0210*/  IMAD.SHL.U32 R5, R17, 0x40, RZ ;  /* 0x0000004011057824 */ /* 0x000fe200078e00ff */
[----:B------:R-:W-:Y:S02]  /*0220*/  LEA.HI R3, R3, R7, RZ, 0x3 ;  /* 0x0000000703037211 */ /* 0x000fe400078f18ff */
[----:B------:R-:W-:Y:S02]  /*0230*/  SHF.R.U32.HI R4, RZ, 0x3, R0 ;  /* 0x00000003ff047819 */ /* 0x000fe40000011600 */
[----:B------:R-:W-:Y:S02]  /*0240*/  LOP3.LUT R0, R0, 0x38, R245, 0xf8, !PT ;  /* 0x0000003800007812 */ /* 0x000fe400078ef8f5 */
[----:B------:R-:W-:-:S02]  /*0250*/  SHF.R.S32.HI R6, RZ, 0x1f, R2 ;  /* 0x0000001fff067819 */ /* 0x000fc40000011402 */
[----:B------:R-:W-:Y:S02]  /*0260*/  LOP3.LUT R3, R3, 0xfffffff8, RZ, 0xc0, !PT ;  /* 0xfffffff803037812 */ /* 0x000fe400078ec0ff */
[----:B------:R-:W-:Y:S02]  /*0270*/  LOP3.LUT R11, R0, R4, RZ, 0x3c, !PT ;  /* 0x00000004000b7212 */ /* 0x000fe400078e3cff */
[----:B------:R-:W-:Y:S01]  /*0280*/  LOP3.LUT R0, R5, 0x1c0, RZ, 0xc0, !PT ;  /* 0x000001c005007812 */ /* 0x000fe200078ec0ff */
[----:B------:R-:W-:Y:S01]  /*0290*/  IMAD.IADD R7, R7, 0x1, -R3 ;  /* 0x0000000107077824 */ /* 0x000fe200078e0a03 */
[----:B------:R-:W-:Y:S02]  /*02a0*/  LEA.HI R231, R6, R2, RZ, 0x3 ;  /* 0x0000000206e77211 */ /* 0x000fe400078f18ff */
[----:B------:R-:W-:Y:S02]  /*02b0*/  LOP3.LUT R6, R0, 0x8, R8, 0xf8, !PT ;  /* 0x0000000800067812 */ /* 0x000fe400078ef808 */
[----:B------:R-:W-:-:S02]  /*02c0*/  SHF.R.U32.HI R4, RZ, 0x3, R0 ;  /* 0x00000003ff047819 */ /* 0x000fc40000011600 */
[C---:B------:R-:W-:Y:S01]  /*02d0*/  LOP3.LUT R5, R231.reuse, 0xfffffff8, RZ, 0xc0, !PT ;  /* 0xfffffff8e7057812 */ /* 0x040fe200078ec0ff */
[----:B------:R-:W-:Y:S01]  /*02e0*/  IMAD.SHL.U32 R231, R231, 0x40, RZ ;  /* 0x00000040e7e77824 */ /* 0x000fe200078e00ff */
[----:B------:R-:W-:Y:S02]  /*02f0*/  LOP3.LUT R0, R9, 0xffffffe0, RZ, 0xc0, !PT ;  /* 0xffffffe009007812 */ /* 0x000fe400078ec0ff */
[----:B------:R-:W-:Y:S01]  /*0300*/  LOP3.LUT R3, R7, 0x1, RZ, 0xc0, !PT ;  /* 0x0000000107037812 */ /* 0x000fe200078ec0ff */
[----:B------:R-:W-:Y:S01]  /*0310*/  IMAD.IADD R8, R2, 0x1, -R5 ;  /* 0x0000000102087824 */ /* 0x000fe200078e0a05 */
[--C-:B------:R-:W-:Y:S01]  /*0320*/  SHF.R.S32.HI R239, RZ, 0x5, R9.reuse ;  /* 0x00000005ffef7819 */ /* 0x100fe20000011409 */
[----:B------:R-:W-:Y:S01]  /*0330*/  IMAD.IADD R16, R19, 0x1, -R0 ;  /* 0x0000000113107824 */ /* 0x000fe200078e0a00 */
[----:B------:R-:W-:Y:S02]  /*0340*/  SHF.R.S32.HI R2, RZ, 0x1f, R9 ;  /* 0x0000001fff027819 */ /* 0x000fe40000011409 */
[----:B------:R-:W-:-:S02]  /*0350*/  ISETP.NE.U32.AND P0, PT, R3, 0x1, PT ;  /* 0x000000010300780c */ /* 0x000fc40003f05070 */
[----:B------:R-:W-:Y:S02]  /*0360*/  LOP3.LUT R3, R10, 0xfffffffc, RZ, 0xc0, !PT ;  /* 0xfffffffc0a037812 */ /* 0x000fe400078ec0ff */
[----:B------:R-:W-:Y:S01]  /*0370*/  LEA.HI R0, R2, R239, RZ, 0x3 ;  /* 0x000000ef02007211 */ /* 0x000fe200078f18ff */
[----:B------:R-:W-:Y:S01]  /*0380*/  IMAD.SHL.U32 R2, R8, 0x40, RZ ;  /* 0x0000004008027824 */ /* 0x000fe200078e00ff */
[----:B------:R-:W-:Y:S02]  /*0390*/  SHF.R.S32.HI R10, RZ, 0x1f, R16 ;  /* 0x0000001fff0a7819 */ /* 0x000fe40000011410 */
[----:B------:R-:W-:Y:S01]  /*03a0*/  LOP3.LUT R228, R6, R4, RZ, 0x3c, !PT ;  /* 0x0000000406e47212 */ /* 0x000fe200078e3cff */
[----:B------:R-:W-:Y:S01]  /*03b0*/  IMAD.SHL.U32 R6, R12, 0x8, RZ ;  /* 0x000000080c067824 */ /* 0x000fe200078e00ff */
[----:B------:R-:W-:Y:S01]  /*03c0*/  LOP3.LUT R4, R0, 0xffffff8, RZ, 0xc0, !PT ;  /* 0x0ffffff800047812 */ /* 0x000fe200078ec0ff */
[----:B------:R-:W-:Y:S01]  /*03d0*/  IMAD.IADD R0, R19, 0x1, -R3 ;  /* 0x0000000113007824 */ /* 0x000fe200078e0a03 */
[----:B------:R-:W-:Y:S01]  /*03e0*/  LEA.HI R10, R10, R16, RZ, 0x2 ;  /* 0x000000100a0a7211 */ /* 0x000fe200078f10ff */
[----:B------:R-:W-:Y:S01]  /*03f0*/  IMAD R228, R12, 0x200, R228 ;  /* 0x000002000ce47824 */ /* 0x000fe200078e02e4 */
[----:B------:R-:W-:Y:S01]  /*0400*/  LOP3.LUT R2, R2, 0x1c0, RZ, 0xc0, !PT ;  /* 0x000001c002027812 */ /* 0x000fe200078ec0ff */
[C---:B------:R-:W-:Y:S01]  /*0410*/  IMAD.IADD R4, R239.reuse, 0x1, -R4 ;  /* 0x00000001ef047824 */ /* 0x040fe200078e0a04 */
[----:B------:R-:W-:Y:S01]  /*0420*/  SHF.R.S32.HI R3, RZ, 0x2, R10 ;  /* 0x00000002ff037819 */ /* 0x000fe2000001140a */
[----:B------:R-:W-:Y:S01]  /*0430*/  IMAD.SHL.U32 R239, R239, 0x400, RZ ;  /* 0x00000400efef7824 */ /* 0x000fe200078e00ff */
[----:B------:R-:W-:-:S02]  /*0440*/  LOP3.LUT R6, R2, 0x8, R6, 0xf8, !PT ;  /* 0x0000000802067812 */ /* 0x000fc400078ef806 */
[----:B------:R-:W-:Y:S01]  /*0450*/  SHF.R.U32.HI R5, RZ, 0x3, R2 ;  /* 0x00000003ff057819 */ /* 0x000fe20000011602 */
[----:B------:R-:W-:Y:S01]  /*0460*/  IMAD R15, R4, 0x10, R3 ;  /* 0x00000010040f7824 */ /* 0x000fe200078e0203 */
[----:B------:R-:W-:Y:S01]  /*0470*/  LEA.HI R2, R0, R0, RZ, 0x1 ;  /* 0x0000000000027211 */ /* 0x000fe200078f08ff */
[----:B------:R-:W-:Y:S01]  /*0480*/  IMAD.SHL.U32 R3, R7, 0x40, RZ ;  /* 0x0000004007037824 */ /* 0x000fe200078e00ff */
[----:B------:R-:W-:Y:S02]  /*0490*/  LOP3.LUT R5, R6, R5, RZ, 0x3c, !PT ;  /* 0x0000000506057212 */ /* 0x000fe400078e3cff */
[----:B------:R-:W-:Y:S01]  /*04a0*/  LOP3.LUT R2, R2, 0x1ffffffe, RZ, 0xc0, !PT ;  /* 0x1ffffffe02027812 */ /* 0x000fe200078ec0ff */
[----:B------:R-:W-:Y:S01]  /*04b0*/  STL [R1+0x7c], R15 ;  /* 0x00007c0f01007387 */ /* 0x000fe20000100800 */
[----:B------:R-:W-:Y:S02]  /*04c0*/  LOP3.LUT R3, R3, 0x1c0, RZ, 0xc0, !PT ;  /* 0x000001c003037812 */ /* 0x000fe400078ec0ff */
[----:B------:R-:W-:Y:S01]  /*04d0*/  LOP3.LUT R231, R231, 0xfffffe00, RZ, 0xc0, !PT ;  /* 0xfffffe00e7e77812 */ /* 0x000fe200078ec0ff */
[C---:B------:R-:W-:Y:S01]  /*04e0*/  IMAD.IADD R6, R0.reuse, 0x1, -R2 ;  /* 0x0000000100067824 */ /* 0x040fe200078e0a02 */
[----:B------:R-:W-:Y:S01]  /*04f0*/  STL [R1+0x54], R14 ;  /* 0x0000540e01007387 */ /* 0x000fe20000100800 */
[----:B------:R-:W-:Y:S01]  /*0500*/  IMAD R2, R0, 0x2, R239 ;  /* 0x0000000200027824 */ /* 0x000fe200078e02ef */
[----:B------:R-:W-:-:S02]  /*0510*/  LEA.HI R0, R3, R3, RZ, 0x1d ;  /* 0x0000000303007211 */ /* 0x000fc400078fe8ff */
[CC--:B------:R-:W-:Y:S02]  /*0520*/  IADD3 R239, R5.reuse, R231.reuse, R239 ;  /* 0x000000e705ef7210 */ /* 0x0c0fe40007ffe0ef */
[----:B------:R-:W-:Y:S01]  /*0530*/  LOP3.LUT R231, R5, R231, RZ, 0xfc, !PT ;  /* 0x000000e705e77212 */ /* 0x000fe200078efcff */
[----:B------:R-:W-:Y:S01]  /*0540*/  IMAD.IADD R4, R2, 0x1, R0 ;  /* 0x0000000102047824 */ /* 0x000fe200078e0200 */
[----:B------:R-:W-:Y:S02]  /*0550*/  LEA.HI R0, R13, R19, RZ, 0x7 ;  /* 0x000000130d007211 */ /* 0x000fe400078f38ff */
[----:B------:R-:W-:Y:S02]  /*0560*/  IADD3 R5, R245, 0x40, RZ ;  /* 0x00000040f5057810 */ /* 0x000fe40007ffe0ff */
[----:B------:R-:W-:Y:S01]  /*0570*/  SHF.R.S32.HI R2, RZ, 0x7, R0 ;  /* 0x00000007ff027819 */ /* 0x000fe20000011400 */
[----:B------:R-:W-:Y:S01]  /*0580*/  IMAD R0, R17, 0x20, R18 ;  /* 0x0000002011007824 */ /* 0x000fe200078e0212 */
[----:B------:R-:W-:-:S02]  /*0590*/  IADD3 R3, R245, 0x80, RZ ;  /* 0x00000080f5037810 */ /* 0x000fc40007ffe0ff */
[----:B------:R-:W-:Y:S02]  /*05a0*/  R2P PR, R7, 0x6 ;  /* 0x0000000607007804 */ /* 0x000fe40000000000 */
[----:B------:R1:W-:Y:S01]  /*05b0*/  STL [R1+0x10], R0 ;  /* 0x0000100001007387 */ /* 0x0003e20000100800 */
[----:B------:R-:W-:Y:S02]  /*05c0*/  IADD3 R2, R245, 0xc0, RZ ;  /* 0x000000c0f5027810 */ /* 0x000fe40007ffe0ff */
[----:B------:R-:W-:Y:S02]  /*05d0*/  SHF.R.S32.HI R7, RZ, 0x1f, R245 ;  /* 0x0000001fff077819 */ /* 0x000fe400000114f5 */
[----:B------:R-:W-:Y:S02]  /*05e0*/  SHF.R.S32.HI R7, RZ, 0x1f, R5 ;  /* 0x0000001fff077819 */ /* 0x000fe40000011405 */
[----:B------:R-:W-:Y:S02]  /*05f0*/  SHF.R.S32.HI R5, RZ, 0x1f, R3 ;  /* 0x0000001fff057819 */ /* 0x000fe40000011403 */
[----:B------:R-:W-:-:S02]  /*0600*/  SHF.R.S32.HI R3, RZ, 0x1f, R2 ;  /* 0x0000001fff037819 */ /* 0x000fc40000011402 */
[----:B------:R-:W-:Y:S02]  /*0610*/  SEL R2, R232, 0xffffffe0, !P1 ;  /* 0xffffffe0e8027807 */ /* 0x000fe40004800000 */
[----:B------:R-:W-:Y:S02]  /*0620*/  LEA R5, R4, 0x80, 0x1 ;  /* 0x0000008004057811 */ /* 0x000fe400078e08ff */
[----:B------:R-:W-:Y:S02]  /*0630*/  SEL R3, R233, 0xffffffc0, !P2 ;  /* 0xffffffc0e9037807 */ /* 0x000fe40005000000 */
[C---:B------:R-:W-:Y:S02]  /*0640*/  IADD3 R4, R5.reuse, -0x10, RZ ;  /* 0xfffffff005047810 */ /* 0x040fe40007ffe0ff */
[----:B------:R-:W-:Y:S02]  /*0650*/  @P0 IADD3 R4, R5, 0x10, RZ ;  /* 0x0000001005040810 */ /* 0x000fe40007ffe0ff */
[----:B------:R-:W-:-:S02]  /*0660*/  LEA.HI R9, R13, R19, RZ, 0x6 ;  /* 0x000000130d097211 */ /* 0x000fc400078f30ff */
[----:B------:R-:W-:Y:S02]  /*0670*/  LOP3.LUT P4, RZ, R8, 0x2, RZ, 0xc0, !PT ;  /* 0x0000000208ff7812 */ /* 0x000fe4000788c0ff */
[----:B-1----:R-:W-:Y:S01]  /*0680*/  LOP3.LUT R0, R10, 0x7ffffffc, RZ, 0xc0, !PT ;  /* 0x7ffffffc0a007812 */ /* 0x002fe200078ec0ff */
[----:B------:R-:W-:Y:S01]  /*0690*/  IMAD.SHL.U32 R9, R9, 0x8, RZ ;  /* 0x0000000809097824 */ /* 0x000fe200078e00ff */
[----:B------:R-:W-:Y:S02]  /*06a0*/  LOP3.LUT P3, RZ, R8, 0x4, RZ, 0xc0, !PT ;  /* 0x0000000408ff7812 */ /* 0x000fe4000786c0ff */
[----:B------:R-:W-:Y:S01]  /*06b0*/  SEL R232, R232, 0xffffffe0, !P4 ;  /* 0xffffffe0e8e87807 */ /* 0x000fe20006000000 */
[----:B------:R-:W-:Y:S01]  /*06c0*/  IMAD.IADD R0, R16, 0x1, -R0 ;  /* 0x0000000110007824 */ /* 0x000fe200078e0a00 */
[----:B------:R-:W-:Y:S02]  /*06d0*/  LEA R239, R239, 0x18100, 0x1 ;  /* 0x00018100efef7811 */ /* 0x000fe400078e08ff */
[----:B------:R-:W-:Y:S01]  /*06e0*/  LEA R231, R231, 0x100, 0x1 ;  /* 0x00000100e7e77811 */ /* 0x000fe200078e08ff */
[----:B------:R-:W-:Y:S01]  /*06f0*/  IMAD.SHL.U32 R7, R0, 0x2, RZ ;  /* 0x0000000200077824 */ /* 0x000fe200078e00ff */
[----:B------:R-:W-:Y:S01]  /*0700*/  SEL R233, R233, 0xffffffc0, !P3 ;  /* 0xffffffc0e9e97807 */ /* 0x000fe20005800000 */
[----:B------:R-:W-:Y:S01]  /*0710*/  IMAD R0, R6, 0x8, R15 ;  /* 0x0000000806007824 */ /* 0x000fe200078e020f */
[----:B------:R-:W-:Y:S01]  /*0720*/  LOP3.LUT R9, R11, 0x7ffffe00, R9, 0xf8, !PT ;  /* 0x7ffffe000b097812 */ /* 0x000fe200078ef809 */
[----:B------:R-:W-:Y:S01]  /*0730*/  IMAD.IADD R6, R5, 0x1, R3 ;  /* 0x0000000105067824 */ /* 0x000fe200078e0203 */
[----:B------:R-:W-:Y:S01]  /*0740*/  STL [R1+0x50], R7 ;  /* 0x0000500701007387 */ /* 0x000fe20000100800 */
[C---:B------:R-:W-:Y:S01]  /*0750*/  IMAD.IADD R240, R239.reuse, 0x1, R232 ;  /* 0x00000001eff07824 */ /* 0x040fe200078e02e8 */
[----:B------:R-:W-:Y:S01]  /*0760*/  LEA R228, R228, 0xc100, 0x1 ;  /* 0x0000c100e4e47811 */ /* 0x000fe200078e08ff */
[----:B------:R-:W-:Y:S01]  /*0770*/  IMAD.IADD R232, R232, 0x1, R231 ;  /* 0x00000001e8e87824 */ /* 0x000fe200078e02e7 */
[----:B------:R1:W-:Y:S01]  /*0780*/  STL [R1+0x4c], R0 ;  /* 0x00004c0001007387 */ /* 0x0003e20000100800 */
[----:B------:R-:W-:-:S02]  /*0790*/  IMAD.IADD R242, R239, 0x1, R233 ;  /* 0x00000001eff27824 */ /* 0x000fc400078e02e9 */
[----:B------:R-:W-:Y:S01]  /*07a0*/  IMAD.IADD R234, R233, 0x1, R231 ;  /* 0x00000001e9ea7824 */ /* 0x000fe200078e02e7 */
[----:B------:R-:W-:Y:S01]  /*07b0*/  STL [R1+0x58], R5 ;  /* 0x0000580501007387 */ /* 0x000fe20000100800 */
[----:B------:R-:W-:Y:S02]  /*07c0*/  IMAD.IADD R241, R240, 0x1, R233 ;  /* 0x00000001f0f17824 */ /* 0x000fe400078e02e9 */
[----:B------:R-:W-:Y:S02]  /*07d0*/  IMAD.SHL.U32 R243, R9, 0x2, RZ ;  /* 0x0000000209f37824 */ /* 0x000fe400078e00ff */
[----:B------:R-:W-:Y:S02]  /*07e0*/  IMAD.IADD R233, R233, 0x1, R232 ;  /* 0x00000001e9e97824 */ /* 0x000fe400078e02e8 */
[----:B-1----:R-:W-:-:S05]  /*07f0*/  IMAD.IADD R0, R5, 0x1, R2 ;  /* 0x0000000105007824 */ /* 0x002fca00078e0202 */
[----:B------:R1:W-:Y:S04]  /*0800*/  STL [R1+0x64], R0 ;  /* 0x0000640001007387 */ /* 0x0003e80000100800 */
[----:B------:R-:W-:Y:S01]  /*0810*/  STL [R1+0x74], R6 ;  /* 0x0000740601007387 */ /* 0x000fe20000100800 */
[----:B-1----:R-:W-:-:S05]  /*0820*/  IMAD.IADD R0, R0, 0x1, R3 ;  /* 0x0000000100007824 */ /* 0x002fca00078e0203 */
[----:B------:R1:W-:Y:S04]  /*0830*/  STL [R1+0x70], R0 ;  /* 0x0000700001007387 */ /* 0x0003e80000100800 */
[----:B------:R-:W-:Y:S01]  /*0840*/  STL [R1+0x5c], R4 ;  /* 0x00005c0401007387 */ /* 0x000fe20000100800 */
[--C-:B-1----:R-:W-:Y:S02]  /*0850*/  IMAD.IADD R0, R2, 0x1, R4.reuse ;  /* 0x0000000102007824 */ /* 0x102fe400078e0204 */
[----:B------:R-:W-:-:S05]  /*0860*/  IMAD.IADD R2, R3, 0x1, R4 ;  /* 0x0000000103027824 */ /* 0x000fca00078e0204 */
[----:B------:R-:W-:Y:S04]  /*0870*/  STL [R1+0x6c], R2 ;  /* 0x00006c0201007387 */ /* 0x000fe80000100800 */
[----:B------:R1:W-:Y:S02]  /*0880*/  STL [R1+0x60], R0 ;  /* 0x0000600001007387 */ /* 0x0003e40000100800 */
[----:B-1----:R-:W-:-:S05]  /*0890*/  IMAD.IADD R0, R0, 0x1, R3 ;  /* 0x0000000100007824 */ /* 0x002fca00078e0203 */
[----:B------:R1:W-:Y:S02]  /*08a0*/  STL [R1+0x68], R0 ;  /* 0x0000680001007387 */ /* 0x0003e40000100800 */
.L_x_1527:
[----:B------:R-:W2:Y:S01]  /*08b0*/  LDL R4, [R1+0x54] ;  /* 0x0000540001047983 */ /* 0x000ea20000100800 */
[----:B-1----:R-:W-:Y:S01]  /*08c0*/  IMAD.MOV.U32 R0, RZ, RZ, c[0x0][0x560] ;  /* 0x00015800ff007624 */ /* 0x002fe200078e00ff */
        /* <DEDUP_REMOVED lines=17> */
.L_x_1455:
[----:B------:R-:W-:-:S04]  /*09e0*/  MOV R0, c[0x0][0x554] ;  /* 0x0001550000007a02 */ /* 0x000fc80000000f00 */
[----:B------:R-:W-:Y:S02]  /*09f0*/  ISETP.NE.AND P0, PT, R0, 0x1, PT ;  /* 0x000000010000780c */ /* 0x000fe40003f05270 */
[----:B------:R-:W-:-:S11]  /*0a00*/  MOV R0, R2 ;  /* 0x0000000200007202 */ /* 0x000fd60000000f00 */
[----:B------:R-:W-:-:S05]  /*0a10*/  @P0 IMAD.HI.U32 R4, R2, c[0x0][0x558], RZ ;  /* 0x0001560002040a27 */ /* 0x000fca00078e00ff */
[----:B------:R-:W-:-:S05]  /*0a20*/  @P0 SHF.R.U32.HI R0, RZ, c[0x0][0x55c], R4 ;  /* 0x00015700ff000a19 */ /* 0x000fca0000011604 */
[----:B------:R-:W-:Y:S02]  /*0a30*/  IMAD R4, R0, c[0x0][0x554], RZ ;  /* 0x0001550000047a24 */ /* 0x000fe400078e02ff */
.L_x_1456:
[----:B------:R-:W-:Y:S05]  /*0a40*/  BSYNC B0 ;  /* 0x0000000000007941 */ /* 0x000fea0003800000 */
.L_x_1454:
        /* <DEDUP_REMOVED lines=13> */
[----:B------:R-:W-:Y:S04]  /*0b20*/  STL [R1+0x44], R12 ;  /* 0x0000440c01007387 */ /* 0x000fe80000100800 */
[----:B------:R1:W2:Y:S01]  /*0b30*/  @P0 LDG.E R6, [R2.64] ;  /* 0x0000000602060981 */ /* 0x0002a2000c1e1900 */
[----:B------:R-:W-:Y:S01]  /*0b40*/  IMAD.MOV.U32 R4, RZ, RZ, c[0x0][0x2c4] ;  /* 0x0000b100ff047624 */ /* 0x000fe200078e00ff */
[----:B------:R-:W-:Y:S01]  /*0b50*/  IADD3 R0, R0, c[0x0][0x53c], RZ ;  /* 0x00014f0000007a10 */ /* 0x000fe20007ffe0ff */
[----:B------:R-:W-:Y:S01]  /*0b60*/  CS2R R130, SRZ ;  /* 0x0000000000827805 */ /* 0x000fe2000001ff00 */
[----:B------:R-:W-:Y:S01]  /*0b70*/  CS2R R128, SRZ ;  /* 0x0000000000807805 */ /* 0x000fe2000001ff00 */
[----:B------:R-:W-:Y:S01]  /*0b80*/  CS2R R126, SRZ ;  /* 0x00000000007e7805 */ /* 0x000fe2000001ff00 */
[----:B------:R-:W-:Y:S01]  /*0b90*/  ISETP.NE.AND P2, PT, R4, 0x1, PT ;  /* 0x000000010400780c */ /* 0x000fe20003f45270 */
[----:B------:R-:W-:Y:S01]  /*0ba0*/  IMAD.MOV.U32 R4, RZ, RZ, c[0x0][0x168] ;  /* 0x00005a00ff047624 */ /* 0x000fe200078e00ff */
[----:B------:R-:W-:Y:S01]  /*0bb0*/  SHF.L.U32 R55, R0, 0x7, RZ ;  /* 0x0000000700377819 */ /* 0x000fe200000006ff */
[----:B------:R-:W-:Y:S01]  /*0bc0*/  CS2R R124, SRZ ;  /* 0x00000000007c7805 */ /* 0x000fe2000001ff00 */
[----:B------:R-:W-:Y:S01]  /*0bd0*/  IMAD.MOV.U32 R122, RZ, RZ, RZ ;  /* 0x000000ffff7a7224 */ /* 0x000fe200078e00ff */
[----:B------:R-:W-:Y:S01]  /*0be0*/  CS2R R120, SRZ ;  /* 0x0000000000787805 */ /* 0x000fe2000001ff00 */
[----:B------:R-:W-:Y:S01]  /*0bf0*/  IADD3 R0, R55, 0x7f, RZ ;  /* 0x0000007f37007810 */ /* 0x000fe20007ffe0ff */
[----:B------:R-:W-:Y:S01]  /*0c00*/  STL [R1+0x40], R55 ;  /* 0x0000403701007387 */ /* 0x000fe20000100800 */
[----:B------:R-:W-:Y:S01]  /*0c10*/  IADD3 R4, -R4, 0x60, RZ ;  /* 0x0000006004047810 */ /* 0x000fe20007ffe1ff */
[----:B------:R-:W-:Y:S01]  /*0c20*/  CS2R R116, SRZ ;  /* 0x0000000000747805 */ /* 0x000fe2000001ff00 */
[----:B------:R-:W-:Y:S01]  /*0c30*/  MOV R118, RZ ;  /* 0x000000ff00767202 */ /* 0x000fe20000000f00 */
[----:B------:R-:W-:Y:S01]  /*0c40*/  CS2R R8, SRZ ;  /* 0x0000000000087805 */ /* 0x000fe2000001ff00 */
[----:B------:R-:W-:Y:S01]  /*0c50*/  IMAD.MOV.U32 R114, RZ, RZ, RZ ;  /* 0x000000ffff727224 */ /* 0x000fe200078e00ff */
[----:B------:R-:W-:Y:S01]  /*0c60*/  CS2R R10, SRZ ;  /* 0x00000000000a7805 */ /* 0x000fe2000001ff00 */
[----:B------:R-:W-:Y:S01]  /*0c70*/  IMAD.MOV.U32 R112, RZ, RZ, RZ ;  /* 0x000000ffff707224 */ /* 0x000fe200078e00ff */
[----:B------:R-:W-:Y:S01]  /*0c80*/  MOV R110, RZ ;  /* 0x000000ff006e7202 */ /* 0x000fe20000000f00 */
[----:B------:R-:W-:Y:S01]  /*0c90*/  CS2R R108, SRZ ;  /* 0x00000000006c7805 */ /* 0x000fe2000001ff00 */
[----:B------:R-:W-:Y:S01]  /*0ca0*/  IMAD.MOV.U32 R13, RZ, RZ, RZ ;  /* 0x000000ffff0d7224 */ /* 0x000fe200078e00ff */
[----:B------:R-:W-:Y:S01]  /*0cb0*/  CS2R R14, SRZ ;  /* 0x00000000000e7805 */ /* 0x000fe2000001ff00 */
[----:B-1----:R-:W-:Y:S01]  /*0cc0*/  IMAD.MOV.U32 R2, RZ, RZ, c[0x0][0x2ac] ;  /* 0x0000ab00ff027624 */ /* 0x002fe200078e00ff */
[----:B------:R-:W-:Y:S01]  /*0cd0*/  MOV R104, RZ ;  /* 0x000000ff00687202 */ /* 0x000fe20000000f00 */
[----:B------:R-:W-:Y:S01]  /*0ce0*/  @P2 IMAD.HI.U32 R3, R0, c[0x0][0x2c8], RZ ;  /* 0x0000b20000032a27 */ /* 0x000fe200078e00ff */
[----:B------:R-:W-:Y:S01]  /*0cf0*/  CS2R R16, SRZ ;  /* 0x0000000000107805 */ /* 0x000fe2000001ff00 */
[----:B------:R-:W-:Y:S01]  /*0d00*/  MOV R98, RZ ;  /* 0x000000ff00627202 */ /* 0x000fe20000000f00 */
[----:B------:R-:W-:Y:S01]  /*0d10*/  CS2R R18, SRZ ;  /* 0x0000000000127805 */ /* 0x000fe2000001ff00 */
[----:B------:R-:W-:Y:S01]  /*0d20*/  IMAD.MOV.U32 R106, RZ, RZ, RZ ;  /* 0x000000ffff6a7224 */ /* 0x000fe200078e00ff */
[----:B------:R-:W-:Y:S01]  /*0d30*/  @P2 SHF.R.U32.HI R0, RZ, c[0x0][0x2cc], R3 ;  /* 0x0000b300ff002a19 */ /* 0x000fe20000011603 */
[----:B------:R-:W-:Y:S01]  /*0d40*/  IMAD.MOV.U32 R102, RZ, RZ, RZ ;  /* 0x000000ffff667224 */ /* 0x000fe200078e00ff */
[----:B------:R-:W-:Y:S01]  /*0d50*/  MOV R94, RZ ;  /* 0x000000ff005e7202 */ /* 0x000fe20000000f00 */
        /* <DEDUP_REMOVED lines=63> */
[----:B--2---:R1:W-:Y:S02]  /*1150*/  STL [R1+0x18], R6 ;  /* 0x0000180601007387 */ /* 0x0043e40000100800 */
[----:B-1----:R-:W-:-:S02]  /*1160*/  IMAD R6, R2, c[0x0][0x1d0], RZ ;  /* 0x0000740002067a24 */ /* 0x002fc400078e02ff */
[----:B------:R-:W-:-:S03]  /*1170*/  IMAD R2, R2, c[0x0][0x1d0], R4 ;  /* 0x0000740002027a24 */ /* 0x000fc600078e0204 */
[----:B------:R-:W-:Y:S02]  /*1180*/  IADD3 R3, R6, 0x5f, RZ ;  /* 0x0000005f06037810 */ /* 0x000fe40007ffe0ff */
[----:B------:R-:W-:-:S03]  /*1190*/  IADD3 R2, R2, R0, RZ ;  /* 0x0000000002027210 */ /* 0x000fc60007ffe0ff */
[----:B------:R-:W-:-:S04]  /*11a0*/  IMAD.HI R0, R3, 0x2aaaaaab, RZ ;  /* 0x2aaaaaab03007827 */ /* 0x000fc800078e02ff */
[----:B------:R-:W-:Y:S01]  /*11b0*/  IMAD.HI R4, R2, 0x2aaaaaab, RZ ;  /* 0x2aaaaaab02047827 */ /* 0x000fe200078e02ff */
[----:B------:R-:W-:-:S03]  /*11c0*/  SHF.R.U32.HI R2, RZ, 0x1f, R0 ;  /* 0x0000001fff027819 */ /* 0x000fc60000011600 */
[----:B------:R-:W-:Y:S01]  /*11d0*/  IMAD.MOV R3, RZ, RZ, -R12 ;  /* 0x000000ffff037224 */ /* 0x000fe200078e0a0c */
[----:B------:R-:W-:Y:S02]  /*11e0*/  SHF.R.U32.HI R6, RZ, 0x1f, R4 ;  /* 0x0000001fff067819 */ /* 0x000fe40000011604 */
[----:B------:R-:W-:Y:S01]  /*11f0*/  LEA.HI.SX32 R0, R0, R2, 0x1c ;  /* 0x0000000200007211 */ /* 0x000fe200078fe2ff */
[----:B------:R-:W-:Y:S01]  /*1200*/  IMAD R52, R3, c[0x0][0x548], R5 ;  /* 0x0001520003347a24 */ /* 0x000fe200078e0205 */
[----:B------:R-:W-:Y:S01]  /*1210*/  LEA.HI.SX32 R2, R4, R6, 0x1c ;  /* 0x0000000604027211 */ /* 0x000fe200078fe2ff */
[----:B------:R-:W-:Y:S01]  /*1220*/  IMAD.MOV.U32 R6, RZ, RZ, RZ ;  /* 0x000000ffff067224 */ /* 0x000fe200078e00ff */
[----:B------:R-:W-:Y:S02]  /*1230*/  CS2R R4, SRZ ;  /* 0x0000000000047805 */ /* 0x000fe4000001ff00 */
[----:B------:R-:W-:Y:S01]  /*1240*/  IMNMX R54, R0, R2, PT ;  /* 0x0000000200367217 */ /* 0x000fe20003800200 */
[----:B------:R1:W-:Y:S01]  /*1250*/  STL [R1+0x48], R52 ;  /* 0x0000483401007387 */ /* 0x0003e20000100800 */
[----:B------:R-:W-:-:S02]  /*1260*/  PRMT R0, RZ, 0x7610, R0 ;  /* 0x00007610ff007816 */ /* 0x000fc40000000000 */
[----:B------:R-:W-:Y:S01]  /*1270*/  ISETP.GE.AND P0, PT, R54, 0x1, PT ;  /* 0x000000013600780c */ /* 0x000fe20003f06270 */
[----:B------:R1:W-:-:S12]  /*1280*/  STL [R1+0x4], R54 ;  /* 0x0000043601007387 */ /* 0x0003d80000100800 */
[----:B------:R-:W-:Y:S05]  /*1290*/  @!P0 BRA `(.L_x_1457) ;  /* 0x00011dd000008947 */ /* 0x000fea0003800000 */
[----:B-1----:R-:W2:Y:S01]  /*12a0*/  LDL R54, [R1+0x10] ;  /* 0x0000100001367983 */ /* 0x002ea20000100800 */
[----:B------:R-:W-:-:S04]  /*12b0*/  ISETP.NE.U32.AND P0, PT, RZ, c[0x0][0x340], PT ;  /* 0x0000d000ff007a0c */ /* 0x000fc80003f05070 */
[----:B------:R-:W-:-:S13]  /*12c0*/  ISETP.NE.AND.EX P0, PT, RZ, c[0x0][0x344], PT, P0 ;  /* 0x0000d100ff007a0c */ /* 0x000fda0003f05300 */
[----:B------:R-:W-:-:S04]  /*12d0*/  @P0 IMAD.MOV.U32 R2, RZ, RZ, 0x4 ;  /* 0x00000004ff020424 */ /* 0x000fc800078e00ff */
[----:B------:R-:W-:-:S05]  /*12e0*/  @P0 IMAD.WIDE R2, R12, R2, c[0x0][0x340] ;  /* 0x0000d0000c020625 */ /* 0x000fca00078e0202 */
[----:B------:R1:W5:Y:S01]  /*12f0*/  @P0 LDG.E R14, [R2.64] ;  /* 0x00000006020e0981 */ /* 0x000362000c1e1900 */
[----:B------:R-:W-:Y:S02]  /*1300*/  SHF.R.S32.HI R15, RZ, 0x1f, R52 ;  /* 0x0000001fff0f7819 */ /* 0x000fe40000011434 */
[----:B------:R-:W-:Y:S02]  /*1310*/  SHF.R.S32.HI R6, RZ, 0x1f, R12 ;  /* 0x0000001fff067819 */ /* 0x000fe4000001140c */
[----:B------:R-:W-:Y:S01]  /*1320*/  ISETP.GE.AND P6, PT, R245, c[0x0][0x198], PT ;  /* 0x00006600f5007a0c */ /* 0x000fe20003fc6270 */
[----:B------:R-:W-:-:S04]  /*1330*/  IMAD R0, R15, c[0x0][0x1b8], RZ ;  /* 0x00006e000f007a24 */ /* 0x000fc800078e02ff */
[C---:B------:R-:W-:Y:S02]  /*1340*/  IMAD R5, R52.reuse, c[0x0][0x1bc], R0 ;  /* 0x00006f0034057a24 */ /* 0x040fe400078e0200 */
[----:B-1----:R-:W-:Y:S01]  /*1350*/  IMAD.WIDE.U32 R2, R52, c[0x0][0x1b8], RZ ;  /* 0x00006e0034027a25 */ /* 0x002fe200078e00ff */
[----:B------:R-:W-:-:S04]  /*1360*/  IADD3 R52, R245, 0xc0, RZ ;  /* 0x000000c0f5347810 */ /* 0x000fc80007ffe0ff */
[----:B------:R-:W-:Y:S01]  /*1370*/  IADD3 R3, R3, R5, RZ ;  /* 0x0000000503037210 */ /* 0x000fe20007ffe0ff */
[----:B------:R-:W-:Y:S01]  /*1380*/  IMAD R5, R6, c[0x0][0x1c0], RZ ;  /* 0x0000700006057a24 */ /* 0x000fe200078e02ff */
[----:B------:R-:W-:-:S03]  /*1390*/  ISETP.GE.AND P3, PT, R52, c[0x0][0x198], PT ;  /* 0x0000660034007a0c */ /* 0x000fc60003f66270 */
[C---:B------:R-:W-:Y:S02]  /*13a0*/  IMAD R6, R12.reuse, c[0x0][0x1c4], R5 ;  /* 0x000071000c067a24 */ /* 0x040fe400078e0205 */
[----:B------:R-:W-:-:S05]  /*13b0*/  IMAD.WIDE.U32 R2, R12, c[0x0][0x1c0], R2 ;  /* 0x000070000c027a25 */ /* 0x000fca00078e0002 */
[----:B------:R-:W-:Y:S02]  /*13c0*/  IADD3 R3, R3, R6, RZ ;  /* 0x0000000603037210 */ /* 0x000fe40007ffe0ff */
[----:B--2---:R-:W-:Y:S02]  /*13d0*/  IADD3 R4, R54, R55, RZ ;  /* 0x0000003736047210 */ /* 0x004fe40007ffe0ff */
[C---:B------:R-:W-:Y:S02]  /*13e0*/  IADD3 R55, R245.reuse, 0x40, RZ ;  /* 0x00000040f5377810 */ /* 0x040fe40007ffe0ff */
[----:B------:R-:W-:Y:S01]  /*13f0*/  IADD3 R54, R245, 0x80, RZ ;  /* 0x00000080f5367810 */ /* 0x000fe20007ffe0ff */
[----:B------:R-:W-:Y:S01]  /*1400*/  @P2 IMAD.HI.U32 R7, R4, c[0x0][0x2c8], RZ ;  /* 0x0000b20004072a27 */ /* 0x000fe200078e00ff */
[----:B------:R-:W-:Y:S02]  /*1410*/  ISETP.GE.AND P5, PT, R55, c[0x0][0x198], PT ;  /* 0x0000660037007a0c */ /* 0x000fe40003fa6270 */
[----:B------:R-:W-:Y:S01]  /*1420*/  ISETP.GE.AND P4, PT, R54, c[0x0][0x198], PT ;  /* 0x0000660036007a0c */ /* 0x000fe20003f86270 */
[----:B------:R-:W-:Y:S01]  /*1430*/  IMAD.MOV.U32 R0, RZ, RZ, R4 ;  /* 0x000000ffff007224 */ /* 0x000fe200078e0004 */
[----:B------:R-:W-:-:S04]  /*1440*/  @P2 SHF.R.U32.HI R0, RZ, c[0x0][0x2cc], R7 ;  /* 0x0000b300ff002a19 */ /* 0x000fc80000011607 */
[--C-:B------:R-:W-:Y:S01]  /*1450*/  SHF.R.S32.HI R7, RZ, 0x1f, R0.reuse ;  /* 0x0000001fff077819 */ /* 0x100fe20000011400 */
[----:B------:R-:W-:Y:S02]  /*1460*/  IMAD.MOV R5, RZ, RZ, -R0 ;  /* 0x000000ffff057224 */ /* 0x000fe400078e0a00 */
[----:B------:R-:W-:-:S04]  /*1470*/  IMAD.WIDE.U32 R2, R0, c[0x0][0x1b0], R2 ;  /* 0x00006c0000027a25 */ /* 0x000fc800078e0002 */
[----:B------:R-:W-:Y:S02]  /*1480*/  IMAD R4, R5, c[0x0][0x2c4], R4 ;  /* 0x0000b10005047a24 */ /* 0x000fe400078e0204 */
[----:B------:R-:W-:-:S04]  /*1490*/  IMAD R5, R7, c[0x0][0x1b0], RZ ;  /* 0x00006c0007057a24 */ /* 0x000fc800078e02ff */
[----:B------:R-:W-:Y:S01]  /*14a0*/  IMAD R6, R0, c[0x0][0x1b4], R5 ;  /* 0x00006d0000067a24 */ /* 0x000fe200078e0205 */
[----:B------:R-:W-:Y:S01]  /*14b0*/  SHF.R.S32.HI R5, RZ, 0x1f, R4 ;  /* 0x0000001fff057819 */ /* 0x000fe20000011404 */
[----:B------:R-:W-:Y:S02]  /*14c0*/  @!P0 IMAD.MOV.U32 R14, RZ, RZ, R12 ;  /* 0x000000ffff0e8224 */ /* 0x000fe400078e000c */
[----:B------:R-:W-:Y:S02]  /*14d0*/  IMAD.IADD R3, R3, 0x1, R6 ;  /* 0x0000000103037824 */ /* 0x000fe400078e0206 */
[----:B------:R-:W-:Y:S02]  /*14e0*/  IMAD R0, R5, c[0x0][0x1a8], RZ ;  /* 0x00006a0005007a24 */ /* 0x000fe400078e02ff */
[----:B------:R-:W-:-:S04]  /*14f0*/  IMAD.WIDE.U32 R2, R4, c[0x0][0x1a8], R2 ;  /* 0x00006a0004027a25 */ /* 0x000fc800078e0002 */
[----:B------:R-:W-:Y:S01]  /*1500*/  IMAD R0, R4, c[0x0][0x1ac], R0 ;  /* 0x00006b0004007a24 */ /* 0x000fe200078e0200 */
[----:B------:R-:W-:-:S04]  /*1510*/  LEA R13, P1, R2, c[0x0][0x160], 0x1 ;  /* 0x00005800020d7a11 */ /* 0x000fc800078208ff */
[----:B------:R-:W-:-:S04]  /*1520*/  IADD3 R0, R3, R0, RZ ;  /* 0x0000000003007210 */ /* 0x000fc80007ffe0ff */
[----:B------:R-:W-:Y:S01]  /*1530*/  LEA.HI.X R5, R2, c[0x0][0x164], R0, 0x1, P1 ;  /* 0x0000590002057a11 */ /* 0x000fe200008f0c00 */
[----:B------:R-:W-:Y:S05]  /*1540*/  BRA.DIV ~URZ, `(.L_x_1458) ;  /* 0x000141527f007947 */ /* 0x000fea000b800000 */
[----:B------:R1:W2:Y:S02]  /*1550*/  SHFL.IDX PT, R4, R5, RZ, 0x181f ;  /* 0x00181fff05047589 */ /* 0x0002a400000e0000 */
.L_x_1528:
[----:B------:R-:W-:Y:S05]  /*1560*/  BRA.DIV ~URZ, `(.L_x_1459) ;  /* 0x000141a27f007947 */ /* 0x000fea000b800000 */
[----:B------:R3:W4:Y:S02]  /*1570*/  SHFL.IDX PT, R0, R13, RZ, 0x181f ;  /* 0x00181fff0d007589 */ /* 0x00072400000e0000 */
.L_x_1529:
[----:B---3--:R-:W3:Y:S04]  /*1580*/  LDL R3, [R1+0x40] ;  /* 0x0000400001037983 */ /* 0x008ee80000100800 */
[----:B------:R-:W1:Y:S01]  /*1590*/  S2R R6, SR_TID.X ;  /* 0x0000000000067919 */ /* 0x000e620000002100 */
[----:B------:R-:W-:-:S04]  /*15a0*/  IMAD.MOV.U32 R16, RZ, RZ, c[0x0][0x2c4] ;  /* 0x0000b100ff107624 */ /* 0x000fc800078e00ff */
[----:B------:R-:W-:Y:S01]  /*15b0*/  IMAD R16, R16, c[0x0][0x168], RZ ;  /* 0x00005a0010107a24 */ /* 0x000fe200078e02ff */
[----:B-1----:R-:W-:-:S04]  /*15c0*/  SHF.R.S32.HI R2, RZ, 0x1f, R6 ;  /* 0x0000001fff027819 */ /* 0x002fc80000011406 */
[----:B------:R-:W-:-:S04]  /*15d0*/  LEA.HI R2, R2, R6, RZ, 0x3 ;  /* 0x0000000602027211 */ /* 0x000fc800078f18ff */
[----:B------:R-:W-:Y:S01]  /*15e0*/  SHF.R.S32.HI R2, RZ, 0x3, R2 ;  /* 0x00000003ff027819 */ /* 0x000fe20000011402 */
[----:B------:R-:W-:Y:S04]  /*15f0*/  BSSY B0, `(.L_x_1460) ;  /* 0x000001d000007945 */ /* 0x000fe80003800000 */
[----:B---3--:R-:W-:-:S05]  /*1600*/  IMAD.IADD R12, R2, 0x1, R3 ;  /* 0x00000001020c7824 */ /* 0x008fca00078e0203 */
[----:B------:R-:W-:-:S13]  /*1610*/  ISETP.GE.AND P0, PT, R12, R16, PT ;  /* 0x000000100c00720c */ /* 0x000fda0003f06270 */
[----:B------:R-:W-:Y:S05]  /*1620*/  @P0 BRA `(.L_x_1461) ;  /* 0x0000019000000947 */ /* 0x000fea0003800000 */
[C---:B----4-:R-:W-:Y:S02]  /*1630*/  LEA R10, P0, R245.reuse, R0, 0x1 ;  /* 0x00000000f50a7211 */ /* 0x050fe400078008ff */
[----:B------:R-:W-:Y:S02]  /*1640*/  SHF.R.S32.HI R3, RZ, 0x1f, R245 ;  /* 0x0000001fff037819 */ /* 0x000fe400000114f5 */
[C---:B------:R-:W-:Y:S02]  /*1650*/  IADD3 R2, R245.reuse, 0x40, RZ ;  /* 0x00000040f5027810 */ /* 0x040fe40007ffe0ff */
[C---:B--2---:R-:W-:Y:S02]  /*1660*/  LEA.HI.X R11, R245.reuse, R4, R3, 0x1, P0 ;  /* 0x00000004f50b7211 */ /* 0x044fe400000f0c03 */
[C---:B------:R-:W-:Y:S02]  /*1670*/  IADD3 R3, R245.reuse, 0x40, RZ ;  /* 0x00000040f5037810 */ /* 0x040fe40007ffe0ff */
[----:B------:R-:W-:Y:S01]  /*1680*/  IADD3 R19, R245, 0x80, RZ ;  /* 0x00000080f5137810 */ /* 0x000fe20007ffe0ff */
[----:B------:R-:W-:Y:S01]  /*1690*/  @!PT LDS RZ, [RZ] ;  /* 0x00000000fffff984 */ /* 0x000fe20000000800 */
[----:B------:R-:W-:Y:S01]  /*16a0*/  @!PT LDS RZ, [RZ] ;  /* 0x00000000fffff984 */ /* 0x000fe20000000800 */
[----:B------:R-:W-:Y:S01]  /*16b0*/  @!PT LDS RZ, [RZ] ;  /* 0x00000000fffff984 */ /* 0x000fe20000000800 */
[----:B------:R1:W-:Y:S01]  /*16c0*/  LDGSTS.E.BYPASS.LTC128B.128 [R243+0x18100], [R10.64], !P6 ;  /* 0x181000000af37fae */ /* 0x0003e2000f101d46 */
[----:B------:R-:W-:-:S02]  /*16d0*/  LEA R8, P2, R2, R0, 0x1 ;  /* 0x0000000002087211 */ /* 0x000fc400078408ff */
[----:B------:R-:W-:Y:S02]  /*16e0*/  SHF.R.S32.HI R3, RZ, 0x1f, R3 ;  /* 0x0000001fff037819 */ /* 0x000fe40000011403 */
[C---:B------:R-:W-:Y:S02]  /*16f0*/  IADD3 R20, R245.reuse, 0x80, RZ ;  /* 0x00000080f5147810 */ /* 0x040fe40007ffe0ff */
[C---:B------:R-:W-:Y:S02]  /*1700*/  IADD3 R17, R245.reuse, 0xc0, RZ ;  /* 0x000000c0f5117810 */ /* 0x040fe40007ffe0ff */
[----:B------:R-:W-:Y:S02]  /*1710*/  IADD3 R18, R245, 0xc0, RZ ;  /* 0x000000c0f5127810 */ /* 0x000fe40007ffe0ff */
[----:B------:R-:W-:Y:S02]  /*1720*/  LEA R6, P1, R19, R0, 0x1 ;  /* 0x0000000013067211 */ /* 0x000fe400078208ff */
[----:B------:R-:W-:-:S02]  /*1730*/  SHF.R.S32.HI R20, RZ, 0x1f, R20 ;  /* 0x0000001fff147819 */ /* 0x000fc40000011414 */
[----:B------:R-:W-:Y:S02]  /*1740*/  LEA.HI.X R9, R2, R4, R3, 0x1, P2 ;  /* 0x0000000402097211 */ /* 0x000fe400010f0c03 */
[----:B------:R-:W-:Y:S02]  /*1750*/  SHF.R.S32.HI R18, RZ, 0x1f, R18 ;  /* 0x0000001fff127819 */ /* 0x000fe40000011412 */
[----:B------:R-:W-:Y:S01]  /*1760*/  LEA R2, P0, R17, R0, 0x1 ;  /* 0x0000000011027211 */ /* 0x000fe200078008ff */
[----:B------:R1:W-:Y:S01]  /*1770*/  LDGSTS.E.BYPASS.LTC128B.128 [R243+0x1c100], [R8.64], !P5 ;  /* 0x1c10000008f37fae */ /* 0x0003e2000e901d46 */
[-C--:B------:R-:W-:Y:S02]  /*1780*/  LEA.HI.X R7, R19, R4.reuse, R20, 0x1, P1 ;  /* 0x0000000413077211 */ /* 0x080fe400008f0c14 */
[----:B------:R-:W-:-:S03]  /*1790*/  LEA.HI.X R3, R17, R4, R18, 0x1, P0 ;  /* 0x0000000411037211 */ /* 0x000fc600000f0c12 */
[----:B------:R1:W-:Y:S04]  /*17a0*/  LDGSTS.E.BYPASS.LTC128B.128 [R243+0x20100], [R6.64], !P4 ;  /* 0x2010000006f37fae */ /* 0x0003e8000e101d46 */
[----:B------:R1:W-:Y:S02]  /*17b0*/  LDGSTS.E.BYPASS.LTC128B.128 [R243+0x24100], [R2.64], !P3 ;  /* 0x2410000002f37fae */ /* 0x0003e4000d901d46 */
.L_x_1461:
[----:B------:R-:W-:Y:S05]  /*17c0*/  BSYNC B0 ;  /* 0x0000000000007941 */ /* 0x000fea0003800000 */
.L_x_1460:
[----:B------:R-:W-:Y:S05]  /*17d0*/  BRA.DIV ~URZ, `(.L_x_1462) ;  /* 0x00013fa27f007947 */ /* 0x000fea000b800000 */
[----:B--2---:R2:W3:Y:S04]  /*17e0*/  SHFL.IDX PT, R4, R5, 0x1, 0x181f ;  /* 0x00381f0005047f89 */ /* 0x0044e800000e0000 */
[----:B----4-:R2:W4:Y:S02]  /*17f0*/  SHFL.IDX PT, R0, R13, 0x1, 0x181f ;  /* 0x00381f000d007f89 */ /* 0x01052400000e0000 */
.L_x_1530:
[----:B-1----:R-:W-:Y:S01]  /*1800*/  IADD3 R2, R12, 0x20, RZ ;  /* 0x000000200c027810 */ /* 0x002fe20007ffe0ff */
[----:B------:R-:W-:Y:S03]  /*1810*/  BSSY B0, `(.L_x_1463) ;  /* 0x000001c000007945 */ /* 0x000fe60003800000 */
[----:B------:R-:W-:-:S13]  /*1820*/  ISETP.GE.AND P0, PT, R2, R16, PT ;  /* 0x000000100200720c */ /* 0x000fda0003f06270 */
[----:B------:R-:W-:Y:S05]  /*1830*/  @P0 BRA `(.L_x_1464) ;  /* 0x0000019000000947 */ /* 0x000fea0003800000 */
[C---:B------:R-:W-:Y:S02]  /*1840*/  IADD3 R3, R245.reuse, 0x40, RZ ;  /* 0x00000040f5037810 */ /* 0x040fe40007ffe0ff */
[C---:B----4-:R-:W-:Y:S02]  /*1850*/  LEA R10, P0, R245.reuse, R0, 0x1 ;  /* 0x00000000f50a7211 */ /* 0x050fe400078008ff */
[----:B------:R-:W-:Y:S02]  /*1860*/  SHF.R.S32.HI R6, RZ, 0x1f, R245 ;  /* 0x0000001fff067819 */ /* 0x000fe400000114f5 */
[C---:B------:R-:W-:Y:S02]  /*1870*/  IADD3 R21, R245.reuse, 0x40, RZ ;  /* 0x00000040f5157810 */ /* 0x040fe40007ffe0ff */
[C---:B------:R-:W-:Y:S02]  /*1880*/  IADD3 R19, R245.reuse, 0x80, RZ ;  /* 0x00000080f5137810 */ /* 0x040fe40007ffe0ff */
[----:B------:R-:W-:-:S02]  /*1890*/  IADD3 R20, R245, 0x80, RZ ;  /* 0x00000080f5147810 */ /* 0x000fc40007ffe0ff */
[C---:B------:R-:W-:Y:S02]  /*18a0*/  IADD3 R17, R245.reuse, 0xc0, RZ ;  /* 0x000000c0f5117810 */ /* 0x040fe40007ffe0ff */
[----:B------:R-:W-:Y:S02]  /*18b0*/  IADD3 R18, R245, 0xc0, RZ ;  /* 0x000000c0f5127810 */ /* 0x000fe40007ffe0ff */
[----:B------:R-:W-:Y:S02]  /*18c0*/  LEA R8, P2, R3, R0, 0x1 ;  /* 0x0000000003087211 */ /* 0x000fe400078408ff */
[----:B---3--:R-:W-:Y:S02]  /*18d0*/  LEA.HI.X R11, R245, R4, R6, 0x1, P0 ;  /* 0x00000004f50b7211 */ /* 0x008fe400000f0c06 */
[----:B------:R-:W-:Y:S02]  /*18e0*/  SHF.R.S32.HI R21, RZ, 0x1f, R21 ;  /* 0x0000001fff157819 */ /* 0x000fe40000011415 */
[----:B------:R-:W-:Y:S01]  /*18f0*/  LEA R6, P1, R19, R0, 0x1 ;  /* 0x0000000013067211 */ /* 0x000fe200078208ff */
[----:B------:R-:W-:Y:S01]  /*1900*/  @!PT LDS RZ, [RZ] ;  /* 0x00000000fffff984 */ /* 0x000fe20000000800 */
[----:B------:R-:W-:Y:S01]  /*1910*/  @!PT LDS RZ, [RZ] ;  /* 0x00000000fffff984 */ /* 0x000fe20000000800 */
[----:B------:R-:W-:Y:S01]  /*1920*/  @!PT LDS RZ, [RZ] ;  /* 0x00000000fffff984 */ /* 0x000fe20000000800 */
[----:B------:R1:W-:Y:S01]  /*1930*/  LDGSTS.E.BYPASS.LTC128B.128 [R243+0x19100], [R10.64], !P6 ;  /* 0x191000000af37fae */ /* 0x0003e2000f101d46 */
[----:B------:R-:W-:-:S02]  /*1940*/  SHF.R.S32.HI R20, RZ, 0x1f, R20 ;  /* 0x0000001fff147819 */ /* 0x000fc40000011414 */
[----:B------:R-:W-:Y:S02]  /*1950*/  SHF.R.S32.HI R18, RZ, 0x1f, R18 ;  /* 0x0000001fff127819 */ /* 0x000fe40000011412 */
[----:B------:R-:W-:Y:S02]  /*1960*/  LEA R2, P0, R17, R0, 0x1 ;  /* 0x0000000011027211 */ /* 0x000fe400078008ff */
[-C--:B------:R-:W-:Y:S02]  /*1970*/  LEA.HI.X R9, R3, R4.reuse, R21, 0x1, P2 ;  /* 0x0000000403097211 */ /* 0x080fe400010f0c15 */
[-C--:B------:R-:W-:Y:S02]  /*1980*/  LEA.HI.X R7, R19, R4.reuse, R20, 0x1, P1 ;  /* 0x0000000413077211 */ /* 0x080fe400008f0c14 */
[----:B------:R-:W-:Y:S01]  /*1990*/  LEA.HI.X R3, R17, R4, R18, 0x1, P0 ;  /* 0x0000000411037211 */ /* 0x000fe200000f0c12 */
[----:B------:R1:W-:Y:S04]  /*19a0*/  LDGSTS.E.BYPASS.LTC128B.128 [R243+0x1d100], [R8.64], !P5 ;  /* 0x1d10000008f37fae */ /* 0x0003e8000e901d46 */
[----:B------:R1:W-:Y:S04]  /*19b0*/  LDGSTS.E.BYPASS.LTC128B.128 [R243+0x21100], [R6.64], !P4 ;  /* 0x2110000006f37fae */ /* 0x0003e8000e101d46 */
[----:B------:R1:W-:Y:S02]  /*19c0*/  LDGSTS.E.BYPASS.LTC128B.128 [R243+0x25100], [R2.64], !P3 ;  /* 0x2510000002f37fae */ /* 0x0003e4000d901d46 */
.L_x_1464:
[----:B------:R-:W-:Y:S05]  /*19d0*/  BSYNC B0 ;  /* 0x0000000000007941 */ /* 0x000fea0003800000 */
.L_x_1463:
[----:B------:R-:W-:Y:S05]  /*19e0*/  BRA.DIV ~URZ, `(.L_x_1465) ;  /* 0x00013e827f007947 */ /* 0x000fea000b800000 */
[----:B---3--:R3:W1:Y:S02]  /*19f0*/  SHFL.IDX PT, R4, R5, 0x2, 0x181f ;  /* 0x00581f0005047f89 */ /* 0x00866400000e0000 */
.L_x_1531:
[----:B------:R-:W-:Y:S05]  /*1a00*/  BRA.DIV ~URZ, `(.L_x_1466) ;  /* 0x00013ee27f007947 */ /* 0x000fea000b800000 */
[----:B----4-:R4:W2:Y:S02]  /*1a10*/  SHFL.IDX PT, R0, R13, 0x2, 0x181f ;  /* 0x00581f000d007f89 */ /* 0x0108a400000e0000 */
.L_x_1532:
[----:B-1----:R-:W-:Y:S01]  /*1a20*/  IADD3 R2, R12, 0x40, RZ ;  /* 0x000000400c027810 */ /* 0x002fe20007ffe0ff */
[----:B------:R-:W-:Y:S03]  /*1a30*/  BSSY B0, `(.L_x_1467) ;  /* 0x000001c000007945 */ /* 0x000fe60003800000 */
[----:B------:R-:W-:-:S13]  /*1a40*/  ISETP.GE.AND P0, PT, R2, R16, PT ;  /* 0x000000100200720c */ /* 0x000fda0003f06270 */
[----:B------:R-:W-:Y:S05]  /*1a50*/  @P0 BRA `(.L_x_1468) ;  /* 0x0000019000000947 */ /* 0x000fea0003800000 */
[C---:B------:R-:W-:Y:S02]  /*1a60*/  IADD3 R3, R245.reuse, 0x40, RZ ;  /* 0x00000040f5037810 */ /* 0x040fe40007ffe0ff */
[C---:B--2---:R-:W-:Y:S02]  /*1a70*/  LEA R10, P0, R245.reuse, R0, 0x1 ;  /* 0x00000000f50a7211 */ /* 0x044fe400078008ff */
[----:B------:R-:W-:Y:S02]  /*1a80*/  SHF.R.S32.HI R6, RZ, 0x1f, R245 ;  /* 0x0000001fff067819 */ /* 0x000fe400000114f5 */
[C---:B------:R-:W-:Y:S02]  /*1a90*/  IADD3 R21, R245.reuse, 0x40, RZ ;  /* 0x00000040f5157810 */ /* 0x040fe40007ffe0ff */
[C---:B------:R-:W-:Y:S02]  /*1aa0*/  IADD3 R19, R245.reuse, 0x80, RZ ;  /* 0x00000080f5137810 */ /* 0x040fe40007ffe0ff */
[----:B------:R-:W-:-:S02]  /*1ab0*/  IADD3 R20, R245, 0x80, RZ ;  /* 0x00000080f5147810 */ /* 0x000fc40007ffe0ff */
[C---:B------:R-:W-:Y:S02]  /*1ac0*/  IADD3 R17, R245.reuse, 0xc0, RZ ;  /* 0x000000c0f5117810 */ /* 0x040fe40007ffe0ff */
[----:B------:R-:W-:Y:S02]  /*1ad0*/  IADD3 R18, R245, 0xc0, RZ ;  /* 0x000000c0f5127810 */ /* 0x000fe40007ffe0ff */
[----:B------:R-:W-:Y:S02]  /*1ae0*/  LEA R8, P2, R3, R0, 0x1 ;  /* 0x0000000003087211 */ /* 0x000fe400078408ff */
[----:B------:R-:W-:Y:S02]  /*1af0*/  LEA.HI.X R11, R245, R4, R6, 0x1, P0 ;  /* 0x00000004f50b7211 */ /* 0x000fe400000f0c06 */
        /* <DEDUP_REMOVED lines=15> */
.L_x_1468:
[----:B------:R-:W-:Y:S05]  /*1bf0*/  BSYNC B0 ;  /* 0x0000000000007941 */ /* 0x000fea0003800000 */
.L_x_1467:
[----:B------:R-:W-:Y:S05]  /*1c00*/  BRA.DIV ~URZ, `(.L_x_1469) ;  /* 0x00013d627f007947 */ /* 0x000fea000b800000 */
[----:B------:R1:W3:Y:S04]  /*1c10*/  SHFL.IDX PT, R4, R5, 0x3, 0x181f ;  /* 0x00781f0005047f89 */ /* 0x0002e800000e0000 */
[----:B--2---:R1:W2:Y:S02]  /*1c20*/  SHFL.IDX PT, R0, R13, 0x3, 0x181f ;  /* 0x00781f000d007f89 */ /* 0x0042a400000e0000 */
.L_x_1533:
[----:B-1----:R-:W-:Y:S01]  /*1c30*/  IADD3 R2, R12, 0x60, RZ ;  /* 0x000000600c027810 */ /* 0x002fe20007ffe0ff */
[----:B-----5:R-:W-:Y:S01]  /*1c40*/  IMAD.WIDE.U32 R164, R14, c[0x0][0x2b0], RZ ;  /* 0x0000ac000ea47a25 */ /* 0x020fe200078e00ff */
[----:B------:R-:W-:-:S02]  /*1c50*/  SHF.R.S32.HI R20, RZ, 0x1f, R245 ;  /* 0x0000001fff147819 */ /* 0x000fc400000114f5 */
[----:B------:R-:W-:Y:S02]  /*1c60*/  ISETP.GE.AND P0, PT, R2, R16, PT ;  /* 0x000000100200720c */ /* 0x000fe40003f06270 */
[C---:B------:R-:W-:Y:S01]  /*1c70*/  IADD3 R31, R245.reuse, 0x40, RZ ;  /* 0x00000040f51f7810 */ /* 0x040fe20007ffe0ff */
[----:B------:R1:W-:Y:S01]  /*1c80*/  STL.64 [R1+0x28], R164 ;  /* 0x000028a401007387 */ /* 0x0003e20000100a00 */
[C---:B------:R-:W-:Y:S02]  /*1c90*/  IADD3 R19, R245.reuse, 0x40, RZ ;  /* 0x00000040f5137810 */ /* 0x040fe40007ffe0ff */
[C---:B------:R-:W-:Y:S02]  /*1ca0*/  IADD3 R30, R245.reuse, 0x80, RZ ;  /* 0x00000080f51e7810 */ /* 0x040fe40007ffe0ff */
[----:B------:R-:W-:Y:S02]  /*1cb0*/  SHF.R.S32.HI R19, RZ, 0x1f, R19 ;  /* 0x0000001fff137819 */ /* 0x000fe40000011413 */
[----:B------:R-:W-:-:S02]  /*1cc0*/  IADD3 R18, R245, 0x80, RZ ;  /* 0x00000080f5127810 */ /* 0x000fc40007ffe0ff */
[C---:B------:R-:W-:Y:S02]  /*1cd0*/  IADD3 R29, R245.reuse, 0xc0, RZ ;  /* 0x000000c0f51d7810 */ /* 0x040fe40007ffe0ff */
[C---:B--2---:R-:W-:Y:S02]  /*1ce0*/  @!P0 LEA R10, P1, R245.reuse, R0, 0x1 ;  /* 0x00000000f50a8211 */ /* 0x044fe400078208ff */
[----:B------:R-:W-:Y:S02]  /*1cf0*/  SHF.R.S32.HI R18, RZ, 0x1f, R18 ;  /* 0x0000001fff127819 */ /* 0x000fe40000011412 */
[----:B---3--:R-:W-:Y:S02]  /*1d00*/  @!P0 LEA.HI.X R11, R245, R4, R20, 0x1, P1 ;  /* 0x00000004f50b8211 */ /* 0x008fe400008f0c14 */
[----:B------:R-:W-:Y:S02]  /*1d10*/  @!P0 LEA R8, P1, R31, R0, 0x1 ;  /* 0x000000001f088211 */ /* 0x000fe400078208ff */
[----:B------:R-:W-:Y:S01]  /*1d20*/  IADD3 R17, R245, 0xc0, RZ ;  /* 0x000000c0f5117810 */ /* 0x000fe20007ffe0ff */
[----:B------:R-:W-:Y:S01]  /*1d30*/  @!PT LDS RZ, [RZ] ;  /* 0x00000000fffff984 */ /* 0x000fe20000000800 */
[----:B------:R-:W-:Y:S01]  /*1d40*/  @!PT LDS RZ, [RZ] ;  /* 0x00000000fffff984 */ /* 0x000fe20000000800 */
[----:B------:R-:W-:Y:S01]  /*1d50*/  @!PT LDS RZ, [RZ] ;  /* 0x00000000fffff984 */ /* 0x000fe20000000800 */
[----:B------:R1:W-:Y:S01]  /*1d60*/  @!P0 LDGSTS.E.BYPASS.LTC128B.128 [R243+0x1b100], [R10.64], !P6 ;  /* 0x1b1000000af38fae */ /* 0x0003e2000f101d46 */
[----:B------:R-:W-:-:S02]  /*1d70*/  @!P0 LEA.HI.X R9, R31, R4, R19, 0x1, P1 ;  /* 0x000000041f098211 */ /* 0x000fc400008f0c13 */
[C---:B------:R-:W-:Y:S02]  /*1d80*/  @!P0 LEA R6, P1, R30.reuse, R0, 0x1 ;  /* 0x000000001e068211 */ /* 0x040fe400078208ff */
[----:B------:R-:W-:Y:S01]  /*1d90*/  SHF.R.S32.HI R17, RZ, 0x1f, R17 ;  /* 0x0000001fff117819 */ /* 0x000fe20000011411 */
[----:B------:R1:W-:Y:S01]  /*1da0*/  @!P0 LDGSTS.E.BYPASS.LTC128B.128 [R243+0x1f100], [R8.64], !P5 ;  /* 0x1f10000008f38fae */ /* 0x0003e2000e901d46 */
[----:B------:R-:W-:Y:S02]  /*1db0*/  @!P0 LEA.HI.X R7, R30, R4, R18, 0x1, P1 ;  /* 0x000000041e078211 */ /* 0x000fe400008f0c12 */
[C---:B------:R-:W-:Y:S02]  /*1dc0*/  @!P0 LEA R2, P1, R29.reuse, R0, 0x1 ;  /* 0x000000001d028211 */ /* 0x040fe400078208ff */
[----:B------:R-:W-:Y:S01]  /*1dd0*/  SHF.R.S32.HI R0, RZ, 0x1f, R14 ;  /* 0x0000001fff007819 */ /* 0x000fe2000001140e */
[----:B------:R1:W-:Y:S01]  /*1de0*/  @!P0 LDGSTS.E.BYPASS.LTC128B.128 [R243+0x23100], [R6.64], !P4 ;  /* 0x2310000006f38fae */ /* 0x0003e2000e101d46 */
[----:B------:R-:W-:-:S03]  /*1df0*/  @!P0 LEA.HI.X R3, R29, R4, R17, 0x1, P1 ;  /* 0x000000041d038211 */ /* 0x000fc600008f0c11 */
[----:B------:R-:W-:Y:S02]  /*1e00*/  IMAD R0, R0, c[0x0][0x2b0], RZ ;  /* 0x0000ac0000007a24 */ /* 0x000fe400078e02ff */
[----:B------:R1:W-:Y:S02]  /*1e10*/  @!P0 LDGSTS.E.BYPASS.LTC128B.128 [R243+0x27100], [R2.64], !P3 ;  /* 0x2710000002f38fae */ /* 0x0003e4000d901d46 */
[----:B------:R-:W-:Y:S02]  /*1e20*/  IMAD R0, R14, c[0x0][0x2b4], R0 ;  /* 0x0000ad000e007a24 */ /* 0x000fe400078e0200 */
[----:B------:R-:W0:Y:S01]  /*1e30*/  LDGDEPBAR ;  /* 0x00000000000079af */ /* 0x000e220000000000 */
[----:B------:R-:W-:Y:S01]  /*1e40*/  WARPSYNC 0xffffffff ;  /* 0xffffffff00007948 */ /* 0x000fe20003800000 */
[----:B------:R-:W-:-:S05]  /*1e50*/  IMAD.IADD R162, R165, 0x1, R0 ;  /* 0x00000001a5a27824 */ /* 0x000fca00078e0200 */
[----:B------:R1:W-:Y:S02]  /*1e60*/  STL [R1+0x38], R162 ;  /* 0x000038a201007387 */ /* 0x0003e40000100800 */
[----:B------:R-:W2:Y:S04]  /*1e70*/  LDL R168, [R1+0x4] ;  /* 0x0000040001a87983 */ /* 0x000ea80000100800 */
[----:B------:R-:W3:Y:S04]  /*1e80*/  LDL R163, [R1+0x10] ;  /* 0x0000100001a37983 */ /* 0x000ee80000100800 */
[----:B------:R-:W5:Y:S01]  /*1e90*/  LDL R166, [R1+0x18] ;  /* 0x0000180001a67983 */ /* 0x000f620000100800 */
[----:B-1----:R-:W-:Y:S02]  /*1ea0*/  IMAD.MOV.U32 R6, RZ, RZ, 0x60 ;  /* 0x00000060ff067424 */ /* 0x002fe400078e00ff */
[----:B------:R-:W-:Y:S01]  /*1eb0*/  IMAD.MOV.U32 R167, RZ, RZ, c[0x0][0x2b8] ;  /* 0x0000ae00ffa77624 */ /* 0x000fe200078e00ff */
[----:B----4-:R-:W4:Y:S01]  /*1ec0*/  LDL R21, [R1+0x48] ;  /* 0x0000480001157983 */ /* 0x010f220000100800 */
[----:B------:R-:W-:-:S03]  /*1ed0*/  IMAD.MOV.U32 R5, RZ, RZ, c[0x0][0x2ac] ;  /* 0x0000ab00ff057624 */ /* 0x000fc600078e00ff */
[----:B------:R-:W-:Y:S01]  /*1ee0*/  ISETP.NE.AND P1, PT, R167, 0x1, PT ;  /* 0x00000001a700780c */ /* 0x000fe20003f25270 */
[----:B------:R-:W-:Y:S02]  /*1ef0*/  IMAD R5, R5, c[0x0][0x1d0], RZ ;  /* 0x0000740005057a24 */ /* 0x000fe400078e02ff */
[----:B------:R-:W-:Y:S01]  /*1f00*/  IMAD.MOV.U32 R246, RZ, RZ, RZ ;  /* 0x000000fffff67224 */ /* 0x000fe200078e00ff */
[----:B------:R-:W-:Y:S01]  /*1f10*/  BAR.SYNC.DEFER_BLOCKING 0x0 ;  /* 0x0000000000007b1d */ /* 0x000fe20000010000 */
[----:B--2---:R-:W-:-:S04]  /*1f20*/  IMAD R154, R168, R6, -0x60 ;  /* 0xffffffa0a89a7424 */ /* 0x004fc800078e0206 */
[----:B---3--:R-:W-:-:S05]  /*1f30*/  IMAD.IADD R2, R163, 0x1, R154 ;  /* 0x00000001a3027824 */ /* 0x008fca00078e029a */
[C---:B------:R-:W-:Y:S01]  /*1f40*/  ISETP.GE.AND P0, PT, R2.reuse, R5, PT ;  /* 0x000000050200720c */ /* 0x040fe20003f06270 */
[----:B-----5:R-:W-:-:S03]  /*1f50*/  IMAD.IADD R2, R2, 0x1, R166 ;  /* 0x0000000102027824 */ /* 0x020fc600078e02a6 */
        /* <DEDUP_REMOVED lines=9> */
[----:B------:R-:W-:-:S04]  /*1ff0*/  IMAD.MOV R0, RZ, RZ, -R0 ;  /* 0x000000ffff007224 */ /* 0x000fc800078e0a00 */
[----:B------:R-:W-:Y:S01]  /*2000*/  IMAD R252, R0, c[0x0][0x2b8], R2 ;  /* 0x0000ae0000fc7a24 */ /* 0x000fe200078e0202 */
[----:B------:R-:W3:Y:S04]  /*2010*/  S2R R13, SR_TID.X ;  /* 0x00000000000d7919 */ /* 0x000ee80000002100 */
[----:B------:R-:W-:Y:S01]  /*2020*/  SHF.R.S32.HI R10, RZ, 0x1f, R252 ;  /* 0x0000001fff0a7819 */ /* 0x000fe200000114fc */
[----:B------:R-:W-:-:S04]  /*2030*/  IMAD.WIDE.U32 R2, R252, c[0x0][0x1e0], RZ ;  /* 0x00007800fc027a25 */ /* 0x000fc800078e00ff */
[----:B------:R-:W-:-:S04]  /*2040*/  IMAD R0, R10, c[0x0][0x1e0], RZ ;  /* 0x000078000a007a24 */ /* 0x000fc800078e02ff */
[----:B------:R-:W-:-:S04]  /*2050*/  IMAD R0, R252, c[0x0][0x1e4], R0 ;  /* 0x00007900fc007a24 */ /* 0x000fc800078e0200 */
[----:B------:R-:W-:Y:S02]  /*2060*/  IMAD.IADD R3, R3, 0x1, R0 ;  /* 0x0000000103037824 */ /* 0x000fe400078e0200 */
[----:B------:R-:W-:Y:S02]  /*2070*/  IMAD R0, R15, c[0x0][0x1e8], RZ ;  /* 0x00007a000f007a24 */ /* 0x000fe400078e02ff */
[----:B----4-:R-:W-:-:S04]  /*2080*/  IMAD.WIDE.U32 R160, R21, c[0x0][0x1e8], RZ ;  /* 0x00007a0015a07a25 */ /* 0x010fc800078e00ff */
[----:B------:R-:W-:Y:S01]  /*2090*/  IMAD R0, R21, c[0x0][0x1ec], R0 ;  /* 0x00007b0015007a24 */ /* 0x000fe200078e0200 */
[----:B---3--:R-:W-:-:S03]  /*20a0*/  SHF.R.S32.HI R7, RZ, 0x1f, R13 ;  /* 0x0000001fff077819 */ /* 0x008fc6000001140d */
[----:B------:R-:W-:Y:S01]  /*20b0*/  IMAD.IADD R159, R161, 0x1, R0 ;  /* 0x00000001a19f7824 */ /* 0x000fe200078e0200 */
[----:B------:R-:W-:Y:S01]  /*20c0*/  LEA.HI R7, R7, R13, RZ, 0x3 ;  /* 0x0000000d07077211 */ /* 0x000fe200078f18ff */
[----:B------:R-:W-:Y:S02]  /*20d0*/  IMAD.MOV.U32 R153, RZ, RZ, c[0x0][0x2ac] ;  /* 0x0000ab00ff997624 */ /* 0x000fe400078e00ff */
[----:B-1----:R-:W-:Y:S01]  /*20e0*/  IMAD R5, R168, -0x60, R6 ;  /* 0xffffffa0a8057824 */ /* 0x002fe200078e0206 */
[----:B------:R-:W-:-:S03]  /*20f0*/  SHF.R.S32.HI R7, RZ, 0x3, R7 ;  /* 0x00000003ff077819 */ /* 0x000fc60000011407 */
[----:B------:R-:W-:-:S05]  /*2100*/  IMAD R153, R153, c[0x0][0x1d0], R5 ;  /* 0x0000740099997a24 */ /* 0x000fca00078e0205 */
[----:B------:R-:W-:Y:S01]  /*2110*/  IADD3 R26, -R7, R153, RZ ;  /* 0x00000099071a7210 */ /* 0x000fe20007ffe1ff */
[----:B------:R-:W-:Y:S01]  /*2120*/  IMAD.WIDE.U32 R22, R21, c[0x0][0x210], RZ ;  /* 0x0000840015167a25 */ /* 0x000fe200078e00ff */
[----:B------:R-:W-:Y:S04]  /*2130*/  STL.64 [R1+0x20], R160 ;  /* 0x000020a001007387 */ /* 0x000fe80000100a00 */
[----:B------:R-:W-:Y:S04]  /*2140*/  STL [R1+0x1c], R159 ;  /* 0x00001c9f01007387 */ /* 0x000fe80000100800 */
[----:B------:R-:W-:Y:S01]  /*2150*/  STL.64 [R1+0x30], R22 ;  /* 0x0000301601007387 */ /* 0x000fe20000100a00 */
[----:B------:R-:W-:-:S02]  /*2160*/  IMAD.SHL.U32 R156, R31, 0x2, RZ ;  /* 0x000000021f9c7824 */ /* 0x000fc400078e00ff */
[C---:B------:R-:W-:Y:S01]  /*2170*/  IMAD.SHL.U32 R157, R30.reuse, 0x2, RZ ;  /* 0x000000021e9d7824 */ /* 0x040fe200078e00ff */
[C---:B------:R-:W-:Y:S01]  /*2180*/  SHF.L.U64.HI R132, R245.reuse, 0x1, R20 ;  /* 0x00000001f5847819 */ /* 0x040fe20000010214 */
[----:B------:R-:W-:Y:S01]  /*2190*/  IMAD.SHL.U32 R155, R245, 0x2, RZ ;  /* 0x00000002f59b7824 */ /* 0x000fe200078e00ff */
[----:B------:R-:W-:Y:S02]  /*21a0*/  SHF.L.U64.HI R133, R31, 0x1, R19 ;  /* 0x000000011f857819 */ /* 0x000fe40000010213 */
[----:B------:R-:W-:Y:S02]  /*21b0*/  SHF.L.U64.HI R134, R30, 0x1, R18 ;  /* 0x000000011e867819 */ /* 0x000fe40000010212 */
[----:B------:R-:W-:Y:S01]  /*21c0*/  IADD3 R135, R228, 0x20, RZ ;  /* 0x00000020e4877810 */ /* 0x000fe20007ffe0ff */
[C---:B------:R-:W-:Y:S01]  /*21d0*/  IMAD.SHL.U32 R158, R29.reuse, 0x2, RZ ;  /* 0x000000021d9e7824 */ /* 0x040fe200078e00ff */
[----:B------:R-:W-:Y:S02]  /*21e0*/  SHF.L.U64.HI R152, R29, 0x1, R17 ;  /* 0x000000011d987819 */ /* 0x000fe40000010211 */
[----:B--2---:R-:W-:Y:S01]  /*21f0*/  SHF.R.S32.HI R12, RZ, 0x1f, R246 ;  /* 0x0000001fff0c7819 */ /* 0x004fe200000114f6 */
[----:B------:R-:W-:-:S04]  /*2200*/  IMAD.WIDE.U32 R2, R246, c[0x0][0x1f0], R2 ;  /* 0x00007c00f6027a25 */ /* 0x000fc800078e0002 */
[----:B------:R-:W-:Y:S01]  /*2210*/  IMAD R4, R12, c[0x0][0x1f0], RZ ;  /* 0x00007c000c047a24 */ /* 0x000fe200078e02ff */
[----:B------:R-:W-:-:S03]  /*2220*/  IADD3 R0, P0, R2, R160, RZ ;  /* 0x000000a002007210 */ /* 0x000fc60007f1e0ff */
[----:B------:R-:W-:-:S05]  /*2230*/  IMAD R4, R246, c[0x0][0x1f4], R4 ;  /* 0x00007d00f6047a24 */ /* 0x000fca00078e0204 */
[----:B------:R-:W-:Y:S02]  /*2240*/  IADD3.X R2, R159, R3, R4, P0, !PT ;  /* 0x000000039f027210 */ /* 0x000fe400007fe404 */
[----:B------:R-:W-:-:S04]  /*2250*/  LEA R9, P0, R0, c[0x0][0x1c8], 0x1 ;  /* 0x0000720000097a11 */ /* 0x000fc800078008ff */
[----:B------:R-:W-:Y:S02]  /*2260*/  LEA.HI.X R13, R0, c[0x0][0x1cc], R2, 0x1, P0 ;  /* 0x00007300000d7a11 */ /* 0x000fe400000f0c02 */
[----:B------:R-:W1:Y:S01]  /*2270*/  SHFL.IDX PT, R0, R9, RZ, 0x181f ;  /* 0x00181fff09007589 */ /* 0x000e6200000e0000 */
[----:B------:R-:W-:-:S03]  /*2280*/  ISETP.GE.AND P0, PT, R26, 0x1, PT ;  /* 0x000000011a00780c */ /* 0x000fc60003f06270 */
[----:B------:R-:W2:Y:S04]  /*2290*/  SHFL.IDX PT, R2, R13, RZ, 0x181f ;  /* 0x00181fff0d027589 */ /* 0x000ea800000e0000 */
[----:B------:R-:W3:Y:S06]  /*22a0*/  SHFL.IDX PT, R8, R9, 0x1, 0x181f ;  /* 0x00381f0009087f89 */ /* 0x000eec00000e0000 */
[----:B------:R-:W-:-:S02]  /*22b0*/  @P0 ISETP.GE.AND P3, PT, R245, c[0x0][0x1d4], PT ;  /* 0x00007500f5000a0c */ /* 0x000fc40003f66270 */
[----:B------:R-:W-:Y:S01]  /*22c0*/  @P0 ISETP.GE.AND P4, PT, R31, c[0x0][0x1d4], PT ;  /* 0x000075001f000a0c */ /* 0x000fe20003f86270 */
[----:B------:R-:W4:Y:S01]  /*22d0*/  SHFL.IDX PT, R11, R13, 0x1, 0x181f ;  /* 0x00381f000d0b7f89 */ /* 0x000f2200000e0000 */
[-C--:B-1----:R-:W-:Y:S02]  /*22e0*/  @P0 LEA R4, P2, R245, R0.reuse, 0x1 ;  /* 0x00000000f5040211 */ /* 0x082fe400078408ff */
[----:B------:R-:W-:Y:S02]  /*22f0*/  @P0 LEA R6, P1, R31, R0, 0x1 ;  /* 0x000000001f060211 */ /* 0x000fe400078208ff */
[-C--:B--2---:R-:W-:Y:S02]  /*2300*/  @P0 LEA.HI.X R5, R245, R2.reuse, R20, 0x1, P2 ;  /* 0x00000002f5050211 */ /* 0x084fe400010f0c14 */
[----:B------:R-:W-:Y:S02]  /*2310*/  @P0 LEA.HI.X R7, R31, R2, R19, 0x1, P1 ;  /* 0x000000021f070211 */ /* 0x000fe400008f0c13 */
[----:B------:R-:W-:Y:S01]  /*2320*/  ISETP.GE.AND P1, PT, R26, 0x21, PT ;  /* 0x000000211a00780c */ /* 0x000fe20003f26270 */
[----:B------:R1:W-:Y:S01]  /*2330*/  @P0 LDGSTS.E.BYPASS.LTC128B.128 [R243+0xc100], [R4.64], !P3 ;  /* 0x0c10000004f30fae */ /* 0x0003e2000d901d46 */
[----:B------:R-:W-:-:S03]  /*2340*/  @P0 ISETP.GE.AND P5, PT, R30, c[0x0][0x1d4], PT ;  /* 0x000075001e000a0c */ /* 0x000fc60003fa6270 */
[----:B------:R2:W-:Y:S01]  /*2350*/  @P0 LDGSTS.E.BYPASS.LTC128B.128 [R243+0xf100], [R6.64], !P4 ;  /* 0x0f10000006f30fae */ /* 0x0005e2000e101d46 */
[----:B------:R-:W-:Y:S02]  /*2360*/  @P0 ISETP.GE.AND P4, PT, R29, c[0x0][0x1d4], PT ;  /* 0x000075001d000a0c */ /* 0x000fe40003f86270 */
[----:B-1----:R-:W-:-:S04]  /*2370*/  @P0 LEA R4, P2, R30, R0, 0x1 ;  /* 0x000000001e040211 */ /* 0x002fc800078408ff */
[----:B------:R-:W-:Y:S02]  /*2380*/  @P0 LEA.HI.X R5, R30, R2, R18, 0x1, P2 ;  /* 0x000000021e050211 */ /* 0x000fe400010f0c12 */
[----:B--2---:R-:W-:-:S03]  /*2390*/  @P0 LEA R6, P2, R29, R0, 0x1 ;  /* 0x000000001d060211 */ /* 0x004fc600078408ff */
[----:B------:R3:W-:Y:S01]  /*23a0*/  @P0 LDGSTS.E.BYPASS.LTC128B.128 [R243+0x12100], [R4.64], !P5 ;  /* 0x1210000004f30fae */ /* 0x0007e2000e901d46 */
[----:B------:R-:W-:Y:S02]  /*23b0*/  @P0 LEA.HI.X R7, R29, R2, R17, 0x1, P2 ;  /* 0x000000021d070211 */ /* 0x000fe400010f0c11 */
[----:B------:R-:W-:Y:S01]  /*23c0*/  @P1 ISETP.GE.AND P2, PT, R245, c[0x0][0x1d4], PT ;  /* 0x00007500f5001a0c */ /* 0x000fe20003f46270 */
[----:B------:R-:W-:Y:S02]  /*23d0*/  IMAD R0, R10, c[0x0][0x208], RZ ;  /* 0x000082000a007a24 */ /* 0x000fe400078e02ff */
[----:B------:R1:W-:Y:S01]  /*23e0*/  @P0 LDGSTS.E.BYPASS.LTC128B.128 [R243+0x15100], [R6.64], !P4 ;  /* 0x1510000006f30fae */ /* 0x0003e2000e101d46 */
[----:B------:R-:W-:Y:S01]  /*23f0*/  @P1 ISETP.GE.AND P4, PT, R31, c[0x0][0x1d4], PT ;  /* 0x000075001f001a0c */ /* 0x000fe20003f86270 */
[----:B------:R-:W-:Y:S02]  /*2400*/  IMAD.WIDE.U32 R2, R252, c[0x0][0x208], RZ ;  /* 0x00008200fc027a25 */ /* 0x000fe400078e00ff */
[----:B------:R-:W-:Y:S01]  /*2410*/  SHFL.IDX PT, R10, R13, 0x2, 0x181f ;  /* 0x00581f000d0a7f89 */ /* 0x000fe200000e0000 */
[----:B---3--:R-:W-:-:S04]  /*2420*/  @P1 LEA R4, P3, R245, R8, 0x1 ;  /* 0x00000008f5041211 */ /* 0x008fc800078608ff */
[----:B----4-:R-:W-:Y:S01]  /*2430*/  @P1 LEA.HI.X R5, R245, R11, R20, 0x1, P3 ;  /* 0x0000000bf5051211 */ /* 0x010fe200018f0c14 */
[----:B-1----:R-:W-:Y:S02]  /*2440*/  IMAD R7, R252, c[0x0][0x20c], R0 ;  /* 0x00008300fc077a24 */ /* 0x002fe400078e0200 */
[----:B------:R-:W1:Y:S01]  /*2450*/  SHFL.IDX PT, R0, R9, 0x2, 0x181f ;  /* 0x00581f0009007f89 */ /* 0x000e6200000e0000 */
[----:B------:R-:W-:-:S03]  /*2460*/  @P1 LEA R6, P0, R31, R8, 0x1 ;  /* 0x000000081f061211 */ /* 0x000fc600078008ff */
[----:B------:R2:W-:Y:S01]  /*2470*/  @P1 LDGSTS.E.BYPASS.LTC128B.128 [R243+0xd100], [R4.64], !P2 ;  /* 0x0d10000004f31fae */ /* 0x0005e2000d101d46 */
[----:B------:R-:W-:Y:S01]  /*2480*/  @P1 ISETP.GE.AND P2, PT, R30, c[0x0][0x1d4], PT ;  /* 0x000075001e001a0c */ /* 0x000fe20003f46270 */
[----:B------:R-:W-:Y:S01]  /*2490*/  IMAD.IADD R3, R3, 0x1, R7 ;  /* 0x0000000103037824 */ /* 0x000fe200078e0207 */
[----:B------:R-:W-:Y:S02]  /*24a0*/  @P1 LEA.HI.X R7, R31, R11, R19, 0x1, P0 ;  /* 0x0000000b1f071211 */ /* 0x000fe400000f0c13 */
[----:B------:R-:W-:-:S03]  /*24b0*/  ISETP.GE.AND P0, PT, R26, 0x41, PT ;  /* 0x000000411a00780c */ /* 0x000fc60003f06270 */
[----:B------:R3:W-:Y:S01]  /*24c0*/  @P1 LDGSTS.E.BYPASS.LTC128B.128 [R243+0x10100], [R6.64], !P4 ;  /* 0x1010000006f31fae */ /* 0x0007e2000e101d46 */
[----:B------:R-:W-:Y:S01]  /*24d0*/  @P1 ISETP.GE.AND P4, PT, R29, c[0x0][0x1d4], PT ;  /* 0x000075001d001a0c */ /* 0x000fe20003f86270 */
[----:B------:R-:W-:Y:S01]  /*24e0*/  IMAD.WIDE.U32 R2, R246, c[0x0][0x218], R2 ;  /* 0x00008600f6027a25 */ /* 0x000fe200078e0002 */
[----:B--2---:R-:W-:-:S04]  /*24f0*/  @P1 LEA R4, P3, R30, R8, 0x1 ;  /* 0x000000081e041211 */ /* 0x004fc800078608ff */
[----:B------:R-:W-:Y:S01]  /*2500*/  @P1 LEA.HI.X R5, R30, R11, R18, 0x1, P3 ;  /* 0x0000000b1e051211 */ /* 0x000fe200018f0c12 */
[----:B---3--:R-:W-:-:S04]  /*2510*/  IMAD R6, R15, c[0x0][0x210], RZ ;  /* 0x000084000f067a24 */ /* 0x008fc800078e02ff */
[----:B------:R2:W-:Y:S02]  /*2520*/  @P1 LDGSTS.E.BYPASS.LTC128B.128 [R243+0x13100], [R4.64], !P2 ;  /* 0x1310000004f31fae */ /* 0x0005e4000d101d46 */
[----:B--2---:R-:W-:Y:S01]  /*2530*/  IMAD R5, R21, c[0x0][0x214], R6 ;  /* 0x0000850015057a24 */ /* 0x004fe200078e0206 */
[----:B------:R-:W-:Y:S01]  /*2540*/  @P1 LEA R6, P3, R29, R8, 0x1 ;  /* 0x000000081d061211 */ /* 0x000fe200078608ff */
[----:B------:R-:W-:Y:S01]  /*2550*/  IMAD R8, R12, c[0x0][0x218], RZ ;  /* 0x000086000c087a24 */ /* 0x000fe200078e02ff */
[----:B-1----:R-:W-:Y:S02]  /*2560*/  @P0 LEA R4, P2, R245, R0, 0x1 ;  /* 0x00000000f5040211 */ /* 0x002fe400078408ff */
[----:B------:R-:W-:Y:S02]  /*2570*/  @P1 LEA.HI.X R7, R29, R11, R17, 0x1, P3 ;  /* 0x0000000b1d071211 */ /* 0x000fe400018f0c11 */
[----:B------:R-:W-:Y:S01]  /*2580*/  @P0 ISETP.GE.AND P3, PT, R245, c[0x0][0x1d4], PT ;  /* 0x00007500f5000a0c */ /* 0x000fe20003f66270 */
[----:B------:R-:W-:Y:S01]  /*2590*/  IMAD.IADD R9, R23, 0x1, R5 ;  /* 0x0000000117097824 */ /* 0x000fe200078e0205 */
[----:B------:R-:W-:Y:S01]  /*25a0*/  @P0 LEA.HI.X R5, R245, R10, R20, 0x1, P2 ;  /* 0x0000000af5050211 */ /* 0x000fe200010f0c14 */
[----:B------:R-:W-:Y:S01]  /*25b0*/  IMAD R8, R246, c[0x0][0x21c], R8 ;  /* 0x00008700f6087a24 */ /* 0x000fe200078e0208 */
[----:B------:R-:W-:Y:S01]  /*25c0*/  IADD3 R2, P2, R2, R22, RZ ;  /* 0x0000001602027210 */ /* 0x000fe20007f5e0ff */
[----:B------:R-:W1:Y:S03]  /*25d0*/  S2R R21, SR_TID.X ;  /* 0x0000000000157919 */ /* 0x000e660000002100 */
[----:B------:R-:W-:Y:S01]  /*25e0*/  IADD3.X R3, R9, R3, R8, P2, !PT ;  /* 0x0000000309037210 */ /* 0x000fe200017fe408 */
[----:B------:R2:W-:Y:S01]  /*25f0*/  @P1 LDGSTS.E.BYPASS.LTC128B.128 [R243+0x16100], [R6.64], !P4 ;  /* 0x1610000006f31fae */ /* 0x0005e2000e101d46 */
[----:B------:R-:W-:-:S02]  /*2600*/  @P0 LEA R8, P2, R31, R0, 0x1 ;  /* 0x000000001f080211 */ /* 0x000fc400078408ff */
[C---:B------:R-:W-:Y:S01]  /*2610*/  LEA R27, P1, R2.reuse, c[0x0][0x1f8], 0x1 ;  /* 0x00007e00021b7a11 */ /* 0x040fe200078208ff */
[----:B------:R3:W-:Y:S01]  /*2620*/  STL [R1+0x3c], R9 ;  /* 0x00003c0901007387 */ /* 0x0007e20000100800 */
[----:B------:R-:W-:Y:S02]  /*2630*/  @P0 ISETP.GE.AND P4, PT, R31, c[0x0][0x1d4], PT ;  /* 0x000075001f000a0c */ /* 0x000fe40003f86270 */
[----:B------:R-:W-:Y:S01]  /*2640*/  LEA.HI.X R28, R2, c[0x0][0x1fc], R3, 0x1, P1 ;  /* 0x00007f00021c7a11 */ /* 0x000fe200008f0c03 */
[----:B------:R4:W-:Y:S01]  /*2650*/  @P0 LDGSTS.E.BYPASS.LTC128B.128 [R243+0xe100], [R4.64], !P3 ;  /* 0x0e10000004f30fae */ /* 0x0009e2000d901d46 */
[----:B------:R-:W-:Y:S02]  /*2660*/  @P0 ISETP.GE.AND P1, PT, R29, c[0x0][0x1d4], PT ;  /* 0x000075001d000a0c */ /* 0x000fe40003f26270 */
[----:B--2---:R-:W-:Y:S02]  /*2670*/  @P0 LEA R6, P3, R30, R0, 0x1 ;  /* 0x000000001e060211 */ /* 0x004fe400078608ff */
[----:B---3--:R-:W-:-:S02]  /*2680*/  @P0 LEA.HI.X R9, R31, R10, R19, 0x1, P2 ;  /* 0x0000000a1f090211 */ /* 0x008fc400010f0c13 */
[C---:B------:R-:W-:Y:S02]  /*2690*/  @P0 ISETP.GE.AND P2, PT, R30.reuse, c[0x0][0x1d4], PT ;  /* 0x000075001e000a0c */ /* 0x040fe40003f46270 */
[----:B------:R-:W-:Y:S01]  /*26a0*/  @P0 LEA.HI.X R7, R30, R10, R18, 0x1, P3 ;  /* 0x0000000a1e070211 */ /* 0x000fe200018f0c12 */
[----:B------:R2:W-:Y:S01]  /*26b0*/  @P0 LDGSTS.E.BYPASS.LTC128B.128 [R243+0x11100], [R8.64], !P4 ;  /* 0x1110000008f30fae */ /* 0x0005e2000e101d46 */
[----:B----4-:R-:W-:-:S04]  /*26c0*/  @P0 LEA R4, P3, R29, R0, 0x1 ;  /* 0x000000001d040211 */ /* 0x010fc800078608ff */
[----:B------:R-:W-:Y:S02]  /*26d0*/  @P0 LEA.HI.X R5, R29, R10, R17, 0x1, P3 ;  /* 0x0000000a1d050211 */ /* 0x000fe400018f0c11 */
[----:B-1----:R-:W-:-:S03]  /*26e0*/  SHF.R.S32.HI R13, RZ, 0x1f, R21 ;  /* 0x0000001fff0d7819 */ /* 0x002fc60000011415 */
[----:B------:R1:W-:Y:S04]  /*26f0*/  @P0 LDGSTS.E.BYPASS.LTC128B.128 [R243+0x14100], [R6.64], !P2 ;  /* 0x1410000006f30fae */ /* 0x0003e8000d101d46 */
[----:B------:R1:W-:Y:S04]  /*2700*/  @P0 LDGSTS.E.BYPASS.LTC128B.128 [R243+0x17100], [R4.64], !P1 ;  /* 0x1710000004f30fae */ /* 0x0003e8000c901d46 */
[----:B------:R-:W0:Y:S01]  /*2710*/  LDGDEPBAR ;  /* 0x00000000000079af */ /* 0x000e220000000000 */
[----:B------:R-:W-:-:S03]  /*2720*/  LEA.HI R13, R13, R21, RZ, 0x3 ;  /* 0x000000150d0d7211 */ /* 0x000fc600078f18ff */
[----:B------:R-:W3:Y:S01]  /*2730*/  SHFL.IDX PT, R0, R27, RZ, 0x181f ;  /* 0x00181fff1b007589 */ /* 0x000ee200000e0000 */
[----:B------:R-:W-:-:S03]  /*2740*/  LOP3.LUT R13, R13, 0xfffffff8, RZ, 0xc0, !PT ;  /* 0xfffffff80d0d7812 */ /* 0x000fc600078ec0ff */
[----:B------:R-:W4:Y:S04]  /*2750*/  SHFL.IDX PT, R2, R28, RZ, 0x181f ;  /* 0x00181fff1c027589 */ /* 0x000f2800000e0000 */
[----:B--2---:R-:W2:Y:S01]  /*2760*/  SHFL.IDX PT, R8, R27, 0x1, 0x181f ;  /* 0x00381f001b087f89 */ /* 0x004ea200000e0000 */
[----:B------:R-:W-:-:S03]  /*2770*/  IMAD.IADD R13, R21, 0x1, -R13 ;  /* 0x00000001150d7824 */ /* 0x000fc600078e0a0d */
[----:B------:R-:W5:Y:S02]  /*2780*/  SHFL.IDX PT, R3, R28, 0x1, 0x181f ;  /* 0x00381f001c037f89 */ /* 0x000f6400000e0000 */
[----:B------:R-:W-:Y:S01]  /*2790*/  R2P PR, R13, 0x6 ;  /* 0x000000060d007804 */ /* 0x000fe20000000000 */
[----:B------:R-:W-:-:S04]  /*27a0*/  DEPBAR.LE SB0, 0x1 ;  /* 0x000080400000791a */ /* 0x000fc80000000000 */
[----:B------:R-:W-:-:S04]  /*27b0*/  DEPBAR.LE SB0, 0x0 ;  /* 0x000080000000791a */ /* 0x000fc80000000000 */
[----:B------:R-:W-:Y:S01]  /*27c0*/  BAR.SYNC.DEFER_BLOCKING 0x0 ;  /* 0x0000000000007b1d */ /* 0x000fe20000010000 */
[CC--:B---3--:R-:W-:Y:S02]  /*27d0*/  IADD3 R20, P0, R0.reuse, R156.reuse, RZ ;  /* 0x0000009c00147210 */ /* 0x0c8fe40007f1e0ff */
[----:B------:R-:W-:Y:S02]  /*27e0*/  IADD3 R18, P4, R0, R157, RZ ;  /* 0x0000009d00127210 */ /* 0x000fe40007f9e0ff */
[----:B------:R-:W-:Y:S01]  /*27f0*/  @P1 IADD3 R135, R228, -0x20, RZ ;  /* 0xffffffe0e4871810 */ /* 0x000fe20007ffe0ff */
[----:B----4-:R-:W-:Y:S01]  /*2800*/  IMAD.X R21, R2, 0x1, R133, P0 ;  /* 0x0000000102157824 */ /* 0x010fe200000e0685 */
[----:B--2---:R-:W-:Y:S01]  /*2810*/  IADD3 R10, P1, R8, R155, RZ ;  /* 0x0000009b080a7210 */ /* 0x004fe20007f3e0ff */
[----:B------:R-:W-:Y:S01]  /*2820*/  IMAD.X R19, R2, 0x1, R134, P4 ;  /* 0x0000000102137824 */ /* 0x000fe200020e0686 */
[----:B------:R-:W-:Y:S02]  /*2830*/  IADD3 R24, P0, R8, R156, RZ ;  /* 0x0000009c08187210 */ /* 0x000fe40007f1e0ff */
[----:B------:R-:W-:-:S02]  /*2840*/  ISETP.GE.AND P5, PT, R245, c[0x0][0x1d4], PT ;  /* 0x00007500f5007a0c */ /* 0x000fc40003fa6270 */
[----:B------:R-:W-:Y:S01]  /*2850*/  ISETP.GE.AND P4, PT, R31, c[0x0][0x1d4], PT ;  /* 0x000075001f007a0c */ /* 0x000fe20003f86270 */
[C---:B-----5:R-:W-:Y:S01]  /*2860*/  IMAD.X R11, R3.reuse, 0x1, R132, P1 ;  /* 0x00000001030b7824 */ /* 0x060fe200008e0684 */
[----:B------:R-:W-:Y:S01]  /*2870*/  IADD3 R22, P3, R0, R155, RZ ;  /* 0x0000009b00167210 */ /* 0x000fe20007f7e0ff */
[----:B------:R-:W-:Y:S01]  /*2880*/  IMAD.X R25, R3, 0x1, R133, P0 ;  /* 0x0000000103197824 */ /* 0x000fe200000e0685 */
[C---:B------:R-:W-:Y:S02]  /*2890*/  ISETP.LT.OR P1, PT, R26.reuse, 0x1, P5 ;  /* 0x000000011a00780c */ /* 0x040fe40002f21670 */
[----:B------:R-:W-:Y:S02]  /*28a0*/  ISETP.LT.OR P0, PT, R26, 0x1, P4 ;  /* 0x000000011a00780c */ /* 0x000fe40002701670 */
[----:B------:R-:W-:Y:S02]  /*28b0*/  IADD3.X R23, R2, R132, RZ, P3, !PT ;  /* 0x0000008402177210 */ /* 0x000fe40001ffe4ff */
[----:B------:R-:W-:Y:S01]  /*28c0*/  IADD3 R16, P3, R0, R158, RZ ;  /* 0x0000009e00107210 */ /* 0x000fe20007f7e0ff */
[----:B-1----:R-:W-:Y:S04]  /*28d0*/  LDSM.16.M88.4 R4, [R239] ;  /* 0x00000000ef04783b */ /* 0x002fe80000000200 */
[----:B------:R-:W-:Y:S01]  /*28e0*/  IMAD.X R17, R2, 0x1, R152, P3 ;  /* 0x0000000102117824 */ /* 0x000fe200018e0698 */
[----:B------:R-:W-:Y:S01]  /*28f0*/  ISETP.GE.AND P3, PT, R30, c[0x0][0x1d4], PT ;  /* 0x000075001e007a0c */ /* 0x000fe20003f66270 */
[----:B------:R-:W-:Y:S04]  /*2900*/  LDSM.16.M88.4 R40, [R228] ;  /* 0x00000000e428783b */ /* 0x000fe80000000200 */
[----:B------:R-:W-:Y:S04]  /*2910*/  LDSM.16.M88.4 R32, [R228+0x800] ;  /* 0x00080000e420783b */ /* 0x000fe80000000200 */
[----:B------:R-:W-:Y:S04]  /*2920*/  LDSM.16.M88.4 R44, [R228+0x1000] ;  /* 0x00100000e42c783b */ /* 0x000fe80000000200 */
[----:B------:R-:W-:Y:S04]  /*2930*/  LDSM.16.M88.4 R52, [R228+0x1800] ;  /* 0x00180000e434783b */ /* 0x000fe80000000200 */
[----:B------:R-:W-:Y:S04]  /*2940*/  LDSM.16.M88.4 R60, [R228+0x2000] ;  /* 0x00200000e43c783b */ /* 0x000fe80000000200 */
[----:B------:R-:W-:Y:S04]  /*2950*/  LDSM.16.M88.4 R72, [R228+0x2800] ;  /* 0x00280000e448783b */ /* 0x000fe80000000200 */
[----:B------:R-:W-:Y:S04]  /*2960*/  LDSM.16.M88.4 R12, [R240] ;  /* 0x00000000f00c783b */ /* 0x000fe80000000200 */
[----:B------:R-:W-:Y:S04]  /*2970*/  LDSM.16.M88.4 R64, [R135] ;  /* 0x000000008740783b */ /* 0x000fe80000000200 */
[----:B------:R-:W-:Y:S04]  /*2980*/  LDSM.16.M88.4 R68, [R135+0x800] ;  /* 0x000800008744783b */ /* 0x000fe80000000200 */
[----:B------:R-:W-:Y:S04]  /*2990*/  LDSM.16.M88.4 R76, [R135+0x1000] ;  /* 0x00100000874c783b */ /* 0x000fe80000000200 */
[----:B------:R-:W-:Y:S04]  /*29a0*/  LDSM.16.M88.4 R92, [R135+0x1800] ;  /* 0x00180000875c783b */ /* 0x000fe80000000200 */
[----:B------:R-:W-:Y:S04]  /*29b0*/  LDSM.16.M88.4 R96, [R135+0x2000] ;  /* 0x002000008760783b */ /* 0x000fe80000000200 */
[----:B------:R-:W-:Y:S04]  /*29c0*/  LDSM.16.M88.4 R112, [R135+0x2800] ;  /* 0x002800008770783b */ /* 0x000fe80000000200 */
[----:B------:R-:W-:Y:S01]  /*29d0*/  @!PT LDS RZ, [RZ] ;  /* 0x00000000fffff984 */ /* 0x000fe20000000800 */
[----:B------:R-:W-:Y:S01]  /*29e0*/  @!PT LDS RZ, [RZ] ;  /* 0x00000000fffff984 */ /* 0x000fe20000000800 */
[----:B------:R-:W-:Y:S01]  /*29f0*/  @!PT LDS RZ, [RZ] ;  /* 0x00000000fffff984 */ /* 0x000fe20000000800 */
[----:B------:R1:W-:Y:S04]  /*2a00*/  LDGSTS.E.BYPASS.LTC128B.128 [R243+0x100], [R22.64], !P1 ;  /* 0x0010000016f37fae */ /* 0x0003e8000c901d46 */
[----:B------:R1:W-:Y:S01]  /*2a10*/  LDGSTS.E.BYPASS.LTC128B.128 [R243+0x3100], [R20.64], !P0 ;  /* 0x0310000014f37fae */ /* 0x0003e2000c101d46 */
[----:B------:R-:W-:-:S02]  /*2a20*/  ISETP.LT.OR P0, PT, R26, 0x1, P3 ;  /* 0x000000011a00780c */ /* 0x000fc40001f01670 */
[----:B------:R-:W-:-:S11]  /*2a30*/  ISETP.GE.AND P1, PT, R29, c[0x0][0x1d4], PT ;  /* 0x000075001d007a0c */ /* 0x000fd60003f26270 */
[----:B------:R2:W-:Y:S01]  /*2a40*/  LDGSTS.E.BYPASS.LTC128B.128 [R243+0x6100], [R18.64], !P0 ;  /* 0x0610000012f37fae */ /* 0x0005e2000c101d46 */
[----:B------:R-:W-:-:S13]  /*2a50*/  ISETP.LT.OR P0, PT, R26, 0x1, P1 ;  /* 0x000000011a00780c */ /* 0x000fda0000f01670 */
[----:B------:R3:W-:Y:S04]  /*2a60*/  LDGSTS.E.BYPASS.LTC128B.128 [R243+0x9100], [R16.64], !P0 ;  /* 0x0910000010f37fae */ /* 0x0007e8000c101d46 */
[----:B------:R-:W4:Y:S01]  /*2a70*/  SHFL.IDX PT, R0, R27, 0x2, 0x181f ;  /* 0x00581f001b007f89 */ /* 0x000f2200000e0000 */
[----:B---3--:R-:W-:-:S05]  /*2a80*/  IADD3 R16, P0, R8, R157, RZ ;  /* 0x0000009d08107210 */ /* 0x008fca0007f1e0ff */
[----:B------:R-:W-:Y:S01]  /*2a90*/  IMAD.X R17, R3, 0x1, R134, P0 ;  /* 0x0000000103117824 */ /* 0x000fe200000e0686 */
[----:B------:R-:W-:Y:S01]  /*2aa0*/  ISETP.LT.OR P0, PT, R26, 0x21, P5 ;  /* 0x000000211a00780c */ /* 0x000fe20002f01670 */
[----:B------:R-:W3:-:S12]  /*2ab0*/  SHFL.IDX PT, R2, R28, 0x2, 0x181f ;  /* 0x00581f001c027f89 */ /* 0x000ed800000e0000 */
[----:B------:R5:W-:Y:S02]  /*2ac0*/  LDGSTS.E.BYPASS.LTC128B.128 [R243+0x1100], [R10.64], !P0 ;  /* 0x011000000af37fae */ /* 0x000be4000c101d46 */
[----:B-----5:R-:W-:-:S05]  /*2ad0*/  IADD3 R10, P0, R8, R158, RZ ;  /* 0x0000009e080a7210 */ /* 0x020fca0007f1e0ff */
[----:B------:R-:W-:Y:S01]  /*2ae0*/  IMAD.X R11, R3, 0x1, R152, P0 ;  /* 0x00000001030b7824 */ /* 0x000fe200000e0698 */
[----:B------:R-:W-:-:S13]  /*2af0*/  ISETP.LT.OR P0, PT, R26, 0x21, P4 ;  /* 0x000000211a00780c */ /* 0x000fda0002701670 */
[----:B------:R5:W-:Y:S01]  /*2b00*/  LDGSTS.E.BYPASS.LTC128B.128 [R243+0x4100], [R24.64], !P0 ;  /* 0x0410000018f37fae */ /* 0x000be2000c101d46 */
[----:B----4-:R-:W-:-:S04]  /*2b10*/  IADD3 R8, P0, R0, R155, RZ ;  /* 0x0000009b00087210 */ /* 0x010fc80007f1e0ff */
[----:B---3--:R-:W-:Y:S02]  /*2b20*/  IADD3.X R9, R2, R132, RZ, P0, !PT ;  /* 0x0000008402097210 */ /* 0x008fe400007fe4ff */
[----:B------:R-:W-:-:S13]  /*2b30*/  ISETP.LT.OR P0, PT, R26, 0x21, P3 ;  /* 0x000000211a00780c */ /* 0x000fda0001f01670 */
[----:B------:R3:W-:Y:S01]  /*2b40*/  LDGSTS.E.BYPASS.LTC128B.128 [R243+0x7100], [R16.64], !P0 ;  /* 0x0710000010f37fae */ /* 0x0007e2000c101d46 */
[----:B------:R-:W-:Y:S01]  /*2b50*/  HMMA.16816.F32.BF16 R48, R4, R40, RZ ;  /* 0x000000280430723c */ /* 0x000fe200000418ff */
[----:B---3--:R-:W-:-:S05]  /*2b60*/  IADD3 R16, P0, R0, R156, RZ ;  /* 0x0000009c00107210 */ /* 0x008fca0007f1e0ff */
[----:B------:R-:W-:Y:S01]  /*2b70*/  IMAD.X R17, R2, 0x1, R133, P0 ;  /* 0x0000000102117824 */ /* 0x000fe200000e0685 */
[----:B------:R-:W-:Y:S01]  /*2b80*/  ISETP.LT.OR P0, PT, R26, 0x21, P1 ;  /* 0x000000211a00780c */ /* 0x000fe20000f01670 */
[C---:B------:R-:W-:Y:S11]  /*2b90*/  HMMA.16816.F32.BF16 R40, R4.reuse, R42, RZ ;  /* 0x0000002a0428723c */ /* 0x040ff600000418ff */
[----:B------:R-:W-:Y:S01]  /*2ba0*/  @!UPT UIADD3 URZ, URZ, URZ, URZ ;  /* 0x0000003f3f3ff290 */ /* 0x000fe2000fffe03f */
[----:B------:R3:W-:Y:S01]  /*2bb0*/  LDGSTS.E.BYPASS.LTC128B.128 [R243+0xa100], [R10.64], !P0 ;  /* 0x0a1000000af37fae */ /* 0x0007e2000c101d46 */
[C---:B------:R-:W-:Y:S08]  /*2bc0*/  HMMA.16816.F32.BF16 R28, R4.reuse, R44, RZ ;  /* 0x0000002c041c723c */ /* 0x040ff000000418ff */
[C---:B-1----:R-:W-:Y:S08]  /*2bd0*/  HMMA.16816.F32.BF16 R20, R4.reuse, R46, RZ ;  /* 0x0000002e0414723c */ /* 0x042ff000000418ff */
[----:B------:R-:W-:Y:S01]  /*2be0*/  HMMA.16816.F32.BF16 R36, R4, R32, RZ ;  /* 0x000000200424723c */ /* 0x000fe200000418ff */
[----:B---3--:R-:W-:-:S07]  /*2bf0*/  IADD3 R10, P0, R0, R157, RZ ;  /* 0x0000009d000a7210 */ /* 0x008fce0007f1e0ff */
[----:B------:R-:W-:Y:S01]  /*2c00*/  HMMA.16816.F32.BF16 R44, R4, R52, RZ ;  /* 0x00000034042c723c */ /* 0x000fe200000418ff */
[----:B------:R-:W-:Y:S01]  /*2c10*/  IMAD.X R11, R2, 0x1, R134, P0 ;  /* 0x00000001020b7824 */ /* 0x000fe200000e0686 */
[----:B------:R-:W-:-:S06]  /*2c20*/  ISETP.LT.OR P0, PT, R26, 0x41, P5 ;  /* 0x000000411a00780c */ /* 0x000fcc0002f01670 */
[----:B------:R-:W-:Y:S01]  /*2c30*/  HMMA.16816.F32.BF16 R32, R4, R34, RZ ;  /* 0x000000220420723c */ /* 0x000fe200000418ff */
[C---:B------:R-:W-:Y:S01]  /*2c40*/  ISETP.LT.OR P4, PT, R26.reuse, 0x41, P4 ;  /* 0x000000411a00780c */ /* 0x040fe20002781670 */
[----:B------:R-:W-:Y:S01]  /*2c50*/  IMAD.MOV.U32 R3, RZ, RZ, 0x40 ;  /* 0x00000040ff037424 */ /* 0x000fe200078e00ff */
[C---:B------:R-:W-:Y:S02]  /*2c60*/  ISETP.LT.OR P3, PT, R26.reuse, 0x41, P3 ;  /* 0x000000411a00780c */ /* 0x040fe40001f61670 */
[----:B------:R-:W-:-:S03]  /*2c70*/  ISETP.LT.OR P1, PT, R26, 0x41, P1 ;  /* 0x000000411a00780c */ /* 0x000fc60000f21670 */
[C---:B------:R-:W-:Y:S01]  /*2c80*/  HMMA.16816.F32.BF16 R84, R4.reuse, R72, RZ ;  /* 0x000000480454723c */ /* 0x040fe200000418ff */
[----:B------:R1:W-:Y:S05]  /*2c90*/  LDGSTS.E.BYPASS.LTC128B.128 [R243+0x2100], [R8.64], !P0 ;  /* 0x0210000008f37fae */ /* 0x0003ea000c101d46 */
[----:B------:R2:W-:Y:S02]  /*2ca0*/  LDGSTS.E.BYPASS.LTC128B.128 [R243+0x5100], [R16.64], !P4 ;  /* 0x0510000010f37fae */ /* 0x0005e4000e101d46 */
[C---:B------:R-:W-:Y:S02]  /*2cb0*/  HMMA.16816.F32.BF16 R52, R4.reuse, R54, RZ ;  /* 0x000000360434723c */ /* 0x040fe400000418ff */
[----:B------:R1:W-:Y:S06]  /*2cc0*/  LDGSTS.E.BYPASS.LTC128B.128 [R243+0x8100], [R10.64], !P3 ;  /* 0x081000000af37fae */ /* 0x0003ec000d901d46 */
[C---:B------:R-:W-:Y:S08]  /*2cd0*/  HMMA.16816.F32.BF16 R56, R4.reuse, R60, RZ ;  /* 0x0000003c0438723c */ /* 0x040ff000000418ff */
[C---:B------:R-:W-:Y:S08]  /*2ce0*/  HMMA.16816.F32.BF16 R80, R4.reuse, R62, RZ ;  /* 0x0000003e0450723c */ /* 0x040ff000000418ff */
[----:B------:R-:W-:Y:S07]  /*2cf0*/  HMMA.16816.F32.BF16 R72, R4, R74, RZ ;  /* 0x0000004a0448723c */ /* 0x000fee00000418ff */
[----:B------:R-:W-:-:S02]  /*2d00*/  IADD3 R4, P0, R0, R158, RZ ;  /* 0x0000009e00047210 */ /* 0x000fc40007f1e0ff */
[----:B------:R-:W-:-:S03]  /*2d10*/  SEL R0, R3, 0xffffffc0, !P2 ;  /* 0xffffffc003007807 */ /* 0x000fc60005000000 */
[----:B------:R-:W-:Y:S02]  /*2d20*/  IMAD.X R5, R2, 0x1, R152, P0 ;  /* 0x0000000102057824 */ /* 0x000fe400000e0698 */
[----:B------:R-:W-:Y:S01]  /*2d30*/  IMAD.IADD R230, R228, 0x1, R0 ;  /* 0x00000001e4e67824 */ /* 0x000fe200078e0200 */
[C---:B------:R-:W-:Y:S02]  /*2d40*/  HMMA.16816.F32.BF16 R108, R12.reuse, R64, R48 ;  /* 0x000000400c6c723c */ /* 0x040fe40000041830 */
[----:B------:R3:W-:Y:S04]  /*2d50*/  LDGSTS.E.BYPASS.LTC128B.128 [R243+0xb100], [R4.64], !P1 ;  /* 0x0b10000004f37fae */ /* 0x0007e8000c901d46 */
[----:B-1----:R-:W-:Y:S02]  /*2d60*/  LDSM.16.M88.4 R8, [R242] ;  /* 0x00000000f208783b */ /* 0x002fe40000000200 */
[C---:B------:R-:W-:Y:S02]  /*2d70*/  HMMA.16816.F32.BF16 R104, R12.reuse, R66, R40 ;  /* 0x000000420c68723c */ /* 0x040fe40000041828 */
[----:B------:R-:W1:Y:S04]  /*2d80*/  LDSM.16.M88.4 R40, [R230+0x800] ;  /* 0x00080000e628783b */ /* 0x000e680000000200 */
[----:B------:R-:W-:Y:S02]  /*2d90*/  LDSM.16.M88.4 R100, [R230+0x2800] ;  /* 0x00280000e664783b */ /* 0x000fe40000000200 */
[----:B------:R-:W-:Y:S02]  /*2da0*/  HMMA.16816.F32.BF16 R88, R12, R68, R36 ;  /* 0x000000440c58723c */ /* 0x000fe40000041824 */
[----:B------:R-:W-:Y:S01]  /*2db0*/  LDSM.16.M88.4 R36, [R230+0x1000] ;  /* 0x00100000e624783b */ /* 0x000fe20000000200 */
[----:B------:R-:W-:-:S03]  /*2dc0*/  IADD3 R2, R135, 0x9000, RZ ;  /* 0x0000900087027810 */ /* 0x000fc60007ffe0ff */
[----:B------:R-:W-:Y:S02]  /*2dd0*/  LDSM.16.M88.4 R120, [R228+0x4000] ;  /* 0x00400000e478783b */ /* 0x000fe40000000200 */
[C---:B------:R-:W-:Y:S02]  /*2de0*/  HMMA.16816.F32.BF16 R48, R12.reuse, R92, R44 ;  /* 0x0000005c0c30723c */ /* 0x040fe4000004182c */
[----:B------:R-:W4:Y:S04]  /*2df0*/  LDSM.16.M88.4 R44, [R230] ;  /* 0x00000000e62c783b */ /* 0x000f280000000200 */
[----:B---3--:R-:W-:Y:S02]  /*2e00*/  LDSM.16.M88.4 R4, [R241] ;  /* 0x00000000f104783b */ /* 0x008fe40000000200 */
[C---:B------:R-:W-:Y:S02]  /*2e10*/  HMMA.16816.F32.BF16 R68, R12.reuse, R70, R32 ;  /* 0x000000460c44723c */ /* 0x040fe40000041820 */
[----:B------:R-:W3:Y:S04]  /*2e20*/  LDSM.16.M88.4 R32, [R230+0x1800] ;  /* 0x00180000e620783b */ /* 0x000ee80000000200 */
[----:B------:R-:W-:Y:S02]  /*2e30*/  LDSM.16.M88.4 R144, [R135+0x9000] ;  /* 0x009000008790783b */ /* 0x000fe40000000200 */
[----:B------:R-:W-:Y:S02]  /*2e40*/  HMMA.16816.F32.BF16 R64, R12, R76, R28 ;  /* 0x0000004c0c40723c */ /* 0x000fe4000004181c */
[----:B------:R-:W1:Y:S01]  /*2e50*/  LDSM.16.M88.4 R28, [R230+0x2000] ;  /* 0x00200000e61c783b */ /* 0x000e620000000200 */
[----:B------:R-:W-:-:S03]  /*2e60*/  IMAD.IADD R229, R2, 0x1, R0 ;  /* 0x0000000102e57824 */ /* 0x000fc600078e0200 */
[----:B------:R-:W-:Y:S02]  /*2e70*/  LDSM.16.M88.4 R148, [R230+0x9000] ;  /* 0x00900000e694783b */ /* 0x000fe40000000200 */
[C---:B------:R-:W-:Y:S02]  /*2e80*/  HMMA.16816.F32.BF16 R60, R12.reuse, R78, R20 ;  /* 0x0000004e0c3c723c */ /* 0x040fe40000041814 */
[----:B------:R-:W1:Y:S04]  /*2e90*/  LDSM.16.M88.4 R116, [R229+-0x8800] ;  /* 0xff780000e574783b */ /* 0x000e680000000200 */
[----:B------:R-:W-:Y:S02]  /*2ea0*/  LDSM.16.M88.4 R124, [R229+-0x8000] ;  /* 0xff800000e57c783b */ /* 0x000fe40000000200 */
[C---:B------:R-:W-:Y:S02]  /*2eb0*/  HMMA.16816.F32.BF16 R20, R12.reuse, R96, R56 ;  /* 0x000000600c14723c */ /* 0x040fe40000041838 */
[----:B------:R-:W-:Y:S04]  /*2ec0*/  LDSM.16.M88.4 R136, [R229+-0x2800] ;  /* 0xffd80000e588783b */ /* 0x000fe80000000200 */
[----:B------:R-:W-:Y:S02]  /*2ed0*/  LDSM.16.M88.4 R128, [R135+0x9800] ;  /* 0x009800008780783b */ /* 0x000fe40000000200 */
[C---:B--2---:R-:W-:Y:S02]  /*2ee0*/  HMMA.16816.F32.BF16 R16, R12.reuse, R98, R80 ;  /* 0x000000620c10723c */ /* 0x044fe40000041850 */
[----:B------:R-:W-:Y:S04]  /*2ef0*/  LDSM.16.M88.4 R140, [R229] ;  /* 0x00000000e58c783b */ /* 0x000fe80000000200 */
[----:B------:R-:W0:Y:S02]  /*2f00*/  LDGDEPBAR ;  /* 0x00000000000079af */ /* 0x000e240000000000 */
[C---:B-----5:R-:W-:Y:S02]  /*2f10*/  HMMA.16816.F32.BF16 R24, R12.reuse, R94, R52 ;  /* 0x0000005e0c18723c */ /* 0x060fe40000041834 */
[----:B------:R-:W2:Y:S04]  /*2f20*/  LDSM.16.M88.4 R92, [R229+-0x9000] ;  /* 0xff700000e55c783b */ /* 0x000ea80000000200 */
[----:B------:R-:W-:Y:S02]  /*2f30*/  LDSM.16.M88.4 R52, [R229+-0x7000] ;  /* 0xff900000e534783b */ /* 0x000fe40000000200 */
[C---:B------:R-:W-:Y:S08]  /*2f40*/  HMMA.16816.F32.BF16 R96, R12.reuse, R112, R84 ;  /* 0x000000700c60723c */ /* 0x040ff00000041854 */
[----:B------:R-:W-:Y:S01]  /*2f50*/  HMMA.16816.F32.BF16 R12, R12, R114, R72 ;  /* 0x000000720c0c723c */ /* 0x000fe20000041848 */
[----:B------:R-:W-:Y:S07]  /*2f60*/  LDSM.16.M88.4 R112, [R228+0x3800] ;  /* 0x00380000e470783b */ /* 0x000fee0000000200 */
[C---:B-1----:R-:W-:Y:S08]  /*2f70*/  HMMA.16816.F32.BF16 R80, R8.reuse, R42, R68 ;  /* 0x0000002a0850723c */ /* 0x042ff00000041844 */
[C---:B----4-:R-:W-:Y:S01]  /*2f80*/  HMMA.16816.F32.BF16 R76, R8.reuse, R44, R108 ;  /* 0x0000002c084c723c */ /* 0x050fe2000004186c */
[----:B------:R-:W1:Y:S07]  /*2f90*/  LDSM.16.M88.4 R108, [R229+-0x7800] ;  /* 0xff880000e56c783b */ /* 0x000e6e0000000200 */
[C---:B------:R-:W-:Y:S08]  /*2fa0*/  HMMA.16816.F32.BF16 R68, R8.reuse, R36, R64 ;  /* 0x000000240844723c */ /* 0x040ff00000041840 */
[C---:B---3--:R-:W-:Y:S01]  /*2fb0*/  HMMA.16816.F32.BF16 R64, R8.reuse, R32, R48 ;  /* 0x000000200840723c */ /* 0x048fe20000041830 */
[----:B------:R-:W3:Y:S07]  /*2fc0*/  LDSM.16.M88.4 R48, [R229+-0x6800] ;  /* 0xff980000e530783b */ /* 0x000eee0000000200 */
[C---:B------:R-:W-:Y:S08]  /*2fd0*/  HMMA.16816.F32.BF16 R84, R8.reuse, R46, R104 ;  /* 0x0000002e0854723c */ /* 0x040ff00000041868 */
[C---:B------:R-:W-:Y:S01]  /*2fe0*/  HMMA.16816.F32.BF16 R72, R8.reuse, R38, R60 ;  /* 0x000000260848723c */ /* 0x040fe2000004183c */
[----:B------:R-:W-:Y:S07]  /*2ff0*/  LDSM.16.M88.4 R36, [R228+0x3000] ;  /* 0x00300000e424783b */ /* 0x000fee0000000200 */
[C---:B------:R-:W-:Y:S08]  /*3000*/  HMMA.16816.F32.BF16 R88, R8.reuse, R40, R88 ;  /* 0x000000280858723c */ /* 0x040ff00000041858 */
[C---:B------:R-:W-:Y:S08]  /*3010*/  HMMA.16816.F32.BF16 R60, R8.reuse, R34, R24 ;  /* 0x00000022083c723c */ /* 0x040ff00000041818 */
[C---:B------:R-:W-:Y:S08]  /*3020*/  HMMA.16816.F32.BF16 R56, R8.reuse, R28, R20 ;  /* 0x0000001c0838723c */ /* 0x040ff00000041814 */
[C---:B------:R-:W-:Y:S01]  /*3030*/  HMMA.16816.F32.BF16 R44, R8.reuse, R30, R16 ;  /* 0x0000001e082c723c */ /* 0x040fe20000041810 */
[----:B------:R-:W4:Y:S07]  /*3040*/  LDSM.16.M88.4 R16, [R239+0x4000] ;  /* 0x00400000ef10783b */ /* 0x000f2e0000000200 */
[C---:B------:R-:W-:Y:S08]  /*3050*/  HMMA.16816.F32.BF16 R40, R8.reuse, R100, R96 ;  /* 0x000000640828723c */ /* 0x040ff00000041860 */
[----:B------:R-:W-:Y:S08]  /*3060*/  HMMA.16816.F32.BF16 R32, R8, R102, R12 ;  /* 0x000000660820723c */ /* 0x000ff0000004180c */
[C---:B------:R-:W-:Y:S08]  /*3070*/  HMMA.16816.F32.BF16 R12, R4.reuse, R118, R80 ;  /* 0x00000076040c723c */ /* 0x040ff00000041850 */
[C---:B--2---:R-:W-:Y:S08]  /*3080*/  HMMA.16816.F32.BF16 R28, R4.reuse, R92, R76 ;  /* 0x0000005c041c723c */ /* 0x044ff0000004184c */
[C---:B------:R-:W-:Y:S01]  /*3090*/  HMMA.16816.F32.BF16 R24, R4.reuse, R94, R84 ;  /* 0x0000005e0418723c */ /* 0x040fe20000041854 */
[----:B------:R-:W-:Y:S07]  /*30a0*/  LDSM.16.M88.4 R92, [R228+0x4800] ;  /* 0x00480000e45c783b */ /* 0x000fee0000000200 */
[C---:B------:R-:W-:Y:S01]  /*30b0*/  HMMA.16816.F32.BF16 R20, R4.reuse, R116, R88 ;  /* 0x000000740414723c */ /* 0x040fe20000041858 */
[----:B------:R-:W2:Y:S07]  /*30c0*/  LDSM.16.M88.4 R116, [R228+0x5000] ;  /* 0x00500000e474783b */ /* 0x000eae0000000200 */
[C---:B-1----:R-:W-:Y:S08]  /*30d0*/  HMMA.16816.F32.BF16 R84, R4.reuse, R108, R64 ;  /* 0x0000006c0454723c */ /* 0x042ff00000041840 */
[C---:B------:R-:W-:Y:S01]  /*30e0*/  HMMA.16816.F32.BF16 R76, R4.reuse, R110, R60 ;  /* 0x0000006e044c723c */ /* 0x040fe2000004183c */
[----:B------:R-:W1:Y:S07]  /*30f0*/  LDSM.16.M88.4 R60, [R228+0x5800] ;  /* 0x00580000e43c783b */ /* 0x000e6e0000000200 */
[C---:B------:R-:W-:Y:S08]  /*3100*/  HMMA.16816.F32.BF16 R8, R4.reuse, R124, R68 ;  /* 0x0000007c0408723c */ /* 0x040ff00000041844 */
[C---:B------:R-:W-:Y:S08]  /*3110*/  HMMA.16816.F32.BF16 R72, R4.reuse, R126, R72 ;  /* 0x0000007e0448723c */ /* 0x040ff00000041848 */
[C---:B------:R-:W-:Y:S01]  /*3120*/  HMMA.16816.F32.BF16 R108, R4.reuse, R52, R56 ;  /* 0x00000034046c723c */ /* 0x040fe20000041838 */
[----:B------:R-:W-:Y:S07]  /*3130*/  LDSM.16.M88.4 R56, [R135+0x3000] ;  /* 0x003000008738783b */ /* 0x000fee0000000200 */
[C---:B------:R-:W-:Y:S01]  /*3140*/  HMMA.16816.F32.BF16 R100, R4.reuse, R54, R44 ;  /* 0x000000360464723c */ /* 0x040fe2000004182c */
[----:B------:R-:W-:Y:S04]  /*3150*/  LDSM.16.M88.4 R52, [R135+0x3800] ;  /* 0x003800008734783b */ /* 0x000fe80000000200 */
[----:B------:R-:W-:Y:S03]  /*3160*/  LDSM.16.M88.4 R44, [R135+0x4800] ;  /* 0x00480000872c783b */ /* 0x000fe60000000200 */
[C---:B---3--:R-:W-:Y:S01]  /*3170*/  HMMA.16816.F32.BF16 R104, R4.reuse, R48, R40 ;  /* 0x000000300468723c */ /* 0x048fe20000041828 */
[----:B------:R-:W-:Y:S07]  /*3180*/  LDSM.16.M88.4 R40, [R135+0x5000] ;  /* 0x005000008728783b */ /* 0x000fee0000000200 */
[----:B------:R-:W-:Y:S01]  /*3190*/  HMMA.16816.F32.BF16 R96, R4, R50, R32 ;  /* 0x000000320460723c */ /* 0x000fe20000041820 */
[----:B------:R-:W3:Y:S04]  /*31a0*/  LDSM.16.M88.4 R4, [R240+0x4000] ;  /* 0x00400000f004783b */ /* 0x000ee80000000200 */
[----:B------:R-:W5:Y:S03]  /*31b0*/  LDSM.16.M88.4 R48, [R135+0x4000] ;  /* 0x004000008730783b */ /* 0x000f660000000200 */
[C---:B----4-:R-:W-:Y:S01]  /*31c0*/  HMMA.16816.F32.BF16 R64, R16.reuse, R114, R12 ;  /* 0x000000721040723c */ /* 0x050fe2000004180c */
[----:B------:R-:W-:Y:S07]  /*31d0*/  LDSM.16.M88.4 R12, [R242+0x4000] ;  /* 0x00400000f20c783b */ /* 0x000fee0000000200 */
[C---:B------:R-:W-:Y:S01]  /*31e0*/  HMMA.16816.F32.BF16 R68, R16.reuse, R112, R20 ;  /* 0x000000701044723c */ /* 0x040fe20000041814 */
[----:B------:R-:W-:Y:S07]  /*31f0*/  LDSM.16.M88.4 R112, [R230+0x3000] ;  /* 0x00300000e670783b */ /* 0x000fee0000000200 */
[C---:B------:R-:W-:Y:S08]  /*3200*/  HMMA.16816.F32.BF16 R80, R16.reuse, R38, R24 ;  /* 0x000000261050723c */ /* 0x040ff00000041818 */
[C---:B------:R-:W-:Y:S08]  /*3210*/  HMMA.16816.F32.BF16 R88, R16.reuse, R36, R28 ;  /* 0x000000241058723c */ /* 0x040ff0000004181c */
[C---:B------:R-:W-:Y:S08]  /*3220*/  HMMA.16816.F32.BF16 R32, R16.reuse, R122, R72 ;  /* 0x0000007a1020723c */ /* 0x040ff00000041848 */
[C---:B------:R-:W-:Y:S08]  /*3230*/  HMMA.16816.F32.BF16 R36, R16.reuse, R120, R8 ;  /* 0x000000781024723c */ /* 0x040ff00000041808 */
[C---:B--2---:R-:W-:Y:S01]  /*3240*/  HMMA.16816.F32.BF16 R20, R16.reuse, R116, R108 ;  /* 0x000000741014723c */ /* 0x044fe2000004186c */
[----:B------:R-:W2:Y:S07]  /*3250*/  LDSM.16.M88.4 R108, [R135+0x5800] ;  /* 0x00580000876c783b */ /* 0x000eae0000000200 */
[C---:B-1----:R-:W-:Y:S08]  /*3260*/  HMMA.16816.F32.BF16 R72, R16.reuse, R60, R104 ;  /* 0x0000003c1048723c */ /* 0x042ff00000041868 */
[C---:B------:R-:W-:Y:S08]  /*3270*/  HMMA.16816.F32.BF16 R28, R16.reuse, R92, R84 ;  /* 0x0000005c101c723c */ /* 0x040ff00000041854 */
[C---:B------:R-:W-:Y:S08]  /*3280*/  HMMA.16816.F32.BF16 R24, R16.reuse, R94, R76 ;  /* 0x0000005e1018723c */ /* 0x040ff0000004184c */
[----:B------:R-:W-:Y:S08]  /*3290*/  HMMA.16816.F32.BF16 R8, R16, R118, R100 ;  /* 0x000000761008723c */ /* 0x000ff00000041864 */
[----:B---3--:R-:W-:Y:S01]  /*32a0*/  HMMA.16816.F32.BF16 R104, R4, R54, R64 ;  /* 0x000000360468723c */ /* 0x008fe20000041840 */
[----:B------:R-:W1:Y:S07]  /*32b0*/  LDSM.16.M88.4 R64, [R230+0x3800] ;  /* 0x00380000e640783b */ /* 0x000e6e0000000200 */
[----:B------:R-:W-:Y:S01]  /*32c0*/  HMMA.16816.F32.BF16 R16, R16, R62, R96 ;  /* 0x0000003e1010723c */ /* 0x000fe20000041860 */
[----:B------:R-:W3:Y:S07]  /*32d0*/  LDSM.16.M88.4 R60, [R230+0x4000] ;  /* 0x00400000e63c783b */ /* 0x000eee0000000200 */
[C---:B------:R-:W-:Y:S08]  /*32e0*/  HMMA.16816.F32.BF16 R100, R4.reuse, R52, R68 ;  /* 0x000000340464723c */ /* 0x040ff00000041844 */
[C---:B------:R-:W-:Y:S08]  /*32f0*/  HMMA.16816.F32.BF16 R92, R4.reuse, R58, R80 ;  /* 0x0000003a045c723c */ /* 0x040ff00000041850 */
[C---:B------:R-:W-:Y:S01]  /*3300*/  HMMA.16816.F32.BF16 R84, R4.reuse, R44, R28 ;  /* 0x0000002c0454723c */ /* 0x040fe2000004181c */
[----:B------:R-:W-:Y:S07]  /*3310*/  LDSM.16.M88.4 R28, [R229+-0x5800] ;  /* 0xffa80000e51c783b */ /* 0x000fee0000000200 */
[C---:B------:R-:W-:Y:S01]  /*3320*/  HMMA.16816.F32.BF16 R80, R4.reuse, R46, R24 ;  /* 0x0000002e0450723c */ /* 0x040fe20000041818 */
[----:B------:R-:W4:Y:S07]  /*3330*/  LDSM.16.M88.4 R44, [R230+0x5000] ;  /* 0x00500000e62c783b */ /* 0x000f2e0000000200 */
[C---:B------:R-:W-:Y:S01]  /*3340*/  HMMA.16816.F32.BF16 R52, R4.reuse, R42, R8 ;  /* 0x0000002a0434723c */ /* 0x040fe20000041808 */
[----:B------:R-:W1:Y:S07]  /*3350*/  LDSM.16.M88.4 R8, [R241+0x4000] ;  /* 0x00400000f108783b */ /* 0x000e6e0000000200 */
[C---:B------:R-:W-:Y:S01]  /*3360*/  HMMA.16816.F32.BF16 R76, R4.reuse, R56, R88 ;  /* 0x00000038044c723c */ /* 0x040fe20000041858 */
[----:B------:R-:W3:Y:S07]  /*3370*/  LDSM.16.M88.4 R56, [R230+0x4800] ;  /* 0x00480000e638783b */ /* 0x000eee0000000200 */
[C---:B------:R-:W-:Y:S01]  /*3380*/  HMMA.16816.F32.BF16 R68, R4.reuse, R40, R20 ;  /* 0x000000280444723c */ /* 0x040fe20000041814 */
[----:B------:R-:W3:Y:S07]  /*3390*/  LDSM.16.M88.4 R40, [R230+0x5800] ;  /* 0x00580000e628783b */ /* 0x000eee0000000200 */
[C---:B-----5:R-:W-:Y:S01]  /*33a0*/  HMMA.16816.F32.BF16 R88, R4.reuse, R50, R32 ;  /* 0x000000320458723c */ /* 0x060fe20000041820 */
[----:B------:R-:W5:Y:S07]  /*33b0*/  LDSM.16.M88.4 R32, [R229+-0x6000] ;  /* 0xffa00000e520783b */ /* 0x000f6e0000000200 */
[C---:B------:R-:W-:Y:S08]  /*33c0*/  HMMA.16816.F32.BF16 R96, R4.reuse, R48, R36 ;  /* 0x000000300460723c */ /* 0x040ff00000041824 */
[----:B--2---:R-:W-:Y:S08]  /*33d0*/  HMMA.16816.F32.BF16 R36, R4, R110, R16 ;  /* 0x0000006e0424723c */ /* 0x004ff00000041810 */
[----:B-1----:R-:W-:Y:S01]  /*33e0*/  HMMA.16816.F32.BF16 R16, R12, R64, R100 ;  /* 0x000000400c10723c */ /* 0x002fe20000041864 */
[----:B------:R-:W1:Y:S07]  /*33f0*/  LDSM.16.M88.4 R100, [R229+-0x4800] ;  /* 0xffb80000e564783b */ /* 0x000e6e0000000200 */
[----:B------:R-:W-:Y:S01]  /*3400*/  HMMA.16816.F32.BF16 R48, R4, R108, R72 ;  /* 0x0000006c0430723c */ /* 0x000fe20000041848 */
[----:B------:R-:W2:Y:S07]  /*3410*/  LDSM.16.M88.4 R72, [R229+-0x5000] ;  /* 0xffb00000e548783b */ /* 0x000eae0000000200 */
[C---:B------:R-:W-:Y:S08]  /*3420*/  HMMA.16816.F32.BF16 R20, R12.reuse, R114, R92 ;  /* 0x000000720c14723c */ /* 0x040ff0000004185c */
[C---:B------:R-:W-:Y:S08]  /*3430*/  HMMA.16816.F32.BF16 R4, R12.reuse, R66, R104 ;  /* 0x000000420c04723c */ /* 0x040ff00000041868 */
[C---:B------:R-:W-:Y:S08]  /*3440*/  HMMA.16816.F32.BF16 R24, R12.reuse, R112, R76 ;  /* 0x000000700c18723c */ /* 0x040ff0000004184c */
[C---:B---3--:R-:W-:Y:S08]  /*3450*/  HMMA.16816.F32.BF16 R64, R12.reuse, R60, R96 ;  /* 0x0000003c0c40723c */ /* 0x048ff00000041860 */
[C---:B------:R-:W-:Y:S08]  /*3460*/  HMMA.16816.F32.BF16 R60, R12.reuse, R62, R88 ;  /* 0x0000003e0c3c723c */ /* 0x040ff00000041858 */
[----:B----4-:R-:W-:Y:S08]  /*3470*/  HMMA.16816.F32.BF16 R108, R12, R44, R68 ;  /* 0x0000002c0c6c723c */ /* 0x010ff00000041844 */
[----:B------:R-:W-:Y:S01]  /*3480*/  HMMA.16816.F32.BF16 R76, R8, R28, R16 ;  /* 0x0000001c084c723c */ /* 0x000fe20000041810 */
[----:B------:R-:W3:Y:S07]  /*3490*/  LDSM.16.M88.4 R16, [R229+-0x4000] ;  /* 0xffc00000e510783b */ /* 0x000eee0000000200 */
[C---:B------:R-:W-:Y:S08]  /*34a0*/  HMMA.16816.F32.BF16 R88, R12.reuse, R56, R84 ;  /* 0x000000380c58723c */ /* 0x040ff00000041854 */
[C---:B------:R-:W-:Y:S01]  /*34b0*/  HMMA.16816.F32.BF16 R80, R12.reuse, R58, R80 ;  /* 0x0000003a0c50723c */ /* 0x040fe20000041850 */
[----:B------:R-:W-:Y:S07]  /*34c0*/  LDSM.16.M88.4 R56, [R228+0x6800] ;  /* 0x00680000e438783b */ /* 0x000fee0000000200 */
[C---:B------:R-:W-:Y:S01]  /*34d0*/  HMMA.16816.F32.BF16 R68, R12.reuse, R46, R52 ;  /* 0x0000002e0c44723c */ /* 0x040fe20000041834 */
[----:B------:R-:W-:Y:S07]  /*34e0*/  LDSM.16.M88.4 R52, [R228+0x7000] ;  /* 0x00700000e434783b */ /* 0x000fee0000000200 */
[C---:B------:R-:W-:Y:S01]  /*34f0*/  HMMA.16816.F32.BF16 R104, R12.reuse, R40, R48 ;  /* 0x000000280c68723c */ /* 0x040fe20000041830 */
[----:B------:R-:W-:Y:S07]  /*3500*/  LDSM.16.M88.4 R48, [R228+0x7800] ;  /* 0x00780000e430783b */ /* 0x000fee0000000200 */
[----:B------:R-:W-:Y:S01]  /*3510*/  HMMA.16816.F32.BF16 R96, R12, R42, R36 ;  /* 0x0000002a0c60723c */ /* 0x000fe20000041824 */
[----:B------:R-:W4:Y:S07]  /*3520*/  LDSM.16.M88.4 R12, [R229+-0x3800] ;  /* 0xffc80000e50c783b */ /* 0x000f2e0000000200 */
[C---:B-----5:R-:W-:Y:S01]  /*3530*/  HMMA.16816.F32.BF16 R84, R8.reuse, R34, R20 ;  /* 0x000000220854723c */ /* 0x060fe20000041814 */
[----:B------:R-:W-:Y:S07]  /*3540*/  LDSM.16.M88.4 R20, [R228+0x6000] ;  /* 0x00600000e414783b */ /* 0x000fee0000000200 */
[C---:B------:R-:W-:Y:S01]  /*3550*/  HMMA.16816.F32.BF16 R44, R8.reuse, R30, R4 ;  /* 0x0000001e082c723c */ /* 0x040fe20000041804 */
[----:B------:R-:W5:Y:S04]  /*3560*/  LDSM.16.M88.4 R4, [R239+0x8000] ;  /* 0x00800000ef04783b */ /* 0x000f680000000200 */
[----:B------:R-:W-:Y:S03]  /*3570*/  LDSM.16.M88.4 R28, [R240+0x8000] ;  /* 0x00800000f01c783b */ /* 0x000fe60000000200 */
[C---:B------:R-:W-:Y:S08]  /*3580*/  HMMA.16816.F32.BF16 R92, R8.reuse, R32, R24 ;  /* 0x00000020085c723c */ /* 0x040ff00000041818 */
[C---:B-1----:R-:W-:Y:S01]  /*3590*/  HMMA.16816.F32.BF16 R32, R8.reuse, R100, R88 ;  /* 0x000000640820723c */ /* 0x042fe20000041858 */
[----:B------:R-:W1:Y:S07]  /*35a0*/  LDSM.16.M88.4 R88, [R135+0x6000] ;  /* 0x006000008758783b */ /* 0x000e6e0000000200 */
[C---:B------:R-:W-:Y:S01]  /*35b0*/  HMMA.16816.F32.BF16 R24, R8.reuse, R102, R80 ;  /* 0x000000660818723c */ /* 0x040fe20000041850 */
[----:B------:R-:W1:Y:S07]  /*35c0*/  LDSM.16.M88.4 R80, [R228+0x8800] ;  /* 0x00880000e450783b */ /* 0x000e6e0000000200 */
[C---:B--2---:R-:W-:Y:S08]  /*35d0*/  HMMA.16816.F32.BF16 R36, R8.reuse, R74, R60 ;  /* 0x0000004a0824723c */ /* 0x044ff0000004183c */
[C---:B---3--:R-:W-:Y:S08]  /*35e0*/  HMMA.16816.F32.BF16 R60, R8.reuse, R16, R108 ;  /* 0x00000010083c723c */ /* 0x048ff0000004186c */
[C---:B------:R-:W-:Y:S08]  /*35f0*/  HMMA.16816.F32.BF16 R68, R8.reuse, R18, R68 ;  /* 0x000000120844723c */ /* 0x040ff00000041844 */
[C---:B----4-:R-:W-:Y:S08]  /*3600*/  HMMA.16816.F32.BF16 R16, R8.reuse, R12, R104 ;  /* 0x0000000c0810723c */ /* 0x050ff00000041868 */
[C---:B------:R-:W-:Y:S01]  /*3610*/  HMMA.16816.F32.BF16 R40, R8.reuse, R72, R64 ;  /* 0x000000480828723c */ /* 0x040fe20000041840 */
[----:B------:R-:W2:Y:S07]  /*3620*/  LDSM.16.M88.4 R72, [R228+0x8000] ;  /* 0x00800000e448783b */ /* 0x000eae0000000200 */
[----:B------:R-:W-:Y:S08]  /*3630*/  HMMA.16816.F32.BF16 R12, R8, R14, R96 ;  /* 0x0000000e080c723c */ /* 0x000ff00000041860 */
[C---:B-----5:R-:W-:Y:S08]  /*3640*/  HMMA.16816.F32.BF16 R8, R4.reuse, R20, R92 ;  /* 0x000000140408723c */ /* 0x060ff0000004185c */
[C---:B------:R-:W-:Y:S01]  /*3650*/  HMMA.16816.F32.BF16 R104, R4.reuse, R48, R32 ;  /* 0x000000300468723c */ /* 0x040fe20000041820 */
[----:B------:R-:W-:Y:S07]  /*3660*/  LDSM.16.M88.4 R32, [R230+0x6000] ;  /* 0x00600000e620783b */ /* 0x000fee0000000200 */
[C---:B------:R-:W-:Y:S01]  /*3670*/  HMMA.16816.F32.BF16 R96, R4.reuse, R50, R24 ;  /* 0x000000320460723c */ /* 0x040fe20000041818 */
[----:B------:R-:W3:Y:S04]  /*3680*/  LDSM.16.M88.4 R24, [R242+0x8000] ;  /* 0x00800000f218783b */ /* 0x000ee80000000200 */
[----:B------:R-:W-:Y:S03]  /*3690*/  LDSM.16.M88.4 R48, [R135+0x7000] ;  /* 0x007000008730783b */ /* 0x000fe60000000200 */
[----:B------:R-:W-:Y:S01]  /*36a0*/  HMMA.16816.F32.BF16 R64, R4, R22, R84 ;  /* 0x000000160440723c */ /* 0x000fe20000041854 */
[----:B------:R-:W-:Y:S07]  /*36b0*/  LDSM.16.M88.4 R20, [R241+0x8000] ;  /* 0x00800000f114783b */ /* 0x000fee0000000200 */
[----:B-1----:R-:W-:Y:S08]  /*36c0*/  HMMA.16816.F32.BF16 R8, R28, R88, R8 ;  /* 0x000000581c08723c */ /* 0x002ff00000041808 */
[C---:B------:R-:W-:Y:S01]  /*36d0*/  HMMA.16816.F32.BF16 R112, R4.reuse, R52, R40 ;  /* 0x000000340470723c */ /* 0x040fe20000041828 */
[----:B------:R-:W-:Y:S07]  /*36e0*/  LDSM.16.M88.4 R40, [R135+0x8000] ;  /* 0x008000008728783b */ /* 0x000fee0000000200 */
[C---:B------:R-:W-:Y:S01]  /*36f0*/  HMMA.16816.F32.BF16 R108, R4.reuse, R54, R36 ;  /* 0x00000036046c723c */ /* 0x040fe20000041824 */
[----:B------:R-:W1:Y:S07]  /*3700*/  LDSM.16.M88.4 R52, [R135+0x6800] ;  /* 0x006800008734783b */ /* 0x000e6e0000000200 */
[C---:B------:R-:W-:Y:S08]  /*3710*/  HMMA.16816.F32.BF16 R76, R4.reuse, R56, R76 ;  /* 0x00000038044c723c */ /* 0x040ff0000004184c */
[C---:B------:R-:W-:Y:S01]  /*3720*/  HMMA.16816.F32.BF16 R100, R4.reuse, R58, R44 ;  /* 0x0000003a0464723c */ /* 0x040fe2000004182c */
[----:B------:R-:W4:Y:S04]  /*3730*/  LDSM.16.M88.4 R56, [R229+-0x3000] ;  /* 0xffd00000e538783b */ /* 0x000f280000000200 */
[----:B------:R-:W-:Y:S03]  /*3740*/  LDSM.16.M88.4 R44, [R135+0x7800] ;  /* 0x00780000872c783b */ /* 0x000fe60000000200 */
[C---:B------:R-:W-:Y:S08]  /*3750*/  HMMA.16816.F32.BF16 R120, R4.reuse, R82, R12 ;  /* 0x000000520478723c */ /* 0x040ff0000004180c */
[C---:B--2---:R-:W-:Y:S08]  /*3760*/  HMMA.16816.F32.BF16 R92, R4.reuse, R72, R60 ;  /* 0x00000048045c723c */ /* 0x044ff0000004183c */
[C---:B------:R-:W-:Y:S01]  /*3770*/  HMMA.16816.F32.BF16 R84, R4.reuse, R74, R68 ;  /* 0x0000004a0454723c */ /* 0x040fe20000041844 */
[----:B------:R-:W-:Y:S04]  /*3780*/  LDSM.16.M88.4 R72, [R228+0x9000] ;  /* 0x00900000e448783b */ /* 0x000fe80000000200 */
[----:B------:R-:W-:Y:S03]  /*3790*/  LDSM.16.M88.4 R68, [R135+0x8800] ;  /* 0x008800008744783b */ /* 0x000fe60000000200 */
[----:B------:R-:W-:Y:S01]  /*37a0*/  HMMA.16816.F32.BF16 R124, R4, R80, R16 ;  /* 0x00000050047c723c */ /* 0x000fe20000041810 */
[----:B------:R-:W-:Y:S07]  /*37b0*/  LDSM.16.M88.4 R16, [R239+0xc000] ;  /* 0x00c00000ef10783b */ /* 0x000fee0000000200 */
[----:B------:R-:W-:Y:S01]  /*37c0*/  HMMA.16816.F32.BF16 R12, R28, R90, R64 ;  /* 0x0000005a1c0c723c */ /* 0x000fe20000041840 */
[----:B------:R-:W2:Y:S07]  /*37d0*/  LDSM.16.M88.4 R64, [R230+0x6800] ;  /* 0x00680000e640783b */ /* 0x000eae0000000200 */
[----:B---3--:R-:W-:Y:S08]  /*37e0*/  HMMA.16816.F32.BF16 R4, R24, R32, R8 ;  /* 0x000000201804723c */ /* 0x008ff00000041808 */
[----:B-1----:R-:W-:Y:S01]  /*37f0*/  HMMA.16816.F32.BF16 R36, R28, R52, R76 ;  /* 0x000000341c24723c */ /* 0x002fe2000004184c */
[----:B------:R-:W-:Y:S07]  /*3800*/  LDSM.16.M88.4 R76, [R230+0x7000] ;  /* 0x00700000e64c783b */ /* 0x000fee0000000200 */
[----:B------:R-:W-:Y:S01]  /*3810*/  HMMA.16816.F32.BF16 R8, R24, R34, R12 ;  /* 0x000000221808723c */ /* 0x000fe2000004180c */
[----:B------:R-:W1:Y:S07]  /*3820*/  LDSM.16.M88.4 R12, [R240+0xc000] ;  /* 0x00c00000f00c783b */ /* 0x000e6e0000000200 */
[----:B----4-:R-:W-:Y:S08]  /*3830*/  HMMA.16816.F32.BF16 R4, R20, R56, R4 ;  /* 0x000000381404723c */ /* 0x010ff00000041804 */
[----:B------:R-:W-:Y:S08]  /*3840*/  HMMA.16816.F32.BF16 R52, R28, R54, R100 ;  /* 0x000000361c34723c */ /* 0x000ff00000041864 */
[----:B--2---:R-:W-:Y:S08]  /*3850*/  HMMA.16816.F32.BF16 R36, R24, R64, R36 ;  /* 0x000000401824723c */ /* 0x004ff00000041824 */
[----:B------:R-:W-:Y:S08]  /*3860*/  HMMA.16816.F32.BF16 R80, R28, R50, R108 ;  /* 0x000000321c50723c */ /* 0x000ff0000004186c */
[----:B------:R-:W-:Y:S01]  /*3870*/  HMMA.16816.F32.BF16 R32, R20, R58, R8 ;  /* 0x0000003a1420723c */ /* 0x000fe20000041808 */
[----:B------:R-:W-:Y:S07]  /*3880*/  LDSM.16.M88.4 R8, [R242+0xc000] ;  /* 0x00c00000f208783b */ /* 0x000fee0000000200 */
[C---:B------:R-:W-:Y:S08]  /*3890*/  HMMA.16816.F32.BF16 R116, R28.reuse, R44, R104 ;  /* 0x0000002c1c74723c */ /* 0x040ff00000041868 */
[----:B------:R-:W-:Y:S01]  /*38a0*/  HMMA.16816.F32.BF16 R108, R28, R46, R96 ;  /* 0x0000002e1c6c723c */ /* 0x000fe20000041860 */
[----:B------:R-:W2:Y:S04]  /*38b0*/  LDSM.16.M88.4 R44, [R230+0x8000] ;  /* 0x00800000e62c783b */ /* 0x000ea80000000200 */
[----:B------:R-:W-:Y:S03]  /*38c0*/  LDSM.16.M88.4 R96, [R230+0x8800] ;  /* 0x00880000e660783b */ /* 0x000fe60000000200 */
[----:B------:R-:W-:Y:S08]  /*38d0*/  HMMA.16816.F32.BF16 R4, R16, R72, R4 ;  /* 0x000000481004723c */ /* 0x000ff00000041804 */
[C---:B------:R-:W-:Y:S01]  /*38e0*/  HMMA.16816.F32.BF16 R60, R28.reuse, R48, R112 ;  /* 0x000000301c3c723c */ /* 0x040fe20000041870 */
[----:B------:R-:W3:Y:S07]  /*38f0*/  LDSM.16.M88.4 R48, [R230+0x7800] ;  /* 0x00780000e630783b */ /* 0x000eee0000000200 */
[C---:B------:R-:W-:Y:S01]  /*3900*/  HMMA.16816.F32.BF16 R56, R28.reuse, R68, R124 ;  /* 0x000000441c38723c */ /* 0x040fe2000004187c */
[----:B------:R-:W4:Y:S07]  /*3910*/  LDSM.16.M88.4 R124, [R228+0x9800] ;  /* 0x00980000e47c783b */ /* 0x000f2e0000000200 */
[C---:B------:R-:W-:Y:S01]  /*3920*/  HMMA.16816.F32.BF16 R104, R28.reuse, R40, R92 ;  /* 0x000000281c68723c */ /* 0x040fe2000004185c */
[----:B------:R-:W-:Y:S07]  /*3930*/  LDSM.16.M88.4 R92, [R229+-0x1000] ;  /* 0xfff00000e55c783b */ /* 0x000fee0000000200 */
[----:B------:R-:W-:Y:S01]  /*3940*/  HMMA.16816.F32.BF16 R100, R28, R42, R84 ;  /* 0x0000002a1c64723c */ /* 0x000fe20000041854 */
[----:B------:R-:W-:Y:S07]  /*3950*/  LDSM.16.M88.4 R84, [R229+-0x1800] ;  /* 0xffe80000e554783b */ /* 0x000fee0000000200 */
[----:B------:R-:W-:Y:S08]  /*3960*/  HMMA.16816.F32.BF16 R36, R20, R136, R36 ;  /* 0x000000881424723c */ /* 0x000ff00000041824 */
[----:B------:R-:W-:Y:S01]  /*3970*/  HMMA.16816.F32.BF16 R40, R24, R66, R52 ;  /* 0x000000421828723c */ /* 0x000fe20000041834 */
[----:B------:R-:W5:Y:S07]  /*3980*/  LDSM.16.M88.4 R52, [R229+-0x2000] ;  /* 0xffe00000e534783b */ /* 0x000f6e0000000200 */
[----:B------:R-:W-:Y:S01]  /*3990*/  HMMA.16816.F32.BF16 R112, R28, R70, R120 ;  /* 0x000000461c70723c */ /* 0x000fe20000041878 */
[----:B------:R-:W3:Y:S07]  /*39a0*/  LDSM.16.M88.4 R120, [R229+-0x800] ;  /* 0xfff80000e578783b */ /* 0x000eee0000000200 */
[----:B------:R-:W-:Y:S08]  /*39b0*/  HMMA.16816.F32.BF16 R32, R16, R74, R32 ;  /* 0x0000004a1020723c */ /* 0x000ff00000041820 */
[----:B-1----:R-:W-:Y:S01]  /*39c0*/  HMMA.16816.F32.BF16 R28, R12, R144, R4 ;  /* 0x000000900c1c723c */ /* 0x002fe20000041804 */
[----:B------:R-:W1:Y:S07]  /*39d0*/  LDSM.16.M88.4 R4, [R241+0xc000] ;  /* 0x00c00000f104783b */ /* 0x000e6e0000000200 */
[C---:B------:R-:W-:Y:S08]  /*39e0*/  HMMA.16816.F32.BF16 R88, R24.reuse, R76, R60 ;  /* 0x0000004c1858723c */ /* 0x040ff0000004183c */
[C---:B------:R-:W-:Y:S01]  /*39f0*/  HMMA.16816.F32.BF16 R64, R24.reuse, R78, R80 ;  /* 0x0000004e1840723c */ /* 0x040fe20000041850 */
[----:B------:R-:W1:Y:S07]  /*3a00*/  LDSM.16.M88.4 R80, [R228+0xa000] ;  /* 0x00a00000e450783b */ /* 0x000e6e0000000200 */
[C---:B--2---:R-:W-:Y:S08]  /*3a10*/  HMMA.16816.F32.BF16 R68, R24.reuse, R44, R104 ;  /* 0x0000002c1844723c */ /* 0x044ff00000041868 */
[C---:B------:R-:W-:Y:S01]  /*3a20*/  HMMA.16816.F32.BF16 R60, R24.reuse, R46, R100 ;  /* 0x0000002e183c723c */ /* 0x040fe20000041864 */
[----:B------:R-:W-:Y:S07]  /*3a30*/  LDSM.16.M88.4 R100, [R228+0xa800] ;  /* 0x00a80000e464783b */ /* 0x000fee0000000200 */
[C---:B---3--:R-:W-:Y:S08]  /*3a40*/  HMMA.16816.F32.BF16 R72, R24.reuse, R48, R116 ;  /* 0x000000301848723c */ /* 0x048ff00000041874 */
[----:B------:R-:W-:Y:S08]  /*3a50*/  HMMA.16816.F32.BF16 R76, R24, R50, R108 ;  /* 0x00000032184c723c */ /* 0x000ff0000004186c */
[----:B----4-:R-:W-:Y:S08]  /*3a60*/  HMMA.16816.F32.BF16 R44, R16, R124, R36 ;  /* 0x0000007c102c723c */ /* 0x010ff00000041824 */
[----:B------:R-:W-:Y:S08]  /*3a70*/  HMMA.16816.F32.BF16 R48, R20, R138, R40 ;  /* 0x0000008a1430723c */ /* 0x000ff00000041828 */
[----:B------:R-:W-:Y:S08]  /*3a80*/  HMMA.16816.F32.BF16 R56, R24, R96, R56 ;  /* 0x000000601838723c */ /* 0x000ff00000041838 */
[----:B------:R-:W-:Y:S08]  /*3a90*/  HMMA.16816.F32.BF16 R40, R12, R146, R32 ;  /* 0x000000920c28723c */ /* 0x000ff00000041820 */
[----:B------:R-:W-:Y:S08]  /*3aa0*/  HMMA.16816.F32.BF16 R32, R8, R148, R28 ;  /* 0x000000940820723c */ /* 0x000ff0000004181c */
[----:B------:R-:W-:Y:S01]  /*3ab0*/  HMMA.16816.F32.BF16 R28, R24, R98, R112 ;  /* 0x00000062181c723c */ /* 0x000fe20000041870 */
[----:B------:R-:W2:Y:S07]  /*3ac0*/  LDSM.16.M88.4 R96, [R230+0x9800] ;  /* 0x00980000e660783b */ /* 0x000eae0000000200 */
[----:B-----5:R-:W-:Y:S08]  /*3ad0*/  HMMA.16816.F32.BF16 R24, R20, R52, R88 ;  /* 0x000000341418723c */ /* 0x020ff00000041858 */
[----:B------:R-:W-:Y:S08]  /*3ae0*/  HMMA.16816.F32.BF16 R44, R12, R128, R44 ;  /* 0x000000800c2c723c */ /* 0x000ff0000004182c */
[----:B------:R-:W-:Y:S08]  /*3af0*/  HMMA.16816.F32.BF16 R48, R16, R126, R48 ;  /* 0x0000007e1030723c */ /* 0x000ff00000041830 */
[C---:B------:R-:W-:Y:S01]  /*3b00*/  HMMA.16816.F32.BF16 R36, R20.reuse, R54, R64 ;  /* 0x000000361424723c */ /* 0x040fe20000041840 */
[----:B------:R-:W-:Y:S07]  /*3b10*/  LDSM.16.M88.4 R64, [R229+0x800] ;  /* 0x00080000e540783b */ /* 0x000fee0000000200 */
[C---:B------:R-:W-:Y:S08]  /*3b20*/  HMMA.16816.F32.BF16 R52, R20.reuse, R84, R72 ;  /* 0x000000541434723c */ /* 0x040ff00000041848 */
[C---:B------:R-:W-:Y:S08]  /*3b30*/  HMMA.16816.F32.BF16 R76, R20.reuse, R86, R76 ;  /* 0x00000056144c723c */ /* 0x040ff0000004184c */
[C---:B------:R-:W-:Y:S08]  /*3b40*/  HMMA.16816.F32.BF16 R88, R20.reuse, R120, R56 ;  /* 0x000000781458723c */ /* 0x040ff00000041838 */
[----:B------:R-:W-:Y:S01]  /*3b50*/  HMMA.16816.F32.BF16 R84, R20, R92, R68 ;  /* 0x0000005c1454723c */ /* 0x000fe20000041844 */
[----:B------:R-:W3:Y:S07]  /*3b60*/  LDSM.16.M88.4 R68, [R135+0xa000] ;  /* 0x00a000008744783b */ /* 0x000eee0000000200 */
[----:B-1----:R-:W-:Y:S08]  /*3b70*/  HMMA.16816.F32.BF16 R56, R4, R140, R32 ;  /* 0x0000008c0438723c */ /* 0x002ff00000041820 */
[----:B------:R-:W-:Y:S08]  /*3b80*/  HMMA.16816.F32.BF16 R32, R8, R150, R40 ;  /* 0x000000960820723c */ /* 0x000ff00000041828 */
[C---:B------:R-:W-:Y:S01]  /*3b90*/  HMMA.16816.F32.BF16 R92, R20.reuse, R94, R60 ;  /* 0x0000005e145c723c */ /* 0x040fe2000004183c */
[----:B------:R-:W-:Y:S07]  /*3ba0*/  LDSM.16.M88.4 R60, [R229+0x1000] ;  /* 0x00100000e53c783b */ /* 0x000fee0000000200 */
[----:B------:R-:W-:Y:S08]  /*3bb0*/  HMMA.16816.F32.BF16 R120, R20, R122, R28 ;  /* 0x0000007a1478723c */ /* 0x000ff0000004181c */
[----:B------:R-:W-:Y:S08]  /*3bc0*/  HMMA.16816.F32.BF16 R24, R16, R80, R24 ;  /* 0x000000501018723c */ /* 0x000ff00000041818 */
[----:B--2---:R-:W-:Y:S01]  /*3bd0*/  HMMA.16816.F32.BF16 R20, R8, R96, R44 ;  /* 0x000000600814723c */ /* 0x004fe2000004182c */
[----:B------:R-:W-:Y:S07]  /*3be0*/  LDSM.16.M88.4 R44, [R230+0xa000] ;  /* 0x00a00000e62c783b */ /* 0x000fee0000000200 */
[----:B------:R-:W-:Y:S01]  /*3bf0*/  HMMA.16816.F32.BF16 R28, R12, R130, R48 ;  /* 0x000000820c1c723c */ /* 0x000fe20000041830 */
[----:B------:R-:W-:Y:S01]  /*3c00*/  FMUL.FTZ R0, R56, c[0x0][0x320] ;  /* 0x0000c80038007a20 */ /* 0x000fe20000410000 */
[----:B------:R-:W1:Y:S06]  /*3c10*/  LDSM.16.M88.4 R48, [R228+0xb000] ;  /* 0x00b00000e430783b */ /* 0x000e6c0000000200 */
[----:B------:R-:W-:Y:S01]  /*3c20*/  HMMA.16816.F32.BF16 R32, R4, R142, R32 ;  /* 0x0000008e0420723c */ /* 0x000fe20000041820 */
[----:B------:R2:W4:Y:S07]  /*3c30*/  MUFU.TANH R105, R0 ;  /* 0x0000000000697308 */ /* 0x00052e0000002400 */
[----:B------:R-:W-:Y:S01]  /*3c40*/  HMMA.16816.F32.BF16 R36, R16, R82, R36 ;  /* 0x000000521024723c */ /* 0x000fe20000041824 */
[----:B--2---:R-:W-:-:S07]  /*3c50*/  FMUL.FTZ R0, R57, c[0x0][0x320] ;  /* 0x0000c80039007a20 */ /* 0x004fce0000410000 */
[----:B------:R-:W-:Y:S01]  /*3c60*/  HMMA.16816.F32.BF16 R72, R16, R100, R52 ;  /* 0x000000641048723c */ /* 0x000fe20000041834 */
[----:B------:R-:W2:Y:S01]  /*3c70*/  LDSM.16.M88.4 R52, [R135+0xa800] ;  /* 0x00a800008734783b */ /* 0x000ea20000000200 */
[----:B------:R5:W1:Y:S06]  /*3c80*/  MUFU.TANH R104, R0 ;  /* 0x0000000000687308 */ /* 0x000a6c0000002400 */
[----:B---3--:R-:W-:Y:S08]  /*3c90*/  HMMA.16816.F32.BF16 R24, R12, R68, R24 ;  /* 0x000000440c18723c */ /* 0x008ff00000041818 */
[----:B------:R-:W-:Y:S01]  /*3ca0*/  HMMA.16816.F32.BF16 R76, R16, R102, R76 ;  /* 0x00000066104c723c */ /* 0x000fe2000004184c */
[----:B-----5:R-:W-:-:S04]  /*3cb0*/  FMUL.FTZ R0, R58, c[0x0][0x320] ;  /* 0x0000c8003a007a20 */ /* 0x020fc80000410000 */
[----:B------:R3:W1:Y:S03]  /*3cc0*/  MUFU.TANH R103, R0 ;  /* 0x0000000000677308 */ /* 0x0006660000002400 */
[----:B------:R-:W-:Y:S08]  /*3cd0*/  HMMA.16816.F32.BF16 R40, R4, R64, R20 ;  /* 0x000000400428723c */ /* 0x000ff00000041814 */
[----:B------:R-:W-:Y:S01]  /*3ce0*/  HMMA.16816.F32.BF16 R20, R8, R98, R28 ;  /* 0x000000620814723c */ /* 0x000fe2000004181c */
[----:B---3--:R-:W-:-:S07]  /*3cf0*/  FMUL.FTZ R0, R59, c[0x0][0x320] ;  /* 0x0000c8003b007a20 */ /* 0x008fce0000410000 */
[----:B------:R-:W-:Y:S01]  /*3d00*/  HMMA.16816.F32.BF16 R36, R12, R70, R36 ;  /* 0x000000460c24723c */ /* 0x000fe20000041824 */
[----:B------:R-:W3:Y:S01]  /*3d10*/  LDSM.16.M88.4 R56, [R230+0xa800] ;  /* 0x00a80000e638783b */ /* 0x000ee20000000200 */
[----:B------:R5:W1:Y:S03]  /*3d20*/  MUFU.TANH R102, R0 ;  /* 0x0000000000667308 */ /* 0x000a660000002400 */
[----:B------:R-:W2:Y:S01]  /*3d30*/  LDSM.16.M88.4 R68, [R228+0xb800] ;  /* 0x00b80000e444783b */ /* 0x000ea20000000200 */
[----:B-----5:R-:W-:-:S04]  /*3d40*/  FMUL.FTZ R0, R32, c[0x0][0x320] ;  /* 0x0000c80020007a20 */ /* 0x020fc80000410000 */
[----:B------:R5:W1:Y:S06]  /*3d50*/  MUFU.TANH R100, R0 ;  /* 0x0000000000647308 */ /* 0x000a6c0000002400 */
[----:B------:R-:W-:Y:S01]  /*3d60*/  HMMA.16816.F32.BF16 R20, R4, R66, R20 ;  /* 0x000000420414723c */ /* 0x000fe20000041814 */
[----:B-----5:R-:W-:-:S04]  /*3d70*/  FMUL.FTZ R0, R33, c[0x0][0x320] ;  /* 0x0000c80021007a20 */ /* 0x020fc80000410000 */
[----:B------:R5:W2:Y:S03]  /*3d80*/  MUFU.TANH R98, R0 ;  /* 0x0000000000627308 */ /* 0x000aa60000002400 */
[----:B-1----:R-:W-:Y:S01]  /*3d90*/  HMMA.16816.F32.BF16 R80, R16, R48, R84 ;  /* 0x000000301050723c */ /* 0x002fe20000041854 */
[----:B-----5:R-:W-:-:S04]  /*3da0*/  FMUL.FTZ R0, R34, c[0x0][0x320] ;  /* 0x0000c80022007a20 */ /* 0x020fc80000410000 */
[----:B------:R1:W1:Y:S03]  /*3db0*/  MUFU.TANH R101, R0 ;  /* 0x0000000000657308 */ /* 0x0002660000002400 */
[----:B--2---:R-:W-:Y:S01]  /*3dc0*/  HMMA.16816.F32.BF16 R28, R12, R52, R72 ;  /* 0x000000340c1c723c */ /* 0x004fe20000041848 */
[----:B-1----:R-:W-:-:S07]  /*3dd0*/  FMUL.FTZ R0, R35, c[0x0][0x320] ;  /* 0x0000c80023007a20 */ /* 0x002fce0000410000 */
[----:B------:R-:W-:Y:S01]  /*3de0*/  HMMA.16816.F32.BF16 R32, R8, R44, R24 ;  /* 0x0000002c0820723c */ /* 0x000fe20000041818 */
[----:B------:R1:W2:Y:S02]  /*3df0*/  MUFU.TANH R99, R0 ;  /* 0x0000000000637308 */ /* 0x0002a40000002400 */
[----:B-1----:R-:W-:-:S06]  /*3e00*/  FMUL.FTZ R0, R40, c[0x0][0x320] ;  /* 0x0000c80028007a20 */ /* 0x002fcc0000410000 */
[----:B------:R1:W1:Y:S01]  /*3e10*/  MUFU.TANH R85, R0 ;  /* 0x0000000000557308 */ /* 0x0002620000002400 */
[----:B------:R-:W-:Y:S01]  /*3e20*/  HMMA.16816.F32.BF16 R24, R8, R46, R36 ;  /* 0x0000002e0818723c */ /* 0x000fe20000041824 */
[----:B------:R-:W5:Y:S01]  /*3e30*/  LDSM.16.M88.4 R44, [R135+0xb000] ;  /* 0x00b00000872c783b */ /* 0x000f620000000200 */
[----:B-1----:R-:W-:-:S05]  /*3e40*/  FMUL.FTZ R0, R41, c[0x0][0x320] ;  /* 0x0000c80029007a20 */ /* 0x002fca0000410000 */
[----:B------:R1:W1:Y:S01]  /*3e50*/  MUFU.TANH R84, R0 ;  /* 0x0000000000547308 */ /* 0x0002620000002400 */
[----:B------:R-:W-:Y:S01]  /*3e60*/  HMMA.16816.F32.BF16 R36, R12, R54, R76 ;  /* 0x000000360c24723c */ /* 0x000fe2000004184c */
[----:B------:R-:W2:Y:S01]  /*3e70*/  LDSM.16.M88.4 R52, [R229+0x1800] ;  /* 0x00180000e534783b */ /* 0x000ea20000000200 */
[----:B-1----:R-:W-:-:S05]  /*3e80*/  FMUL.FTZ R0, R42, c[0x0][0x320] ;  /* 0x0000c8002a007a20 */ /* 0x002fca0000410000 */
[----:B------:R1:W1:Y:S02]  /*3e90*/  MUFU.TANH R97, R0 ;  /* 0x0000000000617308 */ /* 0x0002640000002400 */
[----:B-1----:R-:W-:Y:S02]  /*3ea0*/  FMUL.FTZ R0, R43, c[0x0][0x320] ;  /* 0x0000c8002b007a20 */ /* 0x002fe40000410000 */
[----:B------:R-:W-:Y:S04]  /*3eb0*/  HMMA.16816.F32.BF16 R40, R4, R60, R32 ;  /* 0x0000003c0428723c */ /* 0x000fe80000041820 */
[----:B------:R1:W1:Y:S02]  /*3ec0*/  MUFU.TANH R96, R0 ;  /* 0x0000000000607308 */ /* 0x0002640000002400 */
[----:B-1----:R-:W-:-:S06]  /*3ed0*/  FMUL.FTZ R0, R20, c[0x0][0x320] ;  /* 0x0000c80014007a20 */ /* 0x002fcc0000410000 */
[----:B------:R1:W1:Y:S01]  /*3ee0*/  MUFU.TANH R75, R0 ;  /* 0x00000000004b7308 */ /* 0x0002620000002400 */
[----:B---3--:R-:W-:Y:S01]  /*3ef0*/  HMMA.16816.F32.BF16 R32, R8, R56, R28 ;  /* 0x000000380820723c */ /* 0x008fe2000004181c */
[----:B-1----:R-:W-:-:S06]  /*3f00*/  FMUL.FTZ R0, R21, c[0x0][0x320] ;  /* 0x0000c80015007a20 */ /* 0x002fcc0000410000 */
[----:B------:R1:W3:Y:S02]  /*3f10*/  MUFU.TANH R74, R0 ;  /* 0x00000000004a7308 */ /* 0x0002e40000002400 */
[----:B-1----:R-:W-:-:S06]  /*3f20*/  FMUL.FTZ R0, R22, c[0x0][0x320] ;  /* 0x0000c80016007a20 */ /* 0x002fcc0000410000 */
[----:B------:R1:W1:Y:S02]  /*3f30*/  MUFU.TANH R77, R0 ;  /* 0x00000000004d7308 */ /* 0x0002640000002400 */
[----:B-1----:R-:W-:Y:S02]  /*3f40*/  FMUL.FTZ R0, R23, c[0x0][0x320] ;  /* 0x0000c80017007a20 */ /* 0x002fe40000410000 */
[----:B------:R-:W-:Y:S01]  /*3f50*/  HMMA.16816.F32.BF16 R20, R4, R62, R24 ;  /* 0x0000003e0414723c */ /* 0x000fe20000041818 */
[----:B------:R-:W-:Y:S03]  /*3f60*/  LDSM.16.M88.4 R60, [R230+0xb000] ;  /* 0x00b00000e63c783b */ /* 0x000fe60000000200 */
[----:B------:R1:W1:Y:S04]  /*3f70*/  MUFU.TANH R76, R0 ;  /* 0x00000000004c7308 */ /* 0x0002680000002400 */
[----:B------:R-:W-:Y:S01]  /*3f80*/  HMMA.16816.F32.BF16 R24, R8, R58, R36 ;  /* 0x0000003a0818723c */ /* 0x000fe20000041824 */
[----:B------:R-:W2:Y:S01]  /*3f90*/  LDSM.16.M88.4 R56, [R135+0xb800] ;  /* 0x00b800008738783b */ /* 0x000ea20000000200 */
[----:B-1----:R-:W-:-:S04]  /*3fa0*/  FMUL.FTZ R0, R40, c[0x0][0x320] ;  /* 0x0000c80028007a20 */ /* 0x002fc80000410000 */
[----:B------:R1:W1:Y:S02]  /*3fb0*/  MUFU.TANH R73, R0 ;  /* 0x0000000000497308 */ /* 0x0002640000002400 */
[C---:B------:R-:W-:Y:S08]  /*3fc0*/  HMMA.16816.F32.BF16 R48, R16.reuse, R50, R92 ;  /* 0x000000321030723c */ /* 0x040ff0000004185c */
[----:B------:R-:W-:Y:S01]  /*3fd0*/  HMMA.16816.F32.BF16 R64, R16, R68, R88 ;  /* 0x000000441040723c */ /* 0x000fe20000041858 */
[----:B-1----:R-:W-:-:S04]  /*3fe0*/  FMUL.FTZ R0, R41, c[0x0][0x320] ;  /* 0x0000c80029007a20 */ /* 0x002fc80000410000 */
[----:B------:R1:W1:Y:S03]  /*3ff0*/  MUFU.TANH R72, R0 ;  /* 0x0000000000487308 */ /* 0x0002660000002400 */
[----:B-----5:R-:W-:Y:S08]  /*4000*/  HMMA.16816.F32.BF16 R28, R12, R44, R80 ;  /* 0x0000002c0c1c723c */ /* 0x020ff00000041850 */
[----:B------:R-:W-:Y:S01]  /*4010*/  HMMA.16816.F32.BF16 R16, R16, R70, R120 ;  /* 0x000000461010723c */ /* 0x000fe20000041878 */
[----:B-1----:R-:W-:-:S07]  /*4020*/  FMUL.FTZ R0, R42, c[0x0][0x320] ;  /* 0x0000c8002a007a20 */ /* 0x002fce0000410000 */
[----:B--2---:R-:W-:Y:S01]  /*4030*/  HMMA.16816.F32.BF16 R36, R4, R52, R32 ;  /* 0x000000340424723c */ /* 0x004fe20000041820 */
[----:B------:R1:W2:Y:S02]  /*4040*/  MUFU.TANH R81, R0 ;  /* 0x0000000000517308 */ /* 0x0002a40000002400 */
[----:B-1----:R-:W-:Y:S02]  /*4050*/  FMUL.FTZ R0, R43, c[0x0][0x320] ;  /* 0x0000c8002b007a20 */ /* 0x002fe40000410000 */
[----:B------:R-:W1:Y:S04]  /*4060*/  LDSM.16.M88.4 R40, [R230+0xb800] ;  /* 0x00b80000e628783b */ /* 0x000e680000000200 */
[----:B------:R5:W1:Y:S02]  /*4070*/  MUFU.TANH R80, R0 ;  /* 0x0000000000507308 */ /* 0x000a640000002400 */
[----:B-----5:R-:W-:-:S06]  /*4080*/  FMUL.FTZ R0, R20, c[0x0][0x320] ;  /* 0x0000c80014007a20 */ /* 0x020fcc0000410000 */
[----:B------:R5:W1:Y:S01]  /*4090*/  MUFU.TANH R69, R0 ;  /* 0x0000000000457308 */ /* 0x000a620000002400 */
[----:B------:R-:W-:Y:S06]  /*40a0*/  HMMA.16816.F32.BF16 R32, R12, R46, R48 ;  /* 0x0000002e0c20723c */ /* 0x000fec0000041830 */
[----:B------:R-:W-:Y:S01]  /*40b0*/  FMUL.FTZ R37, R37, c[0x0][0x320] ;  /* 0x0000c80025257a20 */ /* 0x000fe20000410000 */
[----:B------:R-:W1:Y:S01]  /*40c0*/  LDSM.16.M88.4 R44, [R229+0x2000] ;  /* 0x00200000e52c783b */ /* 0x000e620000000200 */
[----:B-----5:R-:W-:-:S04]  /*40d0*/  FMUL.FTZ R0, R21, c[0x0][0x320] ;  /* 0x0000c80015007a20 */ /* 0x020fc80000410000 */
[----:B------:R5:W1:Y:S01]  /*40e0*/  MUFU.TANH R68, R0 ;  /* 0x0000000000447308 */ /* 0x000a620000002400 */
[----:B------:R-:W-:Y:S02]  /*40f0*/  FMUL.FTZ R38, R38, c[0x0][0x320] ;  /* 0x0000c80026267a20 */ /* 0x000fe40000410000 */
[----:B------:R-:W-:Y:S01]  /*4100*/  FMUL.FTZ R39, R39, c[0x0][0x320] ;  /* 0x0000c80027277a20 */ /* 0x000fe20000410000 */
[----:B------:R-:W-:Y:S01]  /*4110*/  HMMA.16816.F32.BF16 R24, R4, R54, R24 ;  /* 0x000000360418723c */ /* 0x000fe20000041818 */
[----:B-----5:R-:W-:-:S04]  /*4120*/  FMUL.FTZ R0, R22, c[0x0][0x320] ;  /* 0x0000c80016007a20 */ /* 0x020fc80000410000 */
[----:B------:R5:W1:Y:S08]  /*4130*/  MUFU.TANH R83, R0 ;  /* 0x0000000000537308 */ /* 0x000a700000002400 */
[----:B------:R-:W1:Y:S01]  /*4140*/  MUFU.TANH R51, R37 ;  /* 0x0000002500337308 */ /* 0x000e620000002400 */
[----:B-----5:R-:W-:Y:S02]  /*4150*/  FMUL.FTZ R0, R23, c[0x0][0x320] ;  /* 0x0000c80017007a20 */ /* 0x020fe40000410000 */
[C---:B------:R-:W-:Y:S05]  /*4160*/  HMMA.16816.F32.BF16 R20, R12.reuse, R56, R64 ;  /* 0x000000380c14723c */ /* 0x040fea0000041840 */
[----:B------:R-:W1:Y:S03]  /*4170*/  MUFU.TANH R54, R38 ;  /* 0x0000002600367308 */ /* 0x000e660000002400 */
[----:B------:R-:W-:Y:S05]  /*4180*/  HMMA.16816.F32.BF16 R12, R12, R58, R16 ;  /* 0x0000003a0c0c723c */ /* 0x000fea0000041810 */
[----:B------:R5:W1:Y:S08]  /*4190*/  MUFU.TANH R82, R0 ;  /* 0x0000000000527308 */ /* 0x000a700000002400 */
[----:B------:R1:W1:Y:S01]  /*41a0*/  MUFU.TANH R53, R39 ;  /* 0x0000002700357308 */ /* 0x0002620000002400 */
[----:B-----5:R-:W-:-:S02]  /*41b0*/  FMUL.FTZ R0, R36, c[0x0][0x320] ;  /* 0x0000c80024007a20 */ /* 0x020fc40000410000 */
[----:B-1----:R-:W1:Y:S01]  /*41c0*/  LDSM.16.M88.4 R36, [R229+0x2800] ;  /* 0x00280000e524783b */ /* 0x002e620000000200 */
[C---:B------:R-:W-:Y:S08]  /*41d0*/  HMMA.16816.F32.BF16 R28, R8.reuse, R60, R28 ;  /* 0x0000003c081c723c */ /* 0x040ff0000004181c */
[C---:B------:R-:W-:Y:S08]  /*41e0*/  HMMA.16816.F32.BF16 R32, R8.reuse, R62, R32 ;  /* 0x0000003e0820723c */ /* 0x040ff00000041820 */
[----:B------:R-:W-:Y:S01]  /*41f0*/  HMMA.16816.F32.BF16 R16, R8, R40, R20 ;  /* 0x000000280810723c */ /* 0x000fe20000041814 */
[----:B------:R-:W-:Y:S01]  /*4200*/  FMUL.FTZ R24, R24, c[0x0][0x320] ;  /* 0x0000c80018187a20 */ /* 0x000fe20000410000 */
[----:B------:R5:W1:Y:S01]  /*4210*/  MUFU.TANH R52, R0 ;  /* 0x0000000000347308 */ /* 0x000a620000002400 */
[----:B------:R-:W-:Y:S01]  /*4220*/  FMUL.FTZ R25, R25, c[0x0][0x320] ;  /* 0x0000c80019197a20 */ /* 0x000fe20000410000 */
[----:B------:R-:W-:Y:S01]  /*4230*/  ISETP.GE.AND P0, PT, R168, 0x2, PT ;  /* 0x00000002a800780c */ /* 0x000fe20003f06270 */
[----:B------:R-:W-:Y:S01]  /*4240*/  FMUL.FTZ R26, R26, c[0x0][0x320] ;  /* 0x0000c8001a1a7a20 */ /* 0x000fe20000410000 */
[----:B------:R-:W-:-:S04]  /*4250*/  DEPBAR.LE SB0, 0x0 ;  /* 0x000080000000791a */ /* 0x000fc80000000000 */
[----:B------:R-:W-:Y:S08]  /*4260*/  HMMA.16816.F32.BF16 R8, R8, R42, R12 ;  /* 0x0000002a0808723c */ /* 0x000ff0000004180c */
[C---:B------:R-:W-:Y:S08]  /*4270*/  HMMA.16816.F32.BF16 R28, R4.reuse, R44, R28 ;  /* 0x0000002c041c723c */ /* 0x040ff0000004181c */
[C---:B------:R-:W-:Y:S08]  /*4280*/  HMMA.16816.F32.BF16 R20, R4.reuse, R46, R32 ;  /* 0x0000002e0414723c */ /* 0x040ff00000041820 */
[C---:B-1----:R-:W-:Y:S08]  /*4290*/  HMMA.16816.F32.BF16 R12, R4.reuse, R36, R16 ;  /* 0x00000024040c723c */ /* 0x042ff00000041810 */
[----:B------:R-:W-:Y:S01]  /*42a0*/  HMMA.16816.F32.BF16 R4, R4, R38, R8 ;  /* 0x000000260404723c */ /* 0x000fe20000041808 */
[----:B------:R-:W-:-:S02]  /*42b0*/  FMUL.FTZ R27, R27, c[0x0][0x320] ;  /* 0x0000c8001b1b7a20 */ /* 0x000fc40000410000 */
[----:B------:R-:W-:Y:S02]  /*42c0*/  FMUL.FTZ R28, R28, c[0x0][0x320] ;  /* 0x0000c8001c1c7a20 */ /* 0x000fe40000410000 */
[----:B------:R-:W-:Y:S02]  /*42d0*/  FMUL.FTZ R29, R29, c[0x0][0x320] ;  /* 0x0000c8001d1d7a20 */ /* 0x000fe40000410000 */
[----:B------:R-:W-:Y:S02]  /*42e0*/  FMUL.FTZ R30, R30, c[0x0][0x320] ;  /* 0x0000c8001e1e7a20 */ /* 0x000fe40000410000 */
[----:B-----5:R-:W-:Y:S02]  /*42f0*/  FMUL.FTZ R0, R31, c[0x0][0x320] ;  /* 0x0000c8001f007a20 */ /* 0x020fe40000410000 */
        /* <DEDUP_REMOVED lines=37> */
[----:B------:R-:W-:Y:S01]  /*4550*/  IMAD.MOV.U32 R246, RZ, RZ, RZ ;  /* 0x000000fffff67224 */ /* 0x000fe200078e00ff */
[----:B------:R-:W-:-:S04]  /*4560*/  IADD3 R2, R163, R154, R166 ;  /* 0x0000009aa3027210 */ /* 0x000fc80007ffe0a6 */
[----:B------:R-:W-:-:S05]  /*4570*/  IADD3 R2, R2, -0x60, RZ ;  /* 0xffffffa002027810 */ /* 0x000fca0007ffe0ff */
[----:B-1----:R-:W-:Y:S02]  /*4580*/  IMAD.MOV.U32 R0, RZ, RZ, R2 ;  /* 0x000000ffff007224 */ /* 0x002fe400078e0002 */
        /* <DEDUP_REMOVED lines=23> */
[----:B------:R1:W2:Y:S02]  /*4700*/  SHFL.IDX PT, R4, R22, RZ, 0x181f ;  /* 0x00181fff16047589 */ /* 0x0002a400000e0000 */
.L_x_1534:
[----:B------:R-:W-:Y:S05]  /*4710*/  BRA.DIV ~URZ, `(.L_x_1473) ;  /* 0x000113b27f007947 */ /* 0x000fea000b800000 */
[----:B------:R-:W3:Y:S01]  /*4720*/  SHFL.IDX PT, R3, R23, RZ, 0x181f ;  /* 0x00181fff17037589 */ /* 0x000ee200000e0000 */
[C---:B------:R-:W-:Y:S02]  /*4730*/  IADD3 R38, R245.reuse, 0x40, RZ ;  /* 0x00000040f5267810 */ /* 0x040fe40007ffe0ff */
[C---:B------:R-:W-:Y:S01]  /*4740*/  IADD3 R39, R245.reuse, 0x80, RZ ;  /* 0x00000080f5277810 */ /* 0x040fe20007ffe0ff */
[----:B------:R-:W4:Y:S01]  /*4750*/  SHFL.IDX PT, R0, R23, 0x1, 0x181f ;  /* 0x00381f0017007f89 */ /* 0x000f2200000e0000 */
[----:B------:R-:W-:-:S03]  /*4760*/  ISETP.GE.AND P3, PT, R245, c[0x0][0x1d4], PT ;  /* 0x00007500f5007a0c */ /* 0x000fc60003f66270 */
[----:B------:R-:W5:Y:S01]  /*4770*/  SHFL.IDX PT, R2, R22, 0x1, 0x181f ;  /* 0x00381f0016027f89 */ /* 0x000f6200000e0000 */
[----:B------:R-:W-:Y:S02]  /*4780*/  SEL R5, RZ, 0x10, P3 ;  /* 0x00000010ff057807 */ /* 0x000fe40001800000 */
[CC--:B---3--:R-:W-:Y:S02]  /*4790*/  IADD3 R20, P0, R3.reuse, R155.reuse, RZ ;  /* 0x0000009b03147210 */ /* 0x0c8fe40007f1e0ff */
[C---:B------:R-:W-:Y:S02]  /*47a0*/  IADD3 R18, P2, R3.reuse, R156, RZ ;  /* 0x0000009c03127210 */ /* 0x040fe40007f5e0ff */
[----:B------:R-:W-:Y:S01]  /*47b0*/  IADD3 R14, P1, R3, R158, RZ ;  /* 0x0000009e030e7210 */ /* 0x000fe20007f3e0ff */
[----:B--2---:R-:W-:Y:S01]  /*47c0*/  IMAD.X R21, R4, 0x1, R132, P0 ;  /* 0x0000000104157824 */ /* 0x004fe200000e0684 */
[----:B----4-:R-:W-:Y:S01]  /*47d0*/  IADD3 R12, P0, R0, R155, RZ ;  /* 0x0000009b000c7210 */ /* 0x010fe20007f1e0ff */
[--C-:B------:R-:W-:Y:S01]  /*47e0*/  IMAD.X R19, R4, 0x1, R133.reuse, P2 ;  /* 0x0000000104137824 */ /* 0x100fe200010e0685 */
[----:B------:R-:W-:Y:S01]  /*47f0*/  IADD3 R10, P2, R0, R156, RZ ;  /* 0x0000009c000a7210 */ /* 0x000fe20007f5e0ff */
[----:B------:R-:W-:Y:S01]  /*4800*/  IMAD.X R15, R4, 0x1, R152, P1 ;  /* 0x00000001040f7824 */ /* 0x000fe200008e0698 */
[----:B------:R-:W-:Y:S01]  /*4810*/  IADD3 R8, P1, R0, R157, RZ ;  /* 0x0000009d00087210 */ /* 0x000fe20007f3e0ff */
[----:B-----5:R-:W-:Y:S01]  /*4820*/  IMAD.X R13, R2, 0x1, R132, P0 ;  /* 0x00000001020d7824 */ /* 0x020fe200000e0684 */
[----:B------:R-:W-:Y:S01]  /*4830*/  IADD3 R6, P0, R0, R158, RZ ;  /* 0x0000009e00067210 */ /* 0x000fe20007f1e0ff */
[----:B------:R-:W-:Y:S01]  /*4840*/  IMAD.X R11, R2, 0x1, R133, P2 ;  /* 0x00000001020b7824 */ /* 0x000fe200010e0685 */
[----:B------:R-:W-:Y:S01]  /*4850*/  ISETP.GE.AND P2, PT, R38, c[0x0][0x1d4], PT ;  /* 0x0000750026007a0c */ /* 0x000fe20003f46270 */
[C---:B------:R-:W-:Y:S01]  /*4860*/  IMAD.X R9, R2.reuse, 0x1, R134, P1 ;  /* 0x0000000102097824 */ /* 0x040fe200008e0686 */
[----:B------:R-:W-:Y:S01]  /*4870*/  IADD3 R38, R245, 0xc0, RZ ;  /* 0x000000c0f5267810 */ /* 0x000fe20007ffe0ff */
[----:B------:R-:W-:Y:S01]  /*4880*/  IMAD.X R7, R2, 0x1, R152, P0 ;  /* 0x0000000102077824 */ /* 0x000fe200000e0698 */
[----:B------:R-:W-:Y:S01]  /*4890*/  ISETP.GE.AND P1, PT, R39, c[0x0][0x1d4], PT ;  /* 0x0000750027007a0c */ /* 0x000fe20003f26270 */
[----:B------:R2:W-:Y:S01]  /*48a0*/  LDGSTS.E.BYPASS.LTC128B.128 [R243+0xc100], [R20.64], !P3 ;  /* 0x0c10000014f37fae */ /* 0x0005e2000d901d46 */
[----:B------:R-:W-:-:S02]  /*48b0*/  ISETP.GE.AND P0, PT, R38, c[0x0][0x1d4], PT ;  /* 0x0000750026007a0c */ /* 0x000fc40003f06270 */
[----:B------:R-:W-:Y:S01]  /*48c0*/  IADD3 R16, P4, R3, R157, RZ ;  /* 0x0000009d03107210 */ /* 0x000fe20007f9e0ff */
[----:B------:R2:W3:Y:S04]  /*48d0*/  SHFL.IDX PT, R0, R23, 0x2, 0x181f ;  /* 0x00581f0017007f89 */ /* 0x0004e800000e0000 */
[----:B------:R-:W-:Y:S01]  /*48e0*/  IMAD.X R17, R4, 0x1, R134, P4 ;  /* 0x0000000104117824 */ /* 0x000fe200020e0686 */
[----:B------:R2:W-:Y:S04]  /*48f0*/  LDGSTS.E.BYPASS.LTC128B.128 [R243+0xf100], [R18.64], !P2 ;  /* 0x0f10000012f37fae */ /* 0x0005e8000d101d46 */
[----:B------:R2:W-:Y:S04]  /*4900*/  LDGSTS.E.BYPASS.LTC128B.128 [R243+0x12100], [R16.64], !P1 ;  /* 0x1210000010f37fae */ /* 0x0005e8000c901d46 */
[----:B------:R4:W-:Y:S04]  /*4910*/  LDGSTS.E.BYPASS.LTC128B.128 [R243+0x15100], [R14.64], !P0 ;  /* 0x151000000ef37fae */ /* 0x0009e8000c101d46 */
[----:B------:R5:W-:Y:S04]  /*4920*/  LDGSTS.E.BYPASS.LTC128B.128 [R243+0xd100], [R12.64], !P3 ;  /* 0x0d1000000cf37fae */ /* 0x000be8000d901d46 */
[----:B------:R2:W-:Y:S04]  /*4930*/  LDGSTS.E.BYPASS.LTC128B.128 [R243+0x10100], [R10.64], !P2 ;  /* 0x101000000af37fae */ /* 0x0005e8000d101d46 */
[----:B------:R2:W-:Y:S04]  /*4940*/  LDGSTS.E.BYPASS.LTC128B.128 [R243+0x13100], [R8.64], !P1 ;  /* 0x1310000008f37fae */ /* 0x0005e8000c901d46 */
[----:B------:R2:W1:Y:S04]  /*4950*/  SHFL.IDX PT, R4, R22, 0x2, 0x181f ;  /* 0x00581f0016047f89 */ /* 0x00046800000e0000 */
[----:B------:R2:W-:Y:S01]  /*4960*/  LDGSTS.E.BYPASS.LTC128B.128 [R243+0x16100], [R6.64], !P0 ;  /* 0x1610000006f37fae */ /* 0x0005e2000c101d46 */
[----:B----4-:R-:W-:-:S02]  /*4970*/  SEL R14, RZ, 0x10, P2 ;  /* 0x00000010ff0e7807 */ /* 0x010fc40001000000 */
[----:B-----5:R-:W-:Y:S02]  /*4980*/  SEL R13, RZ, 0x10, P1 ;  /* 0x00000010ff0d7807 */ /* 0x020fe40000800000 */
[----:B------:R-:W-:Y:S02]  /*4990*/  SEL R12, RZ, 0x10, P0 ;  /* 0x00000010ff0c7807 */ /* 0x000fe40000000000 */
.L_x_1535:
[----:B--23--:R-:W-:Y:S02]  /*49a0*/  IADD3 R10, -R5, 0x10, RZ ;  /* 0x00000010050a7810 */ /* 0x00cfe40007ffe1ff */
[----:B------:R-:W-:Y:S02]  /*49b0*/  IADD3 R2, -R14, 0x10, RZ ;  /* 0x000000100e027810 */ /* 0x000fe40007ffe1ff */
[----:B------:R-:W-:Y:S02]  /*49c0*/  LOP3.LUT R10, R10, 0xf, RZ, 0xc0, !PT ;  /* 0x0000000f0a0a7812 */ /* 0x000fe400078ec0ff */
[----:B------:R-:W-:Y:S02]  /*49d0*/  IADD3 R6, -R13, 0x10, RZ ;  /* 0x000000100d067810 */ /* 0x000fe40007ffe1ff */
[----:B------:R-:W-:-:S02]  /*49e0*/  IADD3 R10, P1, P0, R10, R0, R155 ;  /* 0x000000000a0a7210 */ /* 0x000fc4000783e09b */
[----:B------:R-:W-:Y:S02]  /*49f0*/  LOP3.LUT R2, R2, 0xf, RZ, 0xc0, !PT ;  /* 0x0000000f02027812 */ /* 0x000fe400078ec0ff */
[----:B------:R-:W-:Y:S02]  /*4a00*/  LOP3.LUT R6, R6, 0xf, RZ, 0xc0, !PT ;  /* 0x0000000f06067812 */ /* 0x000fe400078ec0ff */
[----:B------:R-:W-:Y:S02]  /*4a10*/  IADD3 R3, -R12, 0x10, RZ ;  /* 0x000000100c037810 */ /* 0x000fe40007ffe1ff */
[----:B-1----:R-:W-:Y:S02]  /*4a20*/  IADD3.X R11, RZ, R4, R132, P1, P0 ;  /* 0x00000004ff0b7210 */ /* 0x002fe40000fe0484 */
[-C--:B------:R-:W-:Y:S02]  /*4a30*/  IADD3 R8, P3, P2, R2, R0.reuse, R156 ;  /* 0x0000000002087210 */ /* 0x080fe40007a7e09c */
[----:B------:R-:W-:-:S02]  /*4a40*/  IADD3 R6, P1, P0, R6, R0, R157 ;  /* 0x0000000006067210 */ /* 0x000fc4000783e09d */
[----:B------:R-:W-:Y:S02]  /*4a50*/  LOP3.LUT R2, R3, 0xf, RZ, 0xc0, !PT ;  /* 0x0000000f03027812 */ /* 0x000fe400078ec0ff */
[----:B------:R-:W-:Y:S02]  /*4a60*/  IADD3.X R7, RZ, R4, R134, P1, P0 ;  /* 0x00000004ff077210 */ /* 0x000fe40000fe0486 */
[----:B------:R-:W-:Y:S02]  /*4a70*/  IADD3 R2, P1, P0, R2, R0, R158 ;  /* 0x0000000002027210 */ /* 0x000fe4000783e09e */
[----:B------:R-:W-:Y:S02]  /*4a80*/  IADD3.X R9, RZ, R4, R133, P3, P2 ;  /* 0x00000004ff097210 */ /* 0x000fe40001fe4485 */
[----:B------:R-:W-:Y:S02]  /*4a90*/  ISETP.NE.U32.AND P3, PT, R5, RZ, PT ;  /* 0x000000ff0500720c */ /* 0x000fe40003f65070 */
[----:B------:R-:W-:-:S02]  /*4aa0*/  ISETP.NE.U32.AND P2, PT, R14, RZ, PT ;  /* 0x000000ff0e00720c */ /* 0x000fc40003f45070 */
[----:B------:R-:W-:Y:S02]  /*4ab0*/  IADD3.X R3, RZ, R4, R152, P1, P0 ;  /* 0x00000004ff037210 */ /* 0x000fe40000fe0498 */
[----:B------:R-:W-:Y:S02]  /*4ac0*/  ISETP.NE.U32.AND P1, PT, R13, RZ, PT ;  /* 0x000000ff0d00720c */ /* 0x000fe40003f25070 */
[----:B------:R-:W-:-:S05]  /*4ad0*/  ISETP.NE.U32.AND P0, PT, R12, RZ, PT ;  /* 0x000000ff0c00720c */ /* 0x000fca0003f05070 */
[----:B------:R-:W-:Y:S01]  /*4ae0*/  @!PT LDS RZ, [RZ] ;  /* 0x00000000fffff984 */ /* 0x000fe20000000800 */
[----:B------:R-:W-:Y:S01]  /*4af0*/  @!PT LDS RZ, [RZ] ;  /* 0x00000000fffff984 */ /* 0x000fe20000000800 */
[----:B------:R-:W-:Y:S01]  /*4b00*/  @!PT LDS RZ, [RZ] ;  /* 0x00000000fffff984 */ /* 0x000fe20000000800 */
[----:B------:R1:W-:Y:S04]  /*4b10*/  LDGSTS.E.BYPASS.LTC128B.128.ZFILL [R243+0xe100], [R10.64], P3 ;  /* 0x0e1000000af37fae */ /* 0x0003e80009941d46 */
[----:B------:R1:W-:Y:S04]  /*4b20*/  LDGSTS.E.BYPASS.LTC128B.128.ZFILL [R243+0x11100], [R8.64], P2 ;  /* 0x1110000008f37fae */ /* 0x0003e80009141d46 */
[----:B------:R1:W-:Y:S04]  /*4b30*/  LDGSTS.E.BYPASS.LTC128B.128.ZFILL [R243+0x14100], [R6.64], P1 ;  /* 0x1410000006f37fae */ /* 0x0003e80008941d46 */
[----:B------:R1:W-:Y:S02]  /*4b40*/  LDGSTS.E.BYPASS.LTC128B.128.ZFILL [R243+0x17100], [R2.64], P0 ;  /* 0x1710000002f37fae */ /* 0x0003e40008141d46 */
.L_x_1471:
[----:B--234-:R-:W-:Y:S05]  /*4b50*/  BSYNC B0 ;  /* 0x0000000000007941 */ /* 0x01cfea0003800000 */
.L_x_1470:
[----:B-1----:R-:W2:Y:S01]  /*4b60*/  LDL R3, [R1+0x40] ;  /* 0x0000400001037983 */ /* 0x002ea20000100800 */
[----:B------:R-:W-:-:S03]  /*4b70*/  IMAD.MOV.U32 R4, RZ, RZ, c[0x0][0x2c4] ;  /* 0x0000b100ff047624 */ /* 0x000fc600078e00ff */
[----:B------:R-:W2:Y:S04]  /*4b80*/  LDL R0, [R1+0x4c] ;  /* 0x00004c0001007983 */ /* 0x000ea80000100800 */
[----:B------:R-:W3:Y:S01]  /*4b90*/  LDL R2, [R1+0x50] ;  /* 0x0000500001027983 */ /* 0x000ee20000100800 */
[----:B------:R-:W-:-:S03]  /*4ba0*/  ISETP.NE.AND P0, PT, R4, 0x1, PT ;  /* 0x000000010400780c */ /* 0x000fc60003f05270 */
[----:B------:R-:W0:Y:S01]  /*4bb0*/  LDGDEPBAR ;  /* 0x00000000000079af */ /* 0x000e220000000000 */
[----:B--2---:R-:W-:-:S09]  /*4bc0*/  IMAD.IADD R4, R0, 0x1, R3 ;  /* 0x0000000100047824 */ /* 0x004fd200078e0203 */
[----:B------:R-:W-:Y:S01]  /*4bd0*/  @P0 IMAD.HI.U32 R0, R4, c[0x0][0x2c8], RZ ;  /* 0x0000b20004000a27 */ /* 0x000fe200078e00ff */
[----:B---3--:R-:W-:-:S03]  /*4be0*/  IADD3 R5, -R2, 0x1, R153 ;  /* 0x0000000102057810 */ /* 0x008fc60007ffe199 */
[----:B------:R-:W-:Y:S01]  /*4bf0*/  IMAD.IADD R6, R153, 0x1, -R2 ;  /* 0x0000000199067824 */ /* 0x000fe200078e0a02 */
[----:B------:R-:W-:Y:S02]  /*4c00*/  @P0 SHF.R.U32.HI R4, RZ, c[0x0][0x2cc], R0 ;  /* 0x0000b300ff040a19 */ /* 0x000fe40000011600 */
[----:B------:R-:W-:Y:S01]  /*4c10*/  IADD3 R5, R5, -c[0x0][0x168], RZ ;  /* 0x80005a0005057a10 */ /* 0x000fe20007ffe0ff */
[----:B------:R-:W-:Y:S05]  /*4c20*/  BRA.DIV ~URZ, `(.L_x_1474) ;  /* 0x000114027f007947 */ /* 0x000fea000b800000 */
[----:B------:R1:W2:Y:S02]  /*4c30*/  SHFL.IDX PT, R0, R4, RZ, 0x1c1f ;  /* 0x001c1fff04007589 */ /* 0x0002a400000e0000 */
.L_x_1536:
[----:B--2---:R-:W-:-:S05]  /*4c40*/  IMAD.IADD R0, R5, 0x1, R0 ;  /* 0x0000000105007824 */ /* 0x004fca00078e0200 */
[----:B------:R-:W-:-:S04]  /*4c50*/  IMNMX R0, R6, R0, PT ;  /* 0x0000000006007217 */ /* 0x000fc80003800200 */
[C---:B------:R-:W-:Y:S02]  /*4c60*/  ISETP.GT.AND P0, PT, R0.reuse, RZ, PT ;  /* 0x000000ff0000720c */ /* 0x040fe40003f04270 */
[C---:B------:R-:W-:Y:S02]  /*4c70*/  ISETP.GT.AND P1, PT, R0.reuse, 0x1, PT ;  /* 0x000000010000780c */ /* 0x040fe40003f24270 */
[----:B------:R-:W-:Y:S02]  /*4c80*/  FSEL R8, R105, -INF , P0 ;  /* 0xff80000069087808 */ /* 0x000fe40000000000 */
[C---:B------:R-:W-:Y:S02]  /*4c90*/  ISETP.GT.AND P4, PT, R0.reuse, 0x9, PT ;  /* 0x000000090000780c */ /* 0x040fe40003f84270 */
[----:B------:R-:W-:Y:S02]  /*4ca0*/  ISETP.GT.AND P0, PT, R0, 0x10, PT ;  /* 0x000000100000780c */ /* 0x000fe40003f04270 */
[----:B------:R-:W-:-:S02]  /*4cb0*/  FSEL R9, R104, -INF , P1 ;  /* 0xff80000068097808 */ /* 0x000fc40000800000 */
[----:B------:R-:W-:Y:S02]  /*4cc0*/  FSEL R17, R98, -INF , P4 ;  /* 0xff80000062117808 */ /* 0x000fe40002000000 */
[----:B------:R-:W-:Y:S02]  /*4cd0*/  FSEL R18, R85, -INF , P0 ;  /* 0xff80000055127808 */ /* 0x000fe40000000000 */
[C---:B------:R-:W-:Y:S02]  /*4ce0*/  ISETP.GT.AND P2, PT, R0.reuse, 0x8, PT ;  /* 0x000000080000780c */ /* 0x040fe40003f44270 */
        /* <DEDUP_REMOVED lines=38> */
[----:B------:R-:W-:Y:S01]  /*4f50*/  FSEL R237, R24, -INF , P0 ;  /* 0xff80000018ed7808 */ /* 0x000fe20000000000 */
[----:B------:R-:W-:Y:S05]  /*4f60*/  BRA.DIV ~URZ, `(.L_x_1475) ;  /* 0x000111327f007947 */ /* 0x000fea000b800000 */
[----:B-1----:R-:W1:Y:S01]  /*4f70*/  SHFL.IDX PT, R4, R4, 0x1, 0x1c1f ;  /* 0x003c1f0004047f89 */ /* 0x002e6200000e0000 */
[----:B------:R-:W-:-:S04]  /*4f80*/  FMNMX.FTZ R0, R8, R9, !PT ;  /* 0x0000000908007209 */ /* 0x000fc80007810000 */
[----:B------:R-:W-:-:S04]  /*4f90*/  FMNMX.FTZ R0, R16, R0, !PT ;  /* 0x0000000010007209 */ /* 0x000fc80007810000 */
[----:B------:R-:W-:-:S04]  /*4fa0*/  FMNMX.FTZ R0, R17, R0, !PT ;  /* 0x0000000011007209 */ /* 0x000fc80007810000 */
[----:B------:R-:W-:-:S04]  /*4fb0*/  FMNMX.FTZ R0, R18, R0, !PT ;  /* 0x0000000012007209 */ /* 0x000fc80007810000 */
[----:B------:R-:W-:-:S04]  /*4fc0*/  FMNMX.FTZ R0, R19, R0, !PT ;  /* 0x0000000013007209 */ /* 0x000fc80007810000 */
[----:B------:R-:W-:Y:S01]  /*4fd0*/  FMNMX.FTZ R0, R20, R0, !PT ;  /* 0x0000000014007209 */ /* 0x000fe20007810000 */
[----:B-1----:R-:W-:-:S03]  /*4fe0*/  IMAD.IADD R5, R5, 0x1, R4 ;  /* 0x0000000105057824 */ /* 0x002fc600078e0204 */
        /* <DEDUP_REMOVED lines=42> */
[C---:B------:R-:W-:Y:S02]  /*5290*/  ISETP.GT.AND P0, PT, R5.reuse, 0x31, PT ;  /* 0x000000310500780c */ /* 0x040fe40003f04270 */
        /* <DEDUP_REMOVED lines=43> */
[----:B------:R-:W-:Y:S02]  /*5550*/  FSEL R248, R30, -INF , P0 ;  /* 0xff8000001ef87808 */ /* 0x000fe40000000000 */
[----:B------:R-:W-:Y:S01]  /*5560*/  FMNMX.FTZ R2, R249, R2, !PT ;  /* 0x00000002f9027209 */ /* 0x000fe20007810000 */
[----:B------:R-:W1:Y:S03]  /*5570*/  SHFL.BFLY PT, R3, R0, 0x2, 0x1f ;  /* 0x0c401f0000037f89 */ /* 0x000e6600000e0000 */
[----:B------:R-:W-:-:S05]  /*5580*/  FMNMX.FTZ R2, R248, R2, !PT ;  /* 0x00000002f8027209 */ /* 0x000fca0007810000 */
[----:B------:R-:W2:Y:S01]  /*5590*/  SHFL.BFLY PT, R4, R2, 0x2, 0x1f ;  /* 0x0c401f0002047f89 */ /* 0x000ea200000e0000 */
[----:B-1----:R-:W-:-:S05]  /*55a0*/  FMNMX.FTZ R0, R3, R0, !PT ;  /* 0x0000000003007209 */ /* 0x002fca0007810000 */
[----:B------:R-:W1:Y:S01]  /*55b0*/  SHFL.BFLY PT, R132, R0, 0x1, 0x1f ;  /* 0x0c201f0000847f89 */ /* 0x000e6200000e0000 */
[----:B--2---:R-:W-:-:S05]  /*55c0*/  FMNMX.FTZ R4, R2, R4, !PT ;  /* 0x0000000402047209 */ /* 0x004fca0007810000 */
[----:B------:R2:W3:Y:S01]  /*55d0*/  SHFL.BFLY PT, R12, R4, 0x1, 0x1f ;  /* 0x0c201f00040c7f89 */ /* 0x0004e200000e0000 */
[----:B-1----:R-:W-:-:S05]  /*55e0*/  FMNMX.FTZ R132, R0, R132, !PT ;  /* 0x0000008400847209 */ /* 0x002fca0007810000 */
.L_x_1537:
[C---:B------:R-:W-:Y:S01]  /*55f0*/  FMUL.FTZ R0, R132.reuse, c[0x0][0x2d0] ;  /* 0x0000b40084007a20 */ /* 0x040fe20000410000 */
[----:B------:R-:W-:Y:S01]  /*5600*/  FSETP.NEU.FTZ.AND P0, PT, R132, -INF , PT ;  /* 0xff8000008400780b */ /* 0x000fe20003f1d000 */
[----:B------:R-:W-:Y:S01]  /*5610*/  WARPSYNC 0xffffffff ;  /* 0xffffffff00007948 */ /* 0x000fe20003800000 */
[----:B---3--:R-:W-:Y:S01]  /*5620*/  FMNMX.FTZ R12, R12, R4, !PT ;  /* 0x000000040c0c7209 */ /* 0x008fe20007810000 */
[----:B------:R-:W-:Y:S01]  /*5630*/  LDSM.16.MT88.4 R36, [R232] ;  /* 0x00000000e824783b */ /* 0x000fe20000004200 */
[----:B------:R-:W-:Y:S02]  /*5640*/  FSEL R0, R0, RZ, P0 ;  /* 0x000000ff00007208 */ /* 0x000fe40000000000 */
[----:B------:R-:W-:Y:S01]  /*5650*/  FSETP.NEU.FTZ.AND P0, PT, R12, -INF , PT ;  /* 0xff8000000c00780b */ /* 0x000fe20003f1d000 */
[----:B------:R-:W-:Y:S02]  /*5660*/  LDSM.16.MT88.4 R32, [R231+0x800] ;  /* 0x00080000e720783b */ /* 0x000fe40000004200 */
[----:B------:R-:W-:-:S02]  /*5670*/  FFMA.FTZ R2, R8, c[0x0][0x2d0], -R0 ;  /* 0x0000b40008027a23 */ /* 0x000fc40000010800 */
[--C-:B------:R-:W-:Y:S01]  /*5680*/  FFMA.FTZ R3, R20, c[0x0][0x2d0], -R0.reuse ;  /* 0x0000b40014037a23 */ /* 0x100fe20000010800 */
[----:B------:R-:W-:Y:S01]  /*5690*/  LDSM.16.MT88.4 R40, [R232+0x800] ;  /* 0x00080000e828783b */ /* 0x000fe20000004200 */
[----:B------:R1:W-:Y:S03]  /*56a0*/  MUFU.EX2 R103, R2 ;  /* 0x0000000200677308 */ /* 0x0003e60000000800 */
[----:B------:R-:W-:Y:S04]  /*56b0*/  LDSM.16.MT88.4 R60, [R231+0x3000] ;  /* 0x00300000e73c783b */ /* 0x000fe80000004200 */
[----:B------:R-:W-:Y:S01]  /*56c0*/  LDSM.16.MT88.4 R52, [R233] ;  /* 0x00000000e934783b */ /* 0x000fe20000004200 */
[----:B------:R3:W-:Y:S03]  /*56d0*/  MUFU.EX2 R5, R3 ;  /* 0x0000000300057308 */ /* 0x0007e60000000800 */
[----:B------:R-:W-:Y:S04]  /*56e0*/  LDSM.16.MT88.4 R64, [R232+0x3000] ;  /* 0x00300000e840783b */ /* 0x000fe80000004200 */
[----:B------:R-:W-:Y:S01]  /*56f0*/  LDSM.16.MT88.4 R56, [R234+0x800] ;  /* 0x00080000ea38783b */ /* 0x000fe20000004200 */
[----:B-1----:R-:W-:-:S03]  /*5700*/  FFMA.FTZ R2, R9, c[0x0][0x2d0], -R0 ;  /* 0x0000b40009027a23 */ /* 0x002fc60000010800 */
[----:B------:R-:W-:Y:S01]  /*5710*/  LDSM.16.MT88.4 R44, [R233+0x800] ;  /* 0x00080000e92c783b */ /* 0x000fe20000004200 */
[----:B------:R1:W4:Y:S03]  /*5720*/  MUFU.EX2 R97, R2 ;  /* 0x0000000200617308 */ /* 0x0003260000000800 */
[----:B------:R-:W-:Y:S01]  /*5730*/  LDSM.16.MT88.4 R72, [R232+0x3800] ;  /* 0x00380000e848783b */ /* 0x000fe20000004200 */
[----:B---3--:R-:W-:-:S03]  /*5740*/  FFMA.FTZ R3, R21, c[0x0][0x2d0], -R0 ;  /* 0x0000b40015037a23 */ /* 0x008fc60000010800 */
[----:B------:R-:W3:Y:S01]  /*5750*/  LDSM.16.MT88.4 R20, [R231] ;  /* 0x00000000e714783b */ /* 0x000ee20000004200 */
[----:B------:R-:W-:Y:S03]  /*5760*/  MUFU.EX2 R102, R3 ;  /* 0x0000000300667308 */ /* 0x000fe60000000800 */
[----:B------:R-:W-:Y:S04]  /*5770*/  LDSM.16.MT88.4 R76, [R231+0x6000] ;  /* 0x00600000e74c783b */ /* 0x000fe80000004200 */
[----:B------:R-:W-:Y:S01]  /*5780*/  LDSM.16.MT88.4 R68, [R233+0x3000] ;  /* 0x00300000e944783b */ /* 0x000fe20000004200 */
[----:B-1----:R-:W-:Y:S01]  /*5790*/  FFMA.FTZ R2, R16, c[0x0][0x2d0], -R0 ;  /* 0x0000b40010027a23 */ /* 0x002fe20000010800 */
[----:B----4-:R-:W-:-:S03]  /*57a0*/  F2FP.BF16.PACK_AB R8, R97, R103 ;  /* 0x000000676108723e */ /* 0x010fc600000010ff */
[----:B------:R1:W-:Y:S02]  /*57b0*/  MUFU.EX2 R94, R2 ;  /* 0x00000002005e7308 */ /* 0x0003e40000000800 */
[----:B-1----:R-:W-:-:S06]  /*57c0*/  FFMA.FTZ R2, R17, c[0x0][0x2d0], -R0 ;  /* 0x0000b40011027a23 */ /* 0x002fcc0000010800 */
[----:B------:R1:W-:Y:S02]  /*57d0*/  MUFU.EX2 R98, R2 ;  /* 0x0000000200627308 */ /* 0x0003e40000000800 */
[----:B-1----:R-:W-:-:S06]  /*57e0*/  FFMA.FTZ R2, R18, c[0x0][0x2d0], -R0 ;  /* 0x0000b40012027a23 */ /* 0x002fcc0000010800 */
[----:B------:R1:W-:Y:S02]  /*57f0*/  MUFU.EX2 R92, R2 ;  /* 0x00000002005c7308 */ /* 0x0003e40000000800 */
[----:B-1----:R-:W-:-:S06]  /*5800*/  FFMA.FTZ R2, R19, c[0x0][0x2d0], -R0 ;  /* 0x0000b40013027a23 */ /* 0x002fcc0000010800 */
[----:B------:R1:W4:Y:S02]  /*5810*/  MUFU.EX2 R25, R2 ;  /* 0x0000000200197308 */ /* 0x0003240000000800 */
[----:B-1----:R-:W-:-:S05]  /*5820*/  FMUL.FTZ R2, R12, c[0x0][0x2d0] ;  /* 0x0000b4000c027a20 */ /* 0x002fca0000410000 */
[----:B------:R-:W-:-:S05]  /*5830*/  FSEL R2, R2, RZ, P0 ;  /* 0x000000ff02027208 */ /* 0x000fca0000000000 */
[----:B------:R-:W-:-:S04]  /*5840*/  FFMA.FTZ R3, R6, c[0x0][0x2d0], -R2 ;  /* 0x0000b40006037a23 */ /* 0x000fc80000010802 */
[----:B------:R1:W-:Y:S02]  /*5850*/  MUFU.EX2 R104, R3 ;  /* 0x0000000300687308 */ /* 0x0003e40000000800 */
[----:B-1----:R-:W-:-:S06]  /*5860*/  FFMA.FTZ R3, R7, c[0x0][0x2d0], -R2 ;  /* 0x0000b40007037a23 */ /* 0x002fcc0000010802 */
[----:B------:R1:W5:Y:S02]  /*5870*/  MUFU.EX2 R93, R3 ;  /* 0x00000003005d7308 */ /* 0x0003640000000800 */
[----:B-1----:R-:W-:Y:S01]  /*5880*/  FFMA.FTZ R3, R14, c[0x0][0x2d0], -R2 ;  /* 0x0000b4000e037a23 */ /* 0x002fe20000010802 */
[----:B----4-:R-:W-:Y:S02]  /*5890*/  MOV R14, R25 ;  /* 0x00000019000e7202 */ /* 0x010fe40000000f00 */
[----:B-----5:R-:W-:-:S03]  /*58a0*/  F2FP.BF16.PACK_AB R9, R93, R104 ;  /* 0x000000685d09723e */ /* 0x020fc600000010ff */
[----:B------:R1:W-:Y:S01]  /*58b0*/  MUFU.EX2 R101, R3 ;  /* 0x0000000300657308 */ /* 0x0003e20000000800 */
[----:B--2---:R-:W-:Y:S01]  /*58c0*/  F2FP.BF16.PACK_AB R4, R14, R92 ;  /* 0x0000005c0e04723e */ /* 0x004fe200000010ff */
[----:B-1----:R-:W-:-:S06]  /*58d0*/  FFMA.FTZ R3, R13, c[0x0][0x2d0], -R2 ;  /* 0x0000b4000d037a23 */ /* 0x002fcc0000010802 */
[----:B------:R1:W2:Y:S02]  /*58e0*/  MUFU.EX2 R99, R3 ;  /* 0x0000000300637308 */ /* 0x0002a40000000800 */
[----:B-1----:R-:W-:Y:S01]  /*58f0*/  FFMA.FTZ R3, R11, c[0x0][0x2d0], -R2 ;  /* 0x0000b4000b037a23 */ /* 0x002fe20000010802 */
[----:B--2---:R-:W-:-:S05]  /*5900*/  F2FP.BF16.PACK_AB R11, R99, R101 ;  /* 0x00000065630b723e */ /* 0x004fca00000010ff */
[----:B------:R1:W-:Y:S02]  /*5910*/  MUFU.EX2 R13, R3 ;  /* 0x00000003000d7308 */ /* 0x0003e40000000800 */
[----:B-1----:R-:W-:Y:S01]  /*5920*/  FFMA.FTZ R3, R10, c[0x0][0x2d0], -R2 ;  /* 0x0000b4000a037a23 */ /* 0x002fe20000010802 */
[----:B------:R-:W-:-:S05]  /*5930*/  F2FP.BF16.PACK_AB R10, R98, R94 ;  /* 0x0000005e620a723e */ /* 0x000fca00000010ff */
[----:B------:R1:W2:Y:S02]  /*5940*/  MUFU.EX2 R100, R3 ;  /* 0x0000000300647308 */ /* 0x0002a40000000800 */
[C---:B---3--:R-:W-:Y:S08]  /*5950*/  HMMA.16816.F32.BF16 R16, R8.reuse, R20, RZ ;  /* 0x000000140810723c */ /* 0x048ff000000418ff */
[----:B------:R-:W-:Y:S01]  /*5960*/  HMMA.16816.F32.BF16 R28, R8, R22, RZ ;  /* 0x00000016081c723c */ /* 0x000fe200000418ff */
[----:B-1----:R-:W-:Y:S01]  /*5970*/  FFMA.FTZ R3, R15, c[0x0][0x2d0], -R2 ;  /* 0x0000b4000f037a23 */ /* 0x002fe20000010802 */
[----:B------:R-:W-:-:S02]  /*5980*/  MOV R15, R5 ;  /* 0x00000005000f7202 */ /* 0x000fc40000000f00 */
[----:B--2---:R-:W-:Y:S01]  /*5990*/  F2FP.BF16.PACK_AB R5, R100, R13 ;  /* 0x0000000d6405723e */ /* 0x004fe200000010ff */
[----:B------:R1:W-:Y:S03]  /*59a0*/  MUFU.EX2 R95, R3 ;  /* 0x00000003005f7308 */ /* 0x0003e60000000800 */
[----:B------:R-:W-:Y:S01]  /*59b0*/  HMMA.16816.F32.BF16 R20, R8, R36, RZ ;  /* 0x000000240814723c */ /* 0x000fe200000418ff */
[----:B------:R-:W-:Y:S01]  /*59c0*/  F2FP.BF16.PACK_AB R6, R102, R15 ;  /* 0x0000000f6606723e */ /* 0x000fe200000010ff */
[----:B-1----:R-:W-:Y:S02]  /*59d0*/  FFMA.FTZ R3, R24, c[0x0][0x2d0], -R2 ;  /* 0x0000b40018037a23 */ /* 0x002fe40000010802 */
[----:B------:R-:W1:Y:S02]  /*59e0*/  LDSM.16.MT88.4 R24, [R234] ;  /* 0x00000000ea18783b */ /* 0x000e640000004200 */
[----:B------:R-:W2:Y:S02]  /*59f0*/  MUFU.EX2 R96, R3 ;  /* 0x0000000300607308 */ /* 0x000ea40000000800 */
[----:B--2---:R-:W-:Y:S01]  /*5a00*/  F2FP.BF16.PACK_AB R7, R96, R95 ;  /* 0x0000005f6007723e */ /* 0x004fe200000010ff */
[----:B------:R-:W-:-:S06]  /*5a10*/  FFMA.FTZ R3, R87, c[0x0][0x2d0], -R0 ;  /* 0x0000b40057037a23 */ /* 0x000fcc0000010800 */
[----:B------:R-:W-:Y:S08]  /*5a20*/  HMMA.16816.F32.BF16 R88, R4, R32, R16 ;  /* 0x000000200458723c */ /* 0x000ff00000041810 */
[----:B------:R-:W-:Y:S08]  /*5a30*/  HMMA.16816.F32.BF16 R16, R8, R38, RZ ;  /* 0x000000260810723c */ /* 0x000ff000000418ff */
[----:B------:R-:W-:Y:S08]  /*5a40*/  HMMA.16816.F32.BF16 R212, R4, R40, R20 ;  /* 0x0000002804d4723c */ /* 0x000ff00000041814 */
[C---:B-1----:R-:W-:Y:S08]  /*5a50*/  HMMA.16816.F32.BF16 R48, R8.reuse, R24, RZ ;  /* 0x000000180830723c */ /* 0x042ff000000418ff */
[C---:B------:R-:W-:Y:S08]  /*5a60*/  HMMA.16816.F32.BF16 R36, R8.reuse, R26, RZ ;  /* 0x0000001a0824723c */ /* 0x040ff000000418ff */
[C---:B------:R-:W-:Y:S08]  /*5a70*/  HMMA.16816.F32.BF16 R24, R8.reuse, R60, RZ ;  /* 0x0000003c0818723c */ /* 0x040ff000000418ff */
[----:B------:R-:W-:Y:S01]  /*5a80*/  HMMA.16816.F32.BF16 R20, R8, R62, RZ ;  /* 0x0000003e0814723c */ /* 0x000fe200000418ff */
[----:B------:R-:W1:Y:S07]  /*5a90*/  LDSM.16.MT88.4 R60, [R234+0x3000] ;  /* 0x00300000ea3c783b */ /* 0x000e6e0000004200 */
[C---:B------:R-:W-:Y:S08]  /*5aa0*/  HMMA.16816.F32.BF16 R208, R4.reuse, R34, R28 ;  /* 0x0000002204d0723c */ /* 0x040ff0000004181c */
[----:B------:R-:W-:Y:S01]  /*5ab0*/  HMMA.16816.F32.BF16 R204, R4, R42, R16 ;  /* 0x0000002a04cc723c */ /* 0x000fe20000041810 */
[----:B------:R-:W2:Y:S07]  /*5ac0*/  LDSM.16.MT88.4 R40, [R231+0x3800] ;  /* 0x00380000e728783b */ /* 0x000eae0000004200 */
[C---:B------:R-:W-:Y:S08]  /*5ad0*/  HMMA.16816.F32.BF16 R32, R8.reuse, R52, RZ ;  /* 0x000000340820723c */ /* 0x040ff000000418ff */
[C---:B------:R-:W-:Y:S01]  /*5ae0*/  HMMA.16816.F32.BF16 R28, R8.reuse, R54, RZ ;  /* 0x00000036081c723c */ /* 0x040fe200000418ff */
[----:B------:R-:W3:Y:S07]  /*5af0*/  LDSM.16.MT88.4 R52, [R234+0x3800] ;  /* 0x00380000ea34783b */ /* 0x000eee0000004200 */
[----:B------:R-:W-:Y:S08]  /*5b00*/  HMMA.16816.F32.BF16 R16, R8, R64, RZ ;  /* 0x000000400810723c */ /* 0x000ff000000418ff */
[C---:B------:R-:W-:Y:S08]  /*5b10*/  HMMA.16816.F32.BF16 R184, R4.reuse, R58, R36 ;  /* 0x0000003a04b8723c */ /* 0x040ff00000041824 */
[C---:B------:R-:W-:Y:S08]  /*5b20*/  HMMA.16816.F32.BF16 R196, R4.reuse, R44, R32 ;  /* 0x0000002c04c4723c */ /* 0x040ff00000041820 */
[C---:B------:R-:W-:Y:S01]  /*5b30*/  HMMA.16816.F32.BF16 R180, R4.reuse, R46, R28 ;  /* 0x0000002e04b4723c */ /* 0x040fe2000004181c */
[----:B------:R-:W4:Y:S07]  /*5b40*/  LDSM.16.MT88.4 R44, [R231+0x6800] ;  /* 0x00680000e72c783b */ /* 0x000f2e0000004200 */
[----:B------:R-:W-:Y:S01]  /*5b50*/  HMMA.16816.F32.BF16 R200, R4, R56, R48 ;  /* 0x0000003804c8723c */ /* 0x000fe20000041830 */
[----:B------:R-:W5:Y:S04]  /*5b60*/  LDSM.16.MT88.4 R56, [R232+0x6000] ;  /* 0x00600000e838783b */ /* 0x000f680000004200 */
[----:B------:R-:W3:Y:S03]  /*5b70*/  LDSM.16.MT88.4 R48, [R233+0x3800] ;  /* 0x00380000e930783b */ /* 0x000ee60000004200 */
[C---:B-1----:R-:W-:Y:S08]  /*5b80*/  HMMA.16816.F32.BF16 R36, R8.reuse, R60, RZ ;  /* 0x0000003c0824723c */ /* 0x042ff000000418ff */
[----:B------:R-:W-:Y:S01]  /*5b90*/  HMMA.16816.F32.BF16 R32, R8, R62, RZ ;  /* 0x0000003e0820723c */ /* 0x000fe200000418ff */
[----:B------:R-:W-:Y:S07]  /*5ba0*/  LDSM.16.MT88.4 R60, [R233+0x6000] ;  /* 0x00600000e93c783b */ /* 0x000fee0000004200 */
[C---:B--2---:R-:W-:Y:S08]  /*5bb0*/  HMMA.16816.F32.BF16 R176, R4.reuse, R42, R20 ;  /* 0x0000002a04b0723c */ /* 0x044ff00000041814 */
[C---:B------:R-:W-:Y:S08]  /*5bc0*/  HMMA.16816.F32.BF16 R188, R4.reuse, R72, R16 ;  /* 0x0000004804bc723c */ /* 0x040ff00000041810 */
[----:B------:R-:W-:Y:S08]  /*5bd0*/  HMMA.16816.F32.BF16 R192, R4, R40, R24 ;  /* 0x0000002804c0723c */ /* 0x000ff00000041818 */
[C---:B------:R-:W-:Y:S07]  /*5be0*/  HMMA.16816.F32.BF16 R20, R8.reuse, R76, RZ ;  /* 0x0000004c0814723c */ /* 0x040fee00000418ff */
[----:B------:R-:W-:Y:S01]  /*5bf0*/  MOV R77, R98 ;  /* 0x00000062004d7202 */ /* 0x000fe20000000f00 */
[C---:B------:R-:W-:Y:S08]  /*5c00*/  HMMA.16816.F32.BF16 R16, R8.reuse, R78, RZ ;  /* 0x0000004e0810723c */ /* 0x040ff000000418ff */
[----:B------:R-:W-:Y:S01]  /*5c10*/  HMMA.16816.F32.BF16 R40, R8, R66, RZ ;  /* 0x000000420828723c */ /* 0x000fe200000418ff */
[----:B------:R-:W-:Y:S07]  /*5c20*/  LDSM.16.MT88.4 R64, [R234+0x6000] ;  /* 0x00600000ea40783b */ /* 0x000fee0000004200 */
[C---:B---3--:R-:W-:Y:S01]  /*5c30*/  HMMA.16816.F32.BF16 R172, R4.reuse, R52, R36 ;  /* 0x0000003404ac723c */ /* 0x048fe20000041824 */
[----:B------:R-:W-:Y:S07]  /*5c40*/  LDSM.16.MT88.4 R36, [R234+0x6800] ;  /* 0x00680000ea24783b */ /* 0x000fee0000004200 */
[C---:B------:R-:W-:Y:S01]  /*5c50*/  HMMA.16816.F32.BF16 R156, R4.reuse, R54, R32 ;  /* 0x00000036049c723c */ /* 0x040fe20000041820 */
[----:B------:R-:W1:Y:S07]  /*5c60*/  LDSM.16.MT88.4 R52, [R232+0x6800] ;  /* 0x00680000e834783b */ /* 0x000e6e0000004200 */
[C---:B----4-:R-:W-:Y:S08]  /*5c70*/  HMMA.16816.F32.BF16 R164, R4.reuse, R44, R20 ;  /* 0x0000002c04a4723c */ /* 0x050ff00000041814 */
[----:B------:R-:W-:Y:S01]  /*5c80*/  HMMA.16816.F32.BF16 R144, R4, R46, R16 ;  /* 0x0000002e0490723c */ /* 0x000fe20000041810 */
[----:B------:R-:W-:Y:S07]  /*5c90*/  LDSM.16.MT88.4 R44, [R233+0x6800] ;  /* 0x00680000e92c783b */ /* 0x000fee0000004200 */
[----:B------:R-:W-:Y:S07]  /*5ca0*/  HMMA.16816.F32.BF16 R28, R8, R68, RZ ;  /* 0x00000044081c723c */ /* 0x000fee00000418ff */
[----:B------:R-:W-:Y:S01]  /*5cb0*/  MOV R69, R104 ;  /* 0x0000006800457202 */ /* 0x000fe20000000f00 */
[----:B------:R-:W-:Y:S01]  /*5cc0*/  HMMA.16816.F32.BF16 R160, R4, R74, R40 ;  /* 0x0000004a04a0723c */ /* 0x000fe20000041828 */
[----:B------:R-:W2:Y:S01]  /*5cd0*/  LDSM.16.MT88.4 R40, [R231+0x9000] ;  /* 0x00900000e728783b */ /* 0x000ea20000004200 */
[----:B------:R-:W-:-:S05]  /*5ce0*/  IMAD.MOV.U32 R68, RZ, RZ, R103 ;  /* 0x000000ffff447224 */ /* 0x000fca00078e0067 */
[----:B------:R-:W-:Y:S01]  /*5cf0*/  IMAD.MOV.U32 R75, RZ, RZ, R99 ;  /* 0x000000ffff4b7224 */ /* 0x000fe200078e0063 */
[C---:B-----5:R-:W-:Y:S07]  /*5d00*/  HMMA.16816.F32.BF16 R20, R8.reuse, R56, RZ ;  /* 0x000000380814723c */ /* 0x060fee00000418ff */
[----:B------:R-:W-:Y:S01]  /*5d10*/  IMAD.MOV.U32 R57, RZ, RZ, R95 ;  /* 0x000000ffff397224 */ /* 0x000fe200078e005f */
[----:B------:R-:W-:Y:S01]  /*5d20*/  HMMA.16816.F32.BF16 R16, R8, R58, RZ ;  /* 0x0000003a0810723c */ /* 0x000fe200000418ff */
[----:B------:R-:W-:-:S06]  /*5d30*/  MOV R56, R94 ;  /* 0x0000005e00387202 */ /* 0x000fcc0000000f00 */
[----:B------:R-:W-:Y:S01]  /*5d40*/  MOV R58, R100 ;  /* 0x00000064003a7202 */ /* 0x000fe20000000f00 */
[----:B------:R-:W-:Y:S01]  /*5d50*/  HMMA.16816.F32.BF16 R24, R8, R70, RZ ;  /* 0x000000460818723c */ /* 0x000fe200000418ff */
[----:B------:R-:W-:-:S06]  /*5d60*/  MOV R59, R93 ;  /* 0x0000005d003b7202 */ /* 0x000fcc0000000f00 */
[----:B------:R-:W-:Y:S01]  /*5d70*/  MOV R71, R102 ;  /* 0x0000006600477202 */ /* 0x000fe20000000f00 */
[----:B------:R-:W-:Y:S01]  /*5d80*/  HMMA.16816.F32.BF16 R168, R4, R48, R28 ;  /* 0x0000003004a8723c */ /* 0x000fe2000004181c */
[----:B------:R-:W-:-:S07]  /*5d90*/  MOV R70, R101 ;  /* 0x0000006500467202 */ /* 0x000fce0000000f00 */
[C---:B-1----:R-:W-:Y:S08]  /*5da0*/  HMMA.16816.F32.BF16 R100, R4.reuse, R52, R20 ;  /* 0x000000340464723c */ /* 0x042ff00000041814 */
[C---:B------:R-:W-:Y:S01]  /*5db0*/  HMMA.16816.F32.BF16 R104, R4.reuse, R54, R16 ;  /* 0x000000360468723c */ /* 0x040fe20000041810 */
[----:B------:R-:W1:Y:S07]  /*5dc0*/  LDSM.16.MT88.4 R52, [R231+0x9800] ;  /* 0x00980000e734783b */ /* 0x000e6e0000004200 */
[----:B------:R-:W-:Y:S01]  /*5dd0*/  HMMA.16816.F32.BF16 R148, R4, R50, R24 ;  /* 0x000000320494723c */ /* 0x000fe20000041818 */
[----:B------:R-:W3:Y:S07]  /*5de0*/  LDSM.16.MT88.4 R48, [R232+0x9000] ;  /* 0x00900000e830783b */ /* 0x000eee0000004200 */
[C---:B------:R-:W-:Y:S01]  /*5df0*/  HMMA.16816.F32.BF16 R28, R8.reuse, R66, RZ ;  /* 0x00000042081c723c */ /* 0x040fe200000418ff */
[----:B------:R4:W-:Y:S06]  /*5e00*/  MUFU.EX2 R67, R3 ;  /* 0x0000000300437308 */ /* 0x0009ec0000000800 */
[----:B------:R-:W-:Y:S01]  /*5e10*/  MOV R66, R96 ;  /* 0x0000006000427202 */ /* 0x000fe20000000f00 */
[C---:B--2---:R-:W-:Y:S08]  /*5e20*/  HMMA.16816.F32.BF16 R16, R8.reuse, R40, RZ ;  /* 0x000000280810723c */ /* 0x044ff000000418ff */
[----:B------:R-:W-:Y:S01]  /*5e30*/  HMMA.16816.F32.BF16 R32, R8, R64, RZ ;  /* 0x000000400820723c */ /* 0x000fe200000418ff */
[----:B----4-:R-:W-:-:S04]  /*5e40*/  FFMA.FTZ R3, R86, c[0x0][0x2d0], -R0 ;  /* 0x0000b40056037a23 */ /* 0x010fc80000010800 */
[----:B------:R2:W4:Y:S02]  /*5e50*/  MUFU.EX2 R79, R3 ;  /* 0x00000003004f7308 */ /* 0x0005240000000800 */
[----:B------:R-:W-:Y:S01]  /*5e60*/  MOV R64, R97 ;  /* 0x0000006100407202 */ /* 0x000fe20000000f00 */
[C---:B------:R-:W-:Y:S01]  /*5e70*/  HMMA.16816.F32.BF16 R112, R4.reuse, R38, R28 ;  /* 0x000000260470723c */ /* 0x040fe2000004181c */
[----:B------:R-:W5:Y:S07]  /*5e80*/  LDSM.16.MT88.4 R28, [R232+0x9800] ;  /* 0x00980000e81c783b */ /* 0x000f6e0000004200 */
[----:B-1----:R-:W-:Y:S01]  /*5e90*/  HMMA.16816.F32.BF16 R136, R4, R52, R16 ;  /* 0x000000340488723c */ /* 0x002fe20000041810 */
[----:B--2---:R-:W-:-:S07]  /*5ea0*/  FFMA.FTZ R3, R85, c[0x0][0x2d0], -R0 ;  /* 0x0000b40055037a23 */ /* 0x004fce0000010800 */
[C---:B---3--:R-:W-:Y:S01]  /*5eb0*/  HMMA.16816.F32.BF16 R16, R8.reuse, R50, RZ ;  /* 0x000000320810723c */ /* 0x048fe200000418ff */
[----:B------:R1:W-:Y:S07]  /*5ec0*/  MUFU.EX2 R76, R3 ;  /* 0x00000003004c7308 */ /* 0x0003ee0000000800 */
[C---:B------:R-:W-:Y:S07]  /*5ed0*/  HMMA.16816.F32.BF16 R24, R8.reuse, R60, RZ ;  /* 0x0000003c0818723c */ /* 0x040fee00000418ff */
[----:B------:R-:W-:Y:S01]  /*5ee0*/  MOV R61, R92 ;  /* 0x0000005c003d7202 */ /* 0x000fe20000000f00 */
[----:B------:R-:W-:Y:S01]  /*5ef0*/  HMMA.16816.F32.BF16 R20, R8, R62, RZ ;  /* 0x0000003e0814723c */ /* 0x000fe200000418ff */
[----:B-1----:R-:W-:-:S04]  /*5f00*/  FFMA.FTZ R3, R84, c[0x0][0x2d0], -R0 ;  /* 0x0000b40054037a23 */ /* 0x002fc80000010800 */
[----:B------:R1:W2:Y:S03]  /*5f10*/  MUFU.EX2 R73, R3 ;  /* 0x0000000300497308 */ /* 0x0002a60000000800 */
[C---:B------:R-:W-:Y:S01]  /*5f20*/  HMMA.16816.F32.BF16 R152, R4.reuse, R36, R32 ;  /* 0x000000240498723c */ /* 0x040fe20000041820 */
[----:B------:R-:W3:Y:S07]  /*5f30*/  LDSM.16.MT88.4 R32, [R234+0x9000] ;  /* 0x00900000ea20783b */ /* 0x000eee0000004200 */
[----:B-----5:R-:W-:Y:S01]  /*5f40*/  HMMA.16816.F32.BF16 R120, R4, R30, R16 ;  /* 0x0000001e0478723c */ /* 0x020fe20000041810 */
[----:B------:R-:W5:Y:S01]  /*5f50*/  LDSM.16.MT88.4 R16, [R233+0x9000] ;  /* 0x00900000e910783b */ /* 0x000f620000004200 */
[----:B-1----:R-:W-:-:S06]  /*5f60*/  FFMA.FTZ R3, R81, c[0x0][0x2d0], -R2 ;  /* 0x0000b40051037a23 */ /* 0x002fcc0000010802 */
[C---:B------:R-:W-:Y:S01]  /*5f70*/  HMMA.16816.F32.BF16 R140, R4.reuse, R44, R24 ;  /* 0x0000002c048c723c */ /* 0x040fe20000041818 */
[----:B------:R1:W-:Y:S07]  /*5f80*/  MUFU.EX2 R65, R3 ;  /* 0x0000000300417308 */ /* 0x0003ee0000000800 */
[----:B------:R-:W-:Y:S08]  /*5f90*/  HMMA.16816.F32.BF16 R116, R4, R46, R20 ;  /* 0x0000002e0474723c */ /* 0x000ff00000041814 */
[----:B------:R-:W-:Y:S01]  /*5fa0*/  HMMA.16816.F32.BF16 R24, R8, R42, RZ ;  /* 0x0000002a0818723c */ /* 0x000fe200000418ff */
[----:B-1----:R-:W-:-:S04]  /*5fb0*/  FFMA.FTZ R3, R80, c[0x0][0x2d0], -R2 ;  /* 0x0000b40050037a23 */ /* 0x002fc80000010802 */
[----:B------:R1:W1:Y:S03]  /*5fc0*/  MUFU.EX2 R78, R3 ;  /* 0x00000003004e7308 */ /* 0x0002660000000800 */
[----:B------:R-:W-:Y:S01]  /*5fd0*/  HMMA.16816.F32.BF16 R20, R8, R48, RZ ;  /* 0x000000300814723c */ /* 0x000fe200000418ff */
[--C-:B-1----:R-:W-:Y:S11]  /*5fe0*/  FFMA.FTZ R3, R83, c[0x0][0x2d0], -R2.reuse ;  /* 0x0000b40053037a23 */ /* 0x102ff60000010802 */
[----:B------:R-:W-:Y:S04]  /*5ff0*/  @!UPT UIADD3 URZ, URZ, URZ, URZ ;  /* 0x0000003f3f3ff290 */ /* 0x000fe8000fffe03f */
[C---:B------:R-:W-:Y:S01]  /*6000*/  HMMA.16816.F32.BF16 R128, R4.reuse, R54, R24 ;  /* 0x000000360480723c */ /* 0x040fe20000041818 */
[----:B------:R1:W-:Y:S07]  /*6010*/  MUFU.EX2 R74, R3 ;  /* 0x00000003004a7308 */ /* 0x0003ee0000000800 */
[----:B------:R-:W-:Y:S01]  /*6020*/  HMMA.16816.F32.BF16 R124, R4, R28, R20 ;  /* 0x0000001c047c723c */ /* 0x000fe20000041814 */
[----:B------:R-:W2:Y:S07]  /*6030*/  LDSM.16.MT88.4 R28, [R234+0x9800] ;  /* 0x00980000ea1c783b */ /* 0x000eae0000004200 */
[----:B---3--:R-:W-:Y:S01]  /*6040*/  HMMA.16816.F32.BF16 R24, R8, R32, RZ ;  /* 0x000000200818723c */ /* 0x008fe200000418ff */
[----:B-1----:R-:W-:-:S04]  /*6050*/  FFMA.FTZ R3, R82, c[0x0][0x2d0], -R2 ;  /* 0x0000b40052037a23 */ /* 0x002fc80000010802 */
[----:B------:R1:W3:Y:S03]  /*6060*/  MUFU.EX2 R72, R3 ;  /* 0x0000000300487308 */ /* 0x0002e60000000800 */
[C---:B------:R-:W-:Y:S08]  /*6070*/  HMMA.16816.F32.BF16 R20, R8.reuse, R34, RZ ;  /* 0x000000220814723c */ /* 0x040ff000000418ff */
[----:B-----5:R-:W-:Y:S01]  /*6080*/  HMMA.16816.F32.BF16 R32, R8, R16, RZ ;  /* 0x000000100820723c */ /* 0x020fe200000418ff */
[----:B-1----:R-:W-:-:S07]  /*6090*/  FFMA.FTZ R3, R221, c[0x0][0x2d0], -R0 ;  /* 0x0000b400dd037a23 */ /* 0x002fce0000010800 */
[----:B------:R-:W-:Y:S01]  /*60a0*/  HMMA.16816.F32.BF16 R8, R8, R18, RZ ;  /* 0x000000120808723c */ /* 0x000fe200000418ff */
[----:B------:R-:W1:Y:S07]  /*60b0*/  LDSM.16.MT88.4 R16, [R233+0x9800] ;  /* 0x00980000e910783b */ /* 0x000e6e0000004200 */
[C---:B--2---:R-:W-:Y:S08]  /*60c0*/  HMMA.16816.F32.BF16 R108, R4.reuse, R28, R24 ;  /* 0x0000001c046c723c */ /* 0x044ff00000041818 */
[C---:B------:R-:W-:Y:S08]  /*60d0*/  HMMA.16816.F32.BF16 R96, R4.reuse, R30, R20 ;  /* 0x0000001e0460723c */ /* 0x040ff00000041814 */
[C---:B-1----:R-:W-:Y:S08]  /*60e0*/  HMMA.16816.F32.BF16 R92, R4.reuse, R16, R32 ;  /* 0x00000010045c723c */ /* 0x042ff00000041820 */
[----:B------:R-:W-:Y:S01]  /*60f0*/  HMMA.16816.F32.BF16 R16, R4, R18, R8 ;  /* 0x000000120410723c */ /* 0x000fe20000041808 */
[----:B------:R-:W1:Y:S06]  /*6100*/  LDSM.16.MT88.4 R8, [R231+0x1000] ;  /* 0x00100000e708783b */ /* 0x000e6c0000004200 */
[----:B----4-:R-:W-:-:S02]  /*6110*/  F2FP.BF16.PACK_AB R4, R79, R67 ;  /* 0x000000434f04723e */ /* 0x010fc400000010ff */
[----:B------:R-:W-:Y:S02]  /*6120*/  F2FP.BF16.PACK_AB R6, R73, R76 ;  /* 0x0000004c4906723e */ /* 0x000fe400000010ff */
[----:B------:R-:W-:Y:S02]  /*6130*/  F2FP.BF16.PACK_AB R5, R78, R65 ;  /* 0x000000414e05723e */ /* 0x000fe400000010ff */
[----:B---3--:R-:W-:-:S07]  /*6140*/  F2FP.BF16.PACK_AB R7, R72, R74 ;  /* 0x0000004a4807723e */ /* 0x008fce00000010ff */
[C---:B-1----:R-:W-:Y:S08]  /*6150*/  HMMA.16816.F32.BF16 R88, R4.reuse, R8, R88 ;  /* 0x000000080458723c */ /* 0x042ff00000041858 */
[C---:B------:R-:W-:Y:S01]  /*6160*/  HMMA.16816.F32.BF16 R52, R4.reuse, R10, R208 ;  /* 0x0000000a0434723c */ /* 0x040fe200000418d0 */
[----:B------:R-:W1:Y:S07]  /*6170*/  LDSM.16.MT88.4 R8, [R232+0x1000] ;  /* 0x00100000e808783b */ /* 0x000e6e0000004200 */
[C---:B-1----:R-:W-:Y:S07]  /*6180*/  HMMA.16816.F32.BF16 R84, R4.reuse, R8, R212 ;  /* 0x000000080454723c */ /* 0x042fee00000418d4 */
[----:B------:R-:W-:Y:S01]  /*6190*/  MOV R212, R71 ;  /* 0x0000004700d47202 */ /* 0x000fe20000000f00 */
[----:B------:R-:W-:Y:S01]  /*61a0*/  HMMA.16816.F32.BF16 R48, R4, R10, R204 ;  /* 0x0000000a0430723c */ /* 0x000fe200000418cc */
[----:B------:R-:W1:Y:S01]  /*61b0*/  LDSM.16.MT88.4 R8, [R234+0x1000] ;  /* 0x00100000ea08783b */ /* 0x000e620000004200 */
[----:B------:R-:W-:Y:S01]  /*61c0*/  IMAD.MOV.U32 R213, RZ, RZ, R68 ;  /* 0x000000ffffd57224 */ /* 0x000fe200078e0044 */
[----:B------:R-:W-:-:S02]  /*61d0*/  MOV R214, R64 ;  /* 0x0000004000d67202 */ /* 0x000fc40000000f00 */
[----:B------:R-:W-:Y:S02]  /*61e0*/  MOV R215, R56 ;  /* 0x0000003800d77202 */ /* 0x000fe40000000f00 */
[----:B------:R-:W-:Y:S01]  /*61f0*/  MOV R206, R66 ;  /* 0x0000004200ce7202 */ /* 0x000fe20000000f00 */
[----:B------:R-:W-:Y:S01]  /*6200*/  IMAD.MOV.U32 R204, RZ, RZ, R65 ;  /* 0x000000ffffcc7224 */ /* 0x000fe200078e0041 */
[----:B------:R-:W-:Y:S01]  /*6210*/  MOV R205, R67 ;  /* 0x0000004300cd7202 */ /* 0x000fe20000000f00 */
[----:B------:R-:W-:Y:S01]  /*6220*/  IMAD.MOV.U32 R207, RZ, RZ, R61 ;  /* 0x000000ffffcf7224 */ /* 0x000fe200078e003d */
[C---:B-1----:R-:W-:Y:S08]  /*6230*/  HMMA.16816.F32.BF16 R80, R4.reuse, R8, R200 ;  /* 0x000000080450723c */ /* 0x042ff000000418c8 */
[----:B------:R-:W-:Y:S01]  /*6240*/  HMMA.16816.F32.BF16 R44, R4, R10, R184 ;  /* 0x0000000a042c723c */ /* 0x000fe200000418b8 */
[----:B------:R-:W1:Y:S06]  /*6250*/  LDSM.16.MT88.4 R8, [R233+0x1000] ;  /* 0x00100000e908783b */ /* 0x000e6c0000004200 */
[----:B------:R-:W-:Y:S01]  /*6260*/  MOV R187, R79 ;  /* 0x0000004f00bb7202 */ /* 0x000fe20000000f00 */
[----:B------:R-:W-:Y:S01]  /*6270*/  IMAD.MOV.U32 R184, RZ, RZ, R77 ;  /* 0x000000ffffb87224 */ /* 0x000fe200078e004d */
[----:B------:R-:W-:-:S02]  /*6280*/  MOV R186, R78 ;  /* 0x0000004e00ba7202 */ /* 0x000fc40000000f00 */
[----:B------:R-:W-:Y:S02]  /*6290*/  MOV R185, R76 ;  /* 0x0000004c00b97202 */ /* 0x000fe40000000f00 */
[C---:B-1----:R-:W-:Y:S07]  /*62a0*/  HMMA.16816.F32.BF16 R76, R4.reuse, R8, R196 ;  /* 0x00000008044c723c */ /* 0x042fee00000418c4 */
[----:B------:R-:W-:Y:S01]  /*62b0*/  MOV R199, R75 ;  /* 0x0000004b00c77202 */ /* 0x000fe20000000f00 */
[----:B------:R-:W-:Y:S01]  /*62c0*/  HMMA.16816.F32.BF16 R40, R4, R10, R180 ;  /* 0x0000000a0428723c */ /* 0x000fe200000418b4 */
[----:B------:R-:W1:Y:S01]  /*62d0*/  LDSM.16.MT88.4 R8, [R231+0x4000] ;  /* 0x00400000e708783b */ /* 0x000e620000004200 */
[----:B------:R-:W-:Y:S01]  /*62e0*/  MOV R198, R74 ;  /* 0x0000004a00c67202 */ /* 0x000fe20000000f00 */
[----:B------:R-:W-:Y:S01]  /*62f0*/  IMAD.MOV.U32 R196, RZ, RZ, R72 ;  /* 0x000000ffffc47224 */ /* 0x000fe200078e0048 */
[----:B------:R-:W-:-:S04]  /*6300*/  MOV R197, R73 ;  /* 0x0000004900c57202 */ /* 0x000fc80000000f00 */
[C---:B-1----:R-:W-:Y:S08]  /*6310*/  HMMA.16816.F32.BF16 R72, R4.reuse, R8, R192 ;  /* 0x000000080448723c */ /* 0x042ff000000418c0 */
[----:B------:R-:W-:Y:S01]  /*6320*/  HMMA.16816.F32.BF16 R36, R4, R10, R176 ;  /* 0x0000000a0424723c */ /* 0x000fe200000418b0 */
[----:B------:R-:W1:Y:S01]  /*6330*/  LDSM.16.MT88.4 R8, [R232+0x4000] ;  /* 0x00400000e808783b */ /* 0x000e620000004200 */
[----:B------:R2:W-:Y:S05]  /*6340*/  MUFU.EX2 R179, R3 ;  /* 0x0000000300b37308 */ /* 0x0005ea0000000800 */
[----:B------:R-:W-:-:S02]  /*6350*/  MOV R177, R70 ;  /* 0x0000004600b17202 */ /* 0x000fc40000000f00 */
[----:B------:R-:W-:Y:S02]  /*6360*/  MOV R176, R69 ;  /* 0x0000004500b07202 */ /* 0x000fe40000000f00 */
[----:B------:R-:W-:Y:S01]  /*6370*/  MOV R178, R58 ;  /* 0x0000003a00b27202 */ /* 0x000fe20000000f00 */
[----:B--2---:R-:W-:-:S04]  /*6380*/  FFMA.FTZ R3, R220, c[0x0][0x2d0], -R0 ;  /* 0x0000b400dc037a23 */ /* 0x004fc80000010800 */
[----:B------:R2:W3:Y:S02]  /*6390*/  MUFU.EX2 R192, R3 ;  /* 0x0000000300c07308 */ /* 0x0004e40000000800 */
[----:B--2---:R-:W-:Y:S01]  /*63a0*/  FFMA.FTZ R3, R219, c[0x0][0x2d0], -R0 ;  /* 0x0000b400db037a23 */ /* 0x004fe20000010800 */
[C---:B-1----:R-:W-:Y:S07]  /*63b0*/  HMMA.16816.F32.BF16 R68, R4.reuse, R8, R188 ;  /* 0x000000080444723c */ /* 0x042fee00000418bc */
[----:B------:R-:W-:Y:S01]  /*63c0*/  MOV R191, R59 ;  /* 0x0000003b00bf7202 */ /* 0x000fe20000000f00 */
[----:B------:R-:W-:Y:S01]  /*63d0*/  HMMA.16816.F32.BF16 R32, R4, R10, R160 ;  /* 0x0000000a0420723c */ /* 0x000fe200000418a0 */
[----:B------:R-:W1:Y:S01]  /*63e0*/  LDSM.16.MT88.4 R8, [R234+0x4000] ;  /* 0x00400000ea08783b */ /* 0x000e620000004200 */
[----:B------:R-:W-:-:S06]  /*63f0*/  IMAD.MOV.U32 R190, RZ, RZ, R57 ;  /* 0x000000ffffbe7224 */ /* 0x000fcc00078e0039 */
[C---:B-1----:R-:W-:Y:S01]  /*6400*/  HMMA.16816.F32.BF16 R64, R4.reuse, R8, R172 ;  /* 0x000000080440723c */ /* 0x042fe200000418ac */
[----:B------:R1:W-:Y:S07]  /*6410*/  MUFU.EX2 R175, R3 ;  /* 0x0000000300af7308 */ /* 0x0003ee0000000800 */
[----:B------:R-:W-:Y:S01]  /*6420*/  HMMA.16816.F32.BF16 R28, R4, R10, R156 ;  /* 0x0000000a041c723c */ /* 0x000fe2000004189c */
[----:B------:R-:W2:Y:S01]  /*6430*/  LDSM.16.MT88.4 R8, [R233+0x4000] ;  /* 0x00400000e908783b */ /* 0x000ea20000004200 */
[----:B-1----:R-:W-:-:S02]  /*6440*/  FFMA.FTZ R3, R218, c[0x0][0x2d0], -R0 ;  /* 0x0000b400da037a23 */ /* 0x002fc40000010800 */
[----:B------:R-:W-:Y:S02]  /*6450*/  IMAD.MOV.U32 R218, RZ, RZ, R177 ;  /* 0x000000ffffda7224 */ /* 0x000fe400078e00b1 */
[----:B------:R1:W4:Y:S02]  /*6460*/  MUFU.EX2 R189, R3 ;  /* 0x0000000300bd7308 */ /* 0x0003240000000800 */
[----:B-1----:R-:W-:Y:S01]  /*6470*/  FFMA.FTZ R3, R217, c[0x0][0x2d0], -R2 ;  /* 0x0000b400d9037a23 */ /* 0x002fe20000010802 */
[----:B------:R-:W-:-:S05]  /*6480*/  MOV R217, R207 ;  /* 0x000000cf00d97202 */ /* 0x000fca0000000f00 */
[----:B------:R1:W-:Y:S01]  /*6490*/  MUFU.EX2 R219, R3 ;  /* 0x0000000300db7308 */ /* 0x0003e20000000800 */
[C---:B--2---:R-:W-:Y:S08]  /*64a0*/  HMMA.16816.F32.BF16 R60, R4.reuse, R8, R168 ;  /* 0x00000008043c723c */ /* 0x044ff000000418a8 */
[----:B------:R-:W-:Y:S01]  /*64b0*/  HMMA.16816.F32.BF16 R24, R4, R10, R148 ;  /* 0x0000000a0418723c */ /* 0x000fe20000041894 */
[----:B------:R-:W2:Y:S01]  /*64c0*/  LDSM.16.MT88.4 R8, [R231+0x7000] ;  /* 0x00700000e708783b */ /* 0x000ea20000004200 */
[----:B-1----:R-:W-:Y:S01]  /*64d0*/  FFMA.FTZ R3, R134, c[0x0][0x2d0], -R2 ;  /* 0x0000b40086037a23 */ /* 0x002fe20000010802 */
[----:B------:R-:W-:-:S03]  /*64e0*/  MOV R134, R206 ;  /* 0x000000ce00867202 */ /* 0x000fc60000000f00 */
[----:B------:R1:W5:Y:S02]  /*64f0*/  MUFU.EX2 R220, R3 ;  /* 0x0000000300dc7308 */ /* 0x0003640000000800 */
[----:B-1----:R-:W-:Y:S02]  /*6500*/  FFMA.FTZ R3, R216, c[0x0][0x2d0], -R2 ;  /* 0x0000b400d8037a23 */ /* 0x002fe40000010802 */
[----:B------:R-:W-:-:S04]  /*6510*/  IMAD.MOV.U32 R216, RZ, RZ, R205 ;  /* 0x000000ffffd87224 */ /* 0x000fc800078e00cd */
[----:B------:R1:W-:Y:S01]  /*6520*/  MUFU.EX2 R221, R3 ;  /* 0x0000000300dd7308 */ /* 0x0003e20000000800 */
[----:B--2---:R-:W-:Y:S01]  /*6530*/  HMMA.16816.F32.BF16 R56, R4, R8, R164 ;  /* 0x000000080438723c */ /* 0x004fe200000418a4 */
[----:B-1----:R-:W-:Y:S01]  /*6540*/  FFMA.FTZ R3, R133, c[0x0][0x2d0], -R2 ;  /* 0x0000b40085037a23 */ /* 0x002fe20000010802 */
[----:B------:R-:W-:-:S05]  /*6550*/  MOV R133, R199 ;  /* 0x000000c700857202 */ /* 0x000fca0000000f00 */
[----:B------:R1:W2:Y:S01]  /*6560*/  MUFU.EX2 R188, R3 ;  /* 0x0000000300bc7308 */ /* 0x0002a20000000800 */
[----:B------:R-:W-:Y:S01]  /*6570*/  HMMA.16816.F32.BF16 R20, R4, R10, R144 ;  /* 0x0000000a0414723c */ /* 0x000fe20000041890 */
[----:B------:R-:W2:Y:S01]  /*6580*/  LDSM.16.MT88.4 R8, [R232+0x7000] ;  /* 0x00700000e808783b */ /* 0x000ea20000004200 */
[----:B-1----:R-:W-:-:S06]  /*6590*/  MOV R3, R204 ;  /* 0x000000cc00037202 */ /* 0x002fcc0000000f00 */
        /* <DEDUP_REMOVED lines=20> */
[----:B------:R-:W1:Y:S06]  /*66e0*/  LDSM.16.MT88.4 R8, [R231+0x1800] ;  /* 0x00180000e708783b */ /* 0x000e6c0000004200 */
[----:B---3--:R-:W-:-:S02]  /*66f0*/  F2FP.BF16.PACK_AB R4, R192, R179 ;  /* 0x000000b3c004723e */ /* 0x008fc400000010ff */
[----:B----4-:R-:W-:Y:S02]  /*6700*/  F2FP.BF16.PACK_AB R6, R189, R175 ;  /* 0x000000afbd06723e */ /* 0x010fe400000010ff */
[----:B-----5:R-:W-:Y:S02]  /*6710*/  F2FP.BF16.PACK_AB R5, R220, R219 ;  /* 0x000000dbdc05723e */ /* 0x020fe400000010ff */
[----:B------:R-:W-:-:S07]  /*6720*/  F2FP.BF16.PACK_AB R7, R188, R221 ;  /* 0x000000ddbc07723e */ /* 0x000fce00000010ff */
        /* <DEDUP_REMOVED lines=9> */
[----:B------:R-:W-:Y:S02]  /*67c0*/  MOV R53, R196 ;  /* 0x000000c400357202 */ /* 0x000fe40000000f00 */
[----:B------:R-:W-:Y:S01]  /*67d0*/  MOV R55, R198 ;  /* 0x000000c600377202 */ /* 0x000fe20000000f00 */
[C---:B-1----:R-:W-:Y:S07]  /*67e0*/  HMMA.16816.F32.BF16 R208, R4.reuse, R8, R84 ;  /* 0x0000000804d0723c */ /* 0x042fee0000041854 */
[----:B------:R-:W-:Y:S01]  /*67f0*/  MOV R84, R192 ;  /* 0x000000c000547202 */ /* 0x000fe20000000f00 */
[----:B------:R-:W-:Y:S01]  /*6800*/  HMMA.16816.F32.BF16 R200, R4, R10, R48 ;  /* 0x0000000a04c8723c */ /* 0x000fe20000041830 */
[----:B------:R-:W1:Y:S01]  /*6810*/  LDSM.16.MT88.4 R8, [R234+0x1800] ;  /* 0x00180000ea08783b */ /* 0x000e620000004200 */
[----:B------:R-:W-:Y:S01]  /*6820*/  MOV R87, R178 ;  /* 0x000000b200577202 */ /* 0x000fe20000000f00 */
[----:B------:R-:W-:Y:S01]  /*6830*/  IMAD.MOV.U32 R85, RZ, RZ, R52 ;  /* 0x000000ffff557224 */ /* 0x000fe200078e0034 */
[----:B------:R-:W-:-:S02]  /*6840*/  MOV R86, R53 ;  /* 0x0000003500567202 */ /* 0x000fc40000000f00 */
[----:B------:R-:W-:Y:S02]  /*6850*/  MOV R52, R55 ;  /* 0x0000003700347202 */ /* 0x000fe40000000f00 */
[----:B------:R-:W-:Y:S02]  /*6860*/  MOV R49, R176 ;  /* 0x000000b000317202 */ /* 0x000fe40000000f00 */
[----:B------:R-:W-:Y:S02]  /*6870*/  MOV R51, R190 ;  /* 0x000000be00337202 */ /* 0x000fe40000000f00 */
[----:B------:R-:W-:Y:S02]  /*6880*/  MOV R50, R191 ;  /* 0x000000bf00327202 */ /* 0x000fe40000000f00 */
[----:B------:R-:W-:Y:S02]  /*6890*/  MOV R53, R89 ;  /* 0x0000005900357202 */ /* 0x000fe40000000f00 */
[----:B------:R-:W-:Y:S01]  /*68a0*/  MOV R55, R91 ;  /* 0x0000005b00377202 */ /* 0x000fe20000000f00 */
[C---:B-1----:R-:W-:Y:S07]  /*68b0*/  HMMA.16816.F32.BF16 R192, R4.reuse, R8, R80 ;  /* 0x0000000804c0723c */ /* 0x042fee0000041850 */
[----:B------:R-:W-:Y:S01]  /*68c0*/  MOV R83, R175 ;  /* 0x000000af00537202 */ /* 0x000fe20000000f00 */
[----:B------:R-:W-:Y:S01]  /*68d0*/  HMMA.16816.F32.BF16 R184, R4, R10, R44 ;  /* 0x0000000a04b8723c */ /* 0x000fe2000004182c */
[----:B------:R-:W1:Y:S01]  /*68e0*/  LDSM.16.MT88.4 R8, [R233+0x1800] ;  /* 0x00180000e908783b */ /* 0x000e620000004200 */
[----:B------:R-:W-:Y:S01]  /*68f0*/  MOV R82, R189 ;  /* 0x000000bd00527202 */ /* 0x000fe20000000f00 */
[----:B------:R-:W-:-:S05]  /*6900*/  IMAD.MOV.U32 R81, RZ, RZ, R188 ;  /* 0x000000ffff517224 */ /* 0x000fca00078e00bc */
        /* <DEDUP_REMOVED lines=15> */
[----:B------:R-:W-:Y:S01]  /*6a00*/  MOV R27, R87 ;  /* 0x00000057001b7202 */ /* 0x000fe20000000f00 */
[----:B------:R-:W-:Y:S01]  /*6a10*/  IMAD.MOV.U32 R26, RZ, RZ, R88 ;  /* 0x000000ffff1a7224 */ /* 0x000fe200078e0058 */
[----:B------:R-:W-:-:S02]  /*6a20*/  MOV R87, R54 ;  /* 0x0000003600577202 */ /* 0x000fc40000000f00 */
[----:B------:R-:W-:Y:S02]  /*6a30*/  MOV R54, R90 ;  /* 0x0000005a00367202 */ /* 0x000fe40000000f00 */
[----:B------:R-:W-:Y:S02]  /*6a40*/  MOV R24, R217 ;  /* 0x000000d900187202 */ /* 0x000fe40000000f00 */
[----:B------:R-:W-:Y:S01]  /*6a50*/  MOV R25, R218 ;  /* 0x000000da00197202 */ /* 0x000fe20000000f00 */
[C---:B-1----:R-:W-:Y:S08]  /*6a60*/  HMMA.16816.F32.BF16 R88, R4.reuse, R8, R56 ;  /* 0x000000080458723c */ /* 0x042ff00000041838 */
[----:B------:R-:W-:Y:S01]  /*6a70*/  HMMA.16816.F32.BF16 R60, R4, R10, R20 ;  /* 0x0000000a043c723c */ /* 0x000fe20000041814 */
[----:B------:R-:W1:Y:S06]  /*6a80*/  LDSM.16.MT88.4 R8, [R232+0x7800] ;  /* 0x00780000e808783b */ /* 0x000e6c0000004200 */
[----:B------:R-:W-:Y:S01]  /*6a90*/  IMAD.MOV.U32 R23, RZ, RZ, R49 ;  /* 0x000000ffff177224 */ /* 0x000fe200078e0031 */
[----:B------:R-:W-:-:S02]  /*6aa0*/  MOV R22, R50 ;  /* 0x0000003200167202 */ /* 0x000fc40000000f00 */
        /* <DEDUP_REMOVED lines=8> */
[----:B------:R-:W-:-:S03]  /*6b30*/  MOV R101, R83 ;  /* 0x0000005300657202 */ /* 0x000fc60000000f00 */
        /* <DEDUP_REMOVED lines=8> */
[----:B------:R-:W-:Y:S01]  /*6bc0*/  IMAD.MOV.U32 R154, RZ, RZ, R54 ;  /* 0x000000ffff9a7224 */ /* 0x000fe200078e0036 */
[----:B------:R-:W-:-:S02]  /*6bd0*/  MOV R153, R55 ;  /* 0x0000003700997202 */ /* 0x000fc40000000f00 */
[----:B------:R-:W-:Y:S01]  /*6be0*/  MOV R152, R3 ;  /* 0x0000000300987202 */ /* 0x000fe20000000f00 */
[----:B------:R-:W-:Y:S01]  /*6bf0*/  FFMA.FTZ R3, R236, c[0x0][0x2d0], -R0 ;  /* 0x0000b400ec037a23 */ /* 0x000fe20000010800 */
[----:B------:R-:W-:Y:S01]  /*6c00*/  MOV R112, R214 ;  /* 0x000000d600707202 */ /* 0x000fe20000000f00 */
[----:B------:R-:W-:Y:S01]  /*6c10*/  IMAD.MOV.U32 R114, RZ, RZ, R134 ;  /* 0x000000ffff727224 */ /* 0x000fe200078e0086 */
[----:B------:R-:W-:Y:S01]  /*6c20*/  MOV R115, R216 ;  /* 0x000000d800737202 */ /* 0x000fe20000000f00 */
[----:B------:R2:W-:Y:S01]  /*6c30*/  MUFU.EX2 R214, R3 ;  /* 0x0000000300d67308 */ /* 0x0005e20000000800 */
[----:B------:R-:W-:Y:S01]  /*6c40*/  IMAD.MOV.U32 R113, RZ, RZ, R213 ;  /* 0x000000ffff717224 */ /* 0x000fe200078e00d5 */
[----:B------:R-:W-:Y:S01]  /*6c50*/  MOV R236, R103 ;  /* 0x0000006700ec7202 */ /* 0x000fe20000000f00 */
[----:B--2---:R-:W-:Y:S01]  /*6c60*/  FFMA.FTZ R3, R235, c[0x0][0x2d0], -R0 ;  /* 0x0000b400eb037a23 */ /* 0x004fe20000010800 */
[----:B------:R-:W-:-:S04]  /*6c70*/  MOV R235, R102 ;  /* 0x0000006600eb7202 */ /* 0x000fc80000000f00 */
[----:B------:R2:W-:Y:S01]  /*6c80*/  MUFU.EX2 R216, R3 ;  /* 0x0000000300d87308 */ /* 0x0005e20000000800 */
[----:B-1----:R-:W-:Y:S01]  /*6c90*/  HMMA.16816.F32.BF16 R68, R4, R8, R148 ;  /* 0x000000080444723c */ /* 0x002fe20000041894 */
[----:B--2---:R-:W-:Y:S01]  /*6ca0*/  FFMA.FTZ R3, R227, c[0x0][0x2d0], -R0 ;  /* 0x0000b400e3037a23 */ /* 0x004fe20000010800 */
[----:B------:R-:W-:-:S06]  /*6cb0*/  MOV R227, R101 ;  /* 0x0000006500e37202 */ /* 0x000fcc0000000f00 */
[----:B------:R-:W-:Y:S01]  /*6cc0*/  HMMA.16816.F32.BF16 R56, R4, R10, R116 ;  /* 0x0000000a0438723c */ /* 0x000fe20000041874 */
[----:B------:R-:W1:Y:S01]  /*6cd0*/  LDSM.16.MT88.4 R8, [R231+0xa800] ;  /* 0x00a80000e708783b */ /* 0x000e620000004200 */
[----:B------:R2:W-:Y:S01]  /*6ce0*/  MUFU.EX2 R217, R3 ;  /* 0x0000000300d97308 */ /* 0x0005e20000000800 */
[----:B------:R-:W-:Y:S01]  /*6cf0*/  MOV R149, R133 ;  /* 0x0000008500957202 */ /* 0x000fe20000000f00 */
[----:B--2---:R-:W-:Y:S02]  /*6d00*/  FFMA.FTZ R3, R226, c[0x0][0x2d0], -R0 ;  /* 0x0000b400e2037a23 */ /* 0x004fe40000010800 */
[----:B------:R-:W-:-:S04]  /*6d10*/  IMAD.MOV.U32 R226, RZ, RZ, R100 ;  /* 0x000000ffffe27224 */ /* 0x000fc800078e0064 */
[----:B------:R2:W3:Y:S02]  /*6d20*/  MUFU.EX2 R218, R3 ;  /* 0x0000000300da7308 */ /* 0x0004e40000000800 */
[--C-:B--2---:R-:W-:Y:S01]  /*6d30*/  FFMA.FTZ R3, R225, c[0x0][0x2d0], -R2.reuse ;  /* 0x0000b400e1037a23 */ /* 0x104fe20000010802 */
[----:B------:R-:W-:Y:S01]  /*6d40*/  MOV R225, R107 ;  /* 0x0000006b00e17202 */ /* 0x000fe20000000f00 */
[C---:B-1----:R-:W-:Y:S04]  /*6d50*/  HMMA.16816.F32.BF16 R44, R4.reuse, R8, R144 ;  /* 0x00000008042c723c */ /* 0x042fe80000041890 */
[----:B------:R1:W-:Y:S04]  /*6d60*/  MUFU.EX2 R134, R3 ;  /* 0x0000000300867308 */ /* 0x0003e80000000800 */
[----:B------:R-:W-:Y:S01]  /*6d70*/  HMMA.16816.F32.BF16 R32, R4, R10, R136 ;  /* 0x0000000a0420723c */ /* 0x000fe20000041888 */
[----:B------:R-:W2:Y:S01]  /*6d80*/  LDSM.16.MT88.4 R8, [R232+0xa800] ;  /* 0x00a80000e808783b */ /* 0x000ea20000004200 */
[----:B-1----:R-:W-:Y:S01]  /*6d90*/  FFMA.FTZ R3, R222, c[0x0][0x2d0], -R2 ;  /* 0x0000b400de037a23 */ /* 0x002fe20000010802 */
[----:B------:R-:W-:-:S03]  /*6da0*/  MOV R222, R105 ;  /* 0x0000006900de7202 */ /* 0x000fc60000000f00 */
[----:B------:R1:W-:Y:S02]  /*6db0*/  MUFU.EX2 R213, R3 ;  /* 0x0000000300d57308 */ /* 0x0003e40000000800 */
[----:B-1----:R-:W-:Y:S02]  /*6dc0*/  FFMA.FTZ R3, R224, c[0x0][0x2d0], -R2 ;  /* 0x0000b400e0037a23 */ /* 0x002fe40000010802 */
[----:B------:R-:W-:Y:S01]  /*6dd0*/  IMAD.MOV.U32 R224, RZ, RZ, R104 ;  /* 0x000000ffffe07224 */ /* 0x000fe200078e0068 */
[C---:B--2---:R-:W-:Y:S01]  /*6de0*/  HMMA.16816.F32.BF16 R80, R4.reuse, R8, R140 ;  /* 0x000000080450723c */ /* 0x044fe2000004188c */
[----:B------:R-:W-:Y:S07]  /*6df0*/  LDSM.16.MT88.4 R140, [R231+0x2800] ;  /* 0x00280000e78c783b */ /* 0x000fee0000004200 */
[----:B------:R-:W-:Y:S01]  /*6e00*/  HMMA.16816.F32.BF16 R72, R4, R10, R128 ;  /* 0x0000000a0448723c */ /* 0x000fe20000041880 */
[----:B------:R-:W1:Y:S06]  /*6e10*/  LDSM.16.MT88.4 R8, [R234+0xa800] ;  /* 0x00a80000ea08783b */ /* 0x000e6c0000004200 */
[----:B------:R-:W-:Y:S01]  /*6e20*/  IMAD.MOV.U32 R129, RZ, RZ, R152 ;  /* 0x000000ffff817224 */ /* 0x000fe200078e0098 */
[----:B------:R-:W-:-:S02]  /*6e30*/  MOV R128, R153 ;  /* 0x0000009900807202 */ /* 0x000fc40000000f00 */
[----:B------:R-:W-:Y:S02]  /*6e40*/  MOV R131, R114 ;  /* 0x0000007200837202 */ /* 0x000fe40000000f00 */
[----:B------:R-:W-:Y:S01]  /*6e50*/  MOV R130, R115 ;  /* 0x0000007300827202 */ /* 0x000fe20000000f00 */
[C---:B-1----:R-:W-:Y:S08]  /*6e60*/  HMMA.16816.F32.BF16 R64, R4.reuse, R8, R108 ;  /* 0x000000080440723c */ /* 0x042ff0000004186c */
[C---:B------:R-:W-:Y:S01]  /*6e70*/  HMMA.16816.F32.BF16 R52, R4.reuse, R10, R96 ;  /* 0x0000000a0434723c */ /* 0x040fe20000041860 */
[----:B------:R-:W1:Y:S07]  /*6e80*/  LDSM.16.MT88.4 R8, [R233+0xa800] ;  /* 0x00a80000e908783b */ /* 0x000e6e0000004200 */
[C---:B-1----:R-:W-:Y:S08]  /*6e90*/  HMMA.16816.F32.BF16 R40, R4.reuse, R8, R92 ;  /* 0x000000080428723c */ /* 0x042ff0000004185c */
[----:B------:R-:W-:Y:S01]  /*6ea0*/  HMMA.16816.F32.BF16 R28, R4, R10, R16 ;  /* 0x0000000a041c723c */ /* 0x000fe20000041810 */
[----:B------:R-:W1:Y:S04]  /*6eb0*/  LDSM.16.MT88.4 R8, [R231+0x2000] ;  /* 0x00200000e708783b */ /* 0x000e680000004200 */
[----:B------:R-:W2:Y:S02]  /*6ec0*/  LDSM.16.MT88.4 R16, [R234+0x2000] ;  /* 0x00200000ea10783b */ /* 0x000ea40000004200 */
[----:B------:R-:W-:Y:S01]  /*6ed0*/  FFMA.FTZ R4, R223, c[0x0][0x2d0], -R2 ;  /* 0x0000b400df047a23 */ /* 0x000fe20000010802 */
[----:B---3--:R-:W-:Y:S01]  /*6ee0*/  F2FP.BF16.PACK_AB R6, R218, R217 ;  /* 0x000000d9da06723e */ /* 0x008fe200000010ff */
[----:B------:R-:W-:Y:S01]  /*6ef0*/  FADD.FTZ R5, R23, R22 ;  /* 0x0000001617057221 */ /* 0x000fe20000010000 */
[----:B------:R-:W-:Y:S01]  /*6f00*/  MOV R22, R27 ;  /* 0x0000001b00167202 */ /* 0x000fe20000000f00 */
[----:B------:R3:W4:Y:S01]  /*6f10*/  MUFU.EX2 R212, R4 ;  /* 0x0000000400d47308 */ /* 0x0007220000000800 */
[----:B------:R-:W-:Y:S01]  /*6f20*/  MOV R23, R15 ;  /* 0x0000000f00177202 */ /* 0x000fe20000000f00 */
[----:B------:R-:W-:Y:S01]  /*6f30*/  FADD.FTZ R25, R25, R5 ;  /* 0x0000000519197221 */ /* 0x000fe20000010000 */
[----:B------:R-:W-:Y:S01]  /*6f40*/  MOV R27, R14 ;  /* 0x0000000e001b7202 */ /* 0x000fe20000000f00 */
[--C-:B------:R-:W-:Y:S01]  /*6f50*/  FFMA.FTZ R15, R247, c[0x0][0x2d0], -R0.reuse ;  /* 0x0000b400f70f7a23 */ /* 0x100fe20000010800 */
[----:B------:R-:W-:Y:S01]  /*6f60*/  MOV R247, R155 ;  /* 0x0000009b00f77202 */ /* 0x000fe20000000f00 */
[----:B------:R-:W-:Y:S01]  /*6f70*/  FFMA.FTZ R14, R244, c[0x0][0x2d0], -R0 ;  /* 0x0000b400f40e7a23 */ /* 0x000fe20000010800 */
[----:B------:R-:W-:-:S02]  /*6f80*/  MOV R244, R154 ;  /* 0x0000009a00f47202 */ /* 0x000fc40000000f00 */
[----:B------:R-:W-:Y:S01]  /*6f90*/  MOV R223, R106 ;  /* 0x0000006a00df7202 */ /* 0x000fe20000000f00 */
[----:B------:R-:W-:Y:S01]  /*6fa0*/  MUFU.EX2 R15, R15 ;  /* 0x0000000f000f7308 */ /* 0x000fe20000000800 */
[----:B------:R-:W-:Y:S01]  /*6fb0*/  MOV R150, R27 ;  /* 0x0000001b00967202 */ /* 0x000fe20000000f00 */
[----:B---3--:R-:W-:Y:S01]  /*6fc0*/  FADD.FTZ R4, R113, R112 ;  /* 0x0000007071047221 */ /* 0x008fe20000010000 */
[----:B----4-:R-:W-:-:S03]  /*6fd0*/  F2FP.BF16.PACK_AB R5, R212, R134 ;  /* 0x00000086d405723e */ /* 0x010fc600000010ff */
[----:B------:R-:W-:Y:S02]  /*6fe0*/  FADD.FTZ R4, R215, R4 ;  /* 0x00000004d7047221 */ /* 0x000fe40000010000 */
[----:B------:R3:W4:Y:S02]  /*6ff0*/  MUFU.EX2 R215, R3 ;  /* 0x0000000300d77308 */ /* 0x0007240000000800 */
[----:B---3--:R-:W-:Y:S01]  /*7000*/  FADD.FTZ R3, R26, R4 ;  /* 0x000000041a037221 */ /* 0x008fe20000010000 */
[----:B------:R-:W-:Y:S01]  /*7010*/  F2FP.BF16.PACK_AB R4, R216, R214 ;  /* 0x000000d6d804723e */ /* 0x000fe200000010ff */
[----:B------:R-:W-:Y:S01]  /*7020*/  IMAD.MOV.U32 R26, RZ, RZ, R13 ;  /* 0x000000ffff1a7224 */ /* 0x000fe200078e000d */
[----:B----4-:R-:W-:Y:S01]  /*7030*/  F2FP.BF16.PACK_AB R7, R215, R213 ;  /* 0x000000d5d707723e */ /* 0x010fe200000010ff */
[--C-:B------:R-:W-:Y:S02]  /*7040*/  FFMA.FTZ R13, R238, c[0x0][0x2d0], -R0.reuse ;  /* 0x0000b400ee0d7a23 */ /* 0x100fe40000010800 */
[----:B------:R-:W-:Y:S01]  /*7050*/  FFMA.FTZ R0, R237, c[0x0][0x2d0], -R0 ;  /* 0x0000b400ed007a23 */ /* 0x000fe20000010800 */
[----:B------:R-:W-:Y:S01]  /*7060*/  MOV R237, R21 ;  /* 0x0000001500ed7202 */ /* 0x000fe20000000f00 */
[----:B------:R-:W-:Y:S01]  /*7070*/  IMAD.MOV.U32 R238, RZ, RZ, R20 ;  /* 0x000000ffffee7224 */ /* 0x000fe200078e0014 */
[----:B------:R-:W-:Y:S01]  /*7080*/  MUFU.EX2 R27, R13 ;  /* 0x0000000d001b7308 */ /* 0x000fe20000000800 */
[----:B-1----:R-:W-:Y:S01]  /*7090*/  HMMA.16816.F32.BF16 R136, R4, R8, R180 ;  /* 0x000000080488723c */ /* 0x002fe200000418b4 */
[----:B------:R-:W-:-:S02]  /*70a0*/  FADD.FTZ R24, R24, R3 ;  /* 0x0000000318187221 */ /* 0x000fc40000010000 */
[----:B------:R-:W-:Y:S02]  /*70b0*/  FFMA.FTZ R3, R249, c[0x0][0x2d0], -R2 ;  /* 0x0000b400f9037a23 */ /* 0x000fe40000010802 */
[----:B------:R-:W-:Y:S02]  /*70c0*/  IMAD.MOV.U32 R151, RZ, RZ, R26 ;  /* 0x000000ffff977224 */ /* 0x000fe400078e001a */
[----:B------:R-:W-:Y:S01]  /*70d0*/  MOV R183, R22 ;  /* 0x0000001600b77202 */ /* 0x000fe20000000f00 */
[C---:B------:R-:W-:Y:S01]  /*70e0*/  HMMA.16816.F32.BF16 R92, R4.reuse, R10, R160 ;  /* 0x0000000a045c723c */ /* 0x040fe200000418a0 */
[----:B------:R-:W-:Y:S01]  /*70f0*/  MOV R182, R23 ;  /* 0x0000001700b67202 */ /* 0x000fe20000000f00 */
[----:B------:R-:W1:Y:S01]  /*7100*/  LDSM.16.MT88.4 R8, [R233+0x2000] ;  /* 0x00200000e908783b */ /* 0x000e620000004200 */
[----:B------:R3:W4:Y:S03]  /*7110*/  MUFU.EX2 R133, R0 ;  /* 0x0000000000857308 */ /* 0x0007260000000800 */
[----:B------:R-:W5:Y:S02]  /*7120*/  LDSM.16.MT88.4 R20, [R232+0x2000] ;  /* 0x00200000e814783b */ /* 0x000f640000004200 */
[C---:B--2---:R-:W-:Y:S03]  /*7130*/  HMMA.16816.F32.BF16 R152, R4.reuse, R16, R192 ;  /* 0x000000100498723c */ /* 0x044fe600000418c0 */
[----:B------:R-:W2:Y:S05]  /*7140*/  MUFU.EX2 R26, R14 ;  /* 0x0000000e001a7308 */ /* 0x000eaa0000000800 */
[----:B------:R-:W-:Y:S01]  /*7150*/  HMMA.16816.F32.BF16 R100, R4, R18, R184 ;  /* 0x000000120464723c */ /* 0x000fe200000418b8 */
[----:B------:R-:W2:Y:S01]  /*7160*/  LDSM.16.MT88.4 R16, [R232+0x5000] ;  /* 0x00500000e810783b */ /* 0x000ea20000004200 */
[----:B---3--:R-:W-:-:S06]  /*7170*/  FFMA.FTZ R0, R251, c[0x0][0x2d0], -R2 ;  /* 0x0000b400fb007a23 */ /* 0x008fcc0000010802 */
[C---:B-1----:R-:W-:Y:S08]  /*7180*/  HMMA.16816.F32.BF16 R160, R4.reuse, R8, R176 ;  /* 0x0000000804a0723c */ /* 0x042ff000000418b0 */
[C---:B-----5:R-:W-:Y:S08]  /*7190*/  HMMA.16816.F32.BF16 R144, R4.reuse, R20, R208 ;  /* 0x000000140490723c */ /* 0x060ff000000418d0 */
[C---:B------:R-:W-:Y:S01]  /*71a0*/  HMMA.16816.F32.BF16 R96, R4.reuse, R22, R200 ;  /* 0x000000160460723c */ /* 0x040fe200000418c8 */
[----:B------:R-:W1:Y:S07]  /*71b0*/  LDSM.16.MT88.4 R20, [R231+0x5000] ;  /* 0x00500000e714783b */ /* 0x000e6e0000004200 */
[C---:B------:R-:W-:Y:S01]  /*71c0*/  HMMA.16816.F32.BF16 R104, R4.reuse, R10, R168 ;  /* 0x0000000a0468723c */ /* 0x040fe200000418a8 */
[----:B------:R-:W3:Y:S07]  /*71d0*/  LDSM.16.MT88.4 R8, [R234+0x5000] ;  /* 0x00500000ea08783b */ /* 0x000eee0000004200 */
[C---:B--2---:R-:W-:Y:S08]  /*71e0*/  HMMA.16816.F32.BF16 R176, R4.reuse, R16, R188 ;  /* 0x0000001004b0723c */ /* 0x044ff000000418bc */
[C---:B-1----:R-:W-:Y:S08]  /*71f0*/  HMMA.16816.F32.BF16 R168, R4.reuse, R20, R204 ;  /* 0x0000001404a8723c */ /* 0x042ff000000418cc */
[C---:B------:R-:W-:Y:S01]  /*7200*/  HMMA.16816.F32.BF16 R108, R4.reuse, R22, R196 ;  /* 0x00000016046c723c */ /* 0x040fe200000418c4 */
[----:B------:R-:W1:Y:S07]  /*7210*/  LDSM.16.MT88.4 R20, [R233+0x5000] ;  /* 0x00500000e914783b */ /* 0x000e6e0000004200 */
[C---:B------:R-:W-:Y:S01]  /*7220*/  HMMA.16816.F32.BF16 R204, R4.reuse, R18, R172 ;  /* 0x0000001204cc723c */ /* 0x040fe200000418ac */
[----:B------:R-:W2:Y:S04]  /*7230*/  LDSM.16.MT88.4 R16, [R231+0x8000] ;  /* 0x00800000e710783b */ /* 0x000ea80000004200 */
[----:B------:R-:W-:Y:S03]  /*7240*/  LDSM.16.MT88.4 R172, [R231+0x5800] ;  /* 0x00580000e7ac783b */ /* 0x000fe60000004200 */
[C---:B---3--:R-:W-:Y:S01]  /*7250*/  HMMA.16816.F32.BF16 R200, R4.reuse, R8, R164 ;  /* 0x0000000804c8723c */ /* 0x048fe200000418a4 */
[----:B------:R-:W-:Y:S07]  /*7260*/  LDSM.16.MT88.4 R164, [R233+0x2800] ;  /* 0x00280000e9a4783b */ /* 0x000fee0000004200 */
[C---:B------:R-:W-:Y:S01]  /*7270*/  HMMA.16816.F32.BF16 R196, R4.reuse, R10, R124 ;  /* 0x0000000a04c4723c */ /* 0x040fe2000004187c */
[----:B------:R-:W3:Y:S07]  /*7280*/  LDSM.16.MT88.4 R8, [R232+0x8000] ;  /* 0x00800000e808783b */ /* 0x000eee0000004200 */
[C---:B-1----:R-:W-:Y:S01]  /*7290*/  HMMA.16816.F32.BF16 R184, R4.reuse, R20, R156 ;  /* 0x0000001404b8723c */ /* 0x042fe2000004189c */
[----:B------:R-:W-:Y:S07]  /*72a0*/  LDSM.16.MT88.4 R156, [R234+0x2800] ;  /* 0x00280000ea9c783b */ /* 0x000fee0000004200 */
        /* <DEDUP_REMOVED lines=13> */
[----:B------:R-:W2:Y:S04]  /*7380*/  LDSM.16.MT88.4 R16, [R234+0xb000] ;  /* 0x00b00000ea10783b */ /* 0x000ea80000004200 */
[----:B------:R-:W-:Y:S03]  /*7390*/  LDSM.16.MT88.4 R56, [R234+0x5800] ;  /* 0x00580000ea38783b */ /* 0x000fe60000004200 */
[C---:B---3--:R-:W-:Y:S08]  /*73a0*/  HMMA.16816.F32.BF16 R44, R4.reuse, R8, R44 ;  /* 0x00000008042c723c */ /* 0x048ff0000004182c */
[C---:B------:R-:W-:Y:S01]  /*73b0*/  HMMA.16816.F32.BF16 R32, R4.reuse, R10, R32 ;  /* 0x0000000a0420723c */ /* 0x040fe20000041820 */
[----:B------:R-:W3:Y:S07]  /*73c0*/  LDSM.16.MT88.4 R8, [R233+0xb000] ;  /* 0x00b00000e908783b */ /* 0x000eee0000004200 */
[C---:B-1----:R-:W-:Y:S01]  /*73d0*/  HMMA.16816.F32.BF16 R36, R4.reuse, R20, R80 ;  /* 0x000000140424723c */ /* 0x042fe20000041850 */
[----:B------:R-:W-:Y:S07]  /*73e0*/  LDSM.16.MT88.4 R80, [R232+0x8800] ;  /* 0x00880000e850783b */ /* 0x000fee0000004200 */
[C---:B------:R-:W-:Y:S01]  /*73f0*/  HMMA.16816.F32.BF16 R20, R4.reuse, R22, R72 ;  /* 0x000000160414723c */ /* 0x040fe20000041848 */
[----:B------:R-:W1:Y:S07]  /*7400*/  LDSM.16.MT88.4 R72, [R231+0x8800] ;  /* 0x00880000e748783b */ /* 0x000e6e0000004200 */
[C---:B--2---:R-:W-:Y:S01]  /*7410*/  HMMA.16816.F32.BF16 R208, R4.reuse, R16, R64 ;  /* 0x0000001004d0723c */ /* 0x044fe20000041840 */
[----:B------:R-:W-:Y:S07]  /*7420*/  LDSM.16.MT88.4 R64, [R233+0x5800] ;  /* 0x00580000e940783b */ /* 0x000fee0000004200 */
[C---:B------:R-:W-:Y:S08]  /*7430*/  HMMA.16816.F32.BF16 R16, R4.reuse, R18, R52 ;  /* 0x000000120410723c */ /* 0x040ff00000041834 */
[C---:B---3--:R-:W-:Y:S07]  /*7440*/  HMMA.16816.F32.BF16 R40, R4.reuse, R8, R40 ;  /* 0x000000080428723c */ /* 0x048fee0000041828 */
[----:B------:R-:W-:Y:S01]  /*7450*/  IMAD.MOV.U32 R9, RZ, RZ, R130 ;  /* 0x000000ffff097224 */ /* 0x000fe200078e0082 */
[----:B------:R-:W-:Y:S01]  /*7460*/  HMMA.16816.F32.BF16 R28, R4, R10, R28 ;  /* 0x0000000a041c723c */ /* 0x000fe2000004181c */
[----:B------:R2:W-:Y:S01]  /*7470*/  MUFU.EX2 R7, R0 ;  /* 0x0000000000077308 */ /* 0x0005e20000000800 */
[----:B------:R-:W-:Y:S01]  /*7480*/  MOV R8, R131 ;  /* 0x0000008300087202 */ /* 0x000fe20000000f00 */
[----:B------:R-:W3:Y:S04]  /*7490*/  LDL R5, [R1+0x40] ;  /* 0x0000400001057983 */ /* 0x000ee80000100800 */
[----:B------:R-:W-:-:S02]  /*74a0*/  FADD.FTZ R4, R149, R25 ;  /* 0x0000001995047221 */ /* 0x000fc40000010000 */
[----:B------:R-:W-:Y:S02]  /*74b0*/  MUFU.EX2 R6, R3 ;  /* 0x0000000300067308 */ /* 0x000fe40000000800 */
[----:B------:R-:W-:Y:S02]  /*74c0*/  FADD.FTZ R4, R151, R4 ;  /* 0x0000000497047221 */ /* 0x000fe40000010000 */
[--C-:B--2---:R-:W-:Y:S02]  /*74d0*/  FFMA.FTZ R0, R250, c[0x0][0x2d0], -R2.reuse ;  /* 0x0000b400fa007a23 */ /* 0x104fe40000010802 */
[----:B------:R-:W-:Y:S02]  /*74e0*/  FFMA.FTZ R2, R248, c[0x0][0x2d0], -R2 ;  /* 0x0000b400f8027a23 */ /* 0x000fe40000010802 */
[----:B------:R2:W5:Y:S08]  /*74f0*/  MUFU.EX2 R14, R0 ;  /* 0x00000000000e7308 */ /* 0x0005700000000800 */
[----:B------:R1:W1:Y:S01]  /*7500*/  MUFU.EX2 R13, R2 ;  /* 0x00000002000d7308 */ /* 0x0002620000000800 */
[----:B--2---:R-:W-:Y:S01]  /*7510*/  FADD.FTZ R0, R150, R24 ;  /* 0x0000001896007221 */ /* 0x004fe20000010000 */
[----:B----4-:R-:W-:Y:S01]  /*7520*/  F2FP.BF16.PACK_AB R130, R133, R27 ;  /* 0x0000001b8582723e */ /* 0x010fe200000010ff */
[----:B------:R-:W-:Y:S02]  /*7530*/  LDSM.16.MT88.4 R148, [R232+0x2800] ;  /* 0x00280000e894783b */ /* 0x000fe40000004200 */
[----:B------:R-:W-:-:S02]  /*7540*/  FADD.FTZ R0, R182, R0 ;  /* 0x00000000b6007221 */ /* 0x000fc40000010000 */
[----:B-1----:R-:W-:Y:S02]  /*7550*/  FADD.FTZ R2, R183, R4 ;  /* 0x00000004b7027221 */ /* 0x002fe40000010000 */
[----:B------:R-:W-:Y:S01]  /*7560*/  FADD.FTZ R3, R237, R0 ;  /* 0x00000000ed037221 */ /* 0x000fe20000010000 */
[----:B------:R-:W-:Y:S01]  /*7570*/  MOV R237, R129 ;  /* 0x0000008100ed7202 */ /* 0x000fe20000000f00 */
[----:B------:R-:W-:Y:S01]  /*7580*/  FADD.FTZ R0, R238, R2 ;  /* 0x00000002ee007221 */ /* 0x000fe20000010000 */
[----:B------:R-:W-:Y:S01]  /*7590*/  MOV R238, R128 ;  /* 0x0000008000ee7202 */ /* 0x000fe20000000f00 */
[----:B------:R-:W-:Y:S01]  /*75a0*/  LDSM.16.MT88.4 R180, [R232+0x5800] ;  /* 0x00580000e8b4783b */ /* 0x000fe20000004200 */
[----:B------:R-:W-:Y:S02]  /*75b0*/  F2FP.BF16.PACK_AB R128, R26, R15 ;  /* 0x0000000f1a80723e */ /* 0x000fe400000010ff */
[----:B-----5:R-:W-:Y:S02]  /*75c0*/  F2FP.BF16.PACK_AB R129, R14, R7 ;  /* 0x000000070e81723e */ /* 0x020fe400000010ff */
[----:B------:R-:W-:-:S07]  /*75d0*/  F2FP.BF16.PACK_AB R131, R13, R6 ;  /* 0x000000060d83723e */ /* 0x000fce00000010ff */
[C---:B------:R-:W-:Y:S01]  /*75e0*/  HMMA.16816.F32.BF16 R68, R128.reuse, R72, R112 ;  /* 0x000000488044723c */ /* 0x040fe20000041870 */
[----:B------:R-:W1:Y:S07]  /*75f0*/  LDSM.16.MT88.4 R112, [R232+0xb800] ;  /* 0x00b80000e870783b */ /* 0x000e6e0000004200 */
[C---:B------:R-:W-:Y:S08]  /*7600*/  HMMA.16816.F32.BF16 R168, R128.reuse, R172, R168 ;  /* 0x000000ac80a8723c */ /* 0x040ff000000418a8 */
[C---:B------:R-:W-:Y:S08]  /*7610*/  HMMA.16816.F32.BF16 R172, R128.reuse, R174, R108 ;  /* 0x000000ae80ac723c */ /* 0x040ff0000004186c */
[C---:B-1----:R-:W-:Y:S08]  /*7620*/  HMMA.16816.F32.BF16 R108, R128.reuse, R112, R36 ;  /* 0x00000070806c723c */ /* 0x042ff00000041824 */
[----:B------:R-:W-:Y:S01]  /*7630*/  HMMA.16816.F32.BF16 R112, R128, R114, R20 ;  /* 0x000000728070723c */ /* 0x000fe20000041814 */
[----:B------:R-:W2:Y:S01]  /*7640*/  LDL.LU R20, [R1+0x4] ;  /* 0x0000040001147983 */ /* 0x000ea20000300800 */
[----:B------:R-:W-:-:S02]  /*7650*/  FADD.FTZ R0, R8, R0 ;  /* 0x0000000008007221 */ /* 0x000fc40000010000 */
[----:B------:R-:W-:Y:S02]  /*7660*/  FADD.FTZ R2, R9, R3 ;  /* 0x0000000309027221 */ /* 0x000fe40000010000 */
[----:B------:R-:W-:Y:S01]  /*7670*/  FADD.FTZ R0, R237, R0 ;  /* 0x00000000ed007221 */ /* 0x000fe20000010000 */
[----:B------:R-:W-:Y:S01]  /*7680*/  MOV R4, c[0x0][0x2c4] ;  /* 0x0000b10000047a02 */ /* 0x000fe20000000f00 */
[----:B------:R-:W-:Y:S01]  /*7690*/  FADD.FTZ R2, R238, R2 ;  /* 0x00000002ee027221 */ /* 0x000fe20000010000 */
[----:B------:R-:W-:Y:S01]  /*76a0*/  MOV R24, c[0x0][0x2ac] ;  /* 0x0000ab0000187a02 */ /* 0x000fe20000000f00 */
[----:B------:R-:W-:Y:S01]  /*76b0*/  FADD.FTZ R0, R244, R0 ;  /* 0x00000000f4007221 */ /* 0x000fe20000010000 */
[----:B------:R-:W-:Y:S01]  /*76c0*/  HMMA.16816.F32.BF16 R144, R128, R148, R144 ;  /* 0x000000948090723c */ /* 0x000fe20000041890 */
[----:B------:R-:W-:Y:S01]  /*76d0*/  FADD.FTZ R2, R247, R2 ;  /* 0x00000002f7027221 */ /* 0x000fe20000010000 */
[----:B------:R-:W-:Y:S01]  /*76e0*/  ISETP.NE.AND P1, PT, R4, 0x1, PT ;  /* 0x000000010400780c */ /* 0x000fe20003f25270 */
[----:B------:R-:W-:Y:S01]  /*76f0*/  FADD.FTZ R0, R224, R0 ;  /* 0x00000000e0007221 */ /* 0x000fe20000010000 */
[----:B------:R-:W-:Y:S01]  /*7700*/  LDSM.16.MT88.4 R8, [R233+0xb800] ;  /* 0x00b80000e908783b */ /* 0x000fe20000004200 */
[----:B------:R-:W-:-:S02]  /*7710*/  FADD.FTZ R2, R222, R2 ;  /* 0x00000002de027221 */ /* 0x000fc40000010000 */
[----:B------:R-:W-:Y:S02]  /*7720*/  FADD.FTZ R0, R223, R0 ;  /* 0x00000000df007221 */ /* 0x000fe40000010000 */
[----:B------:R-:W-:Y:S02]  /*7730*/  FADD.FTZ R2, R225, R2 ;  /* 0x00000002e1027221 */ /* 0x000fe40000010000 */
[----:B------:R-:W-:Y:S02]  /*7740*/  FADD.FTZ R0, R219, R0 ;  /* 0x00000000db007221 */ /* 0x000fe40000010000 */
[----:B------:R-:W-:Y:S02]  /*7750*/  FADD.FTZ R4, R226, R2 ;  /* 0x00000002e2047221 */ /* 0x000fe40000010000 */
[----:B------:R-:W-:Y:S02]  /*7760*/  FADD.FTZ R3, R220, R0 ;  /* 0x00000000dc037221 */ /* 0x000fe40000010000 */
[----:B------:R-:W-:Y:S01]  /*7770*/  IMAD R24, R24, c[0x0][0x1d0], RZ ;  /* 0x0000740018187a24 */ /* 0x000fe200078e02ff */
[C---:B------:R-:W-:Y:S01]  /*7780*/  HMMA.16816.F32.BF16 R148, R128.reuse, R150, R96 ;  /* 0x000000968094723c */ /* 0x040fe20000041860 */
[----:B------:R-:W1:Y:S07]  /*7790*/  LDSM.16.MT88.4 R96, [R233+0x8800] ;  /* 0x00880000e960783b */ /* 0x000e6e0000004200 */
[C---:B------:R-:W-:Y:S08]  /*77a0*/  HMMA.16816.F32.BF16 R160, R128.reuse, R164, R160 ;  /* 0x000000a480a0723c */ /* 0x040ff000000418a0 */
[C---:B------:R-:W-:Y:S08]  /*77b0*/  HMMA.16816.F32.BF16 R60, R128.reuse, R64, R184 ;  /* 0x00000040803c723c */ /* 0x040ff000000418b8 */
[C---:B------:R-:W-:Y:S01]  /*77c0*/  HMMA.16816.F32.BF16 R164, R128.reuse, R166, R104 ;  /* 0x000000a680a4723c */ /* 0x040fe20000041868 */
[----:B------:R-:W-:Y:S07]  /*77d0*/  LDSM.16.MT88.4 R104, [R231+0xb800] ;  /* 0x00b80000e768783b */ /* 0x000fee0000004200 */
[C---:B------:R-:W-:Y:S01]  /*77e0*/  HMMA.16816.F32.BF16 R64, R128.reuse, R66, R120 ;  /* 0x000000428040723c */ /* 0x040fe20000041878 */
[----:B------:R-:W-:Y:S07]  /*77f0*/  LDSM.16.MT88.4 R120, [R234+0xb800] ;  /* 0x00b80000ea78783b */ /* 0x000fee0000004200 */
[C---:B------:R-:W-:Y:S01]  /*7800*/  HMMA.16816.F32.BF16 R72, R128.reuse, R74, R88 ;  /* 0x0000004a8048723c */ /* 0x040fe20000041858 */
[----:B------:R-:W4:Y:S07]  /*7810*/  LDSM.16.MT88.4 R88, [R234+0x8800] ;  /* 0x00880000ea58783b */ /* 0x000f2e0000004200 */
[C---:B------:R-:W-:Y:S08]  /*7820*/  HMMA.16816.F32.BF16 R136, R128.reuse, R140, R136 ;  /* 0x0000008c8088723c */ /* 0x040ff00000041888 */
[C---:B------:R-:W-:Y:S08]  /*7830*/  HMMA.16816.F32.BF16 R140, R128.reuse, R142, R92 ;  /* 0x0000008e808c723c */ /* 0x040ff0000004185c */
[C---:B------:R-:W-:Y:S08]  /*7840*/  HMMA.16816.F32.BF16 R152, R128.reuse, R156, R152 ;  /* 0x0000009c8098723c */ /* 0x040ff00000041898 */
[C---:B-1----:R-:W-:Y:S08]  /*7850*/  HMMA.16816.F32.BF16 R92, R128.reuse, R96, R124 ;  /* 0x00000060805c723c */ /* 0x042ff0000004187c */
[C---:B------:R-:W-:Y:S08]  /*7860*/  HMMA.16816.F32.BF16 R156, R128.reuse, R158, R100 ;  /* 0x0000009e809c723c */ /* 0x040ff00000041864 */
[C---:B------:R-:W-:Y:S08]  /*7870*/  HMMA.16816.F32.BF16 R96, R128.reuse, R98, R116 ;  /* 0x000000628060723c */ /* 0x040ff00000041874 */
[----:B------:R-:W-:Y:S01]  /*7880*/  HMMA.16816.F32.BF16 R176, R128, R180, R176 ;  /* 0x000000b480b0723c */ /* 0x000fe200000418b0 */
[----:B---3--:R-:W-:Y:S01]  /*7890*/  @P1 IMAD.HI.U32 R2, R5, c[0x0][0x2c8], RZ ;  /* 0x0000b20005021a27 */ /* 0x008fe200078e00ff */
[----:B------:R-:W-:-:S03]  /*78a0*/  MOV R0, R5 ;  /* 0x0000000500007202 */ /* 0x000fc60000000f00 */
[----:B------:R-:W-:Y:S02]  /*78b0*/  FADD.FTZ R5, R227, R4 ;  /* 0x00000004e3057221 */ /* 0x000fe40000010000 */
[----:B------:R-:W-:Y:S01]  /*78c0*/  FADD.FTZ R4, R221, R3 ;  /* 0x00000003dd047221 */ /* 0x000fe20000010000 */
[----:B------:R-:W-:Y:S01]  /*78d0*/  @P1 SHF.R.U32.HI R0, RZ, c[0x0][0x2cc], R2 ;  /* 0x0000b300ff001a19 */ /* 0x000fe20000011602 */
[----:B------:R-:W-:Y:S02]  /*78e0*/  FADD.FTZ R3, R235, R5 ;  /* 0x00000005eb037221 */ /* 0x000fe40000010000 */
[----:B------:R-:W-:Y:S01]  /*78f0*/  FADD.FTZ R2, R236, R4 ;  /* 0x00000004ec027221 */ /* 0x000fe20000010000 */
[----:B------:R-:W-:Y:S01]  /*7900*/  IADD3 R4, R0, -c[0x0][0x168], R24 ;  /* 0x80005a0000047a10 */ /* 0x000fe20007ffe018 */
[----:B------:R-:W-:Y:S02]  /*7910*/  FADD.FTZ R3, R214, R3 ;  /* 0x00000003d6037221 */ /* 0x000fe40000010000 */
[----:B------:R-:W-:-:S02]  /*7920*/  FADD.FTZ R0, R134, R2 ;  /* 0x0000000286007221 */ /* 0x000fc40000010000 */
[----:B------:R-:W-:Y:S02]  /*7930*/  FADD.FTZ R2, R216, R3 ;  /* 0x00000003d8027221 */ /* 0x000fe40000010000 */
[----:B------:R-:W-:Y:S02]  /*7940*/  FADD.FTZ R0, R212, R0 ;  /* 0x00000000d4007221 */ /* 0x000fe40000010000 */
[----:B------:R-:W-:Y:S02]  /*7950*/  FADD.FTZ R2, R217, R2 ;  /* 0x00000002d9027221 */ /* 0x000fe40000010000 */
[----:B------:R-:W-:Y:S02]  /*7960*/  FADD.FTZ R0, R213, R0 ;  /* 0x00000000d5007221 */ /* 0x000fe40000010000 */
[----:B------:R-:W-:Y:S02]  /*7970*/  FADD.FTZ R2, R218, R2 ;  /* 0x00000002da027221 */ /* 0x000fe40000010000 */
[----:B------:R-:W-:-:S02]  /*7980*/  FADD.FTZ R0, R215, R0 ;  /* 0x00000000d7007221 */ /* 0x000fc40000010000 */
[----:B------:R-:W-:-:S04]  /*7990*/  IMAD.HI R3, R4, 0x2aaaaaab, RZ ;  /* 0x2aaaaaab04037827 */ /* 0x000fc800078e02ff */
[----:B------:R-:W-:Y:S02]  /*79a0*/  FADD.FTZ R0, R7, R0 ;  /* 0x0000000007007221 */ /* 0x000fe40000010000 */
[----:B------:R-:W-:Y:S01]  /*79b0*/  FADD.FTZ R2, R15, R2 ;  /* 0x000000020f027221 */ /* 0x000fe20000010000 */
[----:B------:R-:W-:Y:S01]  /*79c0*/  SHF.R.U32.HI R4, RZ, 0x1f, R3 ;  /* 0x0000001fff047819 */ /* 0x000fe20000011603 */
[----:B------:R-:W-:Y:S02]  /*79d0*/  FADD.FTZ R0, R14, R0 ;  /* 0x000000000e007221 */ /* 0x000fe40000010000 */
[----:B------:R-:W-:Y:S01]  /*79e0*/  FADD.FTZ R2, R26, R2 ;  /* 0x000000021a027221 */ /* 0x000fe20000010000 */
[----:B------:R-:W-:Y:S01]  /*79f0*/  LEA.HI.SX32 R3, R3, R4, 0x1c ;  /* 0x0000000403037211 */ /* 0x000fe200078fe2ff */
[----:B------:R-:W-:Y:S02]  /*7a00*/  FADD.FTZ R0, R6, R0 ;  /* 0x0000000006007221 */ /* 0x000fe40000010000 */
[----:B------:R-:W-:Y:S01]  /*7a10*/  FADD.FTZ R2, R27, R2 ;  /* 0x000000021b027221 */ /* 0x000fe20000010000 */
[----:B------:R-:W-:Y:S01]  /*7a20*/  IMNMX R3, RZ, R3, !PT ;  /* 0x00000003ff037217 */ /* 0x000fe20007800200 */
[----:B------:R-:W-:-:S02]  /*7a30*/  FADD.FTZ R0, R13, R0 ;  /* 0x000000000d007221 */ /* 0x000fc40000010000 */
[----:B------:R-:W-:Y:S02]  /*7a40*/  FADD.FTZ R2, R133, R2 ;  /* 0x0000000285027221 */ /* 0x000fe40000010000 */
[----:B------:R1:W-:Y:S04]  /*7a50*/  STL [R1+0x14], R3 ;  /* 0x0000140301007387 */ /* 0x0003e80000100800 */
[----:B------:R1:W-:Y:S04]  /*7a60*/  STL [R1+0xc], R0 ;  /* 0x00000c0001007387 */ /* 0x0003e80000100800 */
[----:B------:R1:W-:Y:S01]  /*7a70*/  STL [R1+0x8], R2 ;  /* 0x0000080201007387 */ /* 0x0003e20000100800 */
[C---:B------:R-:W-:Y:S08]  /*7a80*/  HMMA.16816.F32.BF16 R52, R128.reuse, R56, R200 ;  /* 0x000000388034723c */ /* 0x040ff000000418c8 */
[C---:B------:R-:W-:Y:S08]  /*7a90*/  HMMA.16816.F32.BF16 R76, R128.reuse, R80, R48 ;  /* 0x00000050804c723c */ /* 0x040ff00000041830 */
[C---:B----4-:R-:W-:Y:S08]  /*7aa0*/  HMMA.16816.F32.BF16 R84, R128.reuse, R88, R84 ;  /* 0x000000588054723c */ /* 0x050ff00000041854 */
[C---:B------:R-:W-:Y:S08]  /*7ab0*/  HMMA.16816.F32.BF16 R100, R128.reuse, R104, R44 ;  /* 0x000000688064723c */ /* 0x040ff0000004182c */
[----:B------:R-:W-:Y:S01]  /*7ac0*/  HMMA.16816.F32.BF16 R116, R128, R120, R208 ;  /* 0x000000788074723c */ /* 0x000fe200000418d0 */
[----:B--2---:R-:W-:-:S04]  /*7ad0*/  IADD3 R247, R20, -0x2, RZ ;  /* 0xfffffffe14f77810 */ /* 0x004fc80007ffe0ff */
[----:B------:R-:W-:-:S03]  /*7ae0*/  ISETP.GE.AND P0, PT, R247, R3, PT ;  /* 0x00000003f700720c */ /* 0x000fc60003f06270 */
        /* <DEDUP_REMOVED lines=8> */
[----:B------:R-:W-:Y:S03]  /*7b70*/  @!UPT UIADD3 URZ, URZ, URZ, URZ ;  /* 0x0000003f3f3ff290 */ /* 0x000fe6000fffe03f */
[----:B------:R-:W-:Y:S11]  /*7b80*/  @!P0 BRA `(.L_x_1476) ;  /* 0x0000595000008947 */ /* 0x000ff60003800000 */
[----:B-1----:R-:W-:Y:S02]  /*7b90*/  MOV R134, R12 ;  /* 0x0000000c00867202 */ /* 0x002fe40000000f00 */
[----:B------:R-:W-:-:S07]  /*7ba0*/  MOV R133, R132 ;  /* 0x0000008400857202 */ /* 0x000fce0000000f00 */
.L_x_1487:
[----:B------:R-:W-:Y:S04]  /*7bb0*/  DEPBAR.LE SB0, 0x0 ;  /* 0x000080000000791a */ /* 0x000fe80000000000 */
[----:B------:R-:W-:Y:S01]  /*7bc0*/  WARPSYNC 0xffffffff ;  /* 0xffffffff00007948 */ /* 0x000fe20003800000 */
[----:B------:R-:W-:Y:S01]  /*7bd0*/  BAR.SYNC.DEFER_BLOCKING 0x0 ;  /* 0x0000000000007b1d */ /* 0x000fe20000010000 */
[----:B------:R-:W-:Y:S05]  /*7be0*/  ISETP.GE.AND P0, PT, R247, RZ, PT ;  /* 0x000000fff700720c */ /* 0x000fea0003f06270 */
[----:B------:R1:W2:Y:S01]  /*7bf0*/  LDSM.16.M88.4 R48, [R239] ;  /* 0x00000000ef30783b */ /* 0x0002a20000000200 */
[----:B------:R-:W-:Y:S03]  /*7c00*/  BSSY B0, `(.L_x_1477) ;  /* 0x0000077000007945 */ /* 0x000fe60003800000 */
[----:B------:R1:W3:Y:S04]  /*7c10*/  LDSM.16.M88.4 R8, [R228] ;  /* 0x00000000e408783b */ /* 0x0002e80000000200 */
[----:B------:R1:W4:Y:S04]  /*7c20*/  LDSM.16.M88.4 R16, [R228+0x800] ;  /* 0x00080000e410783b */ /* 0x0003280000000200 */
[----:B------:R1:W1:Y:S04]  /*7c30*/  LDSM.16.M88.4 R24, [R228+0x1000] ;  /* 0x00100000e418783b */ /* 0x0002680000000200 */
[----:B------:R1:W1:Y:S04]  /*7c40*/  LDSM.16.M88.4 R32, [R228+0x1800] ;  /* 0x00180000e420783b */ /* 0x0002680000000200 */
[----:B------:R1:W1:Y:S04]  /*7c50*/  LDSM.16.M88.4 R40, [R228+0x2000] ;  /* 0x00200000e428783b */ /* 0x0002680000000200 */
[----:B------:R1:W1:Y:S04]  /*7c60*/  LDSM.16.M88.4 R184, [R228+0x2800] ;  /* 0x00280000e4b8783b */ /* 0x0002680000000200 */
[----:B------:R1:W1:Y:S04]  /*7c70*/  LDSM.16.M88.4 R188, [R240] ;  /* 0x00000000f0bc783b */ /* 0x0002680000000200 */
[----:B------:R1:W1:Y:S04]  /*7c80*/  LDSM.16.M88.4 R192, [R135] ;  /* 0x0000000087c0783b */ /* 0x0002680000000200 */
[----:B------:R1:W1:Y:S04]  /*7c90*/  LDSM.16.M88.4 R196, [R135+0x800] ;  /* 0x0008000087c4783b */ /* 0x0002680000000200 */
[----:B------:R1:W1:Y:S04]  /*7ca0*/  LDSM.16.M88.4 R200, [R135+0x1000] ;  /* 0x0010000087c8783b */ /* 0x0002680000000200 */
[----:B------:R1:W1:Y:S04]  /*7cb0*/  LDSM.16.M88.4 R204, [R135+0x1800] ;  /* 0x0018000087cc783b */ /* 0x0002680000000200 */
[----:B------:R1:W1:Y:S04]  /*7cc0*/  LDSM.16.M88.4 R208, [R135+0x2000] ;  /* 0x0020000087d0783b */ /* 0x0002680000000200 */
[----:B------:R1:W1:Y:S01]  /*7cd0*/  LDSM.16.M88.4 R212, [R135+0x2800] ;  /* 0x0028000087d4783b */ /* 0x0002620000000200 */
[----:B------:R-:W-:-:S05]  /*7ce0*/  @!P0 BRA `(.L_x_1478) ;  /* 0x0000068000008947 */ /* 0x000fca0003800000 */
[----:B--234-:R-:W-:Y:S01]  /*7cf0*/  SHF.R.S32.HI R0, RZ, 0x1f, R252 ;  /* 0x0000001fff007819 */ /* 0x01cfe200000114fc */
[----:B------:R-:W2:Y:S01]  /*7d00*/  LDL.64 R14, [R1+0x30] ;  /* 0x00003000010e7983 */ /* 0x000ea20000100a00 */
[C---:B------:R-:W-:Y:S01]  /*7d10*/  IADD3 R12, R245.reuse, 0xc0, RZ ;  /* 0x000000c0f50c7810 */ /* 0x040fe20007ffe0ff */
[----:B------:R-:W-:Y:S01]  /*7d20*/  IMAD.WIDE.U32 R2, R252, c[0x0][0x208], RZ ;  /* 0x00008200fc027a25 */ /* 0x000fe200078e00ff */
[----:B------:R-:W-:Y:S02]  /*7d30*/  SHF.R.S32.HI R4, RZ, 0x1f, R246 ;  /* 0x0000001fff047819 */ /* 0x000fe400000114f6 */
[C---:B------:R-:W-:Y:S01]  /*7d40*/  IADD3 R7, R245.reuse, 0xc0, RZ ;  /* 0x000000c0f5077810 */ /* 0x040fe20007ffe0ff */
[----:B------:R-:W3:Y:S01]  /*7d50*/  LDL R6, [R1+0x3c] ;  /* 0x00003c0001067983 */ /* 0x000ee20000100800 */
[----:B------:R-:W-:Y:S01]  /*7d60*/  SHF.R.S32.HI R12, RZ, 0x1f, R12 ;  /* 0x0000001fff0c7819 */ /* 0x000fe2000001140c */
[----:B------:R-:W-:Y:S01]  /*7d70*/  IMAD R0, R0, c[0x0][0x208], RZ ;  /* 0x0000820000007a24 */ /* 0x000fe200078e02ff */
[----:B------:R-:W-:Y:S01]  /*7d80*/  IADD3 R20, R245, 0x80, RZ ;  /* 0x00000080f5147810 */ /* 0x000fe20007ffe0ff */
[----:B------:R-:W-:Y:S02]  /*7d90*/  IMAD.SHL.U32 R31, R7, 0x2, RZ ;  /* 0x00000002071f7824 */ /* 0x000fe400078e00ff */
[----:B------:R-:W-:Y:S02]  /*7da0*/  IMAD R0, R252, c[0x0][0x20c], R0 ;  /* 0x00008300fc007a24 */ /* 0x000fe400078e0200 */
[----:B------:R-:W-:Y:S02]  /*7db0*/  IMAD.SHL.U32 R30, R20, 0x2, RZ ;  /* 0x00000002141e7824 */ /* 0x000fe400078e00ff */
[----:B------:R-:W-:Y:S02]  /*7dc0*/  IMAD.IADD R3, R3, 0x1, R0 ;  /* 0x0000000103037824 */ /* 0x000fe400078e0200 */
[----:B------:R-:W-:Y:S02]  /*7dd0*/  IMAD R0, R4, c[0x0][0x218], RZ ;  /* 0x0000860004007a24 */ /* 0x000fe400078e02ff */
[C---:B------:R-:W-:Y:S04]  /*7de0*/  IMAD.WIDE.U32 R2, R246.reuse, c[0x0][0x218], R2 ;  /* 0x00008600f6027a25 */ /* 0x040fe800078e0002 */
[----:B------:R-:W-:Y:S02]  /*7df0*/  IMAD R0, R246, c[0x0][0x21c], R0 ;  /* 0x00008700f6007a24 */ /* 0x000fe400078e0200 */
[----:B------:R-:W-:Y:S01]  /*7e00*/  IMAD.SHL.U32 R28, R245, 0x2, RZ ;  /* 0x00000002f51c7824 */ /* 0x000fe200078e00ff */
[----:B--2---:R-:W-:Y:S02]  /*7e10*/  IADD3 R5, P0, R14, R2, RZ ;  /* 0x000000020e057210 */ /* 0x004fe40007f1e0ff */
[----:B------:R-:W-:Y:S02]  /*7e20*/  SHF.L.U64.HI R14, R7, 0x1, R12 ;  /* 0x00000001070e7819 */ /* 0x000fe4000001020c */
[C---:B------:R-:W-:Y:S02]  /*7e30*/  IADD3 R7, R245.reuse, 0x80, RZ ;  /* 0x00000080f5077810 */ /* 0x040fe40007ffe0ff */
[C---:B------:R-:W-:Y:S02]  /*7e40*/  IADD3 R12, R245.reuse, 0x40, RZ ;  /* 0x00000040f50c7810 */ /* 0x040fe40007ffe0ff */
[----:B------:R-:W-:Y:S02]  /*7e50*/  SHF.R.S32.HI R7, RZ, 0x1f, R7 ;  /* 0x0000001fff077819 */ /* 0x000fe40000011407 */
[----:B------:R-:W-:Y:S02]  /*7e60*/  IADD3 R15, R245, 0x40, RZ ;  /* 0x00000040f50f7810 */ /* 0x000fe40007ffe0ff */
[----:B---3--:R-:W-:Y:S02]  /*7e70*/  IADD3.X R0, R6, R3, R0, P0, !PT ;  /* 0x0000000306007210 */ /* 0x008fe400007fe400 */
[----:B------:R-:W-:Y:S01]  /*7e80*/  LEA R6, P0, R5, c[0x0][0x1f8], 0x1 ;  /* 0x00007e0005067a11 */ /* 0x000fe200078008ff */
[----:B------:R-:W-:Y:S01]  /*7e90*/  IMAD.SHL.U32 R29, R15, 0x2, RZ ;  /* 0x000000020f1d7824 */ /* 0x000fe200078e00ff */
[----:B------:R-:W-:Y:S02]  /*7ea0*/  SHF.R.S32.HI R12, RZ, 0x1f, R12 ;  /* 0x0000001fff0c7819 */ /* 0x000fe4000001140c */
[----:B------:R-:W-:Y:S02]  /*7eb0*/  SHF.L.U64.HI R13, R20, 0x1, R7 ;  /* 0x00000001140d7819 */ /* 0x000fe40000010207 */
[----:B------:R-:W-:Y:S02]  /*7ec0*/  SHF.R.S32.HI R7, RZ, 0x1f, R245 ;  /* 0x0000001fff077819 */ /* 0x000fe400000114f5 */
[----:B------:R-:W-:Y:S02]  /*7ed0*/  LEA.HI.X R5, R5, c[0x0][0x1fc], R0, 0x1, P0 ;  /* 0x00007f0005057a11 */ /* 0x000fe400000f0c00 */
[----:B------:R-:W-:Y:S02]  /*7ee0*/  SHF.L.U64.HI R12, R15, 0x1, R12 ;  /* 0x000000010f0c7819 */ /* 0x000fe4000001020c */
[----:B------:R-:W-:Y:S01]  /*7ef0*/  SHF.L.U64.HI R7, R245, 0x1, R7 ;  /* 0x00000001f5077819 */ /* 0x000fe20000010207 */
[----:B------:R-:W-:-:S05]  /*7f00*/  BRA.DIV ~URZ, `(.L_x_1479) ;  /* 0x0000e9327f007947 */ /* 0x000fca000b800000 */
[----:B------:R2:W3:Y:S02]  /*7f10*/  SHFL.IDX PT, R4, R5, RZ, 0x181f ;  /* 0x00181fff05047589 */ /* 0x0004e400000e0000 */
.L_x_1538:
[----:B------:R-:W-:-:S05]  /*7f20*/  BRA.DIV ~URZ, `(.L_x_1480) ;  /* 0x0000e9827f007947 */ /* 0x000fca000b800000 */
[----:B------:R-:W4:Y:S01]  /*7f30*/  SHFL.IDX PT, R3, R6, RZ, 0x181f ;  /* 0x00181fff06037589 */ /* 0x000f2200000e0000 */
[C---:B------:R-:W-:Y:S02]  /*7f40*/  ISETP.GE.AND P4, PT, R245.reuse, c[0x0][0x1d4], PT ;  /* 0x00007500f5007a0c */ /* 0x040fe40003f86270 */
[C---:B------:R-:W-:Y:S01]  /*7f50*/  IADD3 R2, R245.reuse, 0x40, RZ ;  /* 0x00000040f5027810 */ /* 0x040fe20007ffe0ff */
[----:B------:R-:W5:Y:S01]  /*7f60*/  SHFL.IDX PT, R0, R6, 0x1, 0x181f ;  /* 0x00381f0006007f89 */ /* 0x000f6200000e0000 */
[C---:B------:R-:W-:Y:S02]  /*7f70*/  IADD3 R36, R245.reuse, 0xc0, RZ ;  /* 0x000000c0f5247810 */ /* 0x040fe40007ffe0ff */
[----:B------:R-:W-:Y:S02]  /*7f80*/  ISETP.GE.AND P3, PT, R2, c[0x0][0x1d4], PT ;  /* 0x0000750002007a0c */ /* 0x000fe40003f66270 */
[----:B------:R-:W-:Y:S02]  /*7f90*/  IADD3 R2, R245, 0x80, RZ ;  /* 0x00000080f5027810 */ /* 0x000fe40007ffe0ff */
[----:B------:R-:W-:Y:S02]  /*7fa0*/  ISETP.GE.AND P1, PT, R36, c[0x0][0x1d4], PT ;  /* 0x0000750024007a0c */ /* 0x000fe40003f26270 */
[----:B------:R-:W-:Y:S02]  /*7fb0*/  ISETP.GE.AND P2, PT, R2, c[0x0][0x1d4], PT ;  /* 0x0000750002007a0c */ /* 0x000fe40003f46270 */
[----:B------:R-:W2:Y:S01]  /*7fc0*/  SHFL.IDX PT, R2, R5, 0x1, 0x181f ;  /* 0x00381f0005027f89 */ /* 0x000ea200000e0000 */
[----:B------:R-:W-:Y:S02]  /*7fd0*/  SEL R15, RZ, 0x10, P4 ;  /* 0x00000010ff0f7807 */ /* 0x000fe40002000000 */
[C---:B----4-:R-:W-:Y:S05]  /*7fe0*/  IADD3 R20, P0, R3.reuse, R28, RZ ;  /* 0x0000001c03147210 */ /* 0x050fea0007f1e0ff */
[C---:B---3--:R-:W-:Y:S05]  /*7ff0*/  IMAD.X R21, R4.reuse, 0x1, R7, P0 ;  /* 0x0000000104157824 */ /* 0x048fea00000e0607 */
[----:B------:R3:W-:Y:S02]  /*8000*/  LDGSTS.E.BYPASS.LTC128B.128 [R243+0x100], [R20.64], !P4 ;  /* 0x0010000014f37fae */ /* 0x0007e4000e101d46 */
[C---:B---3--:R-:W-:Y:S05]  /*8010*/  IADD3 R20, P0, R3.reuse, R29, RZ ;  /* 0x0000001d03147210 */ /* 0x048fea0007f1e0ff */
[C---:B------:R-:W-:Y:S05]  /*8020*/  IMAD.X R21, R4.reuse, 0x1, R12, P0 ;  /* 0x0000000104157824 */ /* 0x040fea00000e060c */
[----:B------:R3:W-:Y:S02]  /*8030*/  LDGSTS.E.BYPASS.LTC128B.128 [R243+0x3100], [R20.64], !P3 ;  /* 0x0310000014f37fae */ /* 0x0007e4000d901d46 */
[C---:B---3--:R-:W-:Y:S05]  /*8040*/  IADD3 R20, P0, R3.reuse, R30, RZ ;  /* 0x0000001e03147210 */ /* 0x048fea0007f1e0ff */
[C---:B------:R-:W-:Y:S01]  /*8050*/  IMAD.X R21, R4.reuse, 0x1, R13, P0 ;  /* 0x0000000104157824 */ /* 0x040fe200000e060d */
[----:B------:R-:W-:Y:S04]  /*8060*/  IADD3 R22, P0, R3, R31, RZ ;  /* 0x0000001f03167210 */ /* 0x000fe80007f1e0ff */
[----:B------:R5:W-:Y:S01]  /*8070*/  LDGSTS.E.BYPASS.LTC128B.128 [R243+0x6100], [R20.64], !P2 ;  /* 0x0610000014f37fae */ /* 0x000be2000d101d46 */
[----:B------:R-:W-:Y:S03]  /*8080*/  IMAD.X R23, R4, 0x1, R14, P0 ;  /* 0x0000000104177824 */ /* 0x000fe600000e060e */
[----:B------:R3:W4:Y:S04]  /*8090*/  SHFL.IDX PT, R4, R5, 0x2, 0x181f ;  /* 0x00581f0005047f89 */ /* 0x00072800000e0000 */
[----:B------:R1:W-:Y:S01]  /*80a0*/  LDGSTS.E.BYPASS.LTC128B.128 [R243+0x9100], [R22.64], !P1 ;  /* 0x0910000016f37fae */ /* 0x0003e2000c901d46 */
[----:B-----5:R-:W-:Y:S05]  /*80b0*/  IADD3 R20, P0, R0, R28, RZ ;  /* 0x0000001c00147210 */ /* 0x020fea0007f1e0ff */
[----:B--2---:R-:W-:Y:S05]  /*80c0*/  IMAD.X R21, R2, 0x1, R7, P0 ;  /* 0x0000000102157824 */ /* 0x004fea00000e0607 */
[----:B------:R2:W-:Y:S02]  /*80d0*/  LDGSTS.E.BYPASS.LTC128B.128 [R243+0x1100], [R20.64], !P4 ;  /* 0x0110000014f37fae */ /* 0x0005e4000e101d46 */
[----:B--2---:R-:W-:Y:S05]  /*80e0*/  IADD3 R20, P0, R0, R29, RZ ;  /* 0x0000001d00147210 */ /* 0x004fea0007f1e0ff */
[----:B------:R-:W-:Y:S01]  /*80f0*/  IMAD.X R21, R2, 0x1, R12, P0 ;  /* 0x0000000102157824 */ /* 0x000fe200000e060c */
[----:B-1----:R-:W-:Y:S04]  /*8100*/  IADD3 R22, P0, R0, R30, RZ ;  /* 0x0000001e00167210 */ /* 0x002fe80007f1e0ff */
[----:B------:R1:W-:Y:S01]  /*8110*/  LDGSTS.E.BYPASS.LTC128B.128 [R243+0x4100], [R20.64], !P3 ;  /* 0x0410000014f37fae */ /* 0x0003e2000d901d46 */
[----:B------:R-:W-:Y:S05]  /*8120*/  IMAD.X R23, R2, 0x1, R13, P0 ;  /* 0x0000000102177824 */ /* 0x000fea00000e060d */
[----:B------:R2:W-:Y:S01]  /*8130*/  LDGSTS.E.BYPASS.LTC128B.128 [R243+0x7100], [R22.64], !P2 ;  /* 0x0710000016f37fae */ /* 0x0005e2000d101d46 */
[----:B-1----:R-:W-:Y:S03]  /*8140*/  IADD3 R20, P0, R0, R31, RZ ;  /* 0x0000001f00147210 */ /* 0x002fe60007f1e0ff */
[----:B------:R3:W1:Y:S02]  /*8150*/  SHFL.IDX PT, R0, R6, 0x2, 0x181f ;  /* 0x00581f0006007f89 */ /* 0x00066400000e0000 */
[----:B------:R-:W-:Y:S01]  /*8160*/  IMAD.X R21, R2, 0x1, R14, P0 ;  /* 0x0000000102157824 */ /* 0x000fe200000e060e */
[----:B--2---:R-:W-:Y:S02]  /*8170*/  SEL R23, RZ, 0x10, P2 ;  /* 0x00000010ff177807 */ /* 0x004fe40001000000 */
[----:B------:R-:W-:Y:S02]  /*8180*/  SEL R22, RZ, 0x10, P1 ;  /* 0x00000010ff167807 */ /* 0x000fe40000800000 */
[----:B------:R2:W-:Y:S02]  /*8190*/  LDGSTS.E.BYPASS.LTC128B.128 [R243+0xa100], [R20.64], !P1 ;  /* 0x0a10000014f37fae */ /* 0x0005e4000c901d46 */
[----:B--2---:R-:W-:Y:S02]  /*81a0*/  SEL R20, RZ, 0x10, P3 ;  /* 0x00000010ff147807 */ /* 0x004fe40001800000 */
.L_x_1539:
[C---:B-1-34-:R-:W-:Y:S02]  /*81b0*/  ISETP.NE.U32.AND P2, PT, R15.reuse, RZ, PT ;  /* 0x000000ff0f00720c */ /* 0x05afe40003f45070 */
[----:B------:R-:W-:Y:S02]  /*81c0*/  IADD3 R15, -R15, 0x10, RZ ;  /* 0x000000100f0f7810 */ /* 0x000fe40007ffe1ff */
[C---:B------:R-:W-:Y:S02]  /*81d0*/  ISETP.NE.U32.AND P3, PT, R20.reuse, RZ, PT ;  /* 0x000000ff1400720c */ /* 0x040fe40003f65070 */
[----:B------:R-:W-:Y:S02]  /*81e0*/  LOP3.LUT R15, R15, 0xf, RZ, 0xc0, !PT ;  /* 0x0000000f0f0f7812 */ /* 0x000fe400078ec0ff */
[----:B------:R-:W-:Y:S02]  /*81f0*/  IADD3 R20, -R20, 0x10, RZ ;  /* 0x0000001014147810 */ /* 0x000fe40007ffe1ff */
[----:B------:R-:W-:Y:S02]  /*8200*/  IADD3 R2, P1, P0, R15, R0, R28 ;  /* 0x000000000f027210 */ /* 0x000fe4000783e01c */
[----:B------:R-:W-:Y:S02]  /*8210*/  LOP3.LUT R20, R20, 0xf, RZ, 0xc0, !PT ;  /* 0x0000000f14147812 */ /* 0x000fe400078ec0ff */
[----:B------:R-:W-:Y:S02]  /*8220*/  IADD3.X R3, RZ, R4, R7, P1, P0 ;  /* 0x00000004ff037210 */ /* 0x000fe40000fe0407 */
[C---:B------:R-:W-:Y:S02]  /*8230*/  IADD3 R6, -R23.reuse, 0x10, RZ ;  /* 0x0000001017067810 */ /* 0x040fe40007ffe1ff */
[----:B------:R-:W-:Y:S01]  /*8240*/  IADD3 R20, P1, P0, R20, R0, R29 ;  /* 0x0000000014147210 */ /* 0x000fe2000783e01d */
[----:B------:R-:W-:Y:S01]  /*8250*/  @!PT LDS RZ, [RZ] ;  /* 0x00000000fffff984 */ /* 0x000fe20000000800 */
[----:B------:R-:W-:Y:S01]  /*8260*/  @!PT LDS RZ, [RZ] ;  /* 0x00000000fffff984 */ /* 0x000fe20000000800 */
[----:B------:R-:W-:Y:S01]  /*8270*/  @!PT LDS RZ, [RZ] ;  /* 0x00000000fffff984 */ /* 0x000fe20000000800 */
[----:B------:R1:W-:Y:S01]  /*8280*/  LDGSTS.E.BYPASS.LTC128B.128.ZFILL [R243+0x2100], [R2.64], P2 ;  /* 0x0210000002f37fae */ /* 0x0003e20009141d46 */
[----:B------:R-:W-:Y:S02]  /*8290*/  LOP3.LUT R6, R6, 0xf, RZ, 0xc0, !PT ;  /* 0x0000000f06067812 */ /* 0x000fe400078ec0ff */
[----:B------:R-:W-:Y:S02]  /*82a0*/  IADD3.X R21, RZ, R4, R12, P1, P0 ;  /* 0x00000004ff157210 */ /* 0x000fe40000fe040c */
[----:B------:R-:W-:Y:S02]  /*82b0*/  IADD3 R6, P1, P0, R6, R0, R30 ;  /* 0x0000000006067210 */ /* 0x000fe4000783e01e */
[----:B------:R-:W-:Y:S01]  /*82c0*/  ISETP.NE.U32.AND P2, PT, R23, RZ, PT ;  /* 0x000000ff1700720c */ /* 0x000fe20003f45070 */
[----:B------:R2:W-:Y:S01]  /*82d0*/  LDGSTS.E.BYPASS.LTC128B.128.ZFILL [R243+0x5100], [R20.64], P3 ;  /* 0x0510000014f37fae */ /* 0x0005e20009941d46 */
[----:B------:R-:W-:Y:S11]  /*82e0*/  IADD3.X R7, RZ, R4, R13, P1, P0 ;  /* 0x00000004ff077210 */ /* 0x000ff60000fe040d */
        /* <DEDUP_REMOVED lines=8> */
.L_x_1478:
[----:B--234-:R-:W-:Y:S05]  /*8370*/  BSYNC B0 ;  /* 0x0000000000007941 */ /* 0x01cfea0003800000 */
.L_x_1477:
[----:B------:R-:W0:Y:S01]  /*8380*/  LDGDEPBAR ;  /* 0x00000000000079af */ /* 0x000e220000000000 */
[----:B------:R-:W-:Y:S01]  /*8390*/  WARPSYNC 0xffffffff ;  /* 0xffffffff00007948 */ /* 0x000fe20003800000 */
[C---:B------:R-:W-:Y:S01]  /*83a0*/  HMMA.16816.F32.BF16 R4, R48.reuse, R8, RZ ;  /* 0x000000083004723c */ /* 0x040fe200000418ff */
[----:B------:R-:W-:Y:S02]  /*83b0*/  BSSY B0, `(.L_x_1481) ;  /* 0x0000201000007945 */ /* 0x000fe40003800000 */
[----:B------:R-:W-:Y:S05]  /*83c0*/  ISETP.GE.AND P0, PT, R247, 0x1, PT ;  /* 0x00000001f700780c */ /* 0x000fea0003f06270 */
[C---:B------:R-:W-:Y:S08]  /*83d0*/  HMMA.16816.F32.BF16 R8, R48.reuse, R10, RZ ;  /* 0x0000000a3008723c */ /* 0x040ff000000418ff */
[C---:B------:R-:W-:Y:S08]  /*83e0*/  HMMA.16816.F32.BF16 R12, R48.reuse, R16, RZ ;  /* 0x00000010300c723c */ /* 0x040ff000000418ff */
[C---:B------:R-:W-:Y:S08]  /*83f0*/  HMMA.16816.F32.BF16 R16, R48.reuse, R18, RZ ;  /* 0x000000123010723c */ /* 0x040ff000000418ff */
[C---:B-1----:R-:W-:Y:S08]  /*8400*/  HMMA.16816.F32.BF16 R20, R48.reuse, R24, RZ ;  /* 0x000000183014723c */ /* 0x042ff000000418ff */
[C---:B------:R-:W-:Y:S08]  /*8410*/  HMMA.16816.F32.BF16 R24, R48.reuse, R26, RZ ;  /* 0x0000001a3018723c */ /* 0x040ff000000418ff */
[C---:B------:R-:W-:Y:S08]  /*8420*/  HMMA.16816.F32.BF16 R28, R48.reuse, R32, RZ ;  /* 0x00000020301c723c */ /* 0x040ff000000418ff */
[C---:B------:R-:W-:Y:S08]  /*8430*/  HMMA.16816.F32.BF16 R32, R48.reuse, R34, RZ ;  /* 0x000000223020723c */ /* 0x040ff000000418ff */
[C---:B------:R-:W-:Y:S08]  /*8440*/  HMMA.16816.F32.BF16 R36, R48.reuse, R40, RZ ;  /* 0x000000283024723c */ /* 0x040ff000000418ff */
[C---:B------:R-:W-:Y:S08]  /*8450*/  HMMA.16816.F32.BF16 R40, R48.reuse, R42, RZ ;  /* 0x0000002a3028723c */ /* 0x040ff000000418ff */
[C---:B------:R-:W-:Y:S08]  /*8460*/  HMMA.16816.F32.BF16 R44, R48.reuse, R184, RZ ;  /* 0x000000b8302c723c */ /* 0x040ff000000418ff */
[----:B------:R-:W-:Y:S01]  /*8470*/  HMMA.16816.F32.BF16 R48, R48, R186, RZ ;  /* 0x000000ba3030723c */ /* 0x000fe200000418ff */
[----:B------:R-:W-:Y:S07]  /*8480*/  LDSM.16.M88.4 R184, [R242] ;  /* 0x00000000f2b8783b */ /* 0x000fee0000000200 */
[C---:B------:R-:W-:Y:S08]  /*8490*/  HMMA.16816.F32.BF16 R4, R188.reuse, R192, R4 ;  /* 0x000000c0bc04723c */ /* 0x040ff00000041804 */
        /* <DEDUP_REMOVED lines=19> */
[----:B------:R-:W-:Y:S07]  /*85d0*/  LDSM.16.M88.4 R192, [R229+-0x9000] ;  /* 0xff700000e5c0783b */ /* 0x000fee0000000200 */
[C---:B--2---:R-:W-:Y:S08]  /*85e0*/  HMMA.16816.F32.BF16 R12, R184.reuse, R196, R12 ;  /* 0x000000c4b80c723c */ /* 0x044ff0000004180c */
[C---:B------:R-:W-:Y:S01]  /*85f0*/  HMMA.16816.F32.BF16 R16, R184.reuse, R198, R16 ;  /* 0x000000c6b810723c */ /* 0x040fe20000041810 */
[----:B------:R-:W-:Y:S07]  /*8600*/  LDSM.16.M88.4 R196, [R229+-0x8800] ;  /* 0xff780000e5c4783b */ /* 0x000fee0000000200 */
[C---:B---3--:R-:W-:Y:S08]  /*8610*/  HMMA.16816.F32.BF16 R20, R184.reuse, R200, R20 ;  /* 0x000000c8b814723c */ /* 0x048ff00000041814 */
[C---:B------:R-:W-:Y:S01]  /*8620*/  HMMA.16816.F32.BF16 R24, R184.reuse, R202, R24 ;  /* 0x000000cab818723c */ /* 0x040fe20000041818 */
[----:B------:R-:W-:Y:S07]  /*8630*/  LDSM.16.M88.4 R200, [R229+-0x8000] ;  /* 0xff800000e5c8783b */ /* 0x000fee0000000200 */
[C---:B----4-:R-:W-:Y:S08]  /*8640*/  HMMA.16816.F32.BF16 R28, R184.reuse, R204, R28 ;  /* 0x000000ccb81c723c */ /* 0x050ff0000004181c */
[C---:B------:R-:W-:Y:S01]  /*8650*/  HMMA.16816.F32.BF16 R32, R184.reuse, R206, R32 ;  /* 0x000000ceb820723c */ /* 0x040fe20000041820 */
[----:B------:R-:W-:Y:S07]  /*8660*/  LDSM.16.M88.4 R204, [R229+-0x7800] ;  /* 0xff880000e5cc783b */ /* 0x000fee0000000200 */
[C---:B-----5:R-:W-:Y:S08]  /*8670*/  HMMA.16816.F32.BF16 R36, R184.reuse, R188, R36 ;  /* 0x000000bcb824723c */ /* 0x060ff00000041824 */
[C---:B------:R-:W-:Y:S01]  /*8680*/  HMMA.16816.F32.BF16 R40, R184.reuse, R190, R40 ;  /* 0x000000beb828723c */ /* 0x040fe20000041828 */
[----:B------:R-:W1:Y:S07]  /*8690*/  LDSM.16.M88.4 R188, [R241] ;  /* 0x00000000f1bc783b */ /* 0x000e6e0000000200 */
[C---:B------:R-:W-:Y:S08]  /*86a0*/  HMMA.16816.F32.BF16 R44, R184.reuse, R208, R44 ;  /* 0x000000d0b82c723c */ /* 0x040ff0000004182c */
[----:B------:R-:W-:Y:S01]  /*86b0*/  HMMA.16816.F32.BF16 R48, R184, R210, R48 ;  /* 0x000000d2b830723c */ /* 0x000fe20000041830 */
[----:B------:R-:W2:Y:S08]  /*86c0*/  LDSM.16.M88.4 R184, [R229+-0x7000] ;  /* 0xff900000e5b8783b */ /* 0x000eb00000000200 */
[----:B------:R-:W3:Y:S01]  /*86d0*/  LDSM.16.M88.4 R208, [R229+-0x6800] ;  /* 0xff980000e5d0783b */ /* 0x000ee20000000200 */
        /* <DEDUP_REMOVED lines=17> */
[----:B------:R-:W2:Y:S08]  /*87f0*/  LDSM.16.M88.4 R188, [R228+0x5000] ;  /* 0x00500000e4bc783b */ /* 0x000eb00000000200 */
[----:B------:R-:W3:Y:S01]  /*8800*/  LDSM.16.M88.4 R208, [R228+0x5800] ;  /* 0x00580000e4d0783b */ /* 0x000ee20000000200 */
        /* <DEDUP_REMOVED lines=40> */
[----:B------:R-:W-:Y:S07]  /*8a90*/  LDSM.16.M88.4 R192, [R229+-0x6000] ;  /* 0xffa00000e5c0783b */ /* 0x000fee0000000200 */
[C---:B------:R-:W-:Y:S08]  /*8aa0*/  HMMA.16816.F32.BF16 R12, R184.reuse, R196, R12 ;  /* 0x000000c4b80c723c */ /* 0x040ff0000004180c */
        /* <DEDUP_REMOVED lines=8> */
[C---:B--2---:R-:W-:Y:S08]  /*8b30*/  HMMA.16816.F32.BF16 R36, R184.reuse, R188, R36 ;  /* 0x000000bcb824723c */ /* 0x044ff00000041824 */
[C---:B------:R-:W-:Y:S01]  /*8b40*/  HMMA.16816.F32.BF16 R40, R184.reuse, R190, R40 ;  /* 0x000000beb828723c */ /* 0x040fe20000041828 */
[----:B------:R-:W1:Y:S07]  /*8b50*/  LDSM.16.M88.4 R188, [R241+0x4000] ;  /* 0x00400000f1bc783b */ /* 0x000e6e0000000200 */
[C---:B---3--:R-:W-:Y:S08]  /*8b60*/  HMMA.16816.F32.BF16 R44, R184.reuse, R208, R44 ;  /* 0x000000d0b82c723c */ /* 0x048ff0000004182c */
        /* <DEDUP_REMOVED lines=116> */
[----:B------:R-:W-:Y:S01]  /*92b0*/  LDSM.16.M88.4 R208, [R230+0xa000] ;  /* 0x00a00000e6d0783b */ /* 0x000fe20000000200 */
        /* <DEDUP_REMOVED lines=17> */
[----:B------:R-:W1:Y:S07]  /*93d0*/  LDSM.16.M88.4 R188, [R230+0xb000] ;  /* 0x00b00000e6bc783b */ /* 0x000e6e0000000200 */
[C---:B---3--:R-:W-:Y:S01]  /*93e0*/  HMMA.16816.F32.BF16 R4, R196.reuse, R200, R4 ;  /* 0x000000c8c404723c */ /* 0x048fe20000041804 */
[----:B------:R-:W3:Y:S07]  /*93f0*/  LDSM.16.M88.4 R192, [R230+0xb800] ;  /* 0x00b80000e6c0783b */ /* 0x000eee0000000200 */
[C---:B------:R-:W-:Y:S01]  /*9400*/  HMMA.16816.F32.BF16 R8, R196.reuse, R202, R8 ;  /* 0x000000cac408723c */ /* 0x040fe20000041808 */
[----:B------:R-:W-:Y:S07]  /*9410*/  LDSM.16.M88.4 R200, [R241+0xc000] ;  /* 0x00c00000f1c8783b */ /* 0x000fee0000000200 */
[C---:B----4-:R-:W-:Y:S08]  /*9420*/  HMMA.16816.F32.BF16 R12, R196.reuse, R204, R12 ;  /* 0x000000ccc40c723c */ /* 0x050ff0000004180c */
[C---:B------:R-:W-:Y:S01]  /*9430*/  HMMA.16816.F32.BF16 R16, R196.reuse, R206, R16 ;  /* 0x000000cec410723c */ /* 0x040fe20000041810 */
[----:B------:R-:W4:Y:S07]  /*9440*/  LDSM.16.M88.4 R204, [R229] ;  /* 0x00000000e5cc783b */ /* 0x000f2e0000000200 */
[C---:B------:R-:W-:Y:S08]  /*9450*/  HMMA.16816.F32.BF16 R20, R196.reuse, R208, R20 ;  /* 0x000000d0c414723c */ /* 0x040ff00000041814 */
[C---:B------:R-:W-:Y:S08]  /*9460*/  HMMA.16816.F32.BF16 R24, R196.reuse, R210, R24 ;  /* 0x000000d2c418723c */ /* 0x040ff00000041818 */
[C---:B--2---:R-:W-:Y:S08]  /*9470*/  HMMA.16816.F32.BF16 R28, R196.reuse, R184, R28 ;  /* 0x000000b8c41c723c */ /* 0x044ff0000004181c */
[C---:B------:R-:W-:Y:S01]  /*9480*/  HMMA.16816.F32.BF16 R32, R196.reuse, R186, R32 ;  /* 0x000000bac420723c */ /* 0x040fe20000041820 */
[----:B------:R-:W2:Y:S07]  /*9490*/  LDSM.16.M88.4 R184, [R229+0x800] ;  /* 0x00080000e5b8783b */ /* 0x000eae0000000200 */
[C---:B-1----:R-:W-:Y:S08]  /*94a0*/  HMMA.16816.F32.BF16 R36, R196.reuse, R188, R36 ;  /* 0x000000bcc424723c */ /* 0x042ff00000041824 */
[C---:B------:R-:W-:Y:S08]  /*94b0*/  HMMA.16816.F32.BF16 R40, R196.reuse, R190, R40 ;  /* 0x000000bec428723c */ /* 0x040ff00000041828 */
[C---:B---3--:R-:W-:Y:S08]  /*94c0*/  HMMA.16816.F32.BF16 R44, R196.reuse, R192, R44 ;  /* 0x000000c0c42c723c */ /* 0x048ff0000004182c */
[----:B------:R-:W-:Y:S08]  /*94d0*/  HMMA.16816.F32.BF16 R48, R196, R194, R48 ;  /* 0x000000c2c430723c */ /* 0x000ff00000041830 */
[C---:B----4-:R-:W-:Y:S08]  /*94e0*/  HMMA.16816.F32.BF16 R4, R200.reuse, R204, R4 ;  /* 0x000000ccc804723c */ /* 0x050ff00000041804 */
[C---:B------:R-:W-:Y:S08]  /*94f0*/  HMMA.16816.F32.BF16 R8, R200.reuse, R206, R8 ;  /* 0x000000cec808723c */ /* 0x040ff00000041808 */
[C---:B--2---:R-:W-:Y:S08]  /*9500*/  HMMA.16816.F32.BF16 R12, R200.reuse, R184, R12 ;  /* 0x000000b8c80c723c */ /* 0x044ff0000004180c */
        /* <DEDUP_REMOVED lines=26> */
[----:B------:R-:W1:Y:S10]  /*96b0*/  MUFU.TANH R186, R16 ;  /* 0x0000001000ba7308 */ /* 0x000e740000002400 */
[----:B------:R-:W1:Y:S01]  /*96c0*/  MUFU.TANH R185, R17 ;  /* 0x0000001100b97308 */ /* 0x000e620000002400 */
[----:B-----5:R-:W5:Y:S01]  /*96d0*/  LDSM.16.M88.4 R8, [R229+0x1800] ;  /* 0x00180000e508783b */ /* 0x020f620000000200 */
[C---:B----4-:R-:W-:Y:S08]  /*96e0*/  HMMA.16816.F32.BF16 R20, R200.reuse, R4, R20 ;  /* 0x00000004c814723c */ /* 0x050ff00000041814 */
[----:B------:R-:W4:Y:S01]  /*96f0*/  MUFU.TANH R192, R18 ;  /* 0x0000001200c07308 */ /* 0x000f220000002400 */
[C---:B------:R-:W-:Y:S01]  /*9700*/  HMMA.16816.F32.BF16 R24, R200.reuse, R6, R24 ;  /* 0x00000006c818723c */ /* 0x040fe20000041818 */
[----:B------:R-:W1:Y:S08]  /*9710*/  LDSM.16.M88.4 R4, [R229+0x2000] ;  /* 0x00200000e504783b */ /* 0x000e700000000200 */
[----:B------:R-:W1:Y:S06]  /*9720*/  MUFU.TANH R193, R19 ;  /* 0x0000001300c17308 */ /* 0x000e6c0000002400 */
[----:B------:R-:W-:Y:S04]  /*9730*/  FMUL.FTZ R20, R20, c[0x0][0x320] ;  /* 0x0000c80014147a20 */ /* 0x000fe80000410000 */
[----:B------:R-:W1:Y:S01]  /*9740*/  MUFU.TANH R190, R12 ;  /* 0x0000000c00be7308 */ /* 0x000e620000002400 */
[----:B------:R-:W-:Y:S02]  /*9750*/  FMUL.FTZ R21, R21, c[0x0][0x320] ;  /* 0x0000c80015157a20 */ /* 0x000fe40000410000 */
[----:B------:R-:W-:Y:S02]  /*9760*/  FMUL.FTZ R22, R22, c[0x0][0x320] ;  /* 0x0000c80016167a20 */ /* 0x000fe40000410000 */
[----:B------:R-:W-:Y:S02]  /*9770*/  FMUL.FTZ R23, R23, c[0x0][0x320] ;  /* 0x0000c80017177a20 */ /* 0x000fe40000410000 */
[----:B------:R-:W-:Y:S02]  /*9780*/  FMUL.FTZ R24, R24, c[0x0][0x320] ;  /* 0x0000c80018187a20 */ /* 0x000fe40000410000 */
[----:B------:R-:W-:Y:S01]  /*9790*/  FMUL.FTZ R25, R25, c[0x0][0x320] ;  /* 0x0000c80019197a20 */ /* 0x000fe20000410000 */
[----:B------:R-:W2:Y:S01]  /*97a0*/  MUFU.TANH R184, R20 ;  /* 0x0000001400b87308 */ /* 0x000ea20000002400 */
[----:B------:R-:W-:Y:S02]  /*97b0*/  FMUL.FTZ R26, R26, c[0x0][0x320] ;  /* 0x0000c8001a1a7a20 */ /* 0x000fe40000410000 */
[----:B------:R-:W-:Y:S01]  /*97c0*/  FMUL.FTZ R27, R27, c[0x0][0x320] ;  /* 0x0000c8001b1b7a20 */ /* 0x000fe20000410000 */
[C---:B-----5:R-:W-:Y:S06]  /*97d0*/  HMMA.16816.F32.BF16 R28, R200.reuse, R8, R28 ;  /* 0x00000008c81c723c */ /* 0x060fec000004181c */
[----:B------:R-:W2:Y:S02]  /*97e0*/  MUFU.TANH R132, R21 ;  /* 0x0000001500847308 */ /* 0x000ea40000002400 */
[C---:B------:R-:W-:Y:S01]  /*97f0*/  HMMA.16816.F32.BF16 R32, R200.reuse, R10, R32 ;  /* 0x0000000ac820723c */ /* 0x040fe20000041820 */
[----:B------:R-:W5:Y:S01]  /*9800*/  LDSM.16.M88.4 R8, [R229+0x2800] ;  /* 0x00280000e508783b */ /* 0x000f620000000200 */
[----:B------:R-:W-:Y:S06]  /*9810*/  DEPBAR.LE SB0, 0x0 ;  /* 0x000080000000791a */ /* 0x000fec0000000000 */
[----:B------:R2:W2:Y:S01]  /*9820*/  MUFU.TANH R188, R22 ;  /* 0x0000001600bc7308 */ /* 0x0004a20000002400 */
[----:B------:R-:W-:Y:S01]  /*9830*/  BAR.SYNC.DEFER_BLOCKING 0x0 ;  /* 0x0000000000007b1d */ /* 0x000fe20000010000 */
[C---:B-1----:R-:W-:Y:S06]  /*9840*/  HMMA.16816.F32.BF16 R36, R200.reuse, R4, R36 ;  /* 0x00000004c824723c */ /* 0x042fec0000041824 */
[----:B------:R-:W-:Y:S02]  /*9850*/  FMUL.FTZ R28, R28, c[0x0][0x320] ;  /* 0x0000c8001c1c7a20 */ /* 0x000fe40000410000 */
[----:B------:R1:W1:Y:S01]  /*9860*/  MUFU.TANH R187, R23 ;  /* 0x0000001700bb7308 */ /* 0x0002620000002400 */
[C---:B------:R-:W-:Y:S03]  /*9870*/  HMMA.16816.F32.BF16 R40, R200.reuse, R6, R40 ;  /* 0x00000006c828723c */ /* 0x040fe60000041828 */
[----:B------:R-:W-:Y:S02]  /*9880*/  FMUL.FTZ R29, R29, c[0x0][0x320] ;  /* 0x0000c8001d1d7a20 */ /* 0x000fe40000410000 */
[----:B------:R-:W-:Y:S02]  /*9890*/  FMUL.FTZ R30, R30, c[0x0][0x320] ;  /* 0x0000c8001e1e7a20 */ /* 0x000fe40000410000 */
[----:B------:R-:W-:Y:S02]  /*98a0*/  FMUL.FTZ R31, R31, c[0x0][0x320] ;  /* 0x0000c8001f1f7a20 */ /* 0x000fe40000410000 */
[----:B------:R3:W3:Y:S03]  /*98b0*/  MUFU.TANH R189, R13 ;  /* 0x0000000d00bd7308 */ /* 0x0006e60000002400 */
[----:B------:R-:W-:Y:S02]  /*98c0*/  FMUL.FTZ R32, R32, c[0x0][0x320] ;  /* 0x0000c80020207a20 */ /* 0x000fe40000410000 */
[----:B------:R-:W-:Y:S02]  /*98d0*/  FMUL.FTZ R33, R33, c[0x0][0x320] ;  /* 0x0000c80021217a20 */ /* 0x000fe40000410000 */
[----:B------:R-:W-:Y:S02]  /*98e0*/  FMUL.FTZ R34, R34, c[0x0][0x320] ;  /* 0x0000c80022227a20 */ /* 0x000fe40000410000 */
[----:B------:R-:W-:Y:S01]  /*98f0*/  FMUL.FTZ R35, R35, c[0x0][0x320] ;  /* 0x0000c80023237a20 */ /* 0x000fe20000410000 */
[----:B------:R3:W3:Y:S01]  /*9900*/  MUFU.TANH R198, R14 ;  /* 0x0000000e00c67308 */ /* 0x0006e20000002400 */
[----:B--2---:R-:W-:Y:S01]  /*9910*/  FMUL.FTZ R22, R37, c[0x0][0x320] ;  /* 0x0000c80025167a20 */ /* 0x004fe20000410000 */
[C---:B-----5:R-:W-:Y:S03]  /*9920*/  HMMA.16816.F32.BF16 R44, R200.reuse, R8, R44 ;  /* 0x00000008c82c723c */ /* 0x060fe6000004182c */
[----:B-1----:R-:W-:Y:S02]  /*9930*/  FMUL.FTZ R23, R36, c[0x0][0x320] ;  /* 0x0000c80024177a20 */ /* 0x002fe40000410000 */
[----:B------:R-:W-:Y:S03]  /*9940*/  FMUL.FTZ R38, R38, c[0x0][0x320] ;  /* 0x0000c80026267a20 */ /* 0x000fe60000410000 */
[----:B------:R1:W2:Y:S01]  /*9950*/  MUFU.TANH R199, R15 ;  /* 0x0000000f00c77308 */ /* 0x0002a20000002400 */
[----:B------:R-:W-:Y:S03]  /*9960*/  HMMA.16816.F32.BF16 R48, R200, R10, R48 ;  /* 0x0000000ac830723c */ /* 0x000fe60000041830 */
[----:B------:R-:W-:Y:S02]  /*9970*/  FMUL.FTZ R39, R39, c[0x0][0x320] ;  /* 0x0000c80027277a20 */ /* 0x000fe40000410000 */
[----:B------:R-:W-:Y:S02]  /*9980*/  FMUL.FTZ R21, R40, c[0x0][0x320] ;  /* 0x0000c80028157a20 */ /* 0x000fe40000410000 */
[----:B------:R-:W-:Y:S02]  /*9990*/  FMUL.FTZ R20, R41, c[0x0][0x320] ;  /* 0x0000c80029147a20 */ /* 0x000fe40000410000 */
[----:B------:R-:W1:Y:S03]  /*99a0*/  MUFU.TANH R24, R24 ;  /* 0x0000001800187308 */ /* 0x000e660000002400 */
[----:B------:R-:W-:Y:S02]  /*99b0*/  FMUL.FTZ R42, R42, c[0x0][0x320] ;  /* 0x0000c8002a2a7a20 */ /* 0x000fe40000410000 */
[----:B------:R-:W-:Y:S02]  /*99c0*/  FMUL.FTZ R43, R43, c[0x0][0x320] ;  /* 0x0000c8002b2b7a20 */ /* 0x000fe40000410000 */
[----:B------:R-:W-:Y:S02]  /*99d0*/  FMUL.FTZ R19, R44, c[0x0][0x320] ;  /* 0x0000c8002c137a20 */ /* 0x000fe40000410000 */
[----:B------:R-:W-:Y:S01]  /*99e0*/  FMUL.FTZ R18, R45, c[0x0][0x320] ;  /* 0x0000c8002d127a20 */ /* 0x000fe20000410000 */
        /* <DEDUP_REMOVED lines=34> */
[C---:B--234-:R-:W-:Y:S01]  /*9c10*/  IADD3 R217, R245.reuse, 0xc0, RZ ;  /* 0x000000c0f5d97810 */ /* 0x05cfe20007ffe0ff */
[----:B------:R-:W2:Y:S01]  /*9c20*/  LDL R2, [R1+0x18] ;  /* 0x0000180001027983 */ /* 0x000ea20000100800 */
[----:B------:R-:W-:Y:S01]  /*9c30*/  IADD3 R7, R245, 0x80, RZ ;  /* 0x00000080f5077810 */ /* 0x000fe20007ffe0ff */
[----:B------:R-:W-:Y:S01]  /*9c40*/  IMAD.MOV.U32 R3, RZ, RZ, c[0x0][0x2b8] ;  /* 0x0000ae00ff037624 */ /* 0x000fe200078e00ff */
[----:B------:R-:W-:Y:S01]  /*9c50*/  SHF.R.S32.HI R217, RZ, 0x1f, R217 ;  /* 0x0000001fffd97819 */ /* 0x000fe200000114d9 */
[----:B------:R-:W3:Y:S01]  /*9c60*/  LDL R0, [R1+0x10] ;  /* 0x0000100001007983 */ /* 0x000ee20000100800 */
[----:B------:R-:W-:Y:S01]  /*9c70*/  SHF.R.S32.HI R7, RZ, 0x1f, R7 ;  /* 0x0000001fff077819 */ /* 0x000fe20000011407 */
[----:B------:R-:W-:Y:S01]  /*9c80*/  IMAD.MOV.U32 R246, RZ, RZ, RZ ;  /* 0x000000fffff67224 */ /* 0x000fe200078e00ff */
[----:B------:R-:W-:Y:S01]  /*9c90*/  ISETP.NE.AND P1, PT, R3, 0x1, PT ;  /* 0x000000010300780c */ /* 0x000fe20003f25270 */
[----:B------:R-:W4:Y:S01]  /*9ca0*/  LDL.64 R222, [R1+0x28] ;  /* 0x0000280001de7983 */ /* 0x000f220000100a00 */
[C---:B------:R-:W-:Y:S01]  /*9cb0*/  IADD3 R8, R245.reuse, 0x40, RZ ;  /* 0x00000040f5087810 */ /* 0x040fe20007ffe0ff */
[----:B------:R-:W-:Y:S03]  /*9cc0*/  IMAD.SHL.U32 R36, R245, 0x2, RZ ;  /* 0x00000002f5247824 */ /* 0x000fe600078e00ff */
[----:B------:R-:W-:Y:S01]  /*9cd0*/  SHF.R.S32.HI R8, RZ, 0x1f, R8 ;  /* 0x0000001fff087819 */ /* 0x000fe20000011408 */
[----:B------:R-:W5:Y:S04]  /*9ce0*/  LDL R216, [R1+0x38] ;  /* 0x0000380001d87983 */ /* 0x000f680000100800 */
[----:B------:R-:W4:Y:S06]  /*9cf0*/  LDL.64 R220, [R1+0x20] ;  /* 0x0000200001dc7983 */ /* 0x000f2c0000100a00 */
        /* <DEDUP_REMOVED lines=9> */
[----:B------:R-:W-:Y:S02]  /*9d90*/  @!P6 LEA R4, P0, R3, c[0x0][0x2a0], 0x2 ;  /* 0x0000a8000304ea11 */ /* 0x000fe400078010ff */
[----:B------:R-:W-:Y:S01]  /*9da0*/  IADD3 R216, R245, 0xc0, RZ ;  /* 0x000000c0f5d87810 */ /* 0x000fe20007ffe0ff */
[----:B------:R-:W-:Y:S01]  /*9db0*/  IMAD R252, R0, c[0x0][0x2b8], R2 ;  /* 0x0000ae0000fc7a24 */ /* 0x000fe200078e0202 */
[----:B------:R-:W-:Y:S02]  /*9dc0*/  @!P6 LEA.HI.X R5, R3, c[0x0][0x2a4], R5, 0x2, P0 ;  /* 0x0000a9000305ea11 */ /* 0x000fe400000f1405 */
[----:B------:R-:W-:Y:S01]  /*9dd0*/  SHF.L.U64.HI R10, R216, 0x1, R217 ;  /* 0x00000001d80a7819 */ /* 0x000fe200000102d9 */
[----:B------:R-:W-:Y:S01]  /*9de0*/  IMAD.WIDE.U32 R2, R252, c[0x0][0x1e0], RZ ;  /* 0x00007800fc027a25 */ /* 0x000fe200078e00ff */
[----:B------:R-:W-:Y:S01]  /*9df0*/  SHF.R.S32.HI R0, RZ, 0x1f, R252 ;  /* 0x0000001fff007819 */ /* 0x000fe200000114fc */
[----:B------:R-:W2:Y:S01]  /*9e00*/  @!P6 LDG.E R246, [R4.64] ;  /* 0x0000000604f6e981 */ /* 0x000ea2000c1e1900 */
[C---:B------:R-:W-:Y:S01]  /*9e10*/  IADD3 R217, R245.reuse, 0x80, RZ ;  /* 0x00000080f5d97810 */ /* 0x040fe20007ffe0ff */
[----:B------:R-:W-:Y:S01]  /*9e20*/  IMAD.SHL.U32 R41, R216, 0x2, RZ ;  /* 0x00000002d8297824 */ /* 0x000fe200078e00ff */
[----:B------:R-:W-:Y:S01]  /*9e30*/  IADD3 R216, R245, 0x40, RZ ;  /* 0x00000040f5d87810 */ /* 0x000fe20007ffe0ff */
[----:B------:R-:W-:Y:S01]  /*9e40*/  IMAD R0, R0, c[0x0][0x1e0], RZ ;  /* 0x0000780000007a24 */ /* 0x000fe200078e02ff */
[C---:B------:R-:W-:Y:S01]  /*9e50*/  SHF.L.U64.HI R9, R217.reuse, 0x1, R7 ;  /* 0x00000001d9097819 */ /* 0x040fe20000010207 */
[----:B------:R-:W-:Y:S01]  /*9e60*/  IMAD.SHL.U32 R40, R217, 0x2, RZ ;  /* 0x00000002d9287824 */ /* 0x000fe200078e00ff */
[----:B------:R-:W-:Y:S01]  /*9e70*/  SHF.R.S32.HI R7, RZ, 0x1f, R245 ;  /* 0x0000001fff077819 */ /* 0x000fe200000114f5 */
[----:B------:R-:W-:Y:S01]  /*9e80*/  IMAD R0, R252, c[0x0][0x1e4], R0 ;  /* 0x00007900fc007a24 */ /* 0x000fe200078e0200 */
[C---:B------:R-:W-:Y:S01]  /*9e90*/  SHF.L.U64.HI R8, R216.reuse, 0x1, R8 ;  /* 0x00000001d8087819 */ /* 0x040fe20000010208 */
[----:B------:R-:W-:Y:S01]  /*9ea0*/  IMAD.SHL.U32 R37, R216, 0x2, RZ ;  /* 0x00000002d8257824 */ /* 0x000fe200078e00ff */
[----:B------:R-:W-:Y:S01]  /*9eb0*/  SHF.L.U64.HI R7, R245, 0x1, R7 ;  /* 0x00000001f5077819 */ /* 0x000fe20000010207 */
        /* <DEDUP_REMOVED lines=11> */
.L_x_1540:
        /* <DEDUP_REMOVED lines=22> */
[----:B-1----:R-:W-:Y:S03]  /*a0d0*/  IMAD.X R15, R4, 0x1, R10, P0 ;  /* 0x00000001040f7824 */ /* 0x002fe600000e060a */
[----:B------:R1:W3:Y:S04]  /*a0e0*/  SHFL.IDX PT, R4, R5, 0x2, 0x181f ;  /* 0x00581f0005047f89 */ /* 0x0002e800000e0000 */
[----:B------:R4:W-:Y:S01]  /*a0f0*/  LDGSTS.E.BYPASS.LTC128B.128 [R243+0x15100], [R14.64], !P1 ;  /* 0x151000000ef37fae */ /* 0x0009e2000c901d46 */
[----:B-----5:R-:W-:Y:S05]  /*a100*/  IADD3 R12, P0, R0, R36, RZ ;  /* 0x00000024000c7210 */ /* 0x020fea0007f1e0ff */
[----:B--2---:R-:W-:Y:S05]  /*a110*/  IMAD.X R13, R2, 0x1, R7, P0 ;  /* 0x00000001020d7824 */ /* 0x004fea00000e0607 */
[----:B------:R2:W-:Y:S02]  /*a120*/  LDGSTS.E.BYPASS.LTC128B.128 [R243+0xd100], [R12.64], !P4 ;  /* 0x0d1000000cf37fae */ /* 0x0005e4000e101d46 */
[----:B--2---:R-:W-:Y:S05]  /*a130*/  IADD3 R12, P0, R0, R37, RZ ;  /* 0x00000025000c7210 */ /* 0x004fea0007f1e0ff */
[----:B------:R-:W-:Y:S01]  /*a140*/  IMAD.X R13, R2, 0x1, R8, P0 ;  /* 0x00000001020d7824 */ /* 0x000fe200000e0608 */
[----:B----4-:R-:W-:Y:S04]  /*a150*/  IADD3 R14, P0, R0, R40, RZ ;  /* 0x00000028000e7210 */ /* 0x010fe80007f1e0ff */
[----:B------:R2:W-:Y:S01]  /*a160*/  LDGSTS.E.BYPASS.LTC128B.128 [R243+0x10100], [R12.64], !P3 ;  /* 0x101000000cf37fae */ /* 0x0005e2000d901d46 */
[----:B------:R-:W-:Y:S05]  /*a170*/  IMAD.X R15, R2, 0x1, R9, P0 ;  /* 0x00000001020f7824 */ /* 0x000fea00000e0609 */
[----:B------:R4:W-:Y:S01]  /*a180*/  LDGSTS.E.BYPASS.LTC128B.128 [R243+0x13100], [R14.64], !P2 ;  /* 0x131000000ef37fae */ /* 0x0009e2000d101d46 */
[----:B--2---:R-:W-:Y:S03]  /*a190*/  IADD3 R12, P0, R0, R41, RZ ;  /* 0x00000029000c7210 */ /* 0x004fe60007f1e0ff */
[----:B------:R1:W2:Y:S02]  /*a1a0*/  SHFL.IDX PT, R0, R6, 0x2, 0x181f ;  /* 0x00581f0006007f89 */ /* 0x0002a400000e0000 */
[----:B------:R-:W-:Y:S01]  /*a1b0*/  IMAD.X R13, R2, 0x1, R10, P0 ;  /* 0x00000001020d7824 */ /* 0x000fe200000e060a */
[----:B----4-:R-:W-:Y:S02]  /*a1c0*/  SEL R15, RZ, 0x10, P2 ;  /* 0x00000010ff0f7807 */ /* 0x010fe40001000000 */
[----:B------:R-:W-:Y:S02]  /*a1d0*/  SEL R14, RZ, 0x10, P1 ;  /* 0x00000010ff0e7807 */ /* 0x000fe40000800000 */
[----:B------:R4:W-:Y:S02]  /*a1e0*/  LDGSTS.E.BYPASS.LTC128B.128 [R243+0x16100], [R12.64], !P1 ;  /* 0x161000000cf37fae */ /* 0x0009e4000c901d46 */
[----:B----4-:R-:W-:Y:S02]  /*a1f0*/  SEL R12, RZ, 0x10, P3 ;  /* 0x00000010ff0c7807 */ /* 0x010fe40001800000 */
.L_x_1541:
[C---:B-123--:R-:W-:Y:S02]  /*a200*/  ISETP.NE.U32.AND P2, PT, R11.reuse, RZ, PT ;  /* 0x000000ff0b00720c */ /* 0x04efe40003f45070 */
        /* <DEDUP_REMOVED lines=27> */
.L_x_1482:
[----:B--234-:R-:W-:Y:S05]  /*a3c0*/  BSYNC B0 ;  /* 0x0000000000007941 */ /* 0x01cfea0003800000 */
.L_x_1481:
[----:B------:R-:W2:Y:S01]  /*a3d0*/  LDL R4, [R1+0x40] ;  /* 0x0000400001047983 */ /* 0x000ea20000100800 */
[----:B------:R-:W-:Y:S02]  /*a3e0*/  IMAD.MOV.U32 R5, RZ, RZ, c[0x0][0x2c4] ;  /* 0x0000b100ff057624 */ /* 0x000fe400078e00ff */
[----:B------:R-:W-:Y:S01]  /*a3f0*/  IMAD R0, R247, -0x60, RZ ;  /* 0xffffffa0f7007824 */ /* 0x000fe200078e02ff */
[----:B------:R-:W2:Y:S02]  /*a400*/  LDL R3, [R1+0x4c] ;  /* 0x00004c0001037983 */ /* 0x000ea40000100800 */
[----:B------:R-:W-:Y:S02]  /*a410*/  ISETP.NE.AND P0, PT, R5, 0x1, PT ;  /* 0x000000010500780c */ /* 0x000fe40003f05270 */
[----:B------:R-:W3:Y:S04]  /*a420*/  LDL R2, [R1+0x50] ;  /* 0x0000500001027983 */ /* 0x000ee80000100800 */
[----:B------:R-:W0:Y:S01]  /*a430*/  LDGDEPBAR ;  /* 0x00000000000079af */ /* 0x000e220000000000 */
[----:B--2---:R-:W-:Y:S01]  /*a440*/  IADD3 R4, R3, R4, RZ ;  /* 0x0000000403047210 */ /* 0x004fe20007ffe0ff */
[----:B------:R-:W-:Y:S01]  /*a450*/  IMAD.MOV.U32 R3, RZ, RZ, c[0x0][0x2ac] ;  /* 0x0000ab00ff037624 */ /* 0x000fe200078e00ff */
[----:B---3--:R-:W-:Y:S04]  /*a460*/  IADD3 R0, -R2, 0x1, R0 ;  /* 0x0000000102007810 */ /* 0x008fe80007ffe100 */
[----:B------:R-:W-:Y:S04]  /*a470*/  @P0 IMAD.HI.U32 R2, R4, c[0x0][0x2c8], RZ ;  /* 0x0000b20004020a27 */ /* 0x000fe800078e00ff */
[----:B------:R-:W-:Y:S01]  /*a480*/  IMAD R0, R3, c[0x0][0x1d0], R0 ;  /* 0x0000740003007a24 */ /* 0x000fe200078e0200 */
[----:B------:R-:W-:Y:S04]  /*a490*/  @P0 SHF.R.U32.HI R4, RZ, c[0x0][0x2cc], R2 ;  /* 0x0000b300ff040a19 */ /* 0x000fe80000011602 */
[----:B------:R-:W-:Y:S01]  /*a4a0*/  IADD3 R5, R0, -c[0x0][0x168], RZ ;  /* 0x80005a0000057a10 */ /* 0x000fe20007ffe0ff */
[----:B------:R-:W-:-:S05]  /*a4b0*/  BRA.DIV ~URZ, `(.L_x_1485) ;  /* 0x0000cf227f007947 */ /* 0x000fca000b800000 */
[----:B------:R2:W3:Y:S02]  /*a4c0*/  SHFL.IDX PT, R0, R4, RZ, 0x1c1f ;  /* 0x001c1fff04007589 */ /* 0x0004e400000e0000 */
.L_x_1542:
[----:B---3--:R-:W-:Y:S05]  /*a4d0*/  IMAD.IADD R0, R5, 0x1, R0 ;  /* 0x0000000105007824 */ /* 0x008fea00078e0200 */
[C---:B------:R-:W-:Y:S02]  /*a4e0*/  ISETP.GT.AND P0, PT, R0.reuse, RZ, PT ;  /* 0x000000ff0000720c */ /* 0x040fe40003f04270 */
[C---:B------:R-:W-:Y:S02]  /*a4f0*/  ISETP.GT.AND P1, PT, R0.reuse, 0x1, PT ;  /* 0x000000010000780c */ /* 0x040fe40003f24270 */
[----:B------:R-:W-:Y:S02]  /*a500*/  ISETP.GT.AND P4, PT, R0, 0x9, PT ;  /* 0x000000090000780c */ /* 0x000fe40003f84270 */
[----:B------:R-:W-:Y:S02]  /*a510*/  FSEL R6, R196, -INF , P0 ;  /* 0xff800000c4067808 */ /* 0x000fe40000000000 */
[C---:B------:R-:W-:Y:S02]  /*a520*/  ISETP.GT.AND P0, PT, R0.reuse, 0x10, PT ;  /* 0x000000100000780c */ /* 0x040fe40003f04270 */
[C---:B------:R-:W-:Y:S02]  /*a530*/  ISETP.GT.AND P2, PT, R0.reuse, 0x8, PT ;  /* 0x000000080000780c */ /* 0x040fe40003f44270 */
[----:B------:R-:W-:Y:S02]  /*a540*/  FSEL R10, R195, -INF , P1 ;  /* 0xff800000c30a7808 */ /* 0x000fe40000800000 */
[C---:B------:R-:W-:Y:S02]  /*a550*/  ISETP.GT.AND P1, PT, R0.reuse, 0x11, PT ;  /* 0x000000110000780c */ /* 0x040fe40003f24270 */
[C---:B------:R-:W-:Y:S02]  /*a560*/  ISETP.GT.AND P3, PT, R0.reuse, 0x18, PT ;  /* 0x000000180000780c */ /* 0x040fe40003f64270 */
[----:B------:R-:W-:Y:S02]  /*a570*/  FSEL R12, R191, -INF , P4 ;  /* 0xff800000bf0c7808 */ /* 0x000fe40002000000 */
[----:B------:R-:W-:Y:S02]  /*a580*/  ISETP.GT.AND P4, PT, R0, 0x19, PT ;  /* 0x000000190000780c */ /* 0x000fe40003f84270 */
[----:B------:R-:W-:Y:S02]  /*a590*/  FSEL R197, R190, -INF , P0 ;  /* 0xff800000bec57808 */ /* 0x000fe40000000000 */
        /* <DEDUP_REMOVED lines=12> */
[----:B-1----:R-:W-:Y:S02]  /*a660*/  FSEL R203, R24, -INF , P3 ;  /* 0xff80000018cb7808 */ /* 0x002fe40001800000 */
[C---:B------:R-:W-:Y:S02]  /*a670*/  ISETP.GT.AND P3, PT, R0.reuse, 0x38, PT ;  /* 0x000000380000780c */ /* 0x040fe40003f64270 */
[----:B------:R-:W-:Y:S02]  /*a680*/  FSEL R202, R25, -INF , P4 ;  /* 0xff80000019ca7808 */ /* 0x000fe40002000000 */
[----:B------:R-:W-:Y:S02]  /*a690*/  ISETP.GT.AND P4, PT, R0, 0x39, PT ;  /* 0x000000390000780c */ /* 0x000fe40003f84270 */
[----:B------:R-:W-:Y:S02]  /*a6a0*/  FSEL R221, R28, -INF , P1 ;  /* 0xff8000001cdd7808 */ /* 0x000fe40000800000 */
[C---:B------:R-:W-:Y:S02]  /*a6b0*/  ISETP.GT.AND P2, PT, R0.reuse, 0x40, PT ;  /* 0x000000400000780c */ /* 0x040fe40003f44270 */
[----:B------:R-:W-:Y:S02]  /*a6c0*/  FSEL R220, R29, -INF , P0 ;  /* 0xff8000001ddc7808 */ /* 0x000fe40000000000 */
[C---:B------:R-:W-:Y:S02]  /*a6d0*/  ISETP.GT.AND P1, PT, R0.reuse, 0x41, PT ;  /* 0x000000410000780c */ /* 0x040fe40003f24270 */
[----:B------:R-:W-:Y:S02]  /*a6e0*/  ISETP.GT.AND P0, PT, R0, 0x48, PT ;  /* 0x000000480000780c */ /* 0x000fe40003f04270 */
[----:B------:R-:W-:Y:S02]  /*a6f0*/  FSEL R219, R32, -INF , P3 ;  /* 0xff80000020db7808 */ /* 0x000fe40001800000 */
[----:B------:R-:W-:Y:S02]  /*a700*/  FSEL R218, R33, -INF , P4 ;  /* 0xff80000021da7808 */ /* 0x000fe40002000000 */
        /* <DEDUP_REMOVED lines=14> */
[----:B------:R-:W-:Y:S01]  /*a7f0*/  FMNMX.FTZ R2, R6, R133, !PT ;  /* 0x0000008506027209 */ /* 0x000fe20007810000 */
[----:B------:R-:W1:Y:S03]  /*a800*/  SHFL.IDX PT, R0, R4, 0x1, 0x1c1f ;  /* 0x003c1f0004007f89 */ /* 0x000e6600000e0000 */
[----:B------:R-:W-:Y:S04]  /*a810*/  FMNMX.FTZ R2, R10, R2, !PT ;  /* 0x000000020a027209 */ /* 0x000fe80007810000 */
[----:B------:R-:W-:Y:S04]  /*a820*/  FMNMX.FTZ R2, R9, R2, !PT ;  /* 0x0000000209027209 */ /* 0x000fe80007810000 */
[----:B------:R-:W-:Y:S04]  /*a830*/  FMNMX.FTZ R2, R12, R2, !PT ;  /* 0x000000020c027209 */ /* 0x000fe80007810000 */
[----:B------:R-:W-:Y:S04]  /*a840*/  FMNMX.FTZ R2, R197, R2, !PT ;  /* 0x00000002c5027209 */ /* 0x000fe80007810000 */
[----:B------:R-:W-:Y:S04]  /*a850*/  FMNMX.FTZ R2, R196, R2, !PT ;  /* 0x00000002c4027209 */ /* 0x000fe80007810000 */
[----:B------:R-:W-:Y:S01]  /*a860*/  FMNMX.FTZ R2, R195, R2, !PT ;  /* 0x00000002c3027209 */ /* 0x000fe20007810000 */
[----:B-1----:R-:W-:Y:S03]  /*a870*/  IMAD.IADD R0, R5, 0x1, R0 ;  /* 0x0000000105007824 */ /* 0x002fe600078e0200 */
[----:B------:R-:W-:Y:S02]  /*a880*/  FMNMX.FTZ R2, R194, R2, !PT ;  /* 0x00000002c2027209 */ /* 0x000fe40007810000 */
[C---:B------:R-:W-:Y:S02]  /*a890*/  ISETP.GT.AND P0, PT, R0.reuse, RZ, PT ;  /* 0x000000ff0000720c */ /* 0x040fe40003f04270 */
[C---:B------:R-:W-:Y:S02]  /*a8a0*/  ISETP.GT.AND P1, PT, R0.reuse, 0x1, PT ;  /* 0x000000010000780c */ /* 0x040fe40003f24270 */
[----:B------:R-:W-:Y:S02]  /*a8b0*/  FSEL R5, R207, -INF , P0 ;  /* 0xff800000cf057808 */ /* 0x000fe40000000000 */
[----:B------:R-:W-:Y:S02]  /*a8c0*/  ISETP.GT.AND P0, PT, R0, 0x8, PT ;  /* 0x000000080000780c */ /* 0x000fe40003f04270 */
[----:B------:R-:W-:Y:S02]  /*a8d0*/  FSEL R8, R206, -INF , P1 ;  /* 0xff800000ce087808 */ /* 0x000fe40000800000 */
[----:B------:R-:W-:Y:S02]  /*a8e0*/  FMNMX.FTZ R3, R5, R134, !PT ;  /* 0x0000008605037209 */ /* 0x000fe40007810000 */
[----:B------:R-:W-:Y:S02]  /*a8f0*/  ISETP.GT.AND P1, PT, R0, 0x9, PT ;  /* 0x000000090000780c */ /* 0x000fe40003f24270 */
[----:B------:R-:W-:Y:S02]  /*a900*/  FSEL R7, R204, -INF , P0 ;  /* 0xff800000cc077808 */ /* 0x000fe40000000000 */
[----:B------:R-:W-:Y:S02]  /*a910*/  FMNMX.FTZ R3, R8, R3, !PT ;  /* 0x0000000308037209 */ /* 0x000fe40007810000 */
[C---:B------:R-:W-:Y:S02]  /*a920*/  ISETP.GT.AND P0, PT, R0.reuse, 0x10, PT ;  /* 0x000000100000780c */ /* 0x040fe40003f04270 */
[----:B------:R-:W-:Y:S02]  /*a930*/  FSEL R11, R205, -INF , P1 ;  /* 0xff800000cd0b7808 */ /* 0x000fe40000800000 */
[----:B--2---:R-:W-:Y:S02]  /*a940*/  FMNMX.FTZ R4, R7, R3, !PT ;  /* 0x0000000307047209 */ /* 0x004fe40007810000 */
[----:B------:R-:W-:Y:S02]  /*a950*/  ISETP.GT.AND P1, PT, R0, 0x11, PT ;  /* 0x000000110000780c */ /* 0x000fe40003f24270 */
[----:B------:R-:W-:Y:S02]  /*a960*/  FSEL R190, R198, -INF , P0 ;  /* 0xff800000c6be7808 */ /* 0x000fe40000000000 */
[----:B------:R-:W-:Y:S02]  /*a970*/  FMNMX.FTZ R4, R11, R4, !PT ;  /* 0x000000040b047209 */ /* 0x000fe40007810000 */
        /* <DEDUP_REMOVED lines=70> */
[----:B------:R-:W-:Y:S02]  /*ade0*/  FSEL R226, R51, -INF , P0 ;  /* 0xff80000033e27808 */ /* 0x000fe40000000000 */
[----:B------:R-:W-:Y:S01]  /*adf0*/  FMNMX.FTZ R4, R227, R4, !PT ;  /* 0x00000004e3047209 */ /* 0x000fe20007810000 */
[----:B------:R-:W1:Y:S03]  /*ae00*/  SHFL.BFLY PT, R132, R0, 0x2, 0x1f ;  /* 0x0c401f0000847f89 */ /* 0x000e6600000e0000 */
[----:B------:R-:W-:Y:S05]  /*ae10*/  FMNMX.FTZ R4, R226, R4, !PT ;  /* 0x00000004e2047209 */ /* 0x000fea0007810000 */
[----:B------:R-:W2:Y:S01]  /*ae20*/  SHFL.BFLY PT, R2, R4, 0x2, 0x1f ;  /* 0x0c401f0004027f89 */ /* 0x000ea200000e0000 */
[----:B-1----:R-:W-:Y:S07]  /*ae30*/  FMNMX.FTZ R132, R132, R0, !PT ;  /* 0x0000000084847209 */ /* 0x002fee0007810000 */
[----:B------:R-:W1:Y:S01]  /*ae40*/  SHFL.BFLY PT, R3, R132, 0x1, 0x1f ;  /* 0x0c201f0084037f89 */ /* 0x000e6200000e0000 */
[----:B--2---:R-:W-:Y:S07]  /*ae50*/  FMNMX.FTZ R4, R4, R2, !PT ;  /* 0x0000000204047209 */ /* 0x004fee0007810000 */
[----:B------:R2:W3:Y:S01]  /*ae60*/  SHFL.BFLY PT, R0, R4, 0x1, 0x1f ;  /* 0x0c201f0004007f89 */ /* 0x0004e200000e0000 */
[----:B-1----:R-:W-:Y:S07]  /*ae70*/  FMNMX.FTZ R132, R132, R3, !PT ;  /* 0x0000000384847209 */ /* 0x002fee0007810000 */
.L_x_1543:
[----:B------:R-:W4:Y:S01]  /*ae80*/  LDL.LU R16, [R1+0x8] ;  /* 0x0000080001107983 */ /* 0x000f220000300800 */
[C---:B------:R-:W-:Y:S01]  /*ae90*/  FSETP.NEU.FTZ.AND P0, PT, R132.reuse, -INF , PT ;  /* 0xff8000008400780b */ /* 0x040fe20003f1d000 */
[----:B------:R-:W-:Y:S01]  /*aea0*/  FMUL.FTZ R188, R132, c[0x0][0x2d0] ;  /* 0x0000b40084bc7a20 */ /* 0x000fe20000410000 */
[----:B---3--:R-:W-:Y:S01]  /*aeb0*/  FMNMX.FTZ R3, R0, R4, !PT ;  /* 0x0000000400037209 */ /* 0x008fe20007810000 */
[----:B------:R-:W-:Y:S01]  /*aec0*/  WARPSYNC 0xffffffff ;  /* 0xffffffff00007948 */ /* 0x000fe20003800000 */
[----:B------:R-:W-:Y:S01]  /*aed0*/  FSEL R2, R132, RZ, P0 ;  /* 0x000000ff84027208 */ /* 0x000fe20000000000 */
[----:B------:R-:W-:Y:S01]  /*aee0*/  LDSM.16.MT88.4 R20, [R232] ;  /* 0x00000000e814783b */ /* 0x000fe20000004200 */
[----:B------:R-:W-:Y:S01]  /*aef0*/  FSEL R188, R188, RZ, P0 ;  /* 0x000000ffbcbc7208 */ /* 0x000fe20000000000 */
[C---:B------:R-:W-:Y:S01]  /*af00*/  FMUL.FTZ R189, R3.reuse, c[0x0][0x2d0] ;  /* 0x0000b40003bd7a20 */ /* 0x040fe20000410000 */
[----:B------:R-:W-:Y:S01]  /*af10*/  FSETP.NEU.FTZ.AND P0, PT, R3, -INF , PT ;  /* 0xff8000000300780b */ /* 0x000fe20003f1d000 */
[----:B------:R-:W-:Y:S02]  /*af20*/  FADD.FTZ R0, -R2, R133 ;  /* 0x0000008502007221 */ /* 0x000fe40000010100 */
[--C-:B------:R-:W-:Y:S01]  /*af30*/  FFMA.FTZ R12, R12, c[0x0][0x2d0], -R188.reuse ;  /* 0x0000b4000c0c7a23 */ /* 0x100fe200000108bc */
[----:B------:R-:W-:Y:S01]  /*af40*/  FSEL R189, R189, RZ, P0 ;  /* 0x000000ffbdbd7208 */ /* 0x000fe20000000000 */
[----:B------:R-:W-:Y:S01]  /*af50*/  FMUL.FTZ R0, R0, c[0x0][0x2d0] ;  /* 0x0000b40000007a20 */ /* 0x000fe20000410000 */
[----:B------:R-:W-:Y:S01]  /*af60*/  LDSM.16.MT88.4 R28, [R234] ;  /* 0x00000000ea1c783b */ /* 0x000fe20000004200 */
[----:B------:R1:W-:Y:S01]  /*af70*/  MUFU.EX2 R251, R12 ;  /* 0x0000000c00fb7308 */ /* 0x0003e20000000800 */
[--C-:B------:R-:W-:Y:S02]  /*af80*/  FFMA.FTZ R6, R6, c[0x0][0x2d0], -R188.reuse ;  /* 0x0000b40006067a23 */ /* 0x100fe400000108bc */
[--C-:B------:R-:W-:Y:S02]  /*af90*/  FFMA.FTZ R10, R10, c[0x0][0x2d0], -R188.reuse ;  /* 0x0000b4000a0a7a23 */ /* 0x100fe400000108bc */
[----:B------:R-:W-:Y:S02]  /*afa0*/  FFMA.FTZ R9, R9, c[0x0][0x2d0], -R188 ;  /* 0x0000b40009097a23 */ /* 0x000fe400000108bc */
[--C-:B------:R-:W-:Y:S01]  /*afb0*/  FFMA.FTZ R5, R5, c[0x0][0x2d0], -R189.reuse ;  /* 0x0000b40005057a23 */ /* 0x100fe200000108bd */
[----:B------:R-:W-:Y:S01]  /*afc0*/  LDSM.16.MT88.4 R36, [R233] ;  /* 0x00000000e924783b */ /* 0x000fe20000004200 */
[--C-:B------:R-:W-:Y:S01]  /*afd0*/  FFMA.FTZ R8, R8, c[0x0][0x2d0], -R189.reuse ;  /* 0x0000b40008087a23 */ /* 0x100fe200000108bd */
[----:B------:R3:W5:Y:S01]  /*afe0*/  MUFU.EX2 R2, R0 ;  /* 0x0000000000027308 */ /* 0x0007620000000800 */
[--C-:B------:R-:W-:Y:S02]  /*aff0*/  FFMA.FTZ R7, R7, c[0x0][0x2d0], -R189.reuse ;  /* 0x0000b40007077a23 */ /* 0x100fe400000108bd */
[----:B------:R-:W-:Y:S03]  /*b000*/  FFMA.FTZ R11, R11, c[0x0][0x2d0], -R189 ;  /* 0x0000b4000b0b7a23 */ /* 0x000fe600000108bd */
[----:B------:R-:W-:Y:S04]  /*b010*/  LDSM.16.MT88.4 R44, [R231+0x3000] ;  /* 0x00300000e72c783b */ /* 0x000fe80000004200 */
[----:B------:R-:W-:Y:S04]  /*b020*/  MUFU.EX2 R6, R6 ;  /* 0x0000000600067308 */ /* 0x000fe80000000800 */
[----:B-1----:R-:W1:Y:S06]  /*b030*/  LDSM.16.MT88.4 R12, [R231] ;  /* 0x00000000e70c783b */ /* 0x002e6c0000004200 */
[----:B------:R-:W2:Y:S01]  /*b040*/  MUFU.EX2 R238, R10 ;  /* 0x0000000a00ee7308 */ /* 0x000ea20000000800 */
[----:B---3--:R-:W-:Y:S05]  /*b050*/  FSEL R0, R3, RZ, P0 ;  /* 0x000000ff03007208 */ /* 0x008fea0000000000 */
[----:B------:R-:W-:Y:S04]  /*b060*/  FADD.FTZ R0, -R0, R134 ;  /* 0x0000008600007221 */ /* 0x000fe80000010100 */
[----:B------:R-:W3:Y:S01]  /*b070*/  MUFU.EX2 R249, R9 ;  /* 0x0000000900f97308 */ /* 0x000ee20000000800 */
[----:B------:R-:W4:Y:S01]  /*b080*/  LDL.LU R134, [R1+0xc] ;  /* 0x00000c0001867983 */ /* 0x000f220000300800 */
[----:B------:R-:W-:Y:S08]  /*b090*/  FMUL.FTZ R0, R0, c[0x0][0x2d0] ;  /* 0x0000b40000007a20 */ /* 0x000ff00000410000 */
[----:B------:R1:W-:Y:S10]  /*b0a0*/  MUFU.EX2 R237, R5 ;  /* 0x0000000500ed7308 */ /* 0x0003f40000000800 */
[----:B------:R1:W1:Y:S10]  /*b0b0*/  MUFU.EX2 R244, R8 ;  /* 0x0000000800f47308 */ /* 0x0002740000000800 */
[----:B------:R-:W-:Y:S10]  /*b0c0*/  MUFU.EX2 R248, R7 ;  /* 0x0000000700f87308 */ /* 0x000ff40000000800 */
[----:B------:R-:W3:Y:S10]  /*b0d0*/  MUFU.EX2 R250, R11 ;  /* 0x0000000b00fa7308 */ /* 0x000ef40000000800 */
[----:B------:R-:W3:Y:S01]  /*b0e0*/  MUFU.EX2 R0, R0 ;  /* 0x0000000000007308 */ /* 0x000ee20000000800 */
[----:B--2--5:R-:W-:Y:S01]  /*b0f0*/  FMUL.FTZ R4, R2, R136 ;  /* 0x0000008802047220 */ /* 0x024fe20000410000 */
[----:B------:R-:W-:Y:S01]  /*b100*/  F2FP.BF16.PACK_AB R184, R238, R6 ;  /* 0x00000006eeb8723e */ /* 0x000fe200000010ff */
[C---:B-1----:R-:W-:Y:S01]  /*b110*/  FMUL.FTZ R5, R2.reuse, R137 ;  /* 0x0000008902057220 */ /* 0x042fe20000410000 */
[----:B---3--:R-:W-:Y:S01]  /*b120*/  F2FP.BF16.PACK_AB R186, R251, R249 ;  /* 0x000000f9fbba723e */ /* 0x008fe200000010ff */
[----:B------:R-:W-:Y:S01]  /*b130*/  FMUL.FTZ R8, R2, R140 ;  /* 0x0000008c02087220 */ /* 0x000fe20000410000 */
[----:B------:R-:W-:Y:S01]  /*b140*/  F2FP.BF16.PACK_AB R185, R244, R237 ;  /* 0x000000edf4b9723e */ /* 0x000fe200000010ff */
[C---:B------:R-:W-:Y:S02]  /*b150*/  FMUL.FTZ R9, R2.reuse, R141 ;  /* 0x0000008d02097220 */ /* 0x040fe40000410000 */
[C---:B------:R-:W-:Y:S02]  /*b160*/  FMUL.FTZ R17, R2.reuse, R149 ;  /* 0x0000009502117220 */ /* 0x040fe40000410000 */
[C---:B------:R-:W-:Y:S02]  /*b170*/  FMUL.FTZ R24, R2.reuse, R156 ;  /* 0x0000009c02187220 */ /* 0x040fe40000410000 */
[----:B------:R-:W-:Y:S01]  /*b180*/  FMUL.FTZ R25, R2, R157 ;  /* 0x0000009d02197220 */ /* 0x000fe20000410000 */
[----:B------:R-:W-:Y:S01]  /*b190*/  F2FP.BF16.PACK_AB R187, R250, R248 ;  /* 0x000000f8fabb723e */ /* 0x000fe200000010ff */
[C---:B------:R-:W-:Y:S02]  /*b1a0*/  FMUL.FTZ R32, R2.reuse, R164 ;  /* 0x000000a402207220 */ /* 0x040fe40000410000 */
[C---:B------:R-:W-:Y:S02]  /*b1b0*/  FMUL.FTZ R33, R2.reuse, R165 ;  /* 0x000000a502217220 */ /* 0x040fe40000410000 */
[C---:B------:R-:W-:Y:S02]  /*b1c0*/  FMUL.FTZ R40, R2.reuse, R172 ;  /* 0x000000ac02287220 */ /* 0x040fe40000410000 */
[C---:B------:R-:W-:Y:S02]  /*b1d0*/  FMUL.FTZ R41, R2.reuse, R173 ;  /* 0x000000ad02297220 */ /* 0x040fe40000410000 */
[----:B------:R-:W-:Y:S02]  /*b1e0*/  FMUL.FTZ R48, R2, R180 ;  /* 0x000000b402307220 */ /* 0x000fe40000410000 */
[C---:B------:R-:W-:Y:S02]  /*b1f0*/  FMUL.FTZ R7, R0.reuse, R139 ;  /* 0x0000008b00077220 */ /* 0x040fe40000410000 */
[C---:B------:R-:W-:Y:S02]  /*b200*/  FMUL.FTZ R10, R0.reuse, R142 ;  /* 0x0000008e000a7220 */ /* 0x040fe40000410000 */
[C---:B------:R-:W-:Y:S02]  /*b210*/  FMUL.FTZ R11, R0.reuse, R143 ;  /* 0x0000008f000b7220 */ /* 0x040fe40000410000 */
[C---:B------:R-:W-:Y:S01]  /*b220*/  FMUL.FTZ R18, R0.reuse, R150 ;  /* 0x0000009600127220 */ /* 0x040fe20000410000 */
[----:B------:R-:W-:Y:S01]  /*b230*/  LDSM.16.MT88.4 R140, [R231+0x800] ;  /* 0x00080000e78c783b */ /* 0x000fe20000004200 */
[C---:B------:R-:W-:Y:S02]  /*b240*/  FMUL.FTZ R19, R0.reuse, R151 ;  /* 0x0000009700137220 */ /* 0x040fe40000410000 */
[C---:B------:R-:W-:Y:S02]  /*b250*/  FMUL.FTZ R26, R0.reuse, R158 ;  /* 0x0000009e001a7220 */ /* 0x040fe40000410000 */
[C---:B------:R-:W-:Y:S02]  /*b260*/  FMUL.FTZ R27, R0.reuse, R159 ;  /* 0x0000009f001b7220 */ /* 0x040fe40000410000 */
[C---:B------:R-:W-:Y:S02]  /*b270*/  FMUL.FTZ R34, R0.reuse, R166 ;  /* 0x000000a600227220 */ /* 0x040fe40000410000 */
[C---:B------:R-:W-:Y:S02]  /*b280*/  FMUL.FTZ R35, R0.reuse, R167 ;  /* 0x000000a700237220 */ /* 0x040fe40000410000 */
[C---:B------:R-:W-:Y:S02]  /*b290*/  FMUL.FTZ R42, R0.reuse, R174 ;  /* 0x000000ae002a7220 */ /* 0x040fe40000410000 */
[----:B------:R-:W-:Y:S02]  /*b2a0*/  FMUL.FTZ R43, R0, R175 ;  /* 0x000000af002b7220 */ /* 0x000fe40000410000 */
[----:B------:R-:W-:Y:S01]  /*b2b0*/  FMUL.FTZ R49, R2, R181 ;  /* 0x000000b502317220 */ /* 0x000fe20000410000 */
[----:B------:R-:W-:Y:S01]  /*b2c0*/  LDSM.16.MT88.4 R172, [R231+0x5800] ;  /* 0x00580000e7ac783b */ /* 0x000fe20000004200 */
[C---:B------:R-:W-:Y:S02]  /*b2d0*/  FMUL.FTZ R50, R0.reuse, R182 ;  /* 0x000000b600327220 */ /* 0x040fe40000410000 */
[----:B------:R-:W-:Y:S02]  /*b2e0*/  FMUL.FTZ R51, R0, R183 ;  /* 0x000000b700337220 */ /* 0x000fe40000410000 */
[C---:B------:R-:W-:Y:S02]  /*b2f0*/  FMUL.FTZ R52, R2.reuse, R52 ;  /* 0x0000003402347220 */ /* 0x040fe40000410000 */
[----:B------:R-:W-:Y:S01]  /*b300*/  FMUL.FTZ R53, R2, R53 ;  /* 0x0000003502357220 */ /* 0x000fe20000410000 */
[----:B------:R-:W-:Y:S01]  /*b310*/  LDSM.16.MT88.4 R180, [R232+0x5800] ;  /* 0x00580000e8b4783b */ /* 0x000fe20000004200 */
        /* <DEDUP_REMOVED lines=69> */
[----:B----4-:R-:W-:Y:S02]  /*b770*/  FFMA.FTZ R133, R2, R16, R6 ;  /* 0x0000001002857223 */ /* 0x010fe40000010006 */
[----:B------:R-:W-:Y:S02]  /*b780*/  FMUL.FTZ R6, R0, R138 ;  /* 0x0000008a00067220 */ /* 0x000fe40000410000 */
[----:B------:R-:W1:Y:S01]  /*b790*/  LDSM.16.MT88.4 R136, [R232+0x3000] ;  /* 0x00300000e888783b */ /* 0x000e620000004200 */
[--C-:B------:R-:W-:Y:S02]  /*b7a0*/  FFMA.FTZ R157, R217, c[0x0][0x2d0], -R188.reuse ;  /* 0x0000b400d99d7a23 */ /* 0x100fe400000108bc */
[--C-:B------:R-:W-:Y:S02]  /*b7b0*/  FFMA.FTZ R156, R216, c[0x0][0x2d0], -R188.reuse ;  /* 0x0000b400d89c7a23 */ /* 0x100fe400000108bc */
[C---:B------:R-:W-:Y:S05]  /*b7c0*/  HMMA.16816.F32.BF16 R4, R184.reuse, R12, R4 ;  /* 0x0000000cb804723c */ /* 0x040fea0000041804 */
[--C-:B------:R-:W-:Y:S02]  /*b7d0*/  FFMA.FTZ R158, R215, c[0x0][0x2d0], -R188.reuse ;  /* 0x0000b400d79e7a23 */ /* 0x100fe400000108bc */
[C---:B------:R-:W-:Y:S01]  /*b7e0*/  FMUL.FTZ R12, R2.reuse, R144 ;  /* 0x00000090020c7220 */ /* 0x040fe20000410000 */
[C---:B------:R-:W-:Y:S04]  /*b7f0*/  HMMA.16816.F32.BF16 R8, R184.reuse, R14, R8 ;  /* 0x0000000eb808723c */ /* 0x040fe80000041808 */
[C---:B------:R-:W-:Y:S02]  /*b800*/  FMUL.FTZ R13, R2.reuse, R145 ;  /* 0x00000091020d7220 */ /* 0x040fe40000410000 */
[----:B------:R-:W-:Y:S02]  /*b810*/  FMUL.FTZ R16, R2, R148 ;  /* 0x0000009402107220 */ /* 0x000fe40000410000 */
[C---:B------:R-:W-:Y:S04]  /*b820*/  FMUL.FTZ R14, R0.reuse, R146 ;  /* 0x00000092000e7220 */ /* 0x040fe80000410000 */
[----:B------:R-:W-:Y:S02]  /*b830*/  FMUL.FTZ R15, R0, R147 ;  /* 0x00000093000f7220 */ /* 0x000fe40000410000 */
[----:B------:R-:W-:Y:S01]  /*b840*/  LDSM.16.MT88.4 R144, [R232+0x800] ;  /* 0x00080000e890783b */ /* 0x000fe20000004200 */
[--C-:B------:R-:W-:Y:S02]  /*b850*/  FFMA.FTZ R159, R214, c[0x0][0x2d0], -R188.reuse ;  /* 0x0000b400d69f7a23 */ /* 0x100fe400000108bc */
        /* <DEDUP_REMOVED lines=9> */
[----:B------:R-:W-:Y:S02]  /*b8f0*/  FMUL.FTZ R23, R0, R155 ;  /* 0x0000009b00177220 */ /* 0x000fe40000410000 */
[--C-:B------:R-:W-:Y:S02]  /*b900*/  FFMA.FTZ R152, R220, c[0x0][0x2d0], -R188.reuse ;  /* 0x0000b400dc987a23 */ /* 0x100fe400000108bc */
[----:B------:R-:W-:Y:S02]  /*b910*/  FMUL.FTZ R123, R0, R123 ;  /* 0x0000007b007b7220 */ /* 0x000fe40000410000 */
[----:B------:R-:W-:Y:S01]  /*b920*/  FADD.FTZ R153, R238, R133 ;  /* 0x00000085ee997221 */ /* 0x000fe20000010000 */
[C---:B------:R-:W-:Y:S03]  /*b930*/  HMMA.16816.F32.BF16 R20, R184.reuse, R28, R20 ;  /* 0x0000001cb814723c */ /* 0x040fe60000041814 */
[----:B------:R-:W-:Y:S02]  /*b940*/  FADD.FTZ R153, R249, R153 ;  /* 0x00000099f9997221 */ /* 0x000fe40000010000 */
[--C-:B------:R-:W-:Y:S02]  /*b950*/  FFMA.FTZ R133, R218, c[0x0][0x2d0], -R188.reuse ;  /* 0x0000b400da857a23 */ /* 0x100fe400000108bc */
[C---:B------:R-:W-:Y:S01]  /*b960*/  FMUL.FTZ R28, R2.reuse, R160 ;  /* 0x000000a0021c7220 */ /* 0x040fe20000410000 */
[C---:B------:R-:W-:Y:S04]  /*b970*/  HMMA.16816.F32.BF16 R24, R184.reuse, R30, R24 ;  /* 0x0000001eb818723c */ /* 0x040fe80000041818 */
[----:B------:R-:W-:Y:S02]  /*b980*/  FMUL.FTZ R29, R2, R161 ;  /* 0x000000a1021d7220 */ /* 0x000fe40000410000 */
[C---:B------:R-:W-:Y:S02]  /*b990*/  FMUL.FTZ R126, R0.reuse, R126 ;  /* 0x0000007e007e7220 */ /* 0x040fe40000410000 */
[C---:B------:R-:W-:Y:S04]  /*b9a0*/  FMUL.FTZ R30, R0.reuse, R162 ;  /* 0x000000a2001e7220 */ /* 0x040fe80000410000 */
[C---:B------:R-:W-:Y:S02]  /*b9b0*/  FMUL.FTZ R31, R0.reuse, R163 ;  /* 0x000000a3001f7220 */ /* 0x040fe40000410000 */
[C---:B------:R-:W-:Y:S02]  /*b9c0*/  FMUL.FTZ R127, R0.reuse, R127 ;  /* 0x0000007f007f7220 */ /* 0x040fe40000410000 */
[C---:B------:R-:W-:Y:S02]  /*b9d0*/  FMUL.FTZ R130, R0.reuse, R130 ;  /* 0x0000008200827220 */ /* 0x040fe40000410000 */
[----:B------:R-:W-:Y:S01]  /*b9e0*/  FMUL.FTZ R131, R0, R131 ;  /* 0x0000008300837220 */ /* 0x000fe20000410000 */
[C---:B------:R-:W-:Y:S07]  /*b9f0*/  HMMA.16816.F32.BF16 R28, R184.reuse, R36, R28 ;  /* 0x00000024b81c723c */ /* 0x040fee000004181c */
[C---:B------:R-:W-:Y:S01]  /*ba00*/  FMUL.FTZ R36, R2.reuse, R168 ;  /* 0x000000a802247220 */ /* 0x040fe20000410000 */
[C---:B------:R-:W-:Y:S04]  /*ba10*/  HMMA.16816.F32.BF16 R32, R184.reuse, R38, R32 ;  /* 0x00000026b820723c */ /* 0x040fe80000041820 */
[----:B------:R-:W-:Y:S03]  /*ba20*/  FMUL.FTZ R37, R2, R169 ;  /* 0x000000a902257220 */ /* 0x000fe60000410000 */
[C---:B------:R-:W-:Y:S02]  /*ba30*/  FMUL.FTZ R38, R0.reuse, R170 ;  /* 0x000000aa00267220 */ /* 0x040fe40000410000 */
[----:B------:R-:W-:Y:S07]  /*ba40*/  FMUL.FTZ R39, R0, R171 ;  /* 0x000000ab00277220 */ /* 0x000fee0000410000 */
[C---:B------:R-:W-:Y:S07]  /*ba50*/  HMMA.16816.F32.BF16 R36, R184.reuse, R44, R36 ;  /* 0x0000002cb824723c */ /* 0x040fee0000041824 */
[C---:B------:R-:W-:Y:S01]  /*ba60*/  FMUL.FTZ R44, R2.reuse, R176 ;  /* 0x000000b0022c7220 */ /* 0x040fe20000410000 */
[C---:B------:R-:W-:Y:S04]  /*ba70*/  HMMA.16816.F32.BF16 R40, R184.reuse, R46, R40 ;  /* 0x0000002eb828723c */ /* 0x040fe80000041828 */
[----:B------:R-:W-:Y:S02]  /*ba80*/  FMUL.FTZ R45, R2, R177 ;  /* 0x000000b1022d7220 */ /* 0x000fe40000410000 */
[--C-:B------:R-:W-:Y:S02]  /*ba90*/  FFMA.FTZ R2, R197, c[0x0][0x2d0], -R188.reuse ;  /* 0x0000b400c5027a23 */ /* 0x100fe400000108bc */
[C---:B------:R-:W-:Y:S02]  /*baa0*/  FMUL.FTZ R46, R0.reuse, R178 ;  /* 0x000000b2002e7220 */ /* 0x040fe40000410000 */
[----:B------:R2:W3:Y:S02]  /*bab0*/  MUFU.EX2 R155, R2 ;  /* 0x00000002009b7308 */ /* 0x0004e40000000800 */
[----:B------:R-:W-:Y:S07]  /*bac0*/  FMUL.FTZ R47, R0, R179 ;  /* 0x000000b3002f7220 */ /* 0x000fee0000410000 */
[C---:B-1----:R-:W-:Y:S08]  /*bad0*/  HMMA.16816.F32.BF16 R44, R184.reuse, R136, R44 ;  /* 0x00000088b82c723c */ /* 0x042ff0000004182c */
[C---:B------:R-:W-:Y:S01]  /*bae0*/  HMMA.16816.F32.BF16 R48, R184.reuse, R138, R48 ;  /* 0x0000008ab830723c */ /* 0x040fe20000041830 */
[----:B------:R-:W1:Y:S03]  /*baf0*/  LDSM.16.MT88.4 R136, [R234+0x3000] ;  /* 0x00300000ea88783b */ /* 0x000e660000004200 */
[--C-:B--2---:R-:W-:Y:S04]  /*bb00*/  FFMA.FTZ R2, R196, c[0x0][0x2d0], -R188.reuse ;  /* 0x0000b400c4027a23 */ /* 0x104fe800000108bc */
[----:B------:R2:W-:Y:S04]  /*bb10*/  MUFU.EX2 R165, R2 ;  /* 0x0000000200a57308 */ /* 0x0005e80000000800 */
[--C-:B--2---:R-:W-:Y:S06]  /*bb20*/  FFMA.FTZ R2, R195, c[0x0][0x2d0], -R188.reuse ;  /* 0x0000b400c3027a23 */ /* 0x104fec00000108bc */
[----:B------:R2:W-:Y:S01]  /*bb30*/  MUFU.EX2 R166, R2 ;  /* 0x0000000200a67308 */ /* 0x0005e20000000800 */
[C---:B-1----:R-:W-:Y:S08]  /*bb40*/  HMMA.16816.F32.BF16 R52, R184.reuse, R136, R52 ;  /* 0x00000088b834723c */ /* 0x042ff00000041834 */
[C---:B------:R-:W-:Y:S01]  /*bb50*/  HMMA.16816.F32.BF16 R56, R184.reuse, R138, R56 ;  /* 0x0000008ab838723c */ /* 0x040fe20000041838 */
[----:B------:R-:W1:Y:S03]  /*bb60*/  LDSM.16.MT88.4 R136, [R233+0x3000] ;  /* 0x00300000e988783b */ /* 0x000e660000004200 */
[--C-:B--2---:R-:W-:Y:S04]  /*bb70*/  FFMA.FTZ R2, R194, c[0x0][0x2d0], -R188.reuse ;  /* 0x0000b400c2027a23 */ /* 0x104fe800000108bc */
[----:B------:R2:W-:Y:S01]  /*bb80*/  MUFU.EX2 R169, R2 ;  /* 0x0000000200a97308 */ /* 0x0005e20000000800 */
[C---:B-1----:R-:W-:Y:S03]  /*bb90*/  HMMA.16816.F32.BF16 R60, R184.reuse, R136, R60 ;  /* 0x00000088b83c723c */ /* 0x042fe6000004183c */
[--C-:B--2---:R-:W-:Y:S02]  /*bba0*/  FFMA.FTZ R2, R190, c[0x0][0x2d0], -R189.reuse ;  /* 0x0000b400be027a23 */ /* 0x104fe400000108bd */
[--C-:B------:R-:W-:Y:S04]  /*bbb0*/  FFMA.FTZ R190, R213, c[0x0][0x2d0], -R188.reuse ;  /* 0x0000b400d5be7a23 */ /* 0x100fe800000108bc */
[----:B------:R1:W-:Y:S01]  /*bbc0*/  MUFU.EX2 R160, R2 ;  /* 0x0000000200a07308 */ /* 0x0003e20000000800 */
[C---:B------:R-:W-:Y:S01]  /*bbd0*/  HMMA.16816.F32.BF16 R64, R184.reuse, R138, R64 ;  /* 0x0000008ab840723c */ /* 0x040fe20000041840 */
[----:B------:R-:W2:Y:S08]  /*bbe0*/  LDSM.16.MT88.4 R136, [R231+0x6000] ;  /* 0x00600000e788783b */ /* 0x000eb00000004200 */
[----:B------:R-:W-:Y:S03]  /*bbf0*/  MUFU.EX2 R190, R190 ;  /* 0x000000be00be7308 */ /* 0x000fe60000000800 */
[----:B-1----:R-:W-:Y:S02]  /*bc00*/  FFMA.FTZ R2, R191, c[0x0][0x2d0], -R189 ;  /* 0x0000b400bf027a23 */ /* 0x002fe400000108bd */
[--C-:B------:R-:W-:Y:S05]  /*bc10*/  FFMA.FTZ R191, R212, c[0x0][0x2d0], -R188.reuse ;  /* 0x0000b400d4bf7a23 */ /* 0x100fea00000108bc */
[----:B------:R1:W-:Y:S10]  /*bc20*/  MUFU.EX2 R212, R133 ;  /* 0x0000008500d47308 */ /* 0x0003f40000000800 */
[----:B------:R4:W-:Y:S01]  /*bc30*/  MUFU.EX2 R161, R2 ;  /* 0x0000000200a17308 */ /* 0x0009e20000000800 */
[C---:B--2---:R-:W-:Y:S09]  /*bc40*/  HMMA.16816.F32.BF16 R68, R184.reuse, R136, R68 ;  /* 0x00000088b844723c */ /* 0x044ff20000041844 */
[----:B------:R-:W-:Y:S01]  /*bc50*/  MUFU.EX2 R191, R191 ;  /* 0x000000bf00bf7308 */ /* 0x000fe20000000800 */
[C---:B------:R-:W-:Y:S01]  /*bc60*/  HMMA.16816.F32.BF16 R72, R184.reuse, R138, R72 ;  /* 0x0000008ab848723c */ /* 0x040fe20000041848 */
[----:B------:R-:W2:Y:S02]  /*bc70*/  LDSM.16.MT88.4 R136, [R232+0x6000] ;  /* 0x00600000e888783b */ /* 0x000ea40000004200 */
[----:B-1----:R-:W-:Y:S04]  /*bc80*/  FADD.FTZ R133, R251, R153 ;  /* 0x00000099fb857221 */ /* 0x002fe80000010000 */
[----:B---3--:R-:W-:Y:S02]  /*bc90*/  FADD.FTZ R133, R155, R133 ;  /* 0x000000859b857221 */ /* 0x008fe40000010000 */
[----:B----4-:R-:W-:Y:S03]  /*bca0*/  FFMA.FTZ R2, R192, c[0x0][0x2d0], -R189 ;  /* 0x0000b400c0027a23 */ /* 0x010fe600000108bd */
[--C-:B------:R-:W-:Y:S01]  /*bcb0*/  FFMA.FTZ R192, R211, c[0x0][0x2d0], -R188.reuse ;  /* 0x0000b400d3c07a23 */ /* 0x100fe200000108bc */
[----:B------:R1:W-:Y:S10]  /*bcc0*/  MUFU.EX2 R167, R2 ;  /* 0x0000000200a77308 */ /* 0x0003f40000000800 */
[----:B------:R-:W-:Y:S01]  /*bcd0*/  MUFU.EX2 R192, R192 ;  /* 0x000000c000c07308 */ /* 0x000fe20000000800 */
[----:B-1----:R-:W-:Y:S01]  /*bce0*/  FFMA.FTZ R2, R0, R134, R237 ;  /* 0x0000008600027223 */ /* 0x002fe200000100ed */
[C---:B--2---:R-:W-:Y:S03]  /*bcf0*/  HMMA.16816.F32.BF16 R76, R184.reuse, R136, R76 ;  /* 0x00000088b84c723c */ /* 0x044fe6000004184c */
[--C-:B------:R-:W-:Y:S05]  /*bd00*/  FFMA.FTZ R0, R193, c[0x0][0x2d0], -R189.reuse ;  /* 0x0000b400c1007a23 */ /* 0x100fea00000108bd */
[----:B------:R1:W-:Y:S01]  /*bd10*/  MUFU.EX2 R168, R0 ;  /* 0x0000000000a87308 */ /* 0x0003e20000000800 */
[C---:B------:R-:W-:Y:S01]  /*bd20*/  HMMA.16816.F32.BF16 R80, R184.reuse, R138, R80 ;  /* 0x0000008ab850723c */ /* 0x040fe20000041850 */
[----:B------:R-:W2:Y:S02]  /*bd30*/  LDSM.16.MT88.4 R136, [R234+0x6000] ;  /* 0x00600000ea88783b */ /* 0x000ea40000004200 */
[--C-:B-1----:R-:W-:Y:S06]  /*bd40*/  FFMA.FTZ R0, R209, c[0x0][0x2d0], -R188.reuse ;  /* 0x0000b400d1007a23 */ /* 0x102fec00000108bc */
[----:B------:R1:W-:Y:S01]  /*bd50*/  MUFU.EX2 R164, R0 ;  /* 0x0000000000a47308 */ /* 0x0003e20000000800 */
[C---:B--2---:R-:W-:Y:S08]  /*bd60*/  HMMA.16816.F32.BF16 R84, R184.reuse, R136, R84 ;  /* 0x00000088b854723c */ /* 0x044ff00000041854 */
[C---:B------:R-:W-:Y:S01]  /*bd70*/  HMMA.16816.F32.BF16 R88, R184.reuse, R138, R88 ;  /* 0x0000008ab858723c */ /* 0x040fe20000041858 */
[----:B------:R-:W2:Y:S03]  /*bd80*/  LDSM.16.MT88.4 R136, [R233+0x6000] ;  /* 0x00600000e988783b */ /* 0x000ea60000004200 */
[--C-:B-1----:R-:W-:Y:S04]  /*bd90*/  FFMA.FTZ R0, R208, c[0x0][0x2d0], -R188.reuse ;  /* 0x0000b400d0007a23 */ /* 0x102fe800000108bc */
[----:B------:R1:W-:Y:S04]  /*bda0*/  MUFU.EX2 R163, R0 ;  /* 0x0000000000a37308 */ /* 0x0003e80000000800 */
[--C-:B-1----:R-:W-:Y:S06]  /*bdb0*/  FFMA.FTZ R0, R203, c[0x0][0x2d0], -R188.reuse ;  /* 0x0000b400cb007a23 */ /* 0x102fec00000108bc */
[----:B------:R1:W-:Y:S01]  /*bdc0*/  MUFU.EX2 R148, R0 ;  /* 0x0000000000947308 */ /* 0x0003e20000000800 */
[C---:B--2---:R-:W-:Y:S08]  /*bdd0*/  HMMA.16816.F32.BF16 R92, R184.reuse, R136, R92 ;  /* 0x00000088b85c723c */ /* 0x044ff0000004185c */
[C---:B------:R-:W-:Y:S01]  /*bde0*/  HMMA.16816.F32.BF16 R96, R184.reuse, R138, R96 ;  /* 0x0000008ab860723c */ /* 0x040fe20000041860 */
[----:B------:R-:W2:Y:S03]  /*bdf0*/  LDSM.16.MT88.4 R136, [R231+0x9000] ;  /* 0x00900000e788783b */ /* 0x000ea60000004200 */
[--C-:B-1----:R-:W-:Y:S04]  /*be00*/  FFMA.FTZ R0, R202, c[0x0][0x2d0], -R188.reuse ;  /* 0x0000b400ca007a23 */ /* 0x102fe800000108bc */
[----:B------:R1:W-:Y:S04]  /*be10*/  MUFU.EX2 R149, R0 ;  /* 0x0000000000957308 */ /* 0x0003e80000000800 */
[--C-:B-1----:R-:W-:Y:S01]  /*be20*/  FFMA.FTZ R0, R198, c[0x0][0x2d0], -R189.reuse ;  /* 0x0000b400c6007a23 */ /* 0x102fe200000108bd */
[C---:B--2---:R-:W-:Y:S05]  /*be30*/  HMMA.16816.F32.BF16 R100, R184.reuse, R136, R100 ;  /* 0x00000088b864723c */ /* 0x044fea0000041864 */
[----:B------:R-:W-:Y:S03]  /*be40*/  MUFU.EX2 R198, R159 ;  /* 0x0000009f00c67308 */ /* 0x000fe60000000800 */
[C---:B------:R-:W-:Y:S01]  /*be50*/  HMMA.16816.F32.BF16 R104, R184.reuse, R138, R104 ;  /* 0x0000008ab868723c */ /* 0x040fe20000041868 */
[----:B------:R-:W1:Y:S06]  /*be60*/  LDSM.16.MT88.4 R136, [R232+0x9000] ;  /* 0x00900000e888783b */ /* 0x000e6c0000004200 */
[----:B------:R2:W-:Y:S02]  /*be70*/  MUFU.EX2 R162, R0 ;  /* 0x0000000000a27308 */ /* 0x0005e40000000800 */
[--C-:B--2---:R-:W-:Y:S08]  /*be80*/  FFMA.FTZ R0, R199, c[0x0][0x2d0], -R189.reuse ;  /* 0x0000b400c7007a23 */ /* 0x104ff000000108bd */
[----:B------:R-:W-:Y:S10]  /*be90*/  MUFU.EX2 R199, R158 ;  /* 0x0000009e00c77308 */ /* 0x000ff40000000800 */
[----:B------:R2:W3:Y:S01]  /*bea0*/  MUFU.EX2 R134, R0 ;  /* 0x0000000000867308 */ /* 0x0004e20000000800 */
[C---:B-1----:R-:W-:Y:S08]  /*beb0*/  HMMA.16816.F32.BF16 R108, R184.reuse, R136, R108 ;  /* 0x00000088b86c723c */ /* 0x042ff0000004186c */
[C---:B------:R-:W-:Y:S01]  /*bec0*/  HMMA.16816.F32.BF16 R112, R184.reuse, R138, R112 ;  /* 0x0000008ab870723c */ /* 0x040fe20000041870 */
[----:B------:R-:W1:Y:S03]  /*bed0*/  LDSM.16.MT88.4 R136, [R234+0x9000] ;  /* 0x00900000ea88783b */ /* 0x000e660000004200 */
[--C-:B--2---:R-:W-:Y:S01]  /*bee0*/  FFMA.FTZ R0, R200, c[0x0][0x2d0], -R189.reuse ;  /* 0x0000b400c8007a23 */ /* 0x104fe200000108bd */
[----:B---3--:R-:W-:Y:S01]  /*bef0*/  MOV R220, R134 ;  /* 0x0000008600dc7202 */ /* 0x008fe20000000f00 */
[----:B------:R-:W-:Y:S01]  /*bf00*/  MUFU.EX2 R200, R157 ;  /* 0x0000009d00c87308 */ /* 0x000fe20000000800 */
[----:B------:R-:W-:Y:S09]  /*bf10*/  FFMA.FTZ R134, R219, c[0x0][0x2d0], -R188 ;  /* 0x0000b400db867a23 */ /* 0x000ff200000108bc */
[----:B------:R2:W-:Y:S10]  /*bf20*/  MUFU.EX2 R238, R0 ;  /* 0x0000000000ee7308 */ /* 0x0005f40000000800 */
[----:B------:R3:W-:Y:S01]  /*bf30*/  MUFU.EX2 R211, R134 ;  /* 0x0000008600d37308 */ /* 0x0007e20000000800 */
[C---:B-1----:R-:W-:Y:S08]  /*bf40*/  HMMA.16816.F32.BF16 R116, R184.reuse, R136, R116 ;  /* 0x00000088b874723c */ /* 0x042ff00000041874 */
[C---:B------:R-:W-:Y:S01]  /*bf50*/  HMMA.16816.F32.BF16 R120, R184.reuse, R138, R120 ;  /* 0x0000008ab878723c */ /* 0x040fe20000041878 */
[----:B------:R-:W1:Y:S03]  /*bf60*/  LDSM.16.MT88.4 R136, [R233+0x9000] ;  /* 0x00900000e988783b */ /* 0x000e660000004200 */
[--C-:B--2---:R-:W-:Y:S02]  /*bf70*/  FFMA.FTZ R0, R201, c[0x0][0x2d0], -R189.reuse ;  /* 0x0000b400c9007a23 */ /* 0x104fe400000108bd */
[----:B------:R2:W-:Y:S01]  /*bf80*/  MUFU.EX2 R201, R156 ;  /* 0x0000009c00c97308 */ /* 0x0005e20000000800 */
[--C-:B---3--:R-:W-:Y:S09]  /*bf90*/  FFMA.FTZ R134, R227, c[0x0][0x2d0], -R189.reuse ;  /* 0x0000b400e3867a23 */ /* 0x108ff200000108bd */
[----:B------:R3:W-:Y:S10]  /*bfa0*/  MUFU.EX2 R237, R0 ;  /* 0x0000000000ed7308 */ /* 0x0007f40000000800 */
[----:B------:R-:W-:Y:S01]  /*bfb0*/  MUFU.EX2 R134, R134 ;  /* 0x0000008600867308 */ /* 0x000fe20000000800 */
[----:B--2---:R-:W-:Y:S01]  /*bfc0*/  LDSM.16.MT88.4 R156, [R233+0x2000] ;  /* 0x00200000e99c783b */ /* 0x004fe20000004200 */
[----:B---3--:R-:W-:Y:S01]  /*bfd0*/  FADD.FTZ R0, R244, R2 ;  /* 0x00000002f4007221 */ /* 0x008fe20000010000 */
[C---:B-1----:R-:W-:Y:S03]  /*bfe0*/  HMMA.16816.F32.BF16 R124, R184.reuse, R136, R124 ;  /* 0x00000088b87c723c */ /* 0x042fe6000004187c */
[----:B------:R-:W-:Y:S01]  /*bff0*/  MOV R244, R149 ;  /* 0x0000009500f47202 */ /* 0x000fe20000000f00 */
[----:B------:R-:W-:Y:S02]  /*c000*/  FADD.FTZ R154, R248, R0 ;  /* 0x00000000f89a7221 */ /* 0x000fe40000010000 */
[--C-:B------:R-:W-:Y:S01]  /*c010*/  FFMA.FTZ R2, R221, c[0x0][0x2d0], -R188.reuse ;  /* 0x0000b400dd027a23 */ /* 0x100fe200000108bc */
[----:B------:R-:W-:Y:S01]  /*c020*/  F2FP.BF16.PACK_AB R136, R165, R155 ;  /* 0x0000009ba588723e */ /* 0x000fe200000010ff */
[----:B------:R-:W-:Y:S02]  /*c030*/  HMMA.16816.F32.BF16 R128, R184, R138, R128 ;  /* 0x0000008ab880723c */ /* 0x000fe40000041880 */
[----:B------:R1:W-:Y:S02]  /*c040*/  MUFU.EX2 R209, R2 ;  /* 0x0000000200d17308 */ /* 0x0003e40000000800 */
[----:B------:R-:W-:Y:S01]  /*c050*/  F2FP.BF16.PACK_AB R137, R161, R160 ;  /* 0x000000a0a189723e */ /* 0x000fe200000010ff */
[----:B------:R-:W-:Y:S01]  /*c060*/  FFMA.FTZ R188, R210, c[0x0][0x2d0], -R188 ;  /* 0x0000b400d2bc7a23 */ /* 0x000fe200000108bc */
[----:B------:R-:W-:Y:S01]  /*c070*/  MOV R221, R148 ;  /* 0x0000009400dd7202 */ /* 0x000fe20000000f00 */
[--C-:B------:R-:W-:Y:S01]  /*c080*/  FFMA.FTZ R0, R204, c[0x0][0x2d0], -R189.reuse ;  /* 0x0000b400cc007a23 */ /* 0x100fe200000108bd */
[----:B------:R-:W-:Y:S01]  /*c090*/  F2FP.BF16.PACK_AB R138, R169, R166 ;  /* 0x000000a6a98a723e */ /* 0x000fe200000010ff */
[----:B------:R-:W-:Y:S03]  /*c0a0*/  LDSM.16.MT88.4 R148, [R234+0x1000] ;  /* 0x00100000ea94783b */ /* 0x000fe60000004200 */
[----:B------:R-:W-:Y:S01]  /*c0b0*/  F2FP.BF16.PACK_AB R139, R168, R167 ;  /* 0x000000a7a88b723e */ /* 0x000fe200000010ff */
[----:B------:R2:W-:Y:S01]  /*c0c0*/  MUFU.EX2 R210, R152 ;  /* 0x0000009800d27308 */ /* 0x0005e20000000800 */
[----:B------:R-:W-:Y:S05]  /*c0d0*/  F2FP.BF16.PACK_AB R184, R191, R190 ;  /* 0x000000bebfb8723e */ /* 0x000fea00000010ff */
[C---:B------:R-:W-:Y:S04]  /*c0e0*/  HMMA.16816.F32.BF16 R4, R136.reuse, R140, R4 ;  /* 0x0000008c8804723c */ /* 0x040fe80000041804 */
[----:B------:R-:W3:Y:S01]  /*c0f0*/  MUFU.EX2 R193, R188 ;  /* 0x000000bc00c17308 */ /* 0x000ee20000000800 */
[----:B-1----:R-:W-:Y:S03]  /*c100*/  FADD.FTZ R2, R250, R154 ;  /* 0x0000009afa027221 */ /* 0x002fe60000010000 */
[C---:B------:R-:W-:Y:S01]  /*c110*/  HMMA.16816.F32.BF16 R8, R136.reuse, R142, R8 ;  /* 0x0000008e8808723c */ /* 0x040fe20000041808 */
[----:B------:R-:W1:Y:S03]  /*c120*/  LDSM.16.MT88.4 R140, [R234+0x800] ;  /* 0x00080000ea8c783b */ /* 0x000e660000004200 */
[----:B------:R-:W-:Y:S02]  /*c130*/  FADD.FTZ R160, R160, R2 ;  /* 0x00000002a0a07221 */ /* 0x000fe40000010000 */
[--C-:B------:R-:W-:Y:S01]  /*c140*/  FFMA.FTZ R2, R236, c[0x0][0x2d0], -R189.reuse ;  /* 0x0000b400ec027a23 */ /* 0x100fe200000108bd */
[----:B------:R4:W5:Y:S01]  /*c150*/  MUFU.EX2 R208, R0 ;  /* 0x0000000000d07308 */ /* 0x0009620000000800 */
[C---:B------:R-:W-:Y:S01]  /*c160*/  HMMA.16816.F32.BF16 R12, R136.reuse, R144, R12 ;  /* 0x00000090880c723c */ /* 0x040fe2000004180c */
[----:B--2---:R-:W-:Y:S03]  /*c170*/  LDSM.16.MT88.4 R152, [R234+0x1800] ;  /* 0x00180000ea98783b */ /* 0x004fe60000004200 */
[----:B------:R-:W-:Y:S04]  /*c180*/  FADD.FTZ R160, R161, R160 ;  /* 0x000000a0a1a07221 */ /* 0x000fe80000010000 */
[C---:B------:R-:W-:Y:S01]  /*c190*/  HMMA.16816.F32.BF16 R16, R136.reuse, R146, R16 ;  /* 0x000000928810723c */ /* 0x040fe20000041810 */
[----:B------:R2:W-:Y:S01]  /*c1a0*/  MUFU.EX2 R188, R2 ;  /* 0x0000000200bc7308 */ /* 0x0005e20000000800 */
[----:B------:R-:W5:Y:S02]  /*c1b0*/  LDSM.16.MT88.4 R144, [R233+0x800] ;  /* 0x00080000e990783b */ /* 0x000f640000004200 */
[----:B---3--:R-:W-:Y:S01]  /*c1c0*/  F2FP.BF16.PACK_AB R186, R193, R192 ;  /* 0x000000c0c1ba723e */ /* 0x008fe200000010ff */
[--C-:B----4-:R-:W-:Y:S06]  /*c1d0*/  FFMA.FTZ R0, R205, c[0x0][0x2d0], -R189.reuse ;  /* 0x0000b400cd007a23 */ /* 0x110fec00000108bd */
[----:B------:R3:W4:Y:S01]  /*c1e0*/  MUFU.EX2 R204, R0 ;  /* 0x0000000000cc7308 */ /* 0x0007220000000800 */
[C---:B-1----:R-:W-:Y:S03]  /*c1f0*/  HMMA.16816.F32.BF16 R20, R136.reuse, R140, R20 ;  /* 0x0000008c8814723c */ /* 0x042fe60000041814 */
[----:B--2---:R-:W-:Y:S04]  /*c200*/  FADD.FTZ R2, R167, R160 ;  /* 0x000000a0a7027221 */ /* 0x004fe80000010000 */
[----:B------:R-:W-:Y:S01]  /*c210*/  FADD.FTZ R2, R168, R2 ;  /* 0x00000002a8027221 */ /* 0x000fe20000010000 */
[C---:B------:R-:W-:Y:S01]  /*c220*/  HMMA.16816.F32.BF16 R24, R136.reuse, R142, R24 ;  /* 0x0000008e8818723c */ /* 0x040fe20000041818 */
[----:B------:R-:W1:Y:S03]  /*c230*/  LDSM.16.MT88.4 R140, [R231+0x3800] ;  /* 0x00380000e78c783b */ /* 0x000e660000004200 */
[----:B------:R-:W-:Y:S04]  /*c240*/  FADD.FTZ R2, R162, R2 ;  /* 0x00000002a2027221 */ /* 0x000fe80000010000 */
[----:B------:R-:W-:Y:S01]  /*c250*/  FADD.FTZ R2, R220, R2 ;  /* 0x00000002dc027221 */ /* 0x000fe20000010000 */
[C---:B-----5:R-:W-:Y:S03]  /*c260*/  HMMA.16816.F32.BF16 R28, R136.reuse, R144, R28 ;  /* 0x00000090881c723c */ /* 0x060fe6000004181c */
[--C-:B---3--:R-:W-:Y:S02]  /*c270*/  FFMA.FTZ R0, R206, c[0x0][0x2d0], -R189.reuse ;  /* 0x0000b400ce007a23 */ /* 0x108fe400000108bd */
[----:B------:R-:W-:Y:S02]  /*c280*/  FADD.FTZ R2, R238, R2 ;  /* 0x00000002ee027221 */ /* 0x000fe40000010000 */
[----:B------:R2:W3:Y:S01]  /*c290*/  MUFU.EX2 R203, R0 ;  /* 0x0000000000cb7308 */ /* 0x0004e20000000800 */
[C---:B------:R-:W-:Y:S01]  /*c2a0*/  HMMA.16816.F32.BF16 R32, R136.reuse, R146, R32 ;  /* 0x000000928820723c */ /* 0x040fe20000041820 */
[----:B------:R-:W5:Y:S03]  /*c2b0*/  LDSM.16.MT88.4 R144, [R232+0x3800] ;  /* 0x00380000e890783b */ /* 0x000f660000004200 */
[----:B------:R-:W-:Y:S04]  /*c2c0*/  FADD.FTZ R2, R237, R2 ;  /* 0x00000002ed027221 */ /* 0x000fe80000010000 */
[----:B------:R-:W-:Y:S04]  /*c2d0*/  FADD.FTZ R2, R208, R2 ;  /* 0x00000002d0027221 */ /* 0x000fe80000010000 */
[----:B----4-:R-:W-:Y:S02]  /*c2e0*/  FADD.FTZ R2, R204, R2 ;  /* 0x00000002cc027221 */ /* 0x010fe40000010000 */
[--C-:B--2---:R-:W-:Y:S01]  /*c2f0*/  FFMA.FTZ R0, R207, c[0x0][0x2d0], -R189.reuse ;  /* 0x0000b400cf007a23 */ /* 0x104fe200000108bd */
[C---:B-1----:R-:W-:Y:S03]  /*c300*/  HMMA.16816.F32.BF16 R36, R136.reuse, R140, R36 ;  /* 0x0000008c8824723c */ /* 0x042fe60000041824 */
[----:B------:R1:W2:Y:S01]  /*c310*/  MUFU.EX2 R202, R0 ;  /* 0x0000000000ca7308 */ /* 0x0002a20000000800 */
[----:B---3--:R-:W-:Y:S04]  /*c320*/  FADD.FTZ R2, R203, R2 ;  /* 0x00000002cb027221 */ /* 0x008fe80000010000 */
[C---:B------:R-:W-:Y:S01]  /*c330*/  HMMA.16816.F32.BF16 R40, R136.reuse, R142, R40 ;  /* 0x0000008e8828723c */ /* 0x040fe20000041828 */
[----:B------:R-:W3:Y:S07]  /*c340*/  LDSM.16.MT88.4 R140, [R234+0x3800] ;  /* 0x00380000ea8c783b */ /* 0x000eee0000004200 */
[C---:B-----5:R-:W-:Y:S08]  /*c350*/  HMMA.16816.F32.BF16 R44, R136.reuse, R144, R44 ;  /* 0x00000090882c723c */ /* 0x060ff0000004182c */
[C---:B------:R-:W-:Y:S01]  /*c360*/  HMMA.16816.F32.BF16 R48, R136.reuse, R146, R48 ;  /* 0x000000928830723c */ /* 0x040fe20000041830 */
[----:B------:R-:W4:Y:S03]  /*c370*/  LDSM.16.MT88.4 R144, [R233+0x3800] ;  /* 0x00380000e990783b */ /* 0x000f260000004200 */
[--C-:B-1----:R-:W-:Y:S02]  /*c380*/  FFMA.FTZ R0, R222, c[0x0][0x2d0], -R189.reuse ;  /* 0x0000b400de007a23 */ /* 0x102fe400000108bd */
[----:B--2---:R-:W-:Y:S02]  /*c390*/  FADD.FTZ R2, R202, R2 ;  /* 0x00000002ca027221 */ /* 0x004fe40000010000 */
[----:B------:R1:W2:Y:S01]  /*c3a0*/  MUFU.EX2 R197, R0 ;  /* 0x0000000000c57308 */ /* 0x0002a20000000800 */
[C---:B---3--:R-:W-:Y:S08]  /*c3b0*/  HMMA.16816.F32.BF16 R52, R136.reuse, R140, R52 ;  /* 0x0000008c8834723c */ /* 0x048ff00000041834 */
[C---:B------:R-:W-:Y:S01]  /*c3c0*/  HMMA.16816.F32.BF16 R56, R136.reuse, R142, R56 ;  /* 0x0000008e8838723c */ /* 0x040fe20000041838 */
[----:B------:R-:W3:Y:S03]  /*c3d0*/  LDSM.16.MT88.4 R140, [R231+0x6800] ;  /* 0x00680000e78c783b */ /* 0x000ee60000004200 */
[--C-:B-1----:R-:W-:Y:S02]  /*c3e0*/  FFMA.FTZ R0, R223, c[0x0][0x2d0], -R189.reuse ;  /* 0x0000b400df007a23 */ /* 0x102fe400000108bd */
[----:B--2---:R-:W-:Y:S02]  /*c3f0*/  FADD.FTZ R2, R197, R2 ;  /* 0x00000002c5027221 */ /* 0x004fe40000010000 */
[----:B------:R1:W2:Y:S01]  /*c400*/  MUFU.EX2 R196, R0 ;  /* 0x0000000000c47308 */ /* 0x0002a20000000800 */
[C---:B----4-:R-:W-:Y:S08]  /*c410*/  HMMA.16816.F32.BF16 R60, R136.reuse, R144, R60 ;  /* 0x00000090883c723c */ /* 0x050ff0000004183c */
[C---:B------:R-:W-:Y:S01]  /*c420*/  HMMA.16816.F32.BF16 R64, R136.reuse, R146, R64 ;  /* 0x000000928840723c */ /* 0x040fe20000041840 */
[----:B------:R-:W4:Y:S03]  /*c430*/  LDSM.16.MT88.4 R144, [R232+0x6800] ;  /* 0x00680000e890783b */ /* 0x000f260000004200 */
[--C-:B-1----:R-:W-:Y:S02]  /*c440*/  FFMA.FTZ R0, R224, c[0x0][0x2d0], -R189.reuse ;  /* 0x0000b400e0007a23 */ /* 0x102fe400000108bd */
[----:B--2---:R-:W-:Y:S02]  /*c450*/  FADD.FTZ R2, R196, R2 ;  /* 0x00000002c4027221 */ /* 0x004fe40000010000 */
[----:B------:R1:W2:Y:S01]  /*c460*/  MUFU.EX2 R195, R0 ;  /* 0x0000000000c37308 */ /* 0x0002a20000000800 */
[C---:B---3--:R-:W-:Y:S08]  /*c470*/  HMMA.16816.F32.BF16 R68, R136.reuse, R140, R68 ;  /* 0x0000008c8844723c */ /* 0x048ff00000041844 */
[C---:B------:R-:W-:Y:S01]  /*c480*/  HMMA.16816.F32.BF16 R72, R136.reuse, R142, R72 ;  /* 0x0000008e8848723c */ /* 0x040fe20000041848 */
[----:B------:R-:W3:Y:S07]  /*c490*/  LDSM.16.MT88.4 R140, [R234+0x6800] ;  /* 0x00680000ea8c783b */ /* 0x000eee0000004200 */
[C---:B----4-:R-:W-:Y:S04]  /*c4a0*/  HMMA.16816.F32.BF16 R76, R136.reuse, R144, R76 ;  /* 0x00000090884c723c */ /* 0x050fe8000004184c */
[----:B-1----:R-:W-:Y:S02]  /*c4b0*/  FFMA.FTZ R0, R225, c[0x0][0x2d0], -R189 ;  /* 0x0000b400e1007a23 */ /* 0x002fe400000108bd */
[----:B--2---:R-:W-:Y:S02]  /*c4c0*/  FADD.FTZ R2, R195, R2 ;  /* 0x00000002c3027221 */ /* 0x004fe40000010000 */
[----:B------:R1:W-:Y:S01]  /*c4d0*/  MUFU.EX2 R194, R0 ;  /* 0x0000000000c27308 */ /* 0x0003e20000000800 */
[C---:B------:R-:W-:Y:S01]  /*c4e0*/  HMMA.16816.F32.BF16 R80, R136.reuse, R146, R80 ;  /* 0x000000928850723c */ /* 0x040fe20000041850 */
[----:B------:R-:W2:Y:S02]  /*c4f0*/  LDSM.16.MT88.4 R144, [R233+0x6800] ;  /* 0x00680000e990783b */ /* 0x000ea40000004200 */
[----:B-1----:R-:W-:Y:S05]  /*c500*/  FADD.FTZ R0, R165, R133 ;  /* 0x00000085a5007221 */ /* 0x002fea0000010000 */
[C---:B---3--:R-:W-:Y:S04]  /*c510*/  HMMA.16816.F32.BF16 R84, R136.reuse, R140, R84 ;  /* 0x0000008c8854723c */ /* 0x048fe80000041854 */
[----:B------:R-:W-:Y:S02]  /*c520*/  FADD.FTZ R0, R166, R0 ;  /* 0x00000000a6007221 */ /* 0x000fe40000010000 */
[--C-:B------:R-:W-:Y:S02]  /*c530*/  FFMA.FTZ R133, R235, c[0x0][0x2d0], -R189.reuse ;  /* 0x0000b400eb857a23 */ /* 0x100fe400000108bd */
[----:B------:R-:W-:Y:S01]  /*c540*/  FADD.FTZ R0, R169, R0 ;  /* 0x00000000a9007221 */ /* 0x000fe20000010000 */
[C---:B------:R-:W-:Y:S01]  /*c550*/  HMMA.16816.F32.BF16 R88, R136.reuse, R142, R88 ;  /* 0x0000008e8858723c */ /* 0x040fe20000041858 */
[----:B------:R-:W1:Y:S02]  /*c560*/  LDSM.16.MT88.4 R140, [R231+0x9800] ;  /* 0x00980000e78c783b */ /* 0x000e640000004200 */
[----:B------:R-:W3:Y:S01]  /*c570*/  MUFU.EX2 R133, R133 ;  /* 0x0000008500857308 */ /* 0x000ee20000000800 */
[----:B------:R-:W-:Y:S02]  /*c580*/  FADD.FTZ R0, R164, R0 ;  /* 0x00000000a4007221 */ /* 0x000fe40000010000 */
[----:B------:R-:W-:Y:S02]  /*c590*/  FFMA.FTZ R189, R226, c[0x0][0x2d0], -R189 ;  /* 0x0000b400e2bd7a23 */ /* 0x000fe400000108bd */
[----:B------:R-:W-:Y:S01]  /*c5a0*/  FADD.FTZ R0, R163, R0 ;  /* 0x00000000a3007221 */ /* 0x000fe20000010000 */
[C---:B--2---:R-:W-:Y:S03]  /*c5b0*/  HMMA.16816.F32.BF16 R92, R136.reuse, R144, R92 ;  /* 0x00000090885c723c */ /* 0x044fe6000004185c */
[----:B------:R-:W-:Y:S01]  /*c5c0*/  FADD.FTZ R0, R221, R0 ;  /* 0x00000000dd007221 */ /* 0x000fe20000010000 */
[----:B------:R-:W2:Y:S03]  /*c5d0*/  MUFU.EX2 R189, R189 ;  /* 0x000000bd00bd7308 */ /* 0x000ea60000000800 */
[----:B------:R-:W-:Y:S01]  /*c5e0*/  FADD.FTZ R0, R244, R0 ;  /* 0x00000000f4007221 */ /* 0x000fe20000010000 */
[C---:B------:R-:W-:Y:S01]  /*c5f0*/  HMMA.16816.F32.BF16 R96, R136.reuse, R146, R96 ;  /* 0x000000928860723c */ /* 0x040fe20000041860 */
[----:B------:R-:W4:Y:S03]  /*c600*/  LDSM.16.MT88.4 R144, [R232+0x9800] ;  /* 0x00980000e890783b */ /* 0x000f260000004200 */
[----:B------:R-:W-:Y:S04]  /*c610*/  FADD.FTZ R0, R209, R0 ;  /* 0x00000000d1007221 */ /* 0x000fe80000010000 */
[----:B------:R-:W-:Y:S01]  /*c620*/  FADD.FTZ R0, R210, R0 ;  /* 0x00000000d2007221 */ /* 0x000fe20000010000 */
[----:B---3--:R-:W-:Y:S03]  /*c630*/  F2FP.BF16.PACK_AB R185, R133, R188 ;  /* 0x000000bc85b9723e */ /* 0x008fe600000010ff */
[----:B------:R-:W-:Y:S04]  /*c640*/  FADD.FTZ R0, R211, R0 ;  /* 0x00000000d3007221 */ /* 0x000fe80000010000 */
[----:B------:R-:W-:Y:S01]  /*c650*/  FADD.FTZ R0, R212, R0 ;  /* 0x00000000d4007221 */ /* 0x000fe20000010000 */
[----:B--2---:R-:W-:Y:S03]  /*c660*/  F2FP.BF16.PACK_AB R187, R189, R134 ;  /* 0x00000086bdbb723e */ /* 0x004fe600000010ff */
[----:B------:R-:W-:Y:S01]  /*c670*/  FADD.FTZ R0, R200, R0 ;  /* 0x00000000c8007221 */ /* 0x000fe20000010000 */
[C---:B-1----:R-:W-:Y:S03]  /*c680*/  HMMA.16816.F32.BF16 R100, R136.reuse, R140, R100 ;  /* 0x0000008c8864723c */ /* 0x042fe60000041864 */
[----:B------:R-:W-:Y:S04]  /*c690*/  FADD.FTZ R0, R201, R0 ;  /* 0x00000000c9007221 */ /* 0x000fe80000010000 */
[----:B------:R-:W-:Y:S01]  /*c6a0*/  FADD.FTZ R0, R199, R0 ;  /* 0x00000000c7007221 */ /* 0x000fe20000010000 */
[C---:B------:R-:W-:Y:S01]  /*c6b0*/  HMMA.16816.F32.BF16 R104, R136.reuse, R142, R104 ;  /* 0x0000008e8868723c */ /* 0x040fe20000041868 */
[----:B------:R-:W1:Y:S03]  /*c6c0*/  LDSM.16.MT88.4 R140, [R234+0x9800] ;  /* 0x00980000ea8c783b */ /* 0x000e660000004200 */
[----:B------:R-:W-:Y:S04]  /*c6d0*/  FADD.FTZ R0, R198, R0 ;  /* 0x00000000c6007221 */ /* 0x000fe80000010000 */
[C---:B----4-:R-:W-:Y:S08]  /*c6e0*/  HMMA.16816.F32.BF16 R108, R136.reuse, R144, R108 ;  /* 0x00000090886c723c */ /* 0x050ff0000004186c */
        /* <DEDUP_REMOVED lines=9> */
[----:B------:R-:W-:Y:S01]  /*c780*/  F2FP.BF16.PACK_AB R138, R244, R221 ;  /* 0x000000ddf48a723e */ /* 0x000fe200000010ff */
[----:B------:R-:W-:Y:S02]  /*c790*/  LDSM.16.MT88.4 R164, [R233+0x2800] ;  /* 0x00280000e9a4783b */ /* 0x000fe40000004200 */
[----:B------:R-:W-:Y:S02]  /*c7a0*/  F2FP.BF16.PACK_AB R137, R220, R162 ;  /* 0x000000a2dc89723e */ /* 0x000fe400000010ff */
[----:B------:R-:W-:Y:S07]  /*c7b0*/  F2FP.BF16.PACK_AB R139, R237, R238 ;  /* 0x000000eeed8b723e */ /* 0x000fee00000010ff */
[C---:B-1----:R-:W-:Y:S08]  /*c7c0*/  HMMA.16816.F32.BF16 R4, R136.reuse, R140, R4 ;  /* 0x0000008c8804723c */ /* 0x042ff00000041804 */
[C---:B------:R-:W-:Y:S01]  /*c7d0*/  HMMA.16816.F32.BF16 R8, R136.reuse, R142, R8 ;  /* 0x0000008e8808723c */ /* 0x040fe20000041808 */
[----:B------:R-:W1:Y:S07]  /*c7e0*/  LDSM.16.MT88.4 R140, [R233+0x1000] ;  /* 0x00100000e98c783b */ /* 0x000e6e0000004200 */
[C---:B--2---:R-:W-:Y:S08]  /*c7f0*/  HMMA.16816.F32.BF16 R12, R136.reuse, R144, R12 ;  /* 0x00000090880c723c */ /* 0x044ff0000004180c */
[C---:B------:R-:W-:Y:S01]  /*c800*/  HMMA.16816.F32.BF16 R16, R136.reuse, R146, R16 ;  /* 0x000000928810723c */ /* 0x040fe20000041810 */
[----:B------:R-:W2:Y:S07]  /*c810*/  LDSM.16.MT88.4 R144, [R231+0x4000] ;  /* 0x00400000e790783b */ /* 0x000eae0000004200 */
[C---:B------:R-:W-:Y:S08]  /*c820*/  HMMA.16816.F32.BF16 R20, R136.reuse, R148, R20 ;  /* 0x000000948814723c */ /* 0x040ff00000041814 */
        /* <DEDUP_REMOVED lines=39> */
[----:B------:R-:W-:Y:S01]  /*caa0*/  HMMA.16816.F32.BF16 R128, R136, R142, R128 ;  /* 0x0000008e8880723c */ /* 0x000fe20000041880 */
[----:B------:R-:W1:Y:S06]  /*cab0*/  LDSM.16.MT88.4 R140, [R233+0x1800] ;  /* 0x00180000e98c783b */ /* 0x000e6c0000004200 */
[----:B------:R-:W-:Y:S02]  /*cac0*/  F2FP.BF16.PACK_AB R136, R210, R209 ;  /* 0x000000d1d288723e */ /* 0x000fe400000010ff */
[----:B------:R-:W-:Y:S03]  /*cad0*/  F2FP.BF16.PACK_AB R138, R212, R211 ;  /* 0x000000d3d48a723e */ /* 0x000fe600000010ff */
[----:B------:R-:W-:Y:S02]  /*cae0*/  F2FP.BF16.PACK_AB R137, R204, R208 ;  /* 0x000000d0cc89723e */ /* 0x000fe400000010ff */
[----:B------:R-:W-:Y:S07]  /*caf0*/  F2FP.BF16.PACK_AB R139, R202, R203 ;  /* 0x000000cbca8b723e */ /* 0x000fee00000010ff */
        /* <DEDUP_REMOVED lines=46> */
[----:B------:R-:W-:Y:S01]  /*cde0*/  HMMA.16816.F32.BF16 R128, R136, R142, R128 ;  /* 0x0000008e8880723c */ /* 0x000fe20000041880 */
[----:B------:R-:W1:Y:S06]  /*cdf0*/  LDSM.16.MT88.4 R140, [R231+0x5000] ;  /* 0x00500000e78c783b */ /* 0x000e6c0000004200 */
[----:B------:R-:W-:Y:S02]  /*ce00*/  F2FP.BF16.PACK_AB R136, R201, R200 ;  /* 0x000000c8c988723e */ /* 0x000fe400000010ff */
[----:B------:R-:W-:Y:S03]  /*ce10*/  F2FP.BF16.PACK_AB R138, R198, R199 ;  /* 0x000000c7c68a723e */ /* 0x000fe600000010ff */
[----:B------:R-:W-:Y:S02]  /*ce20*/  F2FP.BF16.PACK_AB R137, R196, R197 ;  /* 0x000000c5c489723e */ /* 0x000fe400000010ff */
[C---:B------:R-:W-:Y:S07]  /*ce30*/  F2FP.BF16.PACK_AB R139, R194.reuse, R195 ;  /* 0x000000c3c28b723e */ /* 0x040fee00000010ff */
        /* <DEDUP_REMOVED lines=40> */
[C---:B------:R-:W-:Y:S08]  /*d0c0*/  HMMA.16816.F32.BF16 R112, R136.reuse, R154, R112 ;  /* 0x0000009a8870723c */ /* 0x040ff00000041870 */
[C---:B----4-:R-:W-:Y:S08]  /*d0d0*/  HMMA.16816.F32.BF16 R116, R136.reuse, R156, R116 ;  /* 0x0000009c8874723c */ /* 0x050ff00000041874 */
[C---:B------:R-:W-:Y:S01]  /*d0e0*/  HMMA.16816.F32.BF16 R120, R136.reuse, R158, R120 ;  /* 0x0000009e8878723c */ /* 0x040fe20000041878 */
[----:B------:R-:W3:Y:S07]  /*d0f0*/  LDSM.16.MT88.4 R156, [R234+0x2800] ;  /* 0x00280000ea9c783b */ /* 0x000eee0000004200 */
[C---:B--2---:R-:W-:Y:S08]  /*d100*/  HMMA.16816.F32.BF16 R124, R136.reuse, R144, R124 ;  /* 0x00000090887c723c */ /* 0x044ff0000004187c */
[----:B------:R-:W-:Y:S08]  /*d110*/  HMMA.16816.F32.BF16 R128, R136, R146, R128 ;  /* 0x000000928880723c */ /* 0x000ff00000041880 */
[C---:B-1----:R-:W-:Y:S01]  /*d120*/  HMMA.16816.F32.BF16 R136, R184.reuse, R140, R4 ;  /* 0x0000008cb888723c */ /* 0x042fe20000041804 */
[----:B------:R-:W1:Y:S07]  /*d130*/  LDSM.16.MT88.4 R4, [R234+0x5800] ;  /* 0x00580000ea04783b */ /* 0x000e6e0000004200 */
[C---:B------:R-:W-:Y:S01]  /*d140*/  HMMA.16816.F32.BF16 R140, R184.reuse, R142, R8 ;  /* 0x0000008eb88c723c */ /* 0x040fe20000041808 */
[----:B------:R-:W2:Y:S07]  /*d150*/  LDSM.16.MT88.4 R8, [R233+0x5800] ;  /* 0x00580000e908783b */ /* 0x000eae0000004200 */
[C---:B------:R-:W-:Y:S01]  /*d160*/  HMMA.16816.F32.BF16 R144, R184.reuse, R148, R12 ;  /* 0x00000094b890723c */ /* 0x040fe2000004180c */
[----:B------:R-:W4:Y:S07]  /*d170*/  LDSM.16.MT88.4 R12, [R231+0x8800] ;  /* 0x00880000e70c783b */ /* 0x000f2e0000004200 */
[C---:B------:R-:W-:Y:S01]  /*d180*/  HMMA.16816.F32.BF16 R148, R184.reuse, R150, R16 ;  /* 0x00000096b894723c */ /* 0x040fe20000041810 */
[----:B------:R-:W5:Y:S07]  /*d190*/  LDSM.16.MT88.4 R16, [R232+0x8800] ;  /* 0x00880000e810783b */ /* 0x000f6e0000004200 */
[C---:B---3--:R-:W-:Y:S01]  /*d1a0*/  HMMA.16816.F32.BF16 R152, R184.reuse, R156, R20 ;  /* 0x0000009cb898723c */ /* 0x048fe20000041814 */
[----:B------:R-:W3:Y:S07]  /*d1b0*/  LDSM.16.MT88.4 R20, [R234+0x8800] ;  /* 0x00880000ea14783b */ /* 0x000eee0000004200 */
        /* <DEDUP_REMOVED lines=17> */
[C---:B-----5:R-:W-:Y:S01]  /*d2d0*/  HMMA.16816.F32.BF16 R76, R184.reuse, R16, R76 ;  /* 0x00000010b84c723c */ /* 0x060fe2000004184c */
[----:B------:R-:W5:Y:S07]  /*d2e0*/  LDL R16, [R1+0x14] ;  /* 0x0000140001107983 */ /* 0x000f6e0000100800 */
[C---:B------:R-:W-:Y:S08]  /*d2f0*/  HMMA.16816.F32.BF16 R80, R184.reuse, R18, R80 ;  /* 0x00000012b850723c */ /* 0x040ff00000041850 */
[C---:B---3--:R-:W-:Y:S08]  /*d300*/  HMMA.16816.F32.BF16 R84, R184.reuse, R20, R84 ;  /* 0x00000014b854723c */ /* 0x048ff00000041854 */
[C---:B------:R-:W-:Y:S08]  /*d310*/  HMMA.16816.F32.BF16 R88, R184.reuse, R22, R88 ;  /* 0x00000016b858723c */ /* 0x040ff00000041858 */
[C---:B------:R-:W-:Y:S08]  /*d320*/  HMMA.16816.F32.BF16 R92, R184.reuse, R24, R92 ;  /* 0x00000018b85c723c */ /* 0x040ff0000004185c */
[C---:B------:R-:W-:Y:S08]  /*d330*/  HMMA.16816.F32.BF16 R96, R184.reuse, R26, R96 ;  /* 0x0000001ab860723c */ /* 0x040ff00000041860 */
[C---:B-1----:R-:W-:Y:S08]  /*d340*/  HMMA.16816.F32.BF16 R100, R184.reuse, R4, R100 ;  /* 0x00000004b864723c */ /* 0x042ff00000041864 */
[C---:B------:R-:W-:Y:S01]  /*d350*/  HMMA.16816.F32.BF16 R104, R184.reuse, R6, R104 ;  /* 0x00000006b868723c */ /* 0x040fe20000041868 */
[----:B------:R-:W1:Y:S07]  /*d360*/  LDSM.16.MT88.4 R4, [R233+0xb800] ;  /* 0x00b80000e904783b */ /* 0x000e6e0000004200 */
[C---:B--2---:R-:W-:Y:S08]  /*d370*/  HMMA.16816.F32.BF16 R108, R184.reuse, R8, R108 ;  /* 0x00000008b86c723c */ /* 0x044ff0000004186c */
[C---:B------:R-:W-:Y:S08]  /*d380*/  HMMA.16816.F32.BF16 R112, R184.reuse, R10, R112 ;  /* 0x0000000ab870723c */ /* 0x040ff00000041870 */
[C---:B----4-:R-:W-:Y:S07]  /*d390*/  HMMA.16816.F32.BF16 R116, R184.reuse, R12, R116 ;  /* 0x0000000cb874723c */ /* 0x050fee0000041874 */
[-C--:B------:R-:W-:Y:S01]  /*d3a0*/  MOV R12, R3.reuse ;  /* 0x00000003000c7202 */ /* 0x080fe20000000f00 */
[C---:B------:R-:W-:Y:S08]  /*d3b0*/  HMMA.16816.F32.BF16 R120, R184.reuse, R14, R120 ;  /* 0x0000000eb878723c */ /* 0x040ff00000041878 */
[C---:B-1----:R-:W-:Y:S07]  /*d3c0*/  HMMA.16816.F32.BF16 R124, R184.reuse, R4, R124 ;  /* 0x00000004b87c723c */ /* 0x042fee000004187c */
[----:B------:R-:W-:Y:S01]  /*d3d0*/  FADD.FTZ R4, R194, R2 ;  /* 0x00000002c2047221 */ /* 0x000fe20000010000 */
[----:B------:R-:W-:Y:S04]  /*d3e0*/  HMMA.16816.F32.BF16 R128, R184, R6, R128 ;  /* 0x00000006b880723c */ /* 0x000fe80000041880 */
[----:B------:R-:W-:Y:S02]  /*d3f0*/  FADD.FTZ R2, R190, R0 ;  /* 0x00000000be027221 */ /* 0x000fe40000010000 */
[----:B------:R-:W-:Y:S02]  /*d400*/  FADD.FTZ R0, R188, R4 ;  /* 0x00000004bc007221 */ /* 0x000fe40000010000 */
[----:B------:R-:W-:Y:S04]  /*d410*/  FADD.FTZ R2, R191, R2 ;  /* 0x00000002bf027221 */ /* 0x000fe80000010000 */
[----:B------:R-:W-:Y:S01]  /*d420*/  FADD.FTZ R0, R133, R0 ;  /* 0x0000000085007221 */ /* 0x000fe20000010000 */
[----:B------:R-:W-:Y:S01]  /*d430*/  MOV R133, R132 ;  /* 0x0000008400857202 */ /* 0x000fe20000000f00 */
[----:B------:R-:W-:Y:S02]  /*d440*/  FADD.FTZ R2, R192, R2 ;  /* 0x00000002c0027221 */ /* 0x000fe40000010000 */
[----:B------:R-:W-:Y:S01]  /*d450*/  FADD.FTZ R0, R134, R0 ;  /* 0x0000000086007221 */ /* 0x000fe20000010000 */
[----:B------:R-:W-:Y:S01]  /*d460*/  MOV R134, R3 ;  /* 0x0000000300867202 */ /* 0x000fe20000000f00 */
[----:B------:R-:W-:Y:S02]  /*d470*/  FADD.FTZ R2, R193, R2 ;  /* 0x00000002c1027221 */ /* 0x000fe40000010000 */
[----:B------:R-:W-:Y:S03]  /*d480*/  FADD.FTZ R0, R189, R0 ;  /* 0x00000000bd007221 */ /* 0x000fe60000010000 */
[----:B------:R1:W-:Y:S04]  /*d490*/  STL [R1+0x8], R2 ;  /* 0x0000080201007387 */ /* 0x0003e80000100800 */
[----:B------:R1:W-:Y:S01]  /*d4a0*/  STL [R1+0xc], R0 ;  /* 0x00000c0001007387 */ /* 0x0003e20000100800 */
[C---:B-----5:R-:W-:Y:S02]  /*d4b0*/  ISETP.GT.AND P0, PT, R247.reuse, R16, PT ;  /* 0x00000010f700720c */ /* 0x060fe40003f04270 */
[----:B------:R-:W-:Y:S11]  /*d4c0*/  IADD3 R247, R247, -0x1, RZ ;  /* 0xfffffffff7f77810 */ /* 0x000ff60007ffe0ff */
[----:B-1----:R-:W-:-:S05]  /*d4d0*/  @P0 BRA `(.L_x_1487) ;  /* 0xffffa6d000000947 */ /* 0x002fca000383ffff */
.L_x_1476:
[----:B-1----:R-:W-:-:S13]  /*d4e0*/  ISETP.GE.AND P0, PT, R247, RZ, PT ;  /* 0x000000fff700720c */ /* 0x002fda0003f06270 */
[----:B------:R-:W-:Y:S05]  /*d4f0*/  @!P0 BRA `(.L_x_1488) ;  /* 0x0000516000008947 */ /* 0x000fea0003800000 */
[----:B------:R-:W-:Y:S02]  /*d500*/  MOV R134, R12 ;  /* 0x0000000c00867202 */ /* 0x000fe40000000f00 */
[----:B------:R-:W-:Y:S02]  /*d510*/  MOV R133, R132 ;  /* 0x0000008400857202 */ /* 0x000fe40000000f00 */
.L_x_1495:
[----:B------:R-:W-:Y:S01]  /*d520*/  SHF.R.S32.HI R0, RZ, 0x1f, R252 ;  /* 0x0000001fff007819 */ /* 0x000fe200000114fc */
[----:B------:R-:W2:Y:S01]  /*d530*/  LDL.64 R6, [R1+0x30] ;  /* 0x0000300001067983 */ /* 0x000ea20000100a00 */
[----:B------:R-:W-:Y:S01]  /*d540*/  SHF.R.S32.HI R4, RZ, 0x1f, R246 ;  /* 0x0000001fff047819 */ /* 0x000fe200000114f6 */
[----:B------:R-:W-:Y:S04]  /*d550*/  DEPBAR.LE SB0, 0x0 ;  /* 0x000080000000791a */ /* 0x000fe80000000000 */
[C---:B------:R-:W-:Y:S01]  /*d560*/  IADD3 R14, R245.reuse, 0x80, RZ ;  /* 0x00000080f50e7810 */ /* 0x040fe20007ffe0ff */
[----:B------:R-:W3:Y:S01]  /*d570*/  LDL R5, [R1+0x3c] ;  /* 0x00003c0001057983 */ /* 0x000ee20000100800 */
[----:B------:R-:W-:Y:S01]  /*d580*/  IADD3 R13, R245, 0x40, RZ ;  /* 0x00000040f50d7810 */ /* 0x000fe20007ffe0ff */
[----:B------:R-:W-:Y:S01]  /*d590*/  WARPSYNC 0xffffffff ;  /* 0xffffffff00007948 */ /* 0x000fe20003800000 */
[C---:B------:R-:W-:Y:S01]  /*d5a0*/  IADD3 R238, R135.reuse, 0xb800, RZ ;  /* 0x0000b80087ee7810 */ /* 0x040fe20007ffe0ff */
[----:B------:R-:W-:Y:S01]  /*d5b0*/  BAR.SYNC.DEFER_BLOCKING 0x0 ;  /* 0x0000000000007b1d */ /* 0x000fe20000010000 */
[----:B------:R-:W-:Y:S01]  /*d5c0*/  SHF.R.S32.HI R13, RZ, 0x1f, R13 ;  /* 0x0000001fff0d7819 */ /* 0x000fe2000001140d */
[----:B------:R-:W-:Y:S01]  /*d5d0*/  IMAD R0, R0, c[0x0][0x208], RZ ;  /* 0x0000820000007a24 */ /* 0x000fe200078e02ff */
[C---:B------:R-:W-:Y:S01]  /*d5e0*/  IADD3 R237, R135.reuse, 0xb000, RZ ;  /* 0x0000b00087ed7810 */ /* 0x040fe20007ffe0ff */
[C---:B------:R-:W-:Y:S01]  /*d5f0*/  IMAD.WIDE.U32 R2, R252.reuse, c[0x0][0x208], RZ ;  /* 0x00008200fc027a25 */ /* 0x040fe200078e00ff */
[C---:B------:R-:W-:Y:S02]  /*d600*/  IADD3 R236, R135.reuse, 0xa800, RZ ;  /* 0x0000a80087ec7810 */ /* 0x040fe40007ffe0ff */
[C---:B------:R-:W-:Y:S01]  /*d610*/  IADD3 R235, R135.reuse, 0xa000, RZ ;  /* 0x0000a00087eb7810 */ /* 0x040fe20007ffe0ff */
[----:B------:R-:W-:Y:S01]  /*d620*/  IMAD R0, R252, c[0x0][0x20c], R0 ;  /* 0x00008300fc007a24 */ /* 0x000fe200078e0200 */
[C---:B------:R-:W-:Y:S01]  /*d630*/  IADD3 R227, R135.reuse, 0x9800, RZ ;  /* 0x0000980087e37810 */ /* 0x040fe20007ffe0ff */
[----:B------:R-:W-:Y:S01]  /*d640*/  IMAD R4, R4, c[0x0][0x218], RZ ;  /* 0x0000860004047a24 */ /* 0x000fe200078e02ff */
[----:B------:R-:W-:Y:S01]  /*d650*/  IADD3 R226, R135, 0x9000, RZ ;  /* 0x0000900087e27810 */ /* 0x000fe20007ffe0ff */
[----:B------:R-:W-:Y:S01]  /*d660*/  IMAD.IADD R3, R3, 0x1, R0 ;  /* 0x0000000103037824 */ /* 0x000fe200078e0200 */
[C---:B------:R-:W-:Y:S01]  /*d670*/  IADD3 R225, R135.reuse, 0x8800, RZ ;  /* 0x0000880087e17810 */ /* 0x040fe20007ffe0ff */
[C---:B------:R-:W-:Y:S01]  /*d680*/  IMAD R4, R246.reuse, c[0x0][0x21c], R4 ;  /* 0x00008700f6047a24 */ /* 0x040fe200078e0204 */
[C---:B------:R-:W-:Y:S01]  /*d690*/  IADD3 R224, R135.reuse, 0x8000, RZ ;  /* 0x0000800087e07810 */ /* 0x040fe20007ffe0ff */
[----:B------:R-:W-:Y:S01]  /*d6a0*/  IMAD.WIDE.U32 R2, R246, c[0x0][0x218], R2 ;  /* 0x00008600f6027a25 */ /* 0x000fe200078e0002 */
[C---:B------:R-:W-:Y:S02]  /*d6b0*/  IADD3 R223, R135.reuse, 0x7800, RZ ;  /* 0x0000780087df7810 */ /* 0x040fe40007ffe0ff */
[C---:B------:R-:W-:Y:S01]  /*d6c0*/  IADD3 R222, R135.reuse, 0x7000, RZ ;  /* 0x0000700087de7810 */ /* 0x040fe20007ffe0ff */
[----:B------:R-:W-:Y:S01]  /*d6d0*/  IMAD.SHL.U32 R45, R14, 0x2, RZ ;  /* 0x000000020e2d7824 */ /* 0x000fe200078e00ff */
[----:B------:R-:W-:Y:S01]  /*d6e0*/  IADD3 R221, R135, 0x6800, RZ ;  /* 0x0000680087dd7810 */ /* 0x000fe20007ffe0ff */
[----:B------:R-:W-:Y:S01]  /*d6f0*/  IMAD.SHL.U32 R37, R245, 0x2, RZ ;  /* 0x00000002f5257824 */ /* 0x000fe200078e00ff */
[C---:B------:R-:W-:Y:S01]  /*d700*/  IADD3 R220, R135.reuse, 0x6000, RZ ;  /* 0x0000600087dc7810 */ /* 0x040fe20007ffe0ff */
[----:B------:R1:W4:Y:S01]  /*d710*/  LDSM.16.M88.4 R48, [R239] ;  /* 0x00000000ef30783b */ /* 0x0003220000000200 */
[C---:B------:R-:W-:Y:S02]  /*d720*/  IADD3 R219, R135.reuse, 0x5800, RZ ;  /* 0x0000580087db7810 */ /* 0x040fe40007ffe0ff */
[C---:B------:R-:W-:Y:S01]  /*d730*/  IADD3 R218, R135.reuse, 0x5000, RZ ;  /* 0x0000500087da7810 */ /* 0x040fe20007ffe0ff */
[----:B------:R1:W1:Y:S01]  /*d740*/  LDSM.16.M88.4 R8, [R228] ;  /* 0x00000000e408783b */ /* 0x0002620000000200 */
[C---:B------:R-:W-:Y:S02]  /*d750*/  IADD3 R217, R135.reuse, 0x4800, RZ ;  /* 0x0000480087d97810 */ /* 0x040fe40007ffe0ff */
[C---:B------:R-:W-:Y:S01]  /*d760*/  IADD3 R216, R135.reuse, 0x4000, RZ ;  /* 0x0000400087d87810 */ /* 0x040fe20007ffe0ff */
[----:B------:R1:W1:Y:S01]  /*d770*/  LDSM.16.M88.4 R16, [R228+0x800] ;  /* 0x00080000e410783b */ /* 0x0002620000000200 */
[C---:B------:R-:W-:Y:S02]  /*d780*/  IADD3 R132, R135.reuse, 0x3800, RZ ;  /* 0x0000380087847810 */ /* 0x040fe40007ffe0ff */
[----:B------:R-:W-:Y:S01]  /*d790*/  IADD3 R0, R135, 0x3000, RZ ;  /* 0x0000300087007810 */ /* 0x000fe20007ffe0ff */
        /* <DEDUP_REMOVED lines=11> */
[----:B--2---:R-:W-:Y:S02]  /*d850*/  IADD3 R12, P0, R6, R2, RZ ;  /* 0x00000002060c7210 */ /* 0x004fe40007f1e0ff */
[----:B------:R-:W-:Y:S04]  /*d860*/  IADD3 R6, R245, 0xc0, RZ ;  /* 0x000000c0f5067810 */ /* 0x000fe80007ffe0ff */
[----:B------:R-:W-:Y:S02]  /*d870*/  SHF.R.S32.HI R6, RZ, 0x1f, R6 ;  /* 0x0000001fff067819 */ /* 0x000fe40000011406 */
[----:B---3--:R-:W-:Y:S02]  /*d880*/  IADD3.X R4, R5, R3, R4, P0, !PT ;  /* 0x0000000305047210 */ /* 0x008fe400007fe404 */
[----:B------:R-:W-:Y:S02]  /*d890*/  IADD3 R5, R245, 0xc0, RZ ;  /* 0x000000c0f5057810 */ /* 0x000fe40007ffe0ff */
[C---:B------:R-:W-:Y:S02]  /*d8a0*/  LEA R7, P0, R12.reuse, c[0x0][0x1f8], 0x1 ;  /* 0x00007e000c077a11 */ /* 0x040fe400078008ff */
[C---:B------:R-:W-:Y:S01]  /*d8b0*/  SHF.L.U64.HI R20, R5.reuse, 0x1, R6 ;  /* 0x0000000105147819 */ /* 0x040fe20000010206 */
[----:B------:R-:W-:Y:S01]  /*d8c0*/  IMAD.SHL.U32 R47, R5, 0x2, RZ ;  /* 0x00000002052f7824 */ /* 0x000fe200078e00ff */
[C---:B------:R-:W-:Y:S02]  /*d8d0*/  IADD3 R5, R245.reuse, 0x80, RZ ;  /* 0x00000080f5057810 */ /* 0x040fe40007ffe0ff */
[C---:B------:R-:W-:Y:S02]  /*d8e0*/  IADD3 R6, R245.reuse, 0x40, RZ ;  /* 0x00000040f5067810 */ /* 0x040fe40007ffe0ff */
[----:B------:R-:W-:Y:S02]  /*d8f0*/  SHF.R.S32.HI R5, RZ, 0x1f, R5 ;  /* 0x0000001fff057819 */ /* 0x000fe40000011405 */
[----:B------:R-:W-:Y:S01]  /*d900*/  LEA.HI.X R12, R12, c[0x0][0x1fc], R4, 0x1, P0 ;  /* 0x00007f000c0c7a11 */ /* 0x000fe200000f0c04 */
[----:B------:R-:W-:Y:S01]  /*d910*/  IMAD.SHL.U32 R39, R6, 0x2, RZ ;  /* 0x0000000206277824 */ /* 0x000fe200078e00ff */
[----:B------:R-:W-:Y:S02]  /*d920*/  SHF.L.U64.HI R15, R14, 0x1, R5 ;  /* 0x000000010e0f7819 */ /* 0x000fe40000010205 */
[----:B------:R-:W-:Y:S02]  /*d930*/  SHF.R.S32.HI R5, RZ, 0x1f, R245 ;  /* 0x0000001fff057819 */ /* 0x000fe400000114f5 */
[----:B------:R-:W-:Y:S02]  /*d940*/  SHF.L.U64.HI R14, R6, 0x1, R13 ;  /* 0x00000001060e7819 */ /* 0x000fe4000001020d */
[----:B------:R-:W-:Y:S01]  /*d950*/  SHF.L.U64.HI R13, R245, 0x1, R5 ;  /* 0x00000001f50d7819 */ /* 0x000fe20000010205 */
[----:B------:R-:W-:-:S05]  /*d960*/  BRA.DIV ~URZ, `(.L_x_1489) ;  /* 0x0000a2627f007947 */ /* 0x000fca000b800000 */
[----:B-1--4-:R1:W2:Y:S02]  /*d970*/  SHFL.IDX PT, R2, R12, RZ, 0x181f ;  /* 0x00181fff0c027589 */ /* 0x0122a400000e0000 */
.L_x_1544:
[----:B------:R-:W3:Y:S01]  /*d980*/  SHFL.IDX PT, R6, R7, RZ, 0x181f ;  /* 0x00181fff07067589 */ /* 0x000ee200000e0000 */
[C---:B------:R-:W-:Y:S01]  /*d990*/  ISETP.GE.AND P1, PT, R245.reuse, c[0x0][0x1d4], PT ;  /* 0x00007500f5007a0c */ /* 0x040fe20003f26270 */
[----:B------:R-:W-:Y:S01]  /*d9a0*/  BSSY B0, `(.L_x_1490) ;  /* 0x0000231000007945 */ /* 0x000fe20003800000 */
[C---:B------:R-:W-:Y:S02]  /*d9b0*/  IADD3 R3, R245.reuse, 0x80, RZ ;  /* 0x00000080f5037810 */ /* 0x040fe40007ffe0ff */
[----:B------:R-:W-:Y:S02]  /*d9c0*/  IADD3 R21, R245, 0x40, RZ ;  /* 0x00000040f5157810 */ /* 0x000fe40007ffe0ff */
[----:B------:R-:W-:Y:S01]  /*d9d0*/  ISETP.GE.AND P4, PT, R3, c[0x0][0x1d4], PT ;  /* 0x0000750003007a0c */ /* 0x000fe20003f86270 */
[----:B------:R-:W4:Y:S01]  /*d9e0*/  SHFL.IDX PT, R4, R7, 0x1, 0x181f ;  /* 0x00381f0007047f89 */ /* 0x000f2200000e0000 */
[----:B------:R-:W-:Y:S02]  /*d9f0*/  IADD3 R3, R245, 0xc0, RZ ;  /* 0x000000c0f5037810 */ /* 0x000fe40007ffe0ff */
[----:B------:R-:W-:Y:S02]  /*da00*/  ISETP.GE.AND P5, PT, R21, c[0x0][0x1d4], PT ;  /* 0x0000750015007a0c */ /* 0x000fe40003fa6270 */
[----:B------:R-:W-:Y:S02]  /*da10*/  ISETP.GE.AND P3, PT, R3, c[0x0][0x1d4], PT ;  /* 0x0000750003007a0c */ /* 0x000fe40003f66270 */
[----:B------:R-:W-:Y:S01]  /*da20*/  SEL R244, RZ, 0x10, P1 ;  /* 0x00000010fff47807 */ /* 0x000fe20000800000 */
[----:B------:R5:W-:Y:S01]  /*da30*/  SHFL.IDX PT, R3, R7, 0x2, 0x181f ;  /* 0x00581f0007037f89 */ /* 0x000be200000e0000 */
[----:B------:R-:W-:Y:S02]  /*da40*/  SEL R21, RZ, 0x10, P4 ;  /* 0x00000010ff157807 */ /* 0x000fe40002000000 */
[----:B------:R-:W-:Y:S02]  /*da50*/  IADD3 R36, -R244, 0x10, RZ ;  /* 0x00000010f4247810 */ /* 0x000fe40007ffe1ff */
[----:B------:R-:W-:Y:S02]  /*da60*/  SEL R46, RZ, 0x10, P3 ;  /* 0x00000010ff2e7807 */ /* 0x000fe40001800000 */
[----:B------:R-:W-:Y:S01]  /*da70*/  LOP3.LUT R36, R36, 0xf, RZ, 0xc0, !PT ;  /* 0x0000000f24247812 */ /* 0x000fe200078ec0ff */
[----:B------:R-:W1:Y:S01]  /*da80*/  SHFL.IDX PT, R5, R12, 0x1, 0x181f ;  /* 0x00381f000c057f89 */ /* 0x000e6200000e0000 */
[----:B------:R-:W-:Y:S02]  /*da90*/  IADD3 R38, -R21, 0x10, RZ ;  /* 0x0000001015267810 */ /* 0x000fe40007ffe1ff */
[----:B------:R-:W-:Y:S02]  /*daa0*/  IADD3 R44, -R46, 0x10, RZ ;  /* 0x000000102e2c7810 */ /* 0x000fe40007ffe1ff */
[----:B------:R-:W-:Y:S02]  /*dab0*/  LOP3.LUT R38, R38, 0xf, RZ, 0xc0, !PT ;  /* 0x0000000f26267812 */ /* 0x000fe400078ec0ff */
[----:B------:R-:W-:Y:S02]  /*dac0*/  LOP3.LUT R44, R44, 0xf, RZ, 0xc0, !PT ;  /* 0x0000000f2c2c7812 */ /* 0x000fe400078ec0ff */
[C---:B---3--:R-:W-:Y:S02]  /*dad0*/  IADD3 R28, P0, R6.reuse, R37, RZ ;  /* 0x00000025061c7210 */ /* 0x048fe40007f1e0ff */
[----:B------:R-:W-:Y:S02]  /*dae0*/  IADD3 R22, P2, R6, R39, RZ ;  /* 0x0000002706167210 */ /* 0x000fe40007f5e0ff */
[C---:B--2---:R-:W-:Y:S02]  /*daf0*/  IADD3.X R29, R2.reuse, R13, RZ, P0, !PT ;  /* 0x0000000d021d7210 */ /* 0x044fe400007fe4ff */
[----:B------:R-:W-:Y:S02]  /*db00*/  IADD3.X R23, R2, R14, RZ, P2, !PT ;  /* 0x0000000e02177210 */ /* 0x000fe400017fe4ff */
[----:B------:R-:W-:Y:S01]  /*db10*/  IADD3 R30, P0, R6, R45, RZ ;  /* 0x0000002d061e7210 */ /* 0x000fe20007f1e0ff */
[----:B------:R2:W-:Y:S03]  /*db20*/  LDGSTS.E.BYPASS.LTC128B.128 [R243+0x100], [R28.64], !P1 ;  /* 0x001000001cf37fae */ /* 0x0005e6000c901d46 */
[----:B------:R-:W-:Y:S02]  /*db30*/  IADD3.X R31, R2, R15, RZ, P0, !PT ;  /* 0x0000000f021f7210 */ /* 0x000fe400007fe4ff */
[----:B------:R-:W-:Y:S03]  /*db40*/  IADD3 R6, P0, R6, R47, RZ ;  /* 0x0000002f06067210 */ /* 0x000fe60007f1e0ff */
[----:B------:R4:W-:Y:S01]  /*db50*/  LDGSTS.E.BYPASS.LTC128B.128 [R243+0x3100], [R22.64], !P5 ;  /* 0x0310000016f37fae */ /* 0x0009e2000e901d46 */
[----:B-----5:R-:W-:Y:S07]  /*db60*/  IADD3.X R7, R2, R20, RZ, P0, !PT ;  /* 0x0000001402077210 */ /* 0x020fee00007fe4ff */
[----:B------:R3:W-:Y:S08]  /*db70*/  LDGSTS.E.BYPASS.LTC128B.128 [R243+0x6100], [R30.64], !P4 ;  /* 0x061000001ef37fae */ /* 0x0007f0000e101d46 */
[----:B------:R5:W-:Y:S08]  /*db80*/  LDGSTS.E.BYPASS.LTC128B.128 [R243+0x9100], [R6.64], !P3 ;  /* 0x0910000006f37fae */ /* 0x000bf0000d901d46 */
[----:B------:R2:W2:Y:S01]  /*db90*/  SHFL.IDX PT, R2, R12, 0x2, 0x181f ;  /* 0x00581f000c027f89 */ /* 0x0004a200000e0000 */
[C---:B----4-:R-:W-:Y:S04]  /*dba0*/  IADD3 R22, P0, R4.reuse, R37, RZ ;  /* 0x0000002504167210 */ /* 0x050fe80007f1e0ff */
[C---:B-1----:R-:W-:Y:S05]  /*dbb0*/  IADD3.X R23, R5.reuse, R13, RZ, P0, !PT ;  /* 0x0000000d05177210 */ /* 0x042fea00007fe4ff */
[----:B------:R1:W-:Y:S01]  /*dbc0*/  LDGSTS.E.BYPASS.LTC128B.128 [R243+0x1100], [R22.64], !P1 ;  /* 0x0110000016f37fae */ /* 0x0003e2000c901d46 */
[C---:B-----5:R-:W-:Y:S04]  /*dbd0*/  IADD3 R6, P0, R4.reuse, R39, RZ ;  /* 0x0000002704067210 */ /* 0x060fe80007f1e0ff */
[C---:B------:R-:W-:Y:S02]  /*dbe0*/  IADD3.X R7, R5.reuse, R14, RZ, P0, !PT ;  /* 0x0000000e05077210 */ /* 0x040fe400007fe4ff */
[----:B--2---:R-:W-:Y:S02]  /*dbf0*/  SEL R12, RZ, 0x10, P5 ;  /* 0x00000010ff0c7807 */ /* 0x004fe40002800000 */
[----:B------:R-:W-:Y:S01]  /*dc00*/  IADD3 R28, P0, R4, R47, RZ ;  /* 0x0000002f041c7210 */ /* 0x000fe20007f1e0ff */
[----:B------:R2:W-:Y:S01]  /*dc10*/  LDGSTS.E.BYPASS.LTC128B.128 [R243+0x4100], [R6.64], !P5 ;  /* 0x0410000006f37fae */ /* 0x0005e2000e901d46 */
[----:B---3--:R-:W-:Y:S02]  /*dc20*/  IADD3 R30, -R12, 0x10, RZ ;  /* 0x000000100c1e7810 */ /* 0x008fe40007ffe1ff */
[C---:B------:R-:W-:Y:S02]  /*dc30*/  IADD3.X R29, R5.reuse, R20, RZ, P0, !PT ;  /* 0x00000014051d7210 */ /* 0x040fe400007fe4ff */
[----:B------:R-:W-:Y:S02]  /*dc40*/  LOP3.LUT R30, R30, 0xf, RZ, 0xc0, !PT ;  /* 0x0000000f1e1e7812 */ /* 0x000fe400078ec0ff */
[----:B------:R-:W-:Y:S02]  /*dc50*/  ISETP.NE.U32.AND P2, PT, R12, RZ, PT ;  /* 0x000000ff0c00720c */ /* 0x000fe40003f45070 */
[----:B-1----:R-:W-:Y:S04]  /*dc60*/  IADD3 R22, P1, R4, R45, RZ ;  /* 0x0000002d04167210 */ /* 0x002fe80007f3e0ff */
[----:B------:R-:W-:Y:S02]  /*dc70*/  IADD3.X R23, R5, R15, RZ, P1, !PT ;  /* 0x0000000f05177210 */ /* 0x000fe40000ffe4ff */
[-C--:B------:R-:W-:Y:S03]  /*dc80*/  IADD3 R36, P1, P0, R36, R3.reuse, R37 ;  /* 0x0000000324247210 */ /* 0x080fe6000783e025 */
[----:B------:R1:W-:Y:S01]  /*dc90*/  LDGSTS.E.BYPASS.LTC128B.128 [R243+0x7100], [R22.64], !P4 ;  /* 0x0710000016f37fae */ /* 0x0003e2000e101d46 */
[-C--:B------:R-:W-:Y:S02]  /*dca0*/  IADD3.X R37, RZ, R2.reuse, R13, P1, P0 ;  /* 0x00000002ff257210 */ /* 0x080fe40000fe040d */
[-C--:B------:R-:W-:Y:S01]  /*dcb0*/  IADD3 R30, P1, P0, R30, R3.reuse, R39 ;  /* 0x000000031e1e7210 */ /* 0x080fe2000783e027 */
[C---:B--2---:R-:W-:Y:S04]  /*dcc0*/  HMMA.16816.F32.BF16 R4, R48.reuse, R8, RZ ;  /* 0x000000083004723c */ /* 0x044fe800000418ff */
[----:B------:R2:W-:Y:S01]  /*dcd0*/  LDGSTS.E.BYPASS.LTC128B.128 [R243+0xa100], [R28.64], !P3 ;  /* 0x0a1000001cf37fae */ /* 0x0005e2000d901d46 */
[-C--:B------:R-:W-:Y:S02]  /*dce0*/  IADD3.X R31, RZ, R2.reuse, R14, P1, P0 ;  /* 0x00000002ff1f7210 */ /* 0x080fe40000fe040e */
[-C--:B------:R-:W-:Y:S01]  /*dcf0*/  IADD3 R38, P1, P0, R38, R3.reuse, R45 ;  /* 0x0000000326267210 */ /* 0x080fe2000783e02d */
[C---:B------:R-:W-:Y:S04]  /*dd00*/  HMMA.16816.F32.BF16 R8, R48.reuse, R10, RZ ;  /* 0x0000000a3008723c */ /* 0x040fe800000418ff */
[-C--:B------:R-:W-:Y:S02]  /*dd10*/  IADD3.X R39, RZ, R2.reuse, R15, P1, P0 ;  /* 0x00000002ff277210 */ /* 0x080fe40000fe040f */
[----:B------:R-:W-:Y:S02]  /*dd20*/  IADD3 R44, P1, P0, R44, R3, R47 ;  /* 0x000000032c2c7210 */ /* 0x000fe4000783e02f */
[C---:B------:R-:W-:Y:S04]  /*dd30*/  HMMA.16816.F32.BF16 R12, R48.reuse, R16, RZ ;  /* 0x00000010300c723c */ /* 0x040fe800000418ff */
[----:B------:R-:W-:Y:S02]  /*dd40*/  IADD3.X R45, RZ, R2, R20, P1, P0 ;  /* 0x00000002ff2d7210 */ /* 0x000fe40000fe0414 */
[----:B------:R-:W-:Y:S02]  /*dd50*/  ISETP.NE.U32.AND P0, PT, R244, RZ, PT ;  /* 0x000000fff400720c */ /* 0x000fe40003f05070 */
[----:B------:R-:W-:Y:S01]  /*dd60*/  ISETP.NE.U32.AND P1, PT, R21, RZ, PT ;  /* 0x000000ff1500720c */ /* 0x000fe20003f25070 */
[C---:B------:R-:W-:Y:S08]  /*dd70*/  HMMA.16816.F32.BF16 R16, R48.reuse, R18, RZ ;  /* 0x000000123010723c */ /* 0x040ff000000418ff */
[C---:B-1----:R-:W-:Y:S02]  /*dd80*/  HMMA.16816.F32.BF16 R20, R48.reuse, R24, RZ ;  /* 0x000000183014723c */ /* 0x042fe400000418ff */
[----:B------:R1:W-:Y:S01]  /*dd90*/  LDGSTS.E.BYPASS.LTC128B.128.ZFILL [R243+0x2100], [R36.64], P0 ;  /* 0x0210000024f37fae */ /* 0x0003e20008141d46 */
[----:B------:R-:W-:Y:S05]  /*dda0*/  ISETP.NE.U32.AND P0, PT, R46, RZ, PT ;  /* 0x000000ff2e00720c */ /* 0x000fea0003f05070 */
[C---:B------:R-:W-:Y:S02]  /*ddb0*/  HMMA.16816.F32.BF16 R24, R48.reuse, R26, RZ ;  /* 0x0000001a3018723c */ /* 0x040fe400000418ff */
[----:B------:R2:W-:Y:S08]  /*ddc0*/  LDGSTS.E.BYPASS.LTC128B.128.ZFILL [R243+0x5100], [R30.64], P2 ;  /* 0x051000001ef37fae */ /* 0x0005f00009141d46 */
[----:B------:R1:W-:Y:S08]  /*ddd0*/  LDGSTS.E.BYPASS.LTC128B.128.ZFILL [R243+0x8100], [R38.64], P1 ;  /* 0x0810000026f37fae */ /* 0x0003f00008941d46 */
[----:B------:R3:W-:Y:S01]  /*dde0*/  LDGSTS.E.BYPASS.LTC128B.128.ZFILL [R243+0xb100], [R44.64], P0 ;  /* 0x0b1000002cf37fae */ /* 0x0007e20008141d46 */
[----:B------:R-:W-:Y:S07]  /*ddf0*/  ISETP.GE.AND P0, PT, R247, 0x1, PT ;  /* 0x00000001f700780c */ /* 0x000fee0003f06270 */
[----:B------:R-:W0:Y:S01]  /*de00*/  LDGDEPBAR ;  /* 0x00000000000079af */ /* 0x000e220000000000 */
[C---:B--2---:R-:W-:Y:S08]  /*de10*/  HMMA.16816.F32.BF16 R28, R48.reuse, R32, RZ ;  /* 0x00000020301c723c */ /* 0x044ff000000418ff */
[C---:B------:R-:W-:Y:S08]  /*de20*/  HMMA.16816.F32.BF16 R32, R48.reuse, R34, RZ ;  /* 0x000000223020723c */ /* 0x040ff000000418ff */
[C---:B-1----:R-:W-:Y:S08]  /*de30*/  HMMA.16816.F32.BF16 R36, R48.reuse, R40, RZ ;  /* 0x000000283024723c */ /* 0x042ff000000418ff */
[C---:B------:R-:W-:Y:S08]  /*de40*/  HMMA.16816.F32.BF16 R40, R48.reuse, R42, RZ ;  /* 0x0000002a3028723c */ /* 0x040ff000000418ff */
[C---:B---3--:R-:W-:Y:S08]  /*de50*/  HMMA.16816.F32.BF16 R44, R48.reuse, R184, RZ ;  /* 0x000000b8302c723c */ /* 0x048ff000000418ff */
        /* <DEDUP_REMOVED lines=20> */
[C---:B-1----:R-:W-:Y:S01]  /*dfa0*/  HMMA.16816.F32.BF16 R4, R184.reuse, R192, R4 ;  /* 0x000000c0b804723c */ /* 0x042fe20000041804 */
[----:B------:R-:W-:Y:S07]  /*dfb0*/  LDSM.16.M88.4 R212, [R228+0x7000] ;  /* 0x00700000e4d4783b */ /* 0x000fee0000000200 */
[C---:B------:R-:W-:Y:S01]  /*dfc0*/  HMMA.16816.F32.BF16 R8, R184.reuse, R194, R8 ;  /* 0x000000c2b808723c */ /* 0x040fe20000041808 */
[----:B------:R-:W-:Y:S07]  /*dfd0*/  LDSM.16.M88.4 R192, [R241] ;  /* 0x00000000f1c0783b */ /* 0x000fee0000000200 */
[C---:B--2---:R-:W-:Y:S08]  /*dfe0*/  HMMA.16816.F32.BF16 R12, R184.reuse, R196, R12 ;  /* 0x000000c4b80c723c */ /* 0x044ff0000004180c */
[C---:B------:R-:W-:Y:S01]  /*dff0*/  HMMA.16816.F32.BF16 R16, R184.reuse, R198, R16 ;  /* 0x000000c6b810723c */ /* 0x040fe20000041810 */
[----:B------:R-:W1:Y:S07]  /*e000*/  LDSM.16.M88.4 R196, [R229+-0x9000] ;  /* 0xff700000e5c4783b */ /* 0x000e6e0000000200 */
[C---:B---3--:R-:W-:Y:S08]  /*e010*/  HMMA.16816.F32.BF16 R20, R184.reuse, R200, R20 ;  /* 0x000000c8b814723c */ /* 0x048ff00000041814 */
[C---:B------:R-:W-:Y:S01]  /*e020*/  HMMA.16816.F32.BF16 R24, R184.reuse, R202, R24 ;  /* 0x000000cab818723c */ /* 0x040fe20000041818 */
[----:B------:R-:W2:Y:S07]  /*e030*/  LDSM.16.M88.4 R200, [R229+-0x8800] ;  /* 0xff780000e5c8783b */ /* 0x000eae0000000200 */
[C---:B----4-:R-:W-:Y:S08]  /*e040*/  HMMA.16816.F32.BF16 R28, R184.reuse, R204, R28 ;  /* 0x000000ccb81c723c */ /* 0x050ff0000004181c */
[C---:B------:R-:W-:Y:S01]  /*e050*/  HMMA.16816.F32.BF16 R32, R184.reuse, R206, R32 ;  /* 0x000000ceb820723c */ /* 0x040fe20000041820 */
[----:B------:R-:W3:Y:S07]  /*e060*/  LDSM.16.M88.4 R204, [R229+-0x8000] ;  /* 0xff800000e5cc783b */ /* 0x000eee0000000200 */
[C---:B-----5:R-:W-:Y:S08]  /*e070*/  HMMA.16816.F32.BF16 R36, R184.reuse, R188, R36 ;  /* 0x000000bcb824723c */ /* 0x060ff00000041824 */
[C---:B------:R-:W-:Y:S01]  /*e080*/  HMMA.16816.F32.BF16 R40, R184.reuse, R190, R40 ;  /* 0x000000beb828723c */ /* 0x040fe20000041828 */
[----:B------:R-:W4:Y:S07]  /*e090*/  LDSM.16.M88.4 R188, [R229+-0x7800] ;  /* 0xff880000e5bc783b */ /* 0x000f2e0000000200 */
[C---:B------:R-:W-:Y:S08]  /*e0a0*/  HMMA.16816.F32.BF16 R44, R184.reuse, R208, R44 ;  /* 0x000000d0b82c723c */ /* 0x040ff0000004182c */
[----:B------:R-:W-:Y:S01]  /*e0b0*/  HMMA.16816.F32.BF16 R48, R184, R210, R48 ;  /* 0x000000d2b830723c */ /* 0x000fe20000041830 */
[----:B------:R-:W5:Y:S07]  /*e0c0*/  LDSM.16.M88.4 R184, [R229+-0x7000] ;  /* 0xff900000e5b8783b */ /* 0x000f6e0000000200 */
[C---:B-1----:R-:W-:Y:S01]  /*e0d0*/  HMMA.16816.F32.BF16 R4, R192.reuse, R196, R4 ;  /* 0x000000c4c004723c */ /* 0x042fe20000041804 */
[----:B------:R-:W-:Y:S07]  /*e0e0*/  LDSM.16.M88.4 R208, [R228+0x3000] ;  /* 0x00300000e4d0783b */ /* 0x000fee0000000200 */
[C---:B------:R-:W-:Y:S01]  /*e0f0*/  HMMA.16816.F32.BF16 R8, R192.reuse, R198, R8 ;  /* 0x000000c6c008723c */ /* 0x040fe20000041808 */
[----:B------:R-:W1:Y:S07]  /*e100*/  LDSM.16.M88.4 R196, [R229+-0x6800] ;  /* 0xff980000e5c4783b */ /* 0x000e6e0000000200 */
[C---:B--2---:R-:W-:Y:S08]  /*e110*/  HMMA.16816.F32.BF16 R12, R192.reuse, R200, R12 ;  /* 0x000000c8c00c723c */ /* 0x044ff0000004180c */
[C---:B------:R-:W-:Y:S01]  /*e120*/  HMMA.16816.F32.BF16 R16, R192.reuse, R202, R16 ;  /* 0x000000cac010723c */ /* 0x040fe20000041810 */
[----:B------:R-:W2:Y:S07]  /*e130*/  LDSM.16.M88.4 R200, [R239+0x4000] ;  /* 0x00400000efc8783b */ /* 0x000eae0000000200 */
[C---:B---3--:R-:W-:Y:S08]  /*e140*/  HMMA.16816.F32.BF16 R20, R192.reuse, R204, R20 ;  /* 0x000000ccc014723c */ /* 0x048ff00000041814 */
[C---:B------:R-:W-:Y:S01]  /*e150*/  HMMA.16816.F32.BF16 R24, R192.reuse, R206, R24 ;  /* 0x000000cec018723c */ /* 0x040fe20000041818 */
[----:B------:R-:W3:Y:S07]  /*e160*/  LDSM.16.M88.4 R204, [R228+0x3800] ;  /* 0x00380000e4cc783b */ /* 0x000eee0000000200 */
[C---:B----4-:R-:W-:Y:S08]  /*e170*/  HMMA.16816.F32.BF16 R28, R192.reuse, R188, R28 ;  /* 0x000000bcc01c723c */ /* 0x050ff0000004181c */
[C---:B------:R-:W-:Y:S01]  /*e180*/  HMMA.16816.F32.BF16 R32, R192.reuse, R190, R32 ;  /* 0x000000bec020723c */ /* 0x040fe20000041820 */
[----:B------:R-:W4:Y:S07]  /*e190*/  LDSM.16.M88.4 R188, [R228+0x4000] ;  /* 0x00400000e4bc783b */ /* 0x000f2e0000000200 */
[C---:B-----5:R-:W-:Y:S08]  /*e1a0*/  HMMA.16816.F32.BF16 R36, R192.reuse, R184, R36 ;  /* 0x000000b8c024723c */ /* 0x060ff00000041824 */
[C---:B------:R-:W-:Y:S01]  /*e1b0*/  HMMA.16816.F32.BF16 R40, R192.reuse, R186, R40 ;  /* 0x000000bac028723c */ /* 0x040fe20000041828 */
[----:B------:R-:W5:Y:S07]  /*e1c0*/  LDSM.16.M88.4 R184, [R228+0x4800] ;  /* 0x00480000e4b8783b */ /* 0x000f6e0000000200 */
[C---:B-1----:R-:W-:Y:S08]  /*e1d0*/  HMMA.16816.F32.BF16 R44, R192.reuse, R196, R44 ;  /* 0x000000c4c02c723c */ /* 0x042ff0000004182c */
[----:B------:R-:W-:Y:S01]  /*e1e0*/  HMMA.16816.F32.BF16 R48, R192, R198, R48 ;  /* 0x000000c6c030723c */ /* 0x000fe20000041830 */
[----:B------:R-:W1:Y:S07]  /*e1f0*/  LDSM.16.M88.4 R192, [R228+0x5000] ;  /* 0x00500000e4c0783b */ /* 0x000e6e0000000200 */
[C---:B--2---:R-:W-:Y:S01]  /*e200*/  HMMA.16816.F32.BF16 R4, R200.reuse, R208, R4 ;  /* 0x000000d0c804723c */ /* 0x044fe20000041804 */
[----:B------:R-:W2:Y:S07]  /*e210*/  LDSM.16.M88.4 R196, [R228+0x5800] ;  /* 0x00580000e4c4783b */ /* 0x000eae0000000200 */
[C---:B------:R-:W-:Y:S01]  /*e220*/  HMMA.16816.F32.BF16 R8, R200.reuse, R210, R8 ;  /* 0x000000d2c808723c */ /* 0x040fe20000041808 */
[----:B------:R-:W-:Y:S07]  /*e230*/  LDSM.16.M88.4 R208, [R0] ;  /* 0x0000000000d0783b */ /* 0x000fee0000000200 */
[C---:B---3--:R-:W-:Y:S08]  /*e240*/  HMMA.16816.F32.BF16 R12, R200.reuse, R204, R12 ;  /* 0x000000ccc80c723c */ /* 0x048ff0000004180c */
[C---:B------:R-:W-:Y:S01]  /*e250*/  HMMA.16816.F32.BF16 R16, R200.reuse, R206, R16 ;  /* 0x000000cec810723c */ /* 0x040fe20000041810 */
[----:B------:R-:W3:Y:S07]  /*e260*/  LDSM.16.M88.4 R204, [R240+0x4000] ;  /* 0x00400000f0cc783b */ /* 0x000eee0000000200 */
[C---:B----4-:R-:W-:Y:S08]  /*e270*/  HMMA.16816.F32.BF16 R20, R200.reuse, R188, R20 ;  /* 0x000000bcc814723c */ /* 0x050ff00000041814 */
[C---:B------:R-:W-:Y:S01]  /*e280*/  HMMA.16816.F32.BF16 R24, R200.reuse, R190, R24 ;  /* 0x000000bec818723c */ /* 0x040fe20000041818 */
[----:B------:R-:W4:Y:S07]  /*e290*/  LDSM.16.M88.4 R188, [R132] ;  /* 0x0000000084bc783b */ /* 0x000f2e0000000200 */
[C---:B-----5:R-:W-:Y:S08]  /*e2a0*/  HMMA.16816.F32.BF16 R28, R200.reuse, R184, R28 ;  /* 0x000000b8c81c723c */ /* 0x060ff0000004181c */
[C---:B------:R-:W-:Y:S01]  /*e2b0*/  HMMA.16816.F32.BF16 R32, R200.reuse, R186, R32 ;  /* 0x000000bac820723c */ /* 0x040fe20000041820 */
[----:B------:R-:W5:Y:S07]  /*e2c0*/  LDSM.16.M88.4 R184, [R216] ;  /* 0x00000000d8b8783b */ /* 0x000f6e0000000200 */
[C---:B-1----:R-:W-:Y:S08]  /*e2d0*/  HMMA.16816.F32.BF16 R36, R200.reuse, R192, R36 ;  /* 0x000000c0c824723c */ /* 0x042ff00000041824 */
[C---:B------:R-:W-:Y:S01]  /*e2e0*/  HMMA.16816.F32.BF16 R40, R200.reuse, R194, R40 ;  /* 0x000000c2c828723c */ /* 0x040fe20000041828 */
[----:B------:R-:W1:Y:S07]  /*e2f0*/  LDSM.16.M88.4 R192, [R217] ;  /* 0x00000000d9c0783b */ /* 0x000e6e0000000200 */
[C---:B--2---:R-:W-:Y:S08]  /*e300*/  HMMA.16816.F32.BF16 R44, R200.reuse, R196, R44 ;  /* 0x000000c4c82c723c */ /* 0x044ff0000004182c */
[----:B------:R-:W-:Y:S01]  /*e310*/  HMMA.16816.F32.BF16 R48, R200, R198, R48 ;  /* 0x000000c6c830723c */ /* 0x000fe20000041830 */
[----:B------:R-:W2:Y:S07]  /*e320*/  LDSM.16.M88.4 R196, [R218] ;  /* 0x00000000dac4783b */ /* 0x000eae0000000200 */
[C---:B---3--:R-:W-:Y:S01]  /*e330*/  HMMA.16816.F32.BF16 R4, R204.reuse, R208, R4 ;  /* 0x000000d0cc04723c */ /* 0x048fe20000041804 */
[----:B------:R-:W3:Y:S07]  /*e340*/  LDSM.16.M88.4 R200, [R219] ;  /* 0x00000000dbc8783b */ /* 0x000eee0000000200 */
[C---:B------:R-:W-:Y:S01]  /*e350*/  HMMA.16816.F32.BF16 R8, R204.reuse, R210, R8 ;  /* 0x000000d2cc08723c */ /* 0x040fe20000041808 */
[----:B------:R-:W-:Y:S07]  /*e360*/  LDSM.16.M88.4 R208, [R230+0x3000] ;  /* 0x00300000e6d0783b */ /* 0x000fee0000000200 */
[C---:B----4-:R-:W-:Y:S01]  /*e370*/  HMMA.16816.F32.BF16 R12, R204.reuse, R188, R12 ;  /* 0x000000bccc0c723c */ /* 0x050fe2000004180c */
[----:B------:R-:W-:Y:S07]  /*e380*/  LDSM.16.M88.4 R216, [R222] ;  /* 0x00000000ded8783b */ /* 0x000fee0000000200 */
[C---:B------:R-:W-:Y:S01]  /*e390*/  HMMA.16816.F32.BF16 R16, R204.reuse, R190, R16 ;  /* 0x000000becc10723c */ /* 0x040fe20000041810 */
[----:B------:R-:W4:Y:S07]  /*e3a0*/  LDSM.16.M88.4 R188, [R242+0x4000] ;  /* 0x00400000f2bc783b */ /* 0x000f2e0000000200 */
[C---:B-----5:R-:W-:Y:S08]  /*e3b0*/  HMMA.16816.F32.BF16 R20, R204.reuse, R184, R20 ;  /* 0x000000b8cc14723c */ /* 0x060ff00000041814 */
[C---:B------:R-:W-:Y:S01]  /*e3c0*/  HMMA.16816.F32.BF16 R24, R204.reuse, R186, R24 ;  /* 0x000000bacc18723c */ /* 0x040fe20000041818 */
[----:B------:R-:W5:Y:S07]  /*e3d0*/  LDSM.16.M88.4 R184, [R230+0x3800] ;  /* 0x00380000e6b8783b */ /* 0x000f6e0000000200 */
        /* <DEDUP_REMOVED lines=8> */
[----:B------:R-:W3:Y:S07]  /*e460*/  LDSM.16.M88.4 R200, [R230+0x5000] ;  /* 0x00500000e6c8783b */ /* 0x000eee0000000200 */
[C---:B----4-:R-:W-:Y:S01]  /*e470*/  HMMA.16816.F32.BF16 R4, R188.reuse, R208, R4 ;  /* 0x000000d0bc04723c */ /* 0x050fe20000041804 */
[----:B------:R-:W-:Y:S07]  /*e480*/  LDSM.16.M88.4 R204, [R241+0x4000] ;  /* 0x00400000f1cc783b */ /* 0x000fee0000000200 */
[C---:B------:R-:W-:Y:S01]  /*e490*/  HMMA.16816.F32.BF16 R8, R188.reuse, R210, R8 ;  /* 0x000000d2bc08723c */ /* 0x040fe20000041808 */
[----:B------:R-:W-:Y:S07]  /*e4a0*/  LDSM.16.M88.4 R208, [R229+-0x6000] ;  /* 0xffa00000e5d0783b */ /* 0x000fee0000000200 */
[C---:B-----5:R-:W-:Y:S08]  /*e4b0*/  HMMA.16816.F32.BF16 R12, R188.reuse, R184, R12 ;  /* 0x000000b8bc0c723c */ /* 0x060ff0000004180c */
[C---:B------:R-:W-:Y:S01]  /*e4c0*/  HMMA.16816.F32.BF16 R16, R188.reuse, R186, R16 ;  /* 0x000000babc10723c */ /* 0x040fe20000041810 */
[----:B------:R-:W4:Y:S07]  /*e4d0*/  LDSM.16.M88.4 R184, [R230+0x5800] ;  /* 0x00580000e6b8783b */ /* 0x000f2e0000000200 */
[C---:B-1----:R-:W-:Y:S08]  /*e4e0*/  HMMA.16816.F32.BF16 R20, R188.reuse, R192, R20 ;  /* 0x000000c0bc14723c */ /* 0x042ff00000041814 */
[C---:B------:R-:W-:Y:S01]  /*e4f0*/  HMMA.16816.F32.BF16 R24, R188.reuse, R194, R24 ;  /* 0x000000c2bc18723c */ /* 0x040fe20000041818 */
[----:B------:R-:W1:Y:S07]  /*e500*/  LDSM.16.M88.4 R192, [R229+-0x5800] ;  /* 0xffa80000e5c0783b */ /* 0x000e6e0000000200 */
[C---:B--2---:R-:W-:Y:S08]  /*e510*/  HMMA.16816.F32.BF16 R28, R188.reuse, R196, R28 ;  /* 0x000000c4bc1c723c */ /* 0x044ff0000004181c */
[C---:B------:R-:W-:Y:S01]  /*e520*/  HMMA.16816.F32.BF16 R32, R188.reuse, R198, R32 ;  /* 0x000000c6bc20723c */ /* 0x040fe20000041820 */
[----:B------:R-:W2:Y:S07]  /*e530*/  LDSM.16.M88.4 R196, [R229+-0x5000] ;  /* 0xffb00000e5c4783b */ /* 0x000eae0000000200 */
[C---:B---3--:R-:W-:Y:S08]  /*e540*/  HMMA.16816.F32.BF16 R36, R188.reuse, R200, R36 ;  /* 0x000000c8bc24723c */ /* 0x048ff00000041824 */
[C---:B------:R-:W-:Y:S01]  /*e550*/  HMMA.16816.F32.BF16 R40, R188.reuse, R202, R40 ;  /* 0x000000cabc28723c */ /* 0x040fe20000041828 */
[----:B------:R-:W3:Y:S07]  /*e560*/  LDSM.16.M88.4 R200, [R229+-0x4800] ;  /* 0xffb80000e5c8783b */ /* 0x000eee0000000200 */
[C---:B----4-:R-:W-:Y:S08]  /*e570*/  HMMA.16816.F32.BF16 R44, R188.reuse, R184, R44 ;  /* 0x000000b8bc2c723c */ /* 0x050ff0000004182c */
[----:B------:R-:W-:Y:S01]  /*e580*/  HMMA.16816.F32.BF16 R48, R188, R186, R48 ;  /* 0x000000babc30723c */ /* 0x000fe20000041830 */
[----:B------:R-:W4:Y:S07]  /*e590*/  LDSM.16.M88.4 R184, [R229+-0x4000] ;  /* 0xffc00000e5b8783b */ /* 0x000f2e0000000200 */
[C---:B------:R-:W-:Y:S01]  /*e5a0*/  HMMA.16816.F32.BF16 R4, R204.reuse, R208, R4 ;  /* 0x000000d0cc04723c */ /* 0x040fe20000041804 */
[----:B------:R-:W5:Y:S07]  /*e5b0*/  LDSM.16.M88.4 R188, [R229+-0x3800] ;  /* 0xffc80000e5bc783b */ /* 0x000f6e0000000200 */
[C---:B------:R-:W-:Y:S01]  /*e5c0*/  HMMA.16816.F32.BF16 R8, R204.reuse, R210, R8 ;  /* 0x000000d2cc08723c */ /* 0x040fe20000041808 */
[----:B------:R-:W-:Y:S07]  /*e5d0*/  LDSM.16.M88.4 R208, [R228+0x6800] ;  /* 0x00680000e4d0783b */ /* 0x000fee0000000200 */
[C---:B-1----:R-:W-:Y:S08]  /*e5e0*/  HMMA.16816.F32.BF16 R12, R204.reuse, R192, R12 ;  /* 0x000000c0cc0c723c */ /* 0x042ff0000004180c */
[C---:B------:R-:W-:Y:S01]  /*e5f0*/  HMMA.16816.F32.BF16 R16, R204.reuse, R194, R16 ;  /* 0x000000c2cc10723c */ /* 0x040fe20000041810 */
[----:B------:R-:W-:Y:S07]  /*e600*/  LDSM.16.M88.4 R192, [R239+0x8000] ;  /* 0x00800000efc0783b */ /* 0x000fee0000000200 */
[C---:B--2---:R-:W-:Y:S08]  /*e610*/  HMMA.16816.F32.BF16 R20, R204.reuse, R196, R20 ;  /* 0x000000c4cc14723c */ /* 0x044ff00000041814 */
[C---:B------:R-:W-:Y:S01]  /*e620*/  HMMA.16816.F32.BF16 R24, R204.reuse, R198, R24 ;  /* 0x000000c6cc18723c */ /* 0x040fe20000041818 */
[----:B------:R-:W1:Y:S07]  /*e630*/  LDSM.16.M88.4 R196, [R228+0x6000] ;  /* 0x00600000e4c4783b */ /* 0x000e6e0000000200 */
        /* <DEDUP_REMOVED lines=8> */
[----:B------:R-:W4:Y:S07]  /*e6c0*/  LDSM.16.M88.4 R188, [R228+0x8800] ;  /* 0x00880000e4bc783b */ /* 0x000f2e0000000200 */
[C---:B-1----:R-:W-:Y:S01]  /*e6d0*/  HMMA.16816.F32.BF16 R4, R192.reuse, R196, R4 ;  /* 0x000000c4c004723c */ /* 0x042fe20000041804 */
[----:B------:R-:W-:Y:S07]  /*e6e0*/  LDSM.16.M88.4 R204, [R220] ;  /* 0x00000000dccc783b */ /* 0x000fee0000000200 */
[C---:B------:R-:W-:Y:S01]  /*e6f0*/  HMMA.16816.F32.BF16 R8, R192.reuse, R198, R8 ;  /* 0x000000c6c008723c */ /* 0x040fe20000041808 */
[----:B------:R-:W1:Y:S07]  /*e700*/  LDSM.16.M88.4 R196, [R240+0x8000] ;  /* 0x00800000f0c4783b */ /* 0x000e6e0000000200 */
[C---:B------:R-:W-:Y:S08]  /*e710*/  HMMA.16816.F32.BF16 R12, R192.reuse, R208, R12 ;  /* 0x000000d0c00c723c */ /* 0x040ff0000004180c */
[C---:B------:R-:W-:Y:S01]  /*e720*/  HMMA.16816.F32.BF16 R16, R192.reuse, R210, R16 ;  /* 0x000000d2c010723c */ /* 0x040fe20000041810 */
[----:B------:R-:W5:Y:S07]  /*e730*/  LDSM.16.M88.4 R208, [R221] ;  /* 0x00000000ddd0783b */ /* 0x000f6e0000000200 */
[C---:B------:R-:W-:Y:S08]  /*e740*/  HMMA.16816.F32.BF16 R20, R192.reuse, R212, R20 ;  /* 0x000000d4c014723c */ /* 0x040ff00000041814 */
[C---:B------:R-:W-:Y:S01]  /*e750*/  HMMA.16816.F32.BF16 R24, R192.reuse, R214, R24 ;  /* 0x000000d6c018723c */ /* 0x040fe20000041818 */
[----:B------:R-:W-:Y:S07]  /*e760*/  LDSM.16.M88.4 R212, [R230+0x6000] ;  /* 0x00600000e6d4783b */ /* 0x000fee0000000200 */
[C---:B--2---:R-:W-:Y:S08]  /*e770*/  HMMA.16816.F32.BF16 R28, R192.reuse, R200, R28 ;  /* 0x000000c8c01c723c */ /* 0x044ff0000004181c */
[C---:B------:R-:W-:Y:S01]  /*e780*/  HMMA.16816.F32.BF16 R32, R192.reuse, R202, R32 ;  /* 0x000000cac020723c */ /* 0x040fe20000041820 */
[----:B------:R-:W2:Y:S07]  /*e790*/  LDSM.16.M88.4 R200, [R223] ;  /* 0x00000000dfc8783b */ /* 0x000eae0000000200 */
[C---:B---3--:R-:W-:Y:S01]  /*e7a0*/  HMMA.16816.F32.BF16 R36, R192.reuse, R184, R36 ;  /* 0x000000b8c024723c */ /* 0x048fe20000041824 */
[----:B------:R-:W-:Y:S07]  /*e7b0*/  LDSM.16.M88.4 R220, [R230+0x6800] ;  /* 0x00680000e6dc783b */ /* 0x000fee0000000200 */
[C---:B------:R-:W-:Y:S01]  /*e7c0*/  HMMA.16816.F32.BF16 R40, R192.reuse, R186, R40 ;  /* 0x000000bac028723c */ /* 0x040fe20000041828 */
[----:B------:R-:W3:Y:S07]  /*e7d0*/  LDSM.16.M88.4 R184, [R224] ;  /* 0x00000000e0b8783b */ /* 0x000eee0000000200 */
[C---:B----4-:R-:W-:Y:S08]  /*e7e0*/  HMMA.16816.F32.BF16 R44, R192.reuse, R188, R44 ;  /* 0x000000bcc02c723c */ /* 0x050ff0000004182c */
[----:B------:R-:W-:Y:S01]  /*e7f0*/  HMMA.16816.F32.BF16 R48, R192, R190, R48 ;  /* 0x000000bec030723c */ /* 0x000fe20000041830 */
[----:B------:R-:W4:Y:S07]  /*e800*/  LDSM.16.M88.4 R188, [R225] ;  /* 0x00000000e1bc783b */ /* 0x000f2e0000000200 */
[C---:B-1----:R-:W-:Y:S01]  /*e810*/  HMMA.16816.F32.BF16 R4, R196.reuse, R204, R4 ;  /* 0x000000ccc404723c */ /* 0x042fe20000041804 */
[----:B------:R-:W1:Y:S07]  /*e820*/  LDSM.16.M88.4 R192, [R242+0x8000] ;  /* 0x00800000f2c0783b */ /* 0x000e6e0000000200 */
[C---:B------:R-:W-:Y:S01]  /*e830*/  HMMA.16816.F32.BF16 R8, R196.reuse, R206, R8 ;  /* 0x000000cec408723c */ /* 0x040fe20000041808 */
[----:B------:R-:W1:Y:S07]  /*e840*/  LDSM.16.M88.4 R204, [R230+0x7000] ;  /* 0x00700000e6cc783b */ /* 0x000e6e0000000200 */
[C---:B-----5:R-:W-:Y:S08]  /*e850*/  HMMA.16816.F32.BF16 R12, R196.reuse, R208, R12 ;  /* 0x000000d0c40c723c */ /* 0x060ff0000004180c */
[C---:B------:R-:W-:Y:S01]  /*e860*/  HMMA.16816.F32.BF16 R16, R196.reuse, R210, R16 ;  /* 0x000000d2c410723c */ /* 0x040fe20000041810 */
[----:B------:R-:W5:Y:S07]  /*e870*/  LDSM.16.M88.4 R208, [R230+0x7800] ;  /* 0x00780000e6d0783b */ /* 0x000f6e0000000200 */
[C---:B------:R-:W-:Y:S08]  /*e880*/  HMMA.16816.F32.BF16 R20, R196.reuse, R216, R20 ;  /* 0x000000d8c414723c */ /* 0x040ff00000041814 */
[C---:B------:R-:W-:Y:S01]  /*e890*/  HMMA.16816.F32.BF16 R24, R196.reuse, R218, R24 ;  /* 0x000000dac418723c */ /* 0x040fe20000041818 */
[----:B------:R-:W1:Y:S07]  /*e8a0*/  LDSM.16.M88.4 R216, [R230+0x8000] ;  /* 0x00800000e6d8783b */ /* 0x000e6e0000000200 */
[C---:B--2---:R-:W-:Y:S08]  /*e8b0*/  HMMA.16816.F32.BF16 R28, R196.reuse, R200, R28 ;  /* 0x000000c8c41c723c */ /* 0x044ff0000004181c */
[C---:B------:R-:W-:Y:S01]  /*e8c0*/  HMMA.16816.F32.BF16 R32, R196.reuse, R202, R32 ;  /* 0x000000cac420723c */ /* 0x040fe20000041820 */
[----:B------:R-:W-:Y:S07]  /*e8d0*/  LDSM.16.M88.4 R200, [R229+-0x2800] ;  /* 0xffd80000e5c8783b */ /* 0x000fee0000000200 */
[C---:B---3--:R-:W-:Y:S08]  /*e8e0*/  HMMA.16816.F32.BF16 R36, R196.reuse, R184, R36 ;  /* 0x000000b8c424723c */ /* 0x048ff00000041824 */
[C---:B------:R-:W-:Y:S01]  /*e8f0*/  HMMA.16816.F32.BF16 R40, R196.reuse, R186, R40 ;  /* 0x000000bac428723c */ /* 0x040fe20000041828 */
[----:B------:R-:W2:Y:S07]  /*e900*/  LDSM.16.M88.4 R184, [R230+0x8800] ;  /* 0x00880000e6b8783b */ /* 0x000eae0000000200 */
[C---:B----4-:R-:W-:Y:S08]  /*e910*/  HMMA.16816.F32.BF16 R44, R196.reuse, R188, R44 ;  /* 0x000000bcc42c723c */ /* 0x050ff0000004182c */
[----:B------:R-:W-:Y:S01]  /*e920*/  HMMA.16816.F32.BF16 R48, R196, R190, R48 ;  /* 0x000000bec430723c */ /* 0x000fe20000041830 */
[----:B------:R-:W-:Y:S07]  /*e930*/  LDSM.16.M88.4 R188, [R241+0x8000] ;  /* 0x00800000f1bc783b */ /* 0x000fee0000000200 */
[C---:B-1----:R-:W-:Y:S01]  /*e940*/  HMMA.16816.F32.BF16 R4, R192.reuse, R212, R4 ;  /* 0x000000d4c004723c */ /* 0x042fe20000041804 */
[----:B------:R-:W1:Y:S07]  /*e950*/  LDSM.16.M88.4 R196, [R229+-0x3000] ;  /* 0xffd00000e5c4783b */ /* 0x000e6e0000000200 */
[C---:B------:R-:W-:Y:S01]  /*e960*/  HMMA.16816.F32.BF16 R8, R192.reuse, R214, R8 ;  /* 0x000000d6c008723c */ /* 0x040fe20000041808 */
[----:B------:R-:W-:Y:S07]  /*e970*/  LDSM.16.M88.4 R212, [R229+-0x1000] ;  /* 0xfff00000e5d4783b */ /* 0x000fee0000000200 */
[C---:B------:R-:W-:Y:S08]  /*e980*/  HMMA.16816.F32.BF16 R12, R192.reuse, R220, R12 ;  /* 0x000000dcc00c723c */ /* 0x040ff0000004180c */
[C---:B------:R-:W-:Y:S01]  /*e990*/  HMMA.16816.F32.BF16 R16, R192.reuse, R222, R16 ;  /* 0x000000dec010723c */ /* 0x040fe20000041810 */
[----:B------:R-:W-:Y:S07]  /*e9a0*/  LDSM.16.M88.4 R220, [R229+-0x800] ;  /* 0xfff80000e5dc783b */ /* 0x000fee0000000200 */
[C---:B------:R-:W-:Y:S08]  /*e9b0*/  HMMA.16816.F32.BF16 R20, R192.reuse, R204, R20 ;  /* 0x000000ccc014723c */ /* 0x040ff00000041814 */
[C---:B------:R-:W-:Y:S01]  /*e9c0*/  HMMA.16816.F32.BF16 R24, R192.reuse, R206, R24 ;  /* 0x000000cec018723c */ /* 0x040fe20000041818 */
[----:B------:R-:W3:Y:S07]  /*e9d0*/  LDSM.16.M88.4 R204, [R229+-0x2000] ;  /* 0xffe00000e5cc783b */ /* 0x000eee0000000200 */
[C---:B-----5:R-:W-:Y:S08]  /*e9e0*/  HMMA.16816.F32.BF16 R28, R192.reuse, R208, R28 ;  /* 0x000000d0c01c723c */ /* 0x060ff0000004181c */
[C---:B------:R-:W-:Y:S01]  /*e9f0*/  HMMA.16816.F32.BF16 R32, R192.reuse, R210, R32 ;  /* 0x000000d2c020723c */ /* 0x040fe20000041820 */
[----:B------:R-:W4:Y:S07]  /*ea00*/  LDSM.16.M88.4 R208, [R229+-0x1800] ;  /* 0xffe80000e5d0783b */ /* 0x000f2e0000000200 */
[C---:B------:R-:W-:Y:S08]  /*ea10*/  HMMA.16816.F32.BF16 R36, R192.reuse, R216, R36 ;  /* 0x000000d8c024723c */ /* 0x040ff00000041824 */
[C---:B------:R-:W-:Y:S01]  /*ea20*/  HMMA.16816.F32.BF16 R40, R192.reuse, R218, R40 ;  /* 0x000000dac028723c */ /* 0x040fe20000041828 */
[----:B------:R-:W-:Y:S07]  /*ea30*/  LDSM.16.M88.4 R216, [R226] ;  /* 0x00000000e2d8783b */ /* 0x000fee0000000200 */
[C---:B--2---:R-:W-:Y:S08]  /*ea40*/  HMMA.16816.F32.BF16 R44, R192.reuse, R184, R44 ;  /* 0x000000b8c02c723c */ /* 0x044ff0000004182c */
[----:B------:R-:W-:Y:S01]  /*ea50*/  HMMA.16816.F32.BF16 R48, R192, R186, R48 ;  /* 0x000000bac030723c */ /* 0x000fe20000041830 */
[----:B------:R-:W-:Y:S07]  /*ea60*/  LDSM.16.M88.4 R184, [R239+0xc000] ;  /* 0x00c00000efb8783b */ /* 0x000fee0000000200 */
[C---:B-1----:R-:W-:Y:S01]  /*ea70*/  HMMA.16816.F32.BF16 R4, R188.reuse, R196, R4 ;  /* 0x000000c4bc04723c */ /* 0x042fe20000041804 */
[----:B------:R-:W1:Y:S07]  /*ea80*/  LDSM.16.M88.4 R192, [R228+0x9000] ;  /* 0x00900000e4c0783b */ /* 0x000e6e0000000200 */
[C---:B------:R-:W-:Y:S01]  /*ea90*/  HMMA.16816.F32.BF16 R8, R188.reuse, R198, R8 ;  /* 0x000000c6bc08723c */ /* 0x040fe20000041808 */
[----:B------:R-:W2:Y:S07]  /*eaa0*/  LDSM.16.M88.4 R196, [R228+0x9800] ;  /* 0x00980000e4c4783b */ /* 0x000eae0000000200 */
[C---:B------:R-:W-:Y:S08]  /*eab0*/  HMMA.16816.F32.BF16 R12, R188.reuse, R200, R12 ;  /* 0x000000c8bc0c723c */ /* 0x040ff0000004180c */
[C---:B------:R-:W-:Y:S01]  /*eac0*/  HMMA.16816.F32.BF16 R16, R188.reuse, R202, R16 ;  /* 0x000000cabc10723c */ /* 0x040fe20000041810 */
[----:B------:R-:W5:Y:S07]  /*ead0*/  LDSM.16.M88.4 R200, [R228+0xa000] ;  /* 0x00a00000e4c8783b */ /* 0x000f6e0000000200 */
[C---:B---3--:R-:W-:Y:S08]  /*eae0*/  HMMA.16816.F32.BF16 R20, R188.reuse, R204, R20 ;  /* 0x000000ccbc14723c */ /* 0x048ff00000041814 */
[C---:B------:R-:W-:Y:S01]  /*eaf0*/  HMMA.16816.F32.BF16 R24, R188.reuse, R206, R24 ;  /* 0x000000cebc18723c */ /* 0x040fe20000041818 */
[----:B------:R-:W3:Y:S07]  /*eb00*/  LDSM.16.M88.4 R204, [R228+0xa800] ;  /* 0x00a80000e4cc783b */ /* 0x000eee0000000200 */
[C---:B----4-:R-:W-:Y:S08]  /*eb10*/  HMMA.16816.F32.BF16 R28, R188.reuse, R208, R28 ;  /* 0x000000d0bc1c723c */ /* 0x050ff0000004181c */
[C---:B------:R-:W-:Y:S01]  /*eb20*/  HMMA.16816.F32.BF16 R32, R188.reuse, R210, R32 ;  /* 0x000000d2bc20723c */ /* 0x040fe20000041820 */
[----:B------:R-:W4:Y:S07]  /*eb30*/  LDSM.16.M88.4 R208, [R228+0xb000] ;  /* 0x00b00000e4d0783b */ /* 0x000f2e0000000200 */
[C---:B------:R-:W-:Y:S08]  /*eb40*/  HMMA.16816.F32.BF16 R36, R188.reuse, R212, R36 ;  /* 0x000000d4bc24723c */ /* 0x040ff00000041824 */
[C---:B------:R-:W-:Y:S01]  /*eb50*/  HMMA.16816.F32.BF16 R40, R188.reuse, R214, R40 ;  /* 0x000000d6bc28723c */ /* 0x040fe20000041828 */
[----:B------:R-:W-:Y:S07]  /*eb60*/  LDSM.16.M88.4 R212, [R240+0xc000] ;  /* 0x00c00000f0d4783b */ /* 0x000fee0000000200 */
[C---:B------:R-:W-:Y:S08]  /*eb70*/  HMMA.16816.F32.BF16 R44, R188.reuse, R220, R44 ;  /* 0x000000dcbc2c723c */ /* 0x040ff0000004182c */
[----:B------:R-:W-:Y:S01]  /*eb80*/  HMMA.16816.F32.BF16 R48, R188, R222, R48 ;  /* 0x000000debc30723c */ /* 0x000fe20000041830 */
[----:B------:R-:W3:Y:S07]  /*eb90*/  LDSM.16.M88.4 R188, [R228+0xb800] ;  /* 0x00b80000e4bc783b */ /* 0x000eee0000000200 */
[C---:B-1----:R-:W-:Y:S01]  /*eba0*/  HMMA.16816.F32.BF16 R4, R184.reuse, R192, R4 ;  /* 0x000000c0b804723c */ /* 0x042fe20000041804 */
[----:B------:R-:W1:Y:S07]  /*ebb0*/  LDSM.16.M88.4 R220, [R227] ;  /* 0x00000000e3dc783b */ /* 0x000e6e0000000200 */
[C---:B------:R-:W-:Y:S01]  /*ebc0*/  HMMA.16816.F32.BF16 R8, R184.reuse, R194, R8 ;  /* 0x000000c2b808723c */ /* 0x040fe20000041808 */
[----:B------:R-:W1:Y:S07]  /*ebd0*/  LDSM.16.M88.4 R192, [R235] ;  /* 0x00000000ebc0783b */ /* 0x000e6e0000000200 */
[C---:B--2---:R-:W-:Y:S01]  /*ebe0*/  HMMA.16816.F32.BF16 R12, R184.reuse, R196, R12 ;  /* 0x000000c4b80c723c */ /* 0x044fe2000004180c */
[----:B------:R-:W2:Y:S07]  /*ebf0*/  LDSM.16.M88.4 R224, [R236] ;  /* 0x00000000ece0783b */ /* 0x000eae0000000200 */
[C---:B------:R-:W-:Y:S01]  /*ec00*/  HMMA.16816.F32.BF16 R16, R184.reuse, R198, R16 ;  /* 0x000000c6b810723c */ /* 0x040fe20000041810 */
[----:B------:R-:W1:Y:S07]  /*ec10*/  LDSM.16.M88.4 R196, [R237] ;  /* 0x00000000edc4783b */ /* 0x000e6e0000000200 */
[C---:B-----5:R-:W-:Y:S08]  /*ec20*/  HMMA.16816.F32.BF16 R20, R184.reuse, R200, R20 ;  /* 0x000000c8b814723c */ /* 0x060ff00000041814 */
        /* <DEDUP_REMOVED lines=8> */
[C---:B------:R-:W-:Y:S08]  /*ecb0*/  HMMA.16816.F32.BF16 R44, R184.reuse, R188, R44 ;  /* 0x000000bcb82c723c */ /* 0x040ff0000004182c */
[----:B------:R-:W-:Y:S01]  /*ecc0*/  HMMA.16816.F32.BF16 R48, R184, R190, R48 ;  /* 0x000000beb830723c */ /* 0x000fe20000041830 */
[----:B------:R-:W3:Y:S07]  /*ecd0*/  LDSM.16.M88.4 R184, [R238] ;  /* 0x00000000eeb8783b */ /* 0x000eee0000000200 */
[C---:B------:R-:W-:Y:S01]  /*ece0*/  HMMA.16816.F32.BF16 R4, R212.reuse, R216, R4 ;  /* 0x000000d8d404723c */ /* 0x040fe20000041804 */
[----:B------:R-:W4:Y:S07]  /*ecf0*/  LDSM.16.M88.4 R188, [R242+0xc000] ;  /* 0x00c00000f2bc783b */ /* 0x000f2e0000000200 */
[C---:B------:R-:W-:Y:S01]  /*ed00*/  HMMA.16816.F32.BF16 R8, R212.reuse, R218, R8 ;  /* 0x000000dad408723c */ /* 0x040fe20000041808 */
[----:B------:R-:W-:Y:S07]  /*ed10*/  LDSM.16.M88.4 R216, [R230+0xb000] ;  /* 0x00b00000e6d8783b */ /* 0x000fee0000000200 */
[C---:B-1----:R-:W-:Y:S08]  /*ed20*/  HMMA.16816.F32.BF16 R12, R212.reuse, R220, R12 ;  /* 0x000000dcd40c723c */ /* 0x042ff0000004180c */
[C---:B------:R-:W-:Y:S01]  /*ed30*/  HMMA.16816.F32.BF16 R16, R212.reuse, R222, R16 ;  /* 0x000000ded410723c */ /* 0x040fe20000041810 */
[----:B------:R-:W-:Y:S07]  /*ed40*/  LDSM.16.M88.4 R220, [R241+0xc000] ;  /* 0x00c00000f1dc783b */ /* 0x000fee0000000200 */
[C---:B------:R-:W-:Y:S08]  /*ed50*/  HMMA.16816.F32.BF16 R20, R212.reuse, R192, R20 ;  /* 0x000000c0d414723c */ /* 0x040ff00000041814 */
[C---:B------:R-:W-:Y:S01]  /*ed60*/  HMMA.16816.F32.BF16 R24, R212.reuse, R194, R24 ;  /* 0x000000c2d418723c */ /* 0x040fe20000041818 */
[----:B------:R-:W1:Y:S07]  /*ed70*/  LDSM.16.M88.4 R192, [R230+0x9800] ;  /* 0x00980000e6c0783b */ /* 0x000e6e0000000200 */
[C---:B--2---:R-:W-:Y:S08]  /*ed80*/  HMMA.16816.F32.BF16 R28, R212.reuse, R224, R28 ;  /* 0x000000e0d41c723c */ /* 0x044ff0000004181c */
[C---:B------:R-:W-:Y:S01]  /*ed90*/  HMMA.16816.F32.BF16 R32, R212.reuse, R226, R32 ;  /* 0x000000e2d420723c */ /* 0x040fe20000041820 */
[----:B------:R-:W-:Y:S07]  /*eda0*/  LDSM.16.M88.4 R224, [R229] ;  /* 0x00000000e5e0783b */ /* 0x000fee0000000200 */
[C---:B------:R-:W-:Y:S08]  /*edb0*/  HMMA.16816.F32.BF16 R36, R212.reuse, R196, R36 ;  /* 0x000000c4d424723c */ /* 0x040ff00000041824 */
[C---:B------:R-:W-:Y:S01]  /*edc0*/  HMMA.16816.F32.BF16 R40, R212.reuse, R198, R40 ;  /* 0x000000c6d428723c */ /* 0x040fe20000041828 */
[----:B------:R-:W2:Y:S07]  /*edd0*/  LDSM.16.M88.4 R196, [R230+0xb800] ;  /* 0x00b80000e6c4783b */ /* 0x000eae0000000200 */
[C---:B---3--:R-:W-:Y:S08]  /*ede0*/  HMMA.16816.F32.BF16 R44, R212.reuse, R184, R44 ;  /* 0x000000b8d42c723c */ /* 0x048ff0000004182c */
[----:B------:R-:W-:Y:S01]  /*edf0*/  HMMA.16816.F32.BF16 R48, R212, R186, R48 ;  /* 0x000000bad430723c */ /* 0x000fe20000041830 */
[----:B------:R-:W3:Y:S07]  /*ee00*/  LDSM.16.M88.4 R184, [R229+0x800] ;  /* 0x00080000e5b8783b */ /* 0x000eee0000000200 */
[C---:B----4-:R-:W-:Y:S08]  /*ee10*/  HMMA.16816.F32.BF16 R4, R188.reuse, R200, R4 ;  /* 0x000000c8bc04723c */ /* 0x050ff00000041804 */
[C---:B------:R-:W-:Y:S08]  /*ee20*/  HMMA.16816.F32.BF16 R8, R188.reuse, R202, R8 ;  /* 0x000000cabc08723c */ /* 0x040ff00000041808 */
[C---:B-1----:R-:W-:Y:S08]  /*ee30*/  HMMA.16816.F32.BF16 R12, R188.reuse, R192, R12 ;  /* 0x000000c0bc0c723c */ /* 0x042ff0000004180c */
        /* <DEDUP_REMOVED lines=8> */
[----:B------:R-:W-:Y:S08]  /*eec0*/  HMMA.16816.F32.BF16 R48, R188, R198, R48 ;  /* 0x000000c6bc30723c */ /* 0x000ff00000041830 */
[C---:B------:R-:W-:Y:S08]  /*eed0*/  HMMA.16816.F32.BF16 R4, R220.reuse, R224, R4 ;  /* 0x000000e0dc04723c */ /* 0x040ff00000041804 */
[C---:B------:R-:W-:Y:S08]  /*eee0*/  HMMA.16816.F32.BF16 R8, R220.reuse, R226, R8 ;  /* 0x000000e2dc08723c */ /* 0x040ff00000041808 */
[C---:B---3--:R-:W-:Y:S08]  /*eef0*/  HMMA.16816.F32.BF16 R12, R220.reuse, R184, R12 ;  /* 0x000000b8dc0c723c */ /* 0x048ff0000004180c */
        /* <DEDUP_REMOVED lines=26> */
[----:B------:R1:W1:Y:S10]  /*f0a0*/  MUFU.TANH R200, R12 ;  /* 0x0000000c00c87308 */ /* 0x0002740000002400 */
[----:B------:R1:W1:Y:S01]  /*f0b0*/  MUFU.TANH R197, R13 ;  /* 0x0000000d00c57308 */ /* 0x0002620000002400 */
[----:B-----5:R-:W5:Y:S01]  /*f0c0*/  LDSM.16.M88.4 R8, [R229+0x1800] ;  /* 0x00180000e508783b */ /* 0x020f620000000200 */
[C---:B----4-:R-:W-:Y:S08]  /*f0d0*/  HMMA.16816.F32.BF16 R20, R220.reuse, R4, R20 ;  /* 0x00000004dc14723c */ /* 0x050ff00000041814 */
[----:B------:R4:W1:Y:S01]  /*f0e0*/  MUFU.TANH R199, R14 ;  /* 0x0000000e00c77308 */ /* 0x0008620000002400 */
[C---:B------:R-:W-:Y:S01]  /*f0f0*/  HMMA.16816.F32.BF16 R24, R220.reuse, R6, R24 ;  /* 0x00000006dc18723c */ /* 0x040fe20000041818 */
[----:B------:R-:W1:Y:S08]  /*f100*/  LDSM.16.M88.4 R4, [R229+0x2000] ;  /* 0x00200000e504783b */ /* 0x000e700000000200 */
[----:B------:R4:W1:Y:S06]  /*f110*/  MUFU.TANH R201, R15 ;  /* 0x0000000f00c97308 */ /* 0x00086c0000002400 */
[----:B------:R-:W-:Y:S04]  /*f120*/  FMUL.FTZ R20, R20, c[0x0][0x320] ;  /* 0x0000c80014147a20 */ /* 0x000fe80000410000 */
[----:B------:R4:W1:Y:S01]  /*f130*/  MUFU.TANH R196, R16 ;  /* 0x0000001000c47308 */ /* 0x0008620000002400 */
[----:B------:R-:W-:Y:S02]  /*f140*/  FMUL.FTZ R21, R21, c[0x0][0x320] ;  /* 0x0000c80015157a20 */ /* 0x000fe40000410000 */
[----:B------:R-:W-:Y:S02]  /*f150*/  FMUL.FTZ R22, R22, c[0x0][0x320] ;  /* 0x0000c80016167a20 */ /* 0x000fe40000410000 */
[----:B------:R-:W-:Y:S02]  /*f160*/  FMUL.FTZ R23, R23, c[0x0][0x320] ;  /* 0x0000c80017177a20 */ /* 0x000fe40000410000 */
[----:B------:R-:W-:Y:S02]  /*f170*/  FMUL.FTZ R24, R24, c[0x0][0x320] ;  /* 0x0000c80018187a20 */ /* 0x000fe40000410000 */
[----:B------:R-:W-:Y:S01]  /*f180*/  FMUL.FTZ R25, R25, c[0x0][0x320] ;  /* 0x0000c80019197a20 */ /* 0x000fe20000410000 */
[----:B------:R4:W2:Y:S01]  /*f190*/  MUFU.TANH R195, R17 ;  /* 0x0000001100c37308 */ /* 0x0008a20000002400 */
[----:B------:R-:W-:Y:S02]  /*f1a0*/  FMUL.FTZ R26, R26, c[0x0][0x320] ;  /* 0x0000c8001a1a7a20 */ /* 0x000fe40000410000 */
[----:B------:R-:W-:Y:S01]  /*f1b0*/  FMUL.FTZ R27, R27, c[0x0][0x320] ;  /* 0x0000c8001b1b7a20 */ /* 0x000fe20000410000 */
[C---:B-----5:R-:W-:Y:S06]  /*f1c0*/  HMMA.16816.F32.BF16 R28, R220.reuse, R8, R28 ;  /* 0x00000008dc1c723c */ /* 0x060fec000004181c */
[----:B------:R4:W2:Y:S02]  /*f1d0*/  MUFU.TANH R198, R18 ;  /* 0x0000001200c67308 */ /* 0x0008a40000002400 */
        /* <DEDUP_REMOVED lines=12> */
[----:B------:R4:W1:Y:S03]  /*f2a0*/  MUFU.TANH R216, R21 ;  /* 0x0000001500d87308 */ /* 0x0008660000002400 */
[----:B------:R-:W-:Y:S02]  /*f2b0*/  FMUL.FTZ R32, R32, c[0x0][0x320] ;  /* 0x0000c80020207a20 */ /* 0x000fe40000410000 */
[----:B------:R-:W-:Y:S02]  /*f2c0*/  FMUL.FTZ R33, R33, c[0x0][0x320] ;  /* 0x0000c80021217a20 */ /* 0x000fe40000410000 */
[----:B------:R-:W-:Y:S02]  /*f2d0*/  FMUL.FTZ R34, R34, c[0x0][0x320] ;  /* 0x0000c80022227a20 */ /* 0x000fe40000410000 */
[----:B------:R-:W-:Y:S01]  /*f2e0*/  FMUL.FTZ R35, R35, c[0x0][0x320] ;  /* 0x0000c80023237a20 */ /* 0x000fe20000410000 */
[----:B------:R4:W1:Y:S01]  /*f2f0*/  MUFU.TANH R218, R22 ;  /* 0x0000001600da7308 */ /* 0x0008620000002400 */
[----:B------:R-:W-:Y:S01]  /*f300*/  FMUL.FTZ R36, R36, c[0x0][0x320] ;  /* 0x0000c80024247a20 */ /* 0x000fe20000410000 */
[C---:B-----5:R-:W-:Y:S03]  /*f310*/  HMMA.16816.F32.BF16 R44, R220.reuse, R8, R44 ;  /* 0x00000008dc2c723c */ /* 0x060fe6000004182c */
[----:B------:R-:W-:Y:S02]  /*f320*/  FMUL.FTZ R37, R37, c[0x0][0x320] ;  /* 0x0000c80025257a20 */ /* 0x000fe40000410000 */
[----:B------:R-:W-:Y:S03]  /*f330*/  FMUL.FTZ R38, R38, c[0x0][0x320] ;  /* 0x0000c80026267a20 */ /* 0x000fe60000410000 */
[----:B------:R4:W1:Y:S01]  /*f340*/  MUFU.TANH R225, R23 ;  /* 0x0000001700e17308 */ /* 0x0008620000002400 */
[----:B------:R-:W-:Y:S03]  /*f350*/  HMMA.16816.F32.BF16 R48, R220, R10, R48 ;  /* 0x0000000adc30723c */ /* 0x000fe60000041830 */
        /* <DEDUP_REMOVED lines=42> */
[C---:B--23--:R-:W-:Y:S01]  /*f600*/  IADD3 R194, R245.reuse, 0xc0, RZ ;  /* 0x000000c0f5c27810 */ /* 0x04cfe20007ffe0ff */
[----:B------:R-:W2:Y:S01]  /*f610*/  LDL R2, [R1+0x18] ;  /* 0x0000180001027983 */ /* 0x000ea20000100800 */
[C---:B------:R-:W-:Y:S01]  /*f620*/  IADD3 R7, R245.reuse, 0x80, RZ ;  /* 0x00000080f5077810 */ /* 0x040fe20007ffe0ff */
[----:B------:R-:W-:Y:S01]  /*f630*/  IMAD.MOV.U32 R0, RZ, RZ, c[0x0][0x2b8] ;  /* 0x0000ae00ff007624 */ /* 0x000fe200078e00ff */
[----:B------:R-:W-:Y:S01]  /*f640*/  SHF.R.S32.HI R194, RZ, 0x1f, R194 ;  /* 0x0000001fffc27819 */ /* 0x000fe200000114c2 */
[----:B------:R-:W3:Y:S01]  /*f650*/  LDL R3, [R1+0x10] ;  /* 0x0000100001037983 */ /* 0x000ee20000100800 */
[----:B------:R-:W-:Y:S01]  /*f660*/  SHF.R.S32.HI R7, RZ, 0x1f, R7 ;  /* 0x0000001fff077819 */ /* 0x000fe20000011407 */
[----:B------:R-:W-:Y:S01]  /*f670*/  IMAD.MOV.U32 R246, RZ, RZ, RZ ;  /* 0x000000fffff67224 */ /* 0x000fe200078e00ff */
[----:B------:R-:W-:Y:S01]  /*f680*/  ISETP.NE.AND P2, PT, R0, 0x1, PT ;  /* 0x000000010000780c */ /* 0x000fe20003f45270 */
[----:B----4-:R-:W4:Y:S01]  /*f690*/  LDL.64 R14, [R1+0x28] ;  /* 0x00002800010e7983 */ /* 0x010f220000100a00 */
        /* <DEDUP_REMOVED lines=24> */
[C---:B------:R-:W-:Y:S01]  /*f820*/  IADD3 R132, R245.reuse, 0x40, RZ ;  /* 0x00000040f5847810 */ /* 0x040fe20007ffe0ff */
        /* <DEDUP_REMOVED lines=19> */
.L_x_1545:
[----:B------:R-:W-:-:S05]  /*f960*/  BRA.DIV ~URZ, `(.L_x_1493) ;  /* 0x000083427f007947 */ /* 0x000fca000b800000 */
[----:B------:R-:W4:Y:S01]  /*f970*/  SHFL.IDX PT, R0, R6, RZ, 0x181f ;  /* 0x00181fff06007589 */ /* 0x000f2200000e0000 */
[C---:B------:R-:W-:Y:S02]  /*f980*/  IADD3 R12, -R244.reuse, 0x10, RZ ;  /* 0x00000010f40c7810 */ /* 0x040fe40007ffe1ff */
[----:B------:R-:W-:Y:S02]  /*f990*/  ISETP.NE.U32.AND P2, PT, R244, RZ, PT ;  /* 0x000000fff400720c */ /* 0x000fe40003f45070 */
[----:B------:R-:W-:Y:S04]  /*f9a0*/  LOP3.LUT R12, R12, 0xf, RZ, 0xc0, !PT ;  /* 0x0000000f0c0c7812 */ /* 0x000fe800078ec0ff */
[----:B----4-:R-:W-:Y:S04]  /*f9b0*/  IADD3 R2, P1, P0, R12, R0, R11 ;  /* 0x000000000c027210 */ /* 0x010fe8000783e00b */
[----:B---3--:R-:W-:Y:S02]  /*f9c0*/  IADD3.X R3, RZ, R4, R7, P1, P0 ;  /* 0x00000004ff037210 */ /* 0x008fe40000fe0407 */
[----:B------:R-:W-:Y:S03]  /*f9d0*/  IADD3 R14, P0, R0, R16, RZ ;  /* 0x00000010000e7210 */ /* 0x000fe60007f1e0ff */
[----:B------:R-:W-:Y:S01]  /*f9e0*/  @!PT LDS RZ, [RZ] ;  /* 0x00000000fffff984 */ /* 0x000fe20000000800 */
[----:B------:R-:W-:Y:S01]  /*f9f0*/  @!PT LDS RZ, [RZ] ;  /* 0x00000000fffff984 */ /* 0x000fe20000000800 */
[----:B------:R3:W-:Y:S02]  /*fa00*/  LDGSTS.E.BYPASS.LTC128B.128.ZFILL [R243+0xc100], [R2.64], P2 ;  /* 0x0c10000002f37fae */ /* 0x0007e40009141d46 */
[----:B------:R-:W-:Y:S05]  /*fa10*/  IMAD.X R15, R4, 0x1, R8, P0 ;  /* 0x00000001040f7824 */ /* 0x000fea00000e0608 */
[----:B------:R4:W-:Y:S01]  /*fa20*/  LDGSTS.E.BYPASS.LTC128B.128 [R243+0xf100], [R14.64], !P5 ;  /* 0x0f1000000ef37fae */ /* 0x0009e2000e901d46 */
[-C--:B---3--:R-:W-:Y:S05]  /*fa30*/  IADD3 R2, P0, R0, R17.reuse, RZ ;  /* 0x0000001100027210 */ /* 0x088fea0007f1e0ff */
[----:B------:R-:W-:Y:S05]  /*fa40*/  IMAD.X R3, R4, 0x1, R9, P0 ;  /* 0x0000000104037824 */ /* 0x000fea00000e0609 */
[----:B------:R3:W-:Y:S02]  /*fa50*/  LDGSTS.E.BYPASS.LTC128B.128 [R243+0x12100], [R2.64], !P4 ;  /* 0x1210000002f37fae */ /* 0x0007e4000e101d46 */
[----:B---3--:R-:W-:Y:S02]  /*fa60*/  IADD3 R2, P0, R0, R18, RZ ;  /* 0x0000001200027210 */ /* 0x008fe40007f1e0ff */
[----:B------:R-:W3:Y:S03]  /*fa70*/  SHFL.IDX PT, R0, R6, 0x1, 0x181f ;  /* 0x00381f0006007f89 */ /* 0x000ee600000e0000 */
[----:B------:R-:W-:Y:S02]  /*fa80*/  IMAD.X R3, R4, 0x1, R10, P0 ;  /* 0x0000000104037824 */ /* 0x000fe400000e060a */
[----:B------:R-:W-:Y:S04]  /*fa90*/  SHFL.IDX PT, R4, R5, 0x2, 0x181f ;  /* 0x00581f0005047f89 */ /* 0x000fe800000e0000 */
[----:B------:R5:W-:Y:S01]  /*faa0*/  LDGSTS.E.BYPASS.LTC128B.128 [R243+0x15100], [R2.64], !P3 ;  /* 0x1510000002f37fae */ /* 0x000be2000d901d46 */
[----:B---3--:R-:W-:Y:S03]  /*fab0*/  IADD3 R12, P1, P0, R12, R0, R11 ;  /* 0x000000000c0c7210 */ /* 0x008fe6000783e00b */
[----:B-----5:R-:W3:Y:S02]  /*fac0*/  SHFL.IDX PT, R2, R5, 0x1, 0x181f ;  /* 0x00381f0005027f89 */ /* 0x020ee400000e0000 */
[----:B---3--:R-:W-:Y:S05]  /*fad0*/  IADD3.X R13, RZ, R2, R7, P1, P0 ;  /* 0x00000002ff0d7210 */ /* 0x008fea0000fe0407 */
[----:B------:R3:W-:Y:S02]  /*fae0*/  LDGSTS.E.BYPASS.LTC128B.128.ZFILL [R243+0xd100], [R12.64], P2 ;  /* 0x0d1000000cf37fae */ /* 0x0007e40009141d46 */
[----:B---3--:R-:W-:Y:S05]  /*faf0*/  IADD3 R12, P0, R0, R16, RZ ;  /* 0x00000010000c7210 */ /* 0x008fea0007f1e0ff */
[----:B------:R-:W-:Y:S05]  /*fb00*/  IMAD.X R13, R2, 0x1, R8, P0 ;  /* 0x00000001020d7824 */ /* 0x000fea00000e0608 */
[----:B------:R3:W-:Y:S02]  /*fb10*/  LDGSTS.E.BYPASS.LTC128B.128 [R243+0x10100], [R12.64], !P5 ;  /* 0x101000000cf37fae */ /* 0x0007e4000e901d46 */
[----:B---3--:R-:W-:Y:S05]  /*fb20*/  IADD3 R12, P0, R0, R17, RZ ;  /* 0x00000011000c7210 */ /* 0x008fea0007f1e0ff */
[----:B------:R-:W-:Y:S01]  /*fb30*/  IMAD.X R13, R2, 0x1, R9, P0 ;  /* 0x00000001020d7824 */ /* 0x000fe200000e0609 */
[----:B----4-:R-:W-:Y:S02]  /*fb40*/  IADD3 R14, P0, R0, R18, RZ ;  /* 0x00000012000e7210 */ /* 0x010fe40007f1e0ff */
[----:B------:R3:W4:Y:S03]  /*fb50*/  SHFL.IDX PT, R0, R6, 0x2, 0x181f ;  /* 0x00581f0006007f89 */ /* 0x00072600000e0000 */
[----:B------:R-:W-:Y:S01]  /*fb60*/  IMAD.X R15, R2, 0x1, R10, P0 ;  /* 0x00000001020f7824 */ /* 0x000fe200000e060a */
[----:B------:R3:W-:Y:S04]  /*fb70*/  LDGSTS.E.BYPASS.LTC128B.128 [R243+0x13100], [R12.64], !P4 ;  /* 0x131000000cf37fae */ /* 0x0007e8000e101d46 */
[----:B------:R3:W-:Y:S03]  /*fb80*/  LDGSTS.E.BYPASS.LTC128B.128 [R243+0x16100], [R14.64], !P3 ;  /* 0x161000000ef37fae */ /* 0x0007e6000d901d46 */
.L_x_1546:
[C---:B---3--:R-:W-:Y:S02]  /*fb90*/  IADD3 R14, -R244.reuse, 0x10, RZ ;  /* 0x00000010f40e7810 */ /* 0x048fe40007ffe1ff */
[----:B------:R-:W-:Y:S02]  /*fba0*/  ISETP.NE.U32.AND P2, PT, R244, RZ, PT ;  /* 0x000000fff400720c */ /* 0x000fe40003f45070 */
[----:B------:R-:W-:Y:S04]  /*fbb0*/  LOP3.LUT R14, R14, 0xf, RZ, 0xc0, !PT ;  /* 0x0000000f0e0e7812 */ /* 0x000fe800078ec0ff */
[----:B----4-:R-:W-:Y:S04]  /*fbc0*/  IADD3 R14, P1, P0, R14, R0, R11 ;  /* 0x000000000e0e7210 */ /* 0x010fe8000783e00b */
[----:B------:R-:W-:Y:S02]  /*fbd0*/  IADD3.X R15, RZ, R4, R7, P1, P0 ;  /* 0x00000004ff0f7210 */ /* 0x000fe40000fe0407 */
[----:B------:R-:W-:Y:S03]  /*fbe0*/  IADD3 R12, P0, R0, R16, RZ ;  /* 0x00000010000c7210 */ /* 0x000fe60007f1e0ff */
[----:B------:R-:W-:Y:S01]  /*fbf0*/  @!PT LDS RZ, [RZ] ;  /* 0x00000000fffff984 */ /* 0x000fe20000000800 */
[----:B------:R-:W-:Y:S01]  /*fc00*/  @!PT LDS RZ, [RZ] ;  /* 0x00000000fffff984 */ /* 0x000fe20000000800 */
[----:B------:R-:W-:Y:S01]  /*fc10*/  @!PT LDS RZ, [RZ] ;  /* 0x00000000fffff984 */ /* 0x000fe20000000800 */
[----:B------:R3:W-:Y:S02]  /*fc20*/  LDGSTS.E.BYPASS.LTC128B.128.ZFILL [R243+0xe100], [R14.64], P2 ;  /* 0x0e1000000ef37fae */ /* 0x0007e40009141d46 */
        /* <DEDUP_REMOVED lines=8> */
.L_x_1491:
[----:B--23--:R-:W-:Y:S05]  /*fcb0*/  BSYNC B0 ;  /* 0x0000000000007941 */ /* 0x00cfea0003800000 */
.L_x_1490:
        /* <DEDUP_REMOVED lines=17> */
[----:B-1----:R-:W-:Y:S02]  /*fdd0*/  FMNMX.FTZ R4, R219, R4, !PT ;  /* 0x00000004db047209 */ /* 0x002fe40007810000 */
        /* <DEDUP_REMOVED lines=32> */
[----:B------:R-:W1:Y:S04]  /*ffe0*/  SHFL.BFLY PT, R132, R4, 0x2, 0x1f ;  /* 0x0c401f0004847f89 */ /* 0x000e6800000e0000 */
[----:B------:R-:W2:Y:S01]  /*fff0*/  SHFL.BFLY PT, R0, R5, 0x2, 0x1f ;  /* 0x0c401f0005007f89 */ /* 0x000ea200000e0000 */
[----:B-1----:R-:W-:Y:S02]  /*10000*/  FMNMX.FTZ R132, R4, R132, !PT ;  /* 0x0000008404847209 */ /* 0x002fe40007810000 */
[----:B--2---:R-:W-:Y:S03]  /*10010*/  FMNMX.FTZ R4, R5, R0, !PT ;  /* 0x0000000005047209 */ /* 0x004fe60007810000 */
[----:B------:R-:W1:Y:S04]  /*10020*/  SHFL.BFLY PT, R2, R132, 0x1, 0x1f ;  /* 0x0c201f0084027f89 */ /* 0x000e6800000e0000 */
[----:B------:R2:W3:Y:S01]  /*10030*/  SHFL.BFLY PT, R0, R4, 0x1, 0x1f ;  /* 0x0c201f0004007f89 */ /* 0x0004e200000e0000 */
[----:B-1----:R-:W-:Y:S05]  /*10040*/  FMNMX.FTZ R132, R132, R2, !PT ;  /* 0x0000000284847209 */ /* 0x002fea0007810000 */
.L_x_1547:
[C---:B------:R-:W-:Y:S01]  /*10050*/  FMUL.FTZ R194, R132.reuse, c[0x0][0x2d0] ;  /* 0x0000b40084c27a20 */ /* 0x040fe20000410000 */
[----:B------:R-:W-:Y:S01]  /*10060*/  WARPSYNC 0xffffffff ;  /* 0xffffffff00007948 */ /* 0x000fe20003800000 */
[----:B------:R-:W-:Y:S01]  /*10070*/  FADD.FTZ R2, -R132, R133 ;  /* 0x0000008584027221 */ /* 0x000fe20000010100 */
[----:B----4-:R-:W1:Y:S01]  /*10080*/  LDSM.16.MT88.4 R12, [R231] ;  /* 0x00000000e70c783b */ /* 0x010e620000004200 */
[--C-:B------:R-:W-:Y:S01]  /*10090*/  FFMA.FTZ R3, R188, c[0x0][0x2d0], -R194.reuse ;  /* 0x0000b400bc037a23 */ /* 0x100fe200000108c2 */
[----:B------:R-:W-:Y:S01]  /*100a0*/  ISETP.GT.AND P0, PT, R247, RZ, PT ;  /* 0x000000fff700720c */ /* 0x000fe20003f04270 */
[----:B------:R-:W-:Y:S02]  /*100b0*/  FMUL.FTZ R2, R2, c[0x0][0x2d0] ;  /* 0x0000b40002027a20 */ /* 0x000fe40000410000 */
[----:B------:R4:W-:Y:S01]  /*100c0*/  MUFU.EX2 R220, R3 ;  /* 0x0000000300dc7308 */ /* 0x0009e20000000800 */
[--C-:B------:R-:W-:Y:S02]  /*100d0*/  FFMA.FTZ R133, R200, c[0x0][0x2d0], -R194.reuse ;  /* 0x0000b400c8857a23 */ /* 0x100fe400000108c2 */
[----:B------:R-:W5:Y:S07]  /*100e0*/  LDSM.16.MT88.4 R20, [R232] ;  /* 0x00000000e814783b */ /* 0x000f6e0000004200 */
[----:B------:R-:W-:Y:S01]  /*100f0*/  MUFU.EX2 R2, R2 ;  /* 0x0000000200027308 */ /* 0x000fe20000000800 */
[----:B------:R-:W2:Y:S08]  /*10100*/  LDSM.16.MT88.4 R28, [R234] ;  /* 0x00000000ea1c783b */ /* 0x000eb00000004200 */
[----:B------:R-:W3:Y:S01]  /*10110*/  LDSM.16.MT88.4 R36, [R233] ;  /* 0x00000000e924783b */ /* 0x000ee20000004200 */
[--C-:B----4-:R-:W-:Y:S07]  /*10120*/  FFMA.FTZ R3, R191, c[0x0][0x2d0], -R194.reuse ;  /* 0x0000b400bf037a23 */ /* 0x110fee00000108c2 */
[----:B------:R-:W4:Y:S01]  /*10130*/  LDSM.16.MT88.4 R44, [R231+0x3000] ;  /* 0x00300000e72c783b */ /* 0x000f220000004200 */
[----:B------:R1:W1:Y:S02]  /*10140*/  MUFU.EX2 R191, R3 ;  /* 0x0000000300bf7308 */ /* 0x0002640000000800 */
[--C-:B-1----:R-:W-:Y:S08]  /*10150*/  FFMA.FTZ R3, R190, c[0x0][0x2d0], -R194.reuse ;  /* 0x0000b400be037a23 */ /* 0x102ff000000108c2 */
[----:B------:R1:W-:Y:S02]  /*10160*/  MUFU.EX2 R190, R3 ;  /* 0x0000000300be7308 */ /* 0x0003e40000000800 */
[----:B-1-3--:R-:W-:Y:S01]  /*10170*/  FMNMX.FTZ R3, R0, R4, !PT ;  /* 0x0000000400037209 */ /* 0x00afe20007810000 */
[----:B------:R-:W-:Y:S01]  /*10180*/  FFMA.FTZ R0, R184, c[0x0][0x2d0], -R194 ;  /* 0x0000b400b8007a23 */ /* 0x000fe200000108c2 */
[----:B------:R-:W-:Y:S01]  /*10190*/  F2FP.BF16.PACK_AB R184, R191, R220 ;  /* 0x000000dcbfb8723e */ /* 0x000fe200000010ff */
[C---:B------:R-:W-:Y:S05]  /*101a0*/  FMUL.FTZ R8, R2.reuse, R140 ;  /* 0x0000008c02087220 */ /* 0x040fea0000410000 */
[----:B------:R1:W3:Y:S01]  /*101b0*/  MUFU.EX2 R5, R0 ;  /* 0x0000000000057308 */ /* 0x0002e20000000800 */
[----:B------:R-:W-:Y:S02]  /*101c0*/  FMUL.FTZ R188, R3, c[0x0][0x2d0] ;  /* 0x0000b40003bc7a20 */ /* 0x000fe40000410000 */
[C---:B------:R-:W-:Y:S02]  /*101d0*/  FMUL.FTZ R9, R2.reuse, R141 ;  /* 0x0000008d02097220 */ /* 0x040fe40000410000 */
[----:B--2---:R-:W-:Y:S02]  /*101e0*/  FFMA.FTZ R4, R189, c[0x0][0x2d0], -R188 ;  /* 0x0000b400bd047a23 */ /* 0x004fe400000108bc */
        /* <DEDUP_REMOVED lines=9> */
[----:B-1----:R-:W-:Y:S02]  /*10280*/  FADD.FTZ R0, -R3, R134 ;  /* 0x0000008603007221 */ /* 0x002fe40000010100 */
[----:B------:R1:W-:Y:S01]  /*10290*/  MUFU.EX2 R134, R4 ;  /* 0x0000000400867308 */ /* 0x0003e20000000800 */
[----:B------:R-:W-:Y:S02]  /*102a0*/  FMUL.FTZ R49, R2, R181 ;  /* 0x000000b502317220 */ /* 0x000fe40000410000 */
[----:B------:R-:W-:Y:S02]  /*102b0*/  FMUL.FTZ R0, R0, c[0x0][0x2d0] ;  /* 0x0000b40000007a20 */ /* 0x000fe40000410000 */
        /* <DEDUP_REMOVED lines=11> */
[--C-:B-1----:R-:W-:Y:S01]  /*10370*/  FFMA.FTZ R4, R193, c[0x0][0x2d0], -R188.reuse ;  /* 0x0000b400c1047a23 */ /* 0x102fe200000108bc */
[----:B---3--:R-:W-:Y:S01]  /*10380*/  MOV R193, R5 ;  /* 0x0000000500c17202 */ /* 0x008fe20000000f00 */
[C---:B------:R-:W-:Y:S02]  /*10390*/  FMUL.FTZ R5, R2.reuse, R137 ;  /* 0x0000008902057220 */ /* 0x040fe40000410000 */
[----:B------:R1:W3:Y:S01]  /*103a0*/  MUFU.EX2 R189, R4 ;  /* 0x0000000400bd7308 */ /* 0x0002e20000000800 */
[----:B------:R-:W-:Y:S01]  /*103b0*/  F2FP.BF16.PACK_AB R186, R193, R190 ;  /* 0x000000bec1ba723e */ /* 0x000fe200000010ff */
[C---:B------:R-:W-:Y:S02]  /*103c0*/  FMUL.FTZ R72, R2.reuse, R72 ;  /* 0x0000004802487220 */ /* 0x040fe40000410000 */
[----:B------:R-:W-:Y:S02]  /*103d0*/  FMUL.FTZ R73, R2, R73 ;  /* 0x0000004902497220 */ /* 0x000fe40000410000 */
[C---:B--2---:R-:W-:Y:S02]  /*103e0*/  FMUL.FTZ R6, R0.reuse, R138 ;  /* 0x0000008a00067220 */ /* 0x044fe40000410000 */
        /* <DEDUP_REMOVED lines=9> */
[--C-:B-1----:R-:W-:Y:S01]  /*10480*/  FFMA.FTZ R4, R185, c[0x0][0x2d0], -R188.reuse ;  /* 0x0000b400b9047a23 */ /* 0x102fe200000108bc */
[----:B---3--:R-:W-:Y:S01]  /*10490*/  F2FP.BF16.PACK_AB R185, R189, R134 ;  /* 0x00000086bdb9723e */ /* 0x008fe200000010ff */
[C---:B------:R-:W-:Y:S02]  /*104a0*/  FMUL.FTZ R35, R0.reuse, R167 ;  /* 0x000000a700237220 */ /* 0x040fe40000410000 */
[----:B------:R1:W-:Y:S01]  /*104b0*/  MUFU.EX2 R244, R4 ;  /* 0x0000000400f47308 */ /* 0x0003e20000000800 */
[C---:B------:R-:W-:Y:S02]  /*104c0*/  FMUL.FTZ R42, R0.reuse, R174 ;  /* 0x000000ae002a7220 */ /* 0x040fe40000410000 */
[C---:B------:R-:W-:Y:S02]  /*104d0*/  FMUL.FTZ R43, R0.reuse, R175 ;  /* 0x000000af002b7220 */ /* 0x040fe40000410000 */
[C---:B------:R-:W-:Y:S01]  /*104e0*/  FMUL.FTZ R50, R0.reuse, R182 ;  /* 0x000000b600327220 */ /* 0x040fe20000410000 */
[----:B------:R-:W-:Y:S01]  /*104f0*/  LDSM.16.MT88.4 R172, [R231+0x5800] ;  /* 0x00580000e7ac783b */ /* 0x000fe20000004200 */
        /* <DEDUP_REMOVED lines=9> */
[----:B------:R-:W-:Y:S02]  /*10590*/  FMUL.FTZ R67, R0, R67 ;  /* 0x0000004300437220 */ /* 0x000fe40000410000 */
[----:B-1----:R-:W-:Y:S02]  /*105a0*/  FFMA.FTZ R4, R192, c[0x0][0x2d0], -R188 ;  /* 0x0000b400c0047a23 */ /* 0x002fe400000108bc */
[C---:B------:R-:W-:Y:S02]  /*105b0*/  FMUL.FTZ R70, R0.reuse, R70 ;  /* 0x0000004600467220 */ /* 0x040fe40000410000 */
[----:B------:R-:W1:Y:S01]  /*105c0*/  MUFU.EX2 R192, R4 ;  /* 0x0000000400c07308 */ /* 0x000e620000000800 */
[C---:B------:R-:W-:Y:S02]  /*105d0*/  FMUL.FTZ R71, R0.reuse, R71 ;  /* 0x0000004700477220 */ /* 0x040fe40000410000 */
        /* <DEDUP_REMOVED lines=11> */
[----:B-1----:R-:W-:Y:S01]  /*10690*/  F2FP.BF16.PACK_AB R187, R192, R244 ;  /* 0x000000f4c0bb723e */ /* 0x002fe200000010ff */
[----:B------:R-:W-:Y:S02]  /*106a0*/  FMUL.FTZ R4, R2, R136 ;  /* 0x0000008802047220 */ /* 0x000fe40000410000 */
[----:B------:R-:W1:Y:S01]  /*106b0*/  LDSM.16.MT88.4 R136, [R232+0x3000] ;  /* 0x00300000e888783b */ /* 0x000e620000004200 */
[--C-:B------:R-:W-:Y:S02]  /*106c0*/  FFMA.FTZ R157, R210, c[0x0][0x2d0], -R194.reuse ;  /* 0x0000b400d29d7a23 */ /* 0x100fe400000108c2 */
[--C-:B------:R-:W-:Y:S02]  /*106d0*/  FFMA.FTZ R159, R207, c[0x0][0x2d0], -R194.reuse ;  /* 0x0000b400cf9f7a23 */ /* 0x100fe400000108c2 */
[C---:B------:R-:W-:Y:S05]  /*106e0*/  HMMA.16816.F32.BF16 R4, R184.reuse, R12, R4 ;  /* 0x0000000cb804723c */ /* 0x040fea0000041804 */
[--C-:B------:R-:W-:Y:S02]  /*106f0*/  FFMA.FTZ R158, R208, c[0x0][0x2d0], -R194.reuse ;  /* 0x0000b400d09e7a23 */ /* 0x100fe400000108c2 */
[C---:B------:R-:W-:Y:S01]  /*10700*/  FMUL.FTZ R12, R2.reuse, R144 ;  /* 0x00000090020c7220 */ /* 0x040fe20000410000 */
[C---:B------:R-:W-:Y:S01]  /*10710*/  HMMA.16816.F32.BF16 R8, R184.reuse, R14, R8 ;  /* 0x0000000eb808723c */ /* 0x040fe20000041808 */
[----:B------:R-:W2:Y:S01]  /*10720*/  LDL.LU R144, [R1+0x8] ;  /* 0x0000080001907983 */ /* 0x000ea20000300800 */
[----:B------:R-:W-:Y:S02]  /*10730*/  MUFU.EX2 R200, R158 ;  /* 0x0000009e00c87308 */ /* 0x000fe40000000800 */
[C---:B------:R-:W-:Y:S01]  /*10740*/  FMUL.FTZ R13, R2.reuse, R145 ;  /* 0x00000091020d7220 */ /* 0x040fe20000410000 */
[----:B------:R-:W3:Y:S01]  /*10750*/  LDL.LU R148, [R1+0xc] ;  /* 0x00000c0001947983 */ /* 0x000ee20000300800 */
[----:B------:R-:W-:Y:S02]  /*10760*/  FMUL.FTZ R85, R2, R85 ;  /* 0x0000005502557220 */ /* 0x000fe40000410000 */
[C---:B------:R-:W-:Y:S04]  /*10770*/  FMUL.FTZ R14, R0.reuse, R146 ;  /* 0x00000092000e7220 */ /* 0x040fe80000410000 */
[C---:B------:R-:W-:Y:S02]  /*10780*/  FMUL.FTZ R15, R0.reuse, R147 ;  /* 0x00000093000f7220 */ /* 0x040fe40000410000 */
[--C-:B------:R-:W-:Y:S02]  /*10790*/  FFMA.FTZ R156, R209, c[0x0][0x2d0], -R194.reuse ;  /* 0x0000b400d19c7a23 */ /* 0x100fe400000108c2 */
[C---:B------:R-:W-:Y:S02]  /*107a0*/  FMUL.FTZ R86, R0.reuse, R86 ;  /* 0x0000005600567220 */ /* 0x040fe40000410000 */
[----:B------:R-:W-:Y:S01]  /*107b0*/  FMUL.FTZ R87, R0, R87 ;  /* 0x0000005700577220 */ /* 0x000fe20000410000 */
[C---:B-----5:R-:W-:Y:S03]  /*107c0*/  HMMA.16816.F32.BF16 R12, R184.reuse, R20, R12 ;  /* 0x00000014b80c723c */ /* 0x060fe6000004180c */
[C---:B------:R-:W-:Y:S02]  /*107d0*/  FMUL.FTZ R88, R2.reuse, R88 ;  /* 0x0000005802587220 */ /* 0x040fe40000410000 */
[C---:B------:R-:W-:Y:S02]  /*107e0*/  FMUL.FTZ R89, R2.reuse, R89 ;  /* 0x0000005902597220 */ /* 0x040fe40000410000 */
[C---:B------:R-:W-:Y:S01]  /*107f0*/  FMUL.FTZ R20, R2.reuse, R152 ;  /* 0x0000009802147220 */ /* 0x040fe20000410000 */
[C---:B------:R-:W-:Y:S04]  /*10800*/  HMMA.16816.F32.BF16 R16, R184.reuse, R22, R16 ;  /* 0x00000016b810723c */ /* 0x040fe80000041810 */
[----:B------:R-:W-:Y:S02]  /*10810*/  FMUL.FTZ R21, R2, R153 ;  /* 0x0000009902157220 */ /* 0x000fe40000410000 */
[C---:B------:R-:W-:Y:S02]  /*10820*/  FMUL.FTZ R90, R0.reuse, R90 ;  /* 0x0000005a005a7220 */ /* 0x040fe40000410000 */
[C---:B------:R-:W-:Y:S04]  /*10830*/  FMUL.FTZ R22, R0.reuse, R154 ;  /* 0x0000009a00167220 */ /* 0x040fe80000410000 */
[C---:B------:R-:W-:Y:S01]  /*10840*/  FMUL.FTZ R23, R0.reuse, R155 ;  /* 0x0000009b00177220 */ /* 0x040fe20000410000 */
[----:B------:R-:W-:Y:S01]  /*10850*/  MOV R155, R192 ;  /* 0x000000c0009b7202 */ /* 0x000fe20000000f00 */
[--C-:B------:R-:W-:Y:S02]  /*10860*/  FFMA.FTZ R152, R217, c[0x0][0x2d0], -R194.reuse ;  /* 0x0000b400d9987a23 */ /* 0x100fe400000108c2 */
[----:B------:R-:W-:Y:S02]  /*10870*/  FMUL.FTZ R91, R0, R91 ;  /* 0x0000005b005b7220 */ /* 0x000fe40000410000 */
[----:B------:R-:W-:Y:S01]  /*10880*/  MUFU.EX2 R208, R152 ;  /* 0x0000009800d07308 */ /* 0x000fe20000000800 */
[C---:B------:R-:W-:Y:S03]  /*10890*/  HMMA.16816.F32.BF16 R20, R184.reuse, R28, R20 ;  /* 0x0000001cb814723c */ /* 0x040fe60000041814 */
[C---:B------:R-:W-:Y:S02]  /*108a0*/  FMUL.FTZ R92, R2.reuse, R92 ;  /* 0x0000005c025c7220 */ /* 0x040fe40000410000 */
[----:B------:R-:W-:Y:S02]  /*108b0*/  FMUL.FTZ R93, R2, R93 ;  /* 0x0000005d025d7220 */ /* 0x000fe40000410000 */
[----:B------:R-:W-:Y:S01]  /*108c0*/  FMUL.FTZ R94, R0, R94 ;  /* 0x0000005e005e7220 */ /* 0x000fe20000410000 */
[C---:B------:R-:W-:Y:S04]  /*108d0*/  HMMA.16816.F32.BF16 R24, R184.reuse, R30, R24 ;  /* 0x0000001eb818723c */ /* 0x040fe80000041818 */
[C---:B------:R-:W-:Y:S02]  /*108e0*/  FMUL.FTZ R28, R2.reuse, R160 ;  /* 0x000000a0021c7220 */ /* 0x040fe40000410000 */
[----:B------:R-:W-:Y:S02]  /*108f0*/  FMUL.FTZ R29, R2, R161 ;  /* 0x000000a1021d7220 */ /* 0x000fe40000410000 */
[C---:B------:R-:W-:Y:S01]  /*10900*/  FMUL.FTZ R30, R0.reuse, R162 ;  /* 0x000000a2001e7220 */ /* 0x040fe20000410000 */
[----:B------:R5:W-:Y:S03]  /*10910*/  MUFU.EX2 R161, R133 ;  /* 0x0000008500a17308 */ /* 0x000be60000000800 */
[C---:B------:R-:W-:Y:S02]  /*10920*/  FMUL.FTZ R31, R0.reuse, R163 ;  /* 0x000000a3001f7220 */ /* 0x040fe40000410000 */
[----:B------:R-:W-:Y:S02]  /*10930*/  FMUL.FTZ R95, R0, R95 ;  /* 0x0000005f005f7220 */ /* 0x000fe40000410000 */
[C---:B------:R-:W-:Y:S02]  /*10940*/  FMUL.FTZ R96, R2.reuse, R96 ;  /* 0x0000006002607220 */ /* 0x040fe40000410000 */
[----:B------:R-:W-:Y:S01]  /*10950*/  FMUL.FTZ R97, R2, R97 ;  /* 0x0000006102617220 */ /* 0x000fe20000410000 */
[C---:B------:R-:W-:Y:S03]  /*10960*/  HMMA.16816.F32.BF16 R28, R184.reuse, R36, R28 ;  /* 0x00000024b81c723c */ /* 0x040fe6000004181c */
[C---:B------:R-:W-:Y:S02]  /*10970*/  FMUL.FTZ R98, R0.reuse, R98 ;  /* 0x0000006200627220 */ /* 0x040fe40000410000 */
[----:B------:R-:W-:Y:S02]  /*10980*/  FMUL.FTZ R99, R0, R99 ;  /* 0x0000006300637220 */ /* 0x000fe40000410000 */
[C---:B------:R-:W-:Y:S01]  /*10990*/  FMUL.FTZ R100, R2.reuse, R100 ;  /* 0x0000006402647220 */ /* 0x040fe20000410000 */
[C---:B------:R-:W-:Y:S04]  /*109a0*/  HMMA.16816.F32.BF16 R32, R184.reuse, R38, R32 ;  /* 0x00000026b820723c */ /* 0x040fe80000041820 */
[C---:B------:R-:W-:Y:S02]  /*109b0*/  FMUL.FTZ R36, R2.reuse, R168 ;  /* 0x000000a802247220 */ /* 0x040fe40000410000 */
[----:B------:R-:W-:Y:S02]  /*109c0*/  FMUL.FTZ R37, R2, R169 ;  /* 0x000000a902257220 */ /* 0x000fe40000410000 */
[C---:B------:R-:W-:Y:S01]  /*109d0*/  FMUL.FTZ R38, R0.reuse, R170 ;  /* 0x000000aa00267220 */ /* 0x040fe20000410000 */
[----:B------:R-:W-:Y:S03]  /*109e0*/  MOV R170, R193 ;  /* 0x000000c100aa7202 */ /* 0x000fe60000000f00 */
[----:B------:R-:W-:Y:S02]  /*109f0*/  FMUL.FTZ R39, R0, R171 ;  /* 0x000000ab00277220 */ /* 0x000fe40000410000 */
[--C-:B-----5:R-:W-:Y:S02]  /*10a00*/  FFMA.FTZ R133, R197, c[0x0][0x2d0], -R194.reuse ;  /* 0x0000b400c5857a23 */ /* 0x120fe400000108c2 */
[----:B------:R-:W-:Y:S02]  /*10a10*/  FMUL.FTZ R101, R2, R101 ;  /* 0x0000006502657220 */ /* 0x000fe40000410000 */
[----:B------:R5:W-:Y:S01]  /*10a20*/  MUFU.EX2 R165, R133 ;  /* 0x0000008500a57308 */ /* 0x000be20000000800 */
[C---:B----4-:R-:W-:Y:S03]  /*10a30*/  HMMA.16816.F32.BF16 R36, R184.reuse, R44, R36 ;  /* 0x0000002cb824723c */ /* 0x050fe60000041824 */
        /* <DEDUP_REMOVED lines=19> */
[----:B------:R-:W-:Y:S04]  /*10b70*/  FMUL.FTZ R113, R2, R113 ;  /* 0x0000007102717220 */ /* 0x000fe80000410000 */
        /* <DEDUP_REMOVED lines=13> */
[----:B------:R-:W-:Y:S02]  /*10c50*/  FMUL.FTZ R129, R2, R129 ;  /* 0x0000008102817220 */ /* 0x000fe40000410000 */
[C---:B------:R-:W-:Y:S01]  /*10c60*/  FMUL.FTZ R126, R0.reuse, R126 ;  /* 0x0000007e007e7220 */ /* 0x040fe20000410000 */
[C---:B-1----:R-:W-:Y:S03]  /*10c70*/  HMMA.16816.F32.BF16 R52, R184.reuse, R136, R52 ;  /* 0x00000088b834723c */ /* 0x042fe60000041834 */
[C---:B------:R-:W-:Y:S02]  /*10c80*/  FMUL.FTZ R127, R0.reuse, R127 ;  /* 0x0000007f007f7220 */ /* 0x040fe40000410000 */
[C---:B------:R-:W-:Y:S02]  /*10c90*/  FMUL.FTZ R130, R0.reuse, R130 ;  /* 0x0000008200827220 */ /* 0x040fe40000410000 */
[----:B------:R-:W-:Y:S01]  /*10ca0*/  FMUL.FTZ R131, R0, R131 ;  /* 0x0000008300837220 */ /* 0x000fe20000410000 */
[C---:B------:R-:W-:Y:S01]  /*10cb0*/  HMMA.16816.F32.BF16 R56, R184.reuse, R138, R56 ;  /* 0x0000008ab838723c */ /* 0x040fe20000041838 */
[----:B------:R-:W1:Y:S03]  /*10cc0*/  LDSM.16.MT88.4 R136, [R233+0x3000] ;  /* 0x00300000e988783b */ /* 0x000e660000004200 */
[--C-:B-----5:R-:W-:Y:S02]  /*10cd0*/  FFMA.FTZ R133, R196, c[0x0][0x2d0], -R194.reuse ;  /* 0x0000b400c4857a23 */ /* 0x120fe400000108c2 */
[--C-:B------:R-:W-:Y:S02]  /*10ce0*/  FFMA.FTZ R192, R205, c[0x0][0x2d0], -R194.reuse ;  /* 0x0000b400cdc07a23 */ /* 0x100fe400000108c2 */
[----:B------:R4:W-:Y:S01]  /*10cf0*/  MUFU.EX2 R168, R133 ;  /* 0x0000008500a87308 */ /* 0x0009e20000000800 */
[--C-:B------:R-:W-:Y:S09]  /*10d00*/  FFMA.FTZ R193, R204, c[0x0][0x2d0], -R194.reuse ;  /* 0x0000b400ccc17a23 */ /* 0x100ff200000108c2 */
[----:B------:R-:W-:Y:S10]  /*10d10*/  MUFU.EX2 R192, R192 ;  /* 0x000000c000c07308 */ /* 0x000ff40000000800 */
[----:B------:R-:W-:Y:S01]  /*10d20*/  MUFU.EX2 R193, R193 ;  /* 0x000000c100c17308 */ /* 0x000fe20000000800 */
[----:B----4-:R-:W-:Y:S09]  /*10d30*/  FFMA.FTZ R133, R195, c[0x0][0x2d0], -R194 ;  /* 0x0000b400c3857a23 */ /* 0x010ff200000108c2 */
[----:B------:R4:W-:Y:S01]  /*10d40*/  MUFU.EX2 R169, R133 ;  /* 0x0000008500a97308 */ /* 0x0009e20000000800 */
[C---:B-1----:R-:W-:Y:S08]  /*10d50*/  HMMA.16816.F32.BF16 R60, R184.reuse, R136, R60 ;  /* 0x00000088b83c723c */ /* 0x042ff0000004183c */
[C---:B------:R-:W-:Y:S01]  /*10d60*/  HMMA.16816.F32.BF16 R64, R184.reuse, R138, R64 ;  /* 0x0000008ab840723c */ /* 0x040fe20000041840 */
[----:B------:R-:W1:Y:S03]  /*10d70*/  LDSM.16.MT88.4 R136, [R231+0x6000] ;  /* 0x00600000e788783b */ /* 0x000e660000004200 */
[--C-:B----4-:R-:W-:Y:S02]  /*10d80*/  FFMA.FTZ R133, R199, c[0x0][0x2d0], -R188.reuse ;  /* 0x0000b400c7857a23 */ /* 0x110fe400000108bc */
[----:B------:R-:W-:Y:S10]  /*10d90*/  MUFU.EX2 R199, R159 ;  /* 0x0000009f00c77308 */ /* 0x000ff40000000800 */
[----:B------:R4:W-:Y:S01]  /*10da0*/  MUFU.EX2 R160, R133 ;  /* 0x0000008500a07308 */ /* 0x0009e20000000800 */
[C---:B-1----:R-:W-:Y:S08]  /*10db0*/  HMMA.16816.F32.BF16 R68, R184.reuse, R136, R68 ;  /* 0x00000088b844723c */ /* 0x042ff00000041844 */
[C---:B------:R-:W-:Y:S01]  /*10dc0*/  HMMA.16816.F32.BF16 R72, R184.reuse, R138, R72 ;  /* 0x0000008ab848723c */ /* 0x040fe20000041848 */
[----:B------:R-:W1:Y:S03]  /*10dd0*/  LDSM.16.MT88.4 R136, [R232+0x6000] ;  /* 0x00600000e888783b */ /* 0x000e660000004200 */
[----:B----4-:R-:W-:Y:S02]  /*10de0*/  FFMA.FTZ R133, R201, c[0x0][0x2d0], -R188 ;  /* 0x0000b400c9857a23 */ /* 0x010fe400000108bc */
[----:B------:R-:W-:Y:S10]  /*10df0*/  MUFU.EX2 R201, R157 ;  /* 0x0000009d00c97308 */ /* 0x000ff40000000800 */
[----:B------:R4:W-:Y:S01]  /*10e00*/  MUFU.EX2 R162, R133 ;  /* 0x0000008500a27308 */ /* 0x0009e20000000800 */
[----:B---3--:R-:W-:Y:S02]  /*10e10*/  FFMA.FTZ R153, R0, R148, R134 ;  /* 0x0000009400997223 */ /* 0x008fe40000010086 */
[----:B------:R-:W-:Y:S01]  /*10e20*/  LDSM.16.MT88.4 R148, [R234+0x1000] ;  /* 0x00100000ea94783b */ /* 0x000fe20000004200 */
[--C-:B------:R-:W-:Y:S02]  /*10e30*/  FFMA.FTZ R0, R219, c[0x0][0x2d0], -R194.reuse ;  /* 0x0000b400db007a23 */ /* 0x100fe400000108c2 */
[----:B------:R-:W-:Y:S04]  /*10e40*/  FADD.FTZ R154, R189, R153 ;  /* 0x00000099bd9a7221 */ /* 0x000fe80000010000 */
[----:B------:R3:W-:Y:S01]  /*10e50*/  MUFU.EX2 R164, R0 ;  /* 0x0000000000a47308 */ /* 0x0007e20000000800 */
[----:B------:R-:W-:Y:S02]  /*10e60*/  FFMA.FTZ R134, R214, c[0x0][0x2d0], -R194 ;  /* 0x0000b400d6867a23 */ /* 0x000fe400000108c2 */
[----:B----4-:R-:W-:Y:S01]  /*10e70*/  FFMA.FTZ R133, R198, c[0x0][0x2d0], -R188 ;  /* 0x0000b400c6857a23 */ /* 0x010fe200000108bc */
[C---:B-1----:R-:W-:Y:S06]  /*10e80*/  HMMA.16816.F32.BF16 R76, R184.reuse, R136, R76 ;  /* 0x00000088b84c723c */ /* 0x042fec000004184c */
[----:B------:R1:W-:Y:S02]  /*10e90*/  MUFU.EX2 R209, R134 ;  /* 0x0000008600d17308 */ /* 0x0003e40000000800 */
[C---:B------:R-:W-:Y:S01]  /*10ea0*/  HMMA.16816.F32.BF16 R80, R184.reuse, R138, R80 ;  /* 0x0000008ab850723c */ /* 0x040fe20000041850 */
[----:B------:R-:W4:Y:S07]  /*10eb0*/  LDSM.16.MT88.4 R136, [R234+0x6000] ;  /* 0x00600000ea88783b */ /* 0x000f2e0000004200 */
[----:B------:R2:W-:Y:S01]  /*10ec0*/  MUFU.EX2 R166, R133 ;  /* 0x0000008500a67308 */ /* 0x0005e20000000800 */
[----:B---3--:R-:W-:Y:S03]  /*10ed0*/  FFMA.FTZ R0, R216, c[0x0][0x2d0], -R194 ;  /* 0x0000b400d8007a23 */ /* 0x008fe600000108c2 */
[----:B-1----:R-:W-:Y:S02]  /*10ee0*/  FFMA.FTZ R134, R222, c[0x0][0x2d0], -R188 ;  /* 0x0000b400de867a23 */ /* 0x002fe400000108bc */
[----:B--2---:R-:W-:Y:S02]  /*10ef0*/  FFMA.FTZ R133, R2, R144, R220 ;  /* 0x0000009002857223 */ /* 0x004fe400000100dc */
[----:B------:R-:W-:Y:S01]  /*10f00*/  LDSM.16.MT88.4 R144, [R232+0x800] ;  /* 0x00080000e890783b */ /* 0x000fe20000004200 */
[----:B------:R-:W-:Y:S01]  /*10f10*/  FFMA.FTZ R2, R202, c[0x0][0x2d0], -R188 ;  /* 0x0000b400ca027a23 */ /* 0x000fe200000108bc */
[----:B------:R1:W-:Y:S01]  /*10f20*/  MUFU.EX2 R220, R0 ;  /* 0x0000000000dc7308 */ /* 0x0003e20000000800 */
[C---:B----4-:R-:W-:Y:S09]  /*10f30*/  HMMA.16816.F32.BF16 R84, R184.reuse, R136, R84 ;  /* 0x00000088b854723c */ /* 0x050ff20000041854 */
[----:B------:R-:W-:Y:S01]  /*10f40*/  MUFU.EX2 R167, R2 ;  /* 0x0000000200a77308 */ /* 0x000fe20000000800 */
[C---:B------:R-:W-:Y:S01]  /*10f50*/  HMMA.16816.F32.BF16 R88, R184.reuse, R138, R88 ;  /* 0x0000008ab858723c */ /* 0x040fe20000041858 */
[----:B------:R-:W2:Y:S08]  /*10f60*/  LDSM.16.MT88.4 R136, [R233+0x6000] ;  /* 0x00600000e988783b */ /* 0x000eb00000004200 */
[----:B------:R3:W-:Y:S03]  /*10f70*/  MUFU.EX2 R202, R156 ;  /* 0x0000009c00ca7308 */ /* 0x0007e60000000800 */
[--C-:B-1----:R-:W-:Y:S07]  /*10f80*/  FFMA.FTZ R0, R213, c[0x0][0x2d0], -R194.reuse ;  /* 0x0000b400d5007a23 */ /* 0x102fee00000108c2 */
[----:B------:R1:W-:Y:S01]  /*10f90*/  MUFU.EX2 R219, R0 ;  /* 0x0000000000db7308 */ /* 0x0003e20000000800 */
[----:B---3--:R-:W-:Y:S01]  /*10fa0*/  LDSM.16.MT88.4 R156, [R233+0x2000] ;  /* 0x00200000e99c783b */ /* 0x008fe20000004200 */
[----:B-1----:R-:W-:Y:S01]  /*10fb0*/  FFMA.FTZ R0, R211, c[0x0][0x2d0], -R194 ;  /* 0x0000b400d3007a23 */ /* 0x002fe200000108c2 */
[C---:B--2---:R-:W-:Y:S07]  /*10fc0*/  HMMA.16816.F32.BF16 R92, R184.reuse, R136, R92 ;  /* 0x00000088b85c723c */ /* 0x044fee000004185c */
[----:B------:R1:W2:Y:S01]  /*10fd0*/  MUFU.EX2 R2, R0 ;  /* 0x0000000000027308 */ /* 0x0002a20000000800 */
[C---:B------:R-:W-:Y:S01]  /*10fe0*/  HMMA.16816.F32.BF16 R96, R184.reuse, R138, R96 ;  /* 0x0000008ab860723c */ /* 0x040fe20000041860 */
[----:B------:R-:W3:Y:S03]  /*10ff0*/  LDSM.16.MT88.4 R136, [R231+0x9000] ;  /* 0x00900000e788783b */ /* 0x000ee60000004200 */
[----:B-1----:R-:W-:Y:S01]  /*11000*/  FFMA.FTZ R0, R218, c[0x0][0x2d0], -R188 ;  /* 0x0000b400da007a23 */ /* 0x002fe200000108bc */
[----:B--2---:R-:W-:Y:S01]  /*11010*/  MOV R218, R2 ;  /* 0x0000000200da7202 */ /* 0x004fe20000000f00 */
[----:B------:R-:W-:Y:S03]  /*11020*/  FFMA.FTZ R2, R224, c[0x0][0x2d0], -R194 ;  /* 0x0000b400e0027a23 */ /* 0x000fe600000108c2 */
[----:B------:R1:W-:Y:S10]  /*11030*/  MUFU.EX2 R163, R0 ;  /* 0x0000000000a37308 */ /* 0x0003f40000000800 */
[----:B------:R-:W-:Y:S01]  /*11040*/  MUFU.EX2 R207, R2 ;  /* 0x0000000200cf7308 */ /* 0x000fe20000000800 */
[C---:B---3--:R-:W-:Y:S03]  /*11050*/  HMMA.16816.F32.BF16 R100, R184.reuse, R136, R100 ;  /* 0x00000088b864723c */ /* 0x048fe60000041864 */
[--C-:B-1----:R-:W-:Y:S05]  /*11060*/  FFMA.FTZ R0, R225, c[0x0][0x2d0], -R188.reuse ;  /* 0x0000b400e1007a23 */ /* 0x102fea00000108bc */
[C---:B------:R-:W-:Y:S01]  /*11070*/  HMMA.16816.F32.BF16 R104, R184.reuse, R138, R104 ;  /* 0x0000008ab868723c */ /* 0x040fe20000041868 */
[----:B------:R-:W1:Y:S01]  /*11080*/  LDSM.16.MT88.4 R136, [R232+0x9000] ;  /* 0x00900000e888783b */ /* 0x000e620000004200 */
[----:B------:R2:W-:Y:S02]  /*11090*/  MUFU.EX2 R216, R0 ;  /* 0x0000000000d87308 */ /* 0x0005e40000000800 */
[--C-:B--2---:R-:W-:Y:S08]  /*110a0*/  FFMA.FTZ R0, R215, c[0x0][0x2d0], -R188.reuse ;  /* 0x0000b400d7007a23 */ /* 0x104ff000000108bc */
[----:B------:R2:W-:Y:S01]  /*110b0*/  MUFU.EX2 R213, R0 ;  /* 0x0000000000d57308 */ /* 0x0005e20000000800 */
[C---:B-1----:R-:W-:Y:S08]  /*110c0*/  HMMA.16816.F32.BF16 R108, R184.reuse, R136, R108 ;  /* 0x00000088b86c723c */ /* 0x042ff0000004186c */
[C---:B------:R-:W-:Y:S01]  /*110d0*/  HMMA.16816.F32.BF16 R112, R184.reuse, R138, R112 ;  /* 0x0000008ab870723c */ /* 0x040fe20000041870 */
[----:B------:R-:W1:Y:S03]  /*110e0*/  LDSM.16.MT88.4 R136, [R234+0x9000] ;  /* 0x00900000ea88783b */ /* 0x000e660000004200 */
[----:B--2---:R-:W-:Y:S04]  /*110f0*/  FFMA.FTZ R0, R226, c[0x0][0x2d0], -R188 ;  /* 0x0000b400e2007a23 */ /* 0x004fe800000108bc */
[----:B------:R2:W-:Y:S04]  /*11100*/  MUFU.EX2 R211, R0 ;  /* 0x0000000000d37308 */ /* 0x0005e80000000800 */
[----:B--2---:R-:W-:Y:S02]  /*11110*/  FADD.FTZ R0, R191, R133 ;  /* 0x00000085bf007221 */ /* 0x004fe40000010000 */
[----:B------:R-:W-:Y:S02]  /*11120*/  FFMA.FTZ R133, R212, c[0x0][0x2d0], -R194 ;  /* 0x0000b400d4857a23 */ /* 0x000fe400000108c2 */
[----:B------:R-:W-:Y:S02]  /*11130*/  FADD.FTZ R153, R190, R0 ;  /* 0x00000000be997221 */ /* 0x000fe40000010000 */
[----:B------:R2:W-:Y:S01]  /*11140*/  MUFU.EX2 R210, R133 ;  /* 0x0000008500d27308 */ /* 0x0005e20000000800 */
[----:B------:R-:W-:Y:S01]  /*11150*/  FFMA.FTZ R0, R235, c[0x0][0x2d0], -R188 ;  /* 0x0000b400eb007a23 */ /* 0x000fe200000108bc */
[C---:B-1----:R-:W-:Y:S03]  /*11160*/  HMMA.16816.F32.BF16 R116, R184.reuse, R136, R116 ;  /* 0x00000088b874723c */ /* 0x042fe60000041874 */
[----:B------:R-:W-:Y:S02]  /*11170*/  FADD.FTZ R2, R170, R153 ;  /* 0x00000099aa027221 */ /* 0x000fe40000010000 */
[--C-:B------:R-:W-:Y:S02]  /*11180*/  FFMA.FTZ R191, R206, c[0x0][0x2d0], -R194.reuse ;  /* 0x0000b400cebf7a23 */ /* 0x100fe400000108c2 */
[----:B------:R-:W-:Y:S01]  /*11190*/  FFMA.FTZ R194, R203, c[0x0][0x2d0], -R194 ;  /* 0x0000b400cbc27a23 */ /* 0x000fe200000108c2 */
[C---:B------:R-:W-:Y:S01]  /*111a0*/  HMMA.16816.F32.BF16 R120, R184.reuse, R138, R120 ;  /* 0x0000008ab878723c */ /* 0x040fe20000041878 */
[----:B------:R-:W1:Y:S01]  /*111b0*/  LDSM.16.MT88.4 R136, [R233+0x9000] ;  /* 0x00900000e988783b */ /* 0x000e620000004200 */
[----:B------:R3:W-:Y:S10]  /*111c0*/  MUFU.EX2 R206, R0 ;  /* 0x0000000000ce7308 */ /* 0x0007f40000000800 */
[----:B------:R-:W-:Y:S01]  /*111d0*/  MUFU.EX2 R194, R194 ;  /* 0x000000c200c27308 */ /* 0x000fe20000000800 */
[----:B--2---:R-:W-:Y:S04]  /*111e0*/  FADD.FTZ R133, R244, R154 ;  /* 0x0000009af4857221 */ /* 0x004fe80000010000 */
[----:B------:R-:W-:Y:S02]  /*111f0*/  FADD.FTZ R133, R155, R133 ;  /* 0x000000859b857221 */ /* 0x000fe40000010000 */
[----:B------:R-:W-:Y:S03]  /*11200*/  LDSM.16.MT88.4 R152, [R234+0x1800] ;  /* 0x00180000ea98783b */ /* 0x000fe60000004200 */
[----:B------:R-:W2:Y:S01]  /*11210*/  MUFU.EX2 R191, R191 ;  /* 0x000000bf00bf7308 */ /* 0x000ea20000000800 */
[----:B---3--:R-:W-:Y:S09]  /*11220*/  FFMA.FTZ R0, R236, c[0x0][0x2d0], -R188 ;  /* 0x0000b400ec007a23 */ /* 0x008ff200000108bc */
[----:B------:R3:W-:Y:S01]  /*11230*/  MUFU.EX2 R205, R0 ;  /* 0x0000000000cd7308 */ /* 0x0007e20000000800 */
[C---:B-1----:R-:W-:Y:S07]  /*11240*/  HMMA.16816.F32.BF16 R124, R184.reuse, R136, R124 ;  /* 0x00000088b87c723c */ /* 0x042fee000004187c */
[----:B------:R-:W-:Y:S01]  /*11250*/  F2FP.BF16.PACK_AB R136, R165, R161 ;  /* 0x000000a1a588723e */ /* 0x000fe200000010ff */
[----:B------:R-:W-:Y:S04]  /*11260*/  HMMA.16816.F32.BF16 R128, R184, R138, R128 ;  /* 0x0000008ab880723c */ /* 0x000fe80000041880 */
[----:B------:R-:W-:Y:S01]  /*11270*/  F2FP.BF16.PACK_AB R137, R162, R160 ;  /* 0x000000a0a289723e */ /* 0x000fe200000010ff */
[----:B------:R-:W-:Y:S02]  /*11280*/  FADD.FTZ R161, R161, R2 ;  /* 0x00000002a1a17221 */ /* 0x000fe40000010000 */
[----:B------:R-:W-:Y:S01]  /*11290*/  F2FP.BF16.PACK_AB R139, R167, R166 ;  /* 0x000000a6a78b723e */ /* 0x000fe200000010ff */
[--C-:B---3--:R-:W-:Y:S01]  /*112a0*/  FFMA.FTZ R0, R227, c[0x0][0x2d0], -R188.reuse ;  /* 0x0000b400e3007a23 */ /* 0x108fe200000108bc */
[----:B------:R-:W-:Y:S03]  /*112b0*/  F2FP.BF16.PACK_AB R138, R169, R168 ;  /* 0x000000a8a98a723e */ /* 0x000fe600000010ff */
[----:B------:R-:W-:Y:S01]  /*112c0*/  FADD.FTZ R161, R165, R161 ;  /* 0x000000a1a5a17221 */ /* 0x000fe20000010000 */
[----:B--2---:R-:W-:Y:S01]  /*112d0*/  F2FP.BF16.PACK_AB R184, R192, R191 ;  /* 0x000000bfc0b8723e */ /* 0x004fe200000010ff */
[----:B------:R1:W-:Y:S01]  /*112e0*/  MUFU.EX2 R204, R0 ;  /* 0x0000000000cc7308 */ /* 0x0003e20000000800 */
[----:B------:R-:W-:Y:S01]  /*112f0*/  F2FP.BF16.PACK_AB R186, R194, R193 ;  /* 0x000000c1c2ba723e */ /* 0x000fe200000010ff */
[C---:B------:R-:W-:Y:S05]  /*11300*/  HMMA.16816.F32.BF16 R4, R136.reuse, R140, R4 ;  /* 0x0000008c8804723c */ /* 0x040fea0000041804 */
[--C-:B------:R-:W-:Y:S03]  /*11310*/  FFMA.FTZ R2, R251, c[0x0][0x2d0], -R188.reuse ;  /* 0x0000b400fb027a23 */ /* 0x100fe600000108bc */
[C---:B------:R-:W-:Y:S01]  /*11320*/  HMMA.16816.F32.BF16 R8, R136.reuse, R142, R8 ;  /* 0x0000008e8808723c */ /* 0x040fe20000041808 */
[----:B------:R-:W2:Y:S01]  /*11330*/  LDSM.16.MT88.4 R140, [R234+0x800] ;  /* 0x00080000ea8c783b */ /* 0x000ea20000004200 */
[----:B------:R3:W-:Y:S06]  /*11340*/  MUFU.EX2 R190, R2 ;  /* 0x0000000200be7308 */ /* 0x0007ec0000000800 */
[C---:B------:R-:W-:Y:S04]  /*11350*/  HMMA.16816.F32.BF16 R12, R136.reuse, R144, R12 ;  /* 0x00000090880c723c */ /* 0x040fe8000004180c */
[----:B-1----:R-:W-:Y:S04]  /*11360*/  FFMA.FTZ R0, R237, c[0x0][0x2d0], -R188 ;  /* 0x0000b400ed007a23 */ /* 0x002fe800000108bc */
[C---:B------:R-:W-:Y:S01]  /*11370*/  HMMA.16816.F32.BF16 R16, R136.reuse, R146, R16 ;  /* 0x000000928810723c */ /* 0x040fe20000041810 */
[----:B------:R-:W1:Y:S01]  /*11380*/  LDSM.16.MT88.4 R144, [R233+0x800] ;  /* 0x00080000e990783b */ /* 0x000e620000004200 */
[----:B------:R4:W-:Y:S02]  /*11390*/  MUFU.EX2 R203, R0 ;  /* 0x0000000000cb7308 */ /* 0x0009e40000000800 */
[----:B---3--:R-:W-:Y:S04]  /*113a0*/  FADD.FTZ R2, R168, R161 ;  /* 0x000000a1a8027221 */ /* 0x008fe80000010000 */
[----:B------:R-:W-:Y:S01]  /*113b0*/  FADD.FTZ R2, R169, R2 ;  /* 0x00000002a9027221 */ /* 0x000fe20000010000 */
[C---:B--2---:R-:W-:Y:S03]  /*113c0*/  HMMA.16816.F32.BF16 R20, R136.reuse, R140, R20 ;  /* 0x0000008c8814723c */ /* 0x044fe60000041814 */
[--C-:B----4-:R-:W-:Y:S04]  /*113d0*/  FFMA.FTZ R0, R248, c[0x0][0x2d0], -R188.reuse ;  /* 0x0000b400f8007a23 */ /* 0x110fe800000108bc */
[----:B------:R2:W-:Y:S01]  /*113e0*/  MUFU.EX2 R198, R0 ;  /* 0x0000000000c67308 */ /* 0x0005e20000000800 */
[C---:B------:R-:W-:Y:S01]  /*113f0*/  HMMA.16816.F32.BF16 R24, R136.reuse, R142, R24 ;  /* 0x0000008e8818723c */ /* 0x040fe20000041818 */
[----:B------:R-:W3:Y:S07]  /*11400*/  LDSM.16.MT88.4 R140, [R231+0x3800] ;  /* 0x00380000e78c783b */ /* 0x000eee0000004200 */
[C---:B-1----:R-:W-:Y:S08]  /*11410*/  HMMA.16816.F32.BF16 R28, R136.reuse, R144, R28 ;  /* 0x00000090881c723c */ /* 0x042ff0000004181c */
[C---:B------:R-:W-:Y:S01]  /*11420*/  HMMA.16816.F32.BF16 R32, R136.reuse, R146, R32 ;  /* 0x000000928820723c */ /* 0x040fe20000041820 */
[----:B------:R-:W1:Y:S03]  /*11430*/  LDSM.16.MT88.4 R144, [R232+0x3800] ;  /* 0x00380000e890783b */ /* 0x000e660000004200 */
[--C-:B--2---:R-:W-:Y:S04]  /*11440*/  FFMA.FTZ R0, R250, c[0x0][0x2d0], -R188.reuse ;  /* 0x0000b400fa007a23 */ /* 0x104fe800000108bc */
[----:B------:R2:W-:Y:S01]  /*11450*/  MUFU.EX2 R197, R0 ;  /* 0x0000000000c57308 */ /* 0x0005e20000000800 */
[C---:B---3--:R-:W-:Y:S08]  /*11460*/  HMMA.16816.F32.BF16 R36, R136.reuse, R140, R36 ;  /* 0x0000008c8824723c */ /* 0x048ff00000041824 */
[C---:B------:R-:W-:Y:S01]  /*11470*/  HMMA.16816.F32.BF16 R40, R136.reuse, R142, R40 ;  /* 0x0000008e8828723c */ /* 0x040fe20000041828 */
[----:B------:R-:W3:Y:S03]  /*11480*/  LDSM.16.MT88.4 R140, [R234+0x3800] ;  /* 0x00380000ea8c783b */ /* 0x000ee60000004200 */
[--C-:B--2---:R-:W-:Y:S04]  /*11490*/  FFMA.FTZ R0, R238, c[0x0][0x2d0], -R188.reuse ;  /* 0x0000b400ee007a23 */ /* 0x104fe800000108bc */
[C---:B-1----:R-:W-:Y:S01]  /*114a0*/  HMMA.16816.F32.BF16 R44, R136.reuse, R144, R44 ;  /* 0x00000090882c723c */ /* 0x042fe2000004182c */
[----:B------:R1:W-:Y:S07]  /*114b0*/  MUFU.EX2 R196, R0 ;  /* 0x0000000000c47308 */ /* 0x0003ee0000000800 */
[C---:B------:R-:W-:Y:S01]  /*114c0*/  HMMA.16816.F32.BF16 R48, R136.reuse, R146, R48 ;  /* 0x000000928830723c */ /* 0x040fe20000041830 */
[----:B------:R-:W2:Y:S03]  /*114d0*/  LDSM.16.MT88.4 R144, [R233+0x3800] ;  /* 0x00380000e990783b */ /* 0x000ea60000004200 */
[--C-:B-1----:R-:W-:Y:S04]  /*114e0*/  FFMA.FTZ R0, R249, c[0x0][0x2d0], -R188.reuse ;  /* 0x0000b400f9007a23 */ /* 0x102fe800000108bc */
[----:B------:R1:W-:Y:S01]  /*114f0*/  MUFU.EX2 R195, R0 ;  /* 0x0000000000c37308 */ /* 0x0003e20000000800 */
[C---:B---3--:R-:W-:Y:S08]  /*11500*/  HMMA.16816.F32.BF16 R52, R136.reuse, R140, R52 ;  /* 0x0000008c8834723c */ /* 0x048ff00000041834 */
[C---:B------:R-:W-:Y:S01]  /*11510*/  HMMA.16816.F32.BF16 R56, R136.reuse, R142, R56 ;  /* 0x0000008e8838723c */ /* 0x040fe20000041838 */
[----:B------:R-:W3:Y:S07]  /*11520*/  LDSM.16.MT88.4 R140, [R231+0x6800] ;  /* 0x00680000e78c783b */ /* 0x000eee0000004200 */
[C---:B--2---:R-:W-:Y:S04]  /*11530*/  HMMA.16816.F32.BF16 R60, R136.reuse, R144, R60 ;  /* 0x00000090883c723c */ /* 0x044fe8000004183c */
[----:B-1----:R-:W-:Y:S02]  /*11540*/  FADD.FTZ R0, R160, R133 ;  /* 0x00000085a0007221 */ /* 0x002fe40000010000 */
[----:B------:R-:W-:Y:S02]  /*11550*/  FFMA.FTZ R133, R223, c[0x0][0x2d0], -R188 ;  /* 0x0000b400df857a23 */ /* 0x000fe400000108bc */
[C---:B------:R-:W-:Y:S01]  /*11560*/  HMMA.16816.F32.BF16 R64, R136.reuse, R146, R64 ;  /* 0x000000928840723c */ /* 0x040fe20000041840 */
[----:B------:R-:W1:Y:S01]  /*11570*/  LDSM.16.MT88.4 R144, [R232+0x6800] ;  /* 0x00680000e890783b */ /* 0x000e620000004200 */
[----:B------:R2:W4:Y:S02]  /*11580*/  MUFU.EX2 R189, R133 ;  /* 0x0000008500bd7308 */ /* 0x0005240000000800 */
[----:B------:R-:W-:Y:S02]  /*11590*/  FADD.FTZ R0, R162, R0 ;  /* 0x00000000a2007221 */ /* 0x000fe40000010000 */
[----:B------:R-:W-:Y:S02]  /*115a0*/  FFMA.FTZ R160, R221, c[0x0][0x2d0], -R188 ;  /* 0x0000b400dda07a23 */ /* 0x000fe400000108bc */
[----:B------:R-:W-:Y:S04]  /*115b0*/  FADD.FTZ R0, R166, R0 ;  /* 0x00000000a6007221 */ /* 0x000fe80000010000 */
[----:B------:R-:W-:Y:S01]  /*115c0*/  FADD.FTZ R0, R167, R0 ;  /* 0x00000000a7007221 */ /* 0x000fe20000010000 */
[----:B------:R-:W-:Y:S10]  /*115d0*/  MUFU.EX2 R188, R134 ;  /* 0x0000008600bc7308 */ /* 0x000ff40000000800 */
[----:B------:R-:W5:Y:S01]  /*115e0*/  MUFU.EX2 R134, R160 ;  /* 0x000000a000867308 */ /* 0x000f620000000800 */
[C---:B---3--:R-:W-:Y:S03]  /*115f0*/  HMMA.16816.F32.BF16 R68, R136.reuse, R140, R68 ;  /* 0x0000008c8844723c */ /* 0x048fe60000041844 */
[----:B--2---:R-:W-:Y:S01]  /*11600*/  FADD.FTZ R133, R164, R2 ;  /* 0x00000002a4857221 */ /* 0x004fe20000010000 */
[----:B----4-:R-:W-:Y:S01]  /*11610*/  F2FP.BF16.PACK_AB R185, R189, R190 ;  /* 0x000000bebdb9723e */ /* 0x010fe200000010ff */
[----:B------:R-:W-:Y:S02]  /*11620*/  FADD.FTZ R2, R163, R0 ;  /* 0x00000000a3027221 */ /* 0x000fe40000010000 */
[----:B------:R-:W-:Y:S01]  /*11630*/  FADD.FTZ R0, R220, R133 ;  /* 0x00000085dc007221 */ /* 0x000fe20000010000 */
[C---:B------:R-:W-:Y:S01]  /*11640*/  HMMA.16816.F32.BF16 R72, R136.reuse, R142, R72 ;  /* 0x0000008e8848723c */ /* 0x040fe20000041848 */
[----:B------:R-:W2:Y:S03]  /*11650*/  LDSM.16.MT88.4 R140, [R234+0x6800] ;  /* 0x00680000ea8c783b */ /* 0x000ea60000004200 */
[----:B------:R-:W-:Y:S01]  /*11660*/  FADD.FTZ R2, R216, R2 ;  /* 0x00000002d8027221 */ /* 0x000fe20000010000 */
[----:B------:R-:W-:Y:S01]  /*11670*/  MOV R133, R132 ;  /* 0x0000008400857202 */ /* 0x000fe20000000f00 */
[----:B------:R-:W-:Y:S02]  /*11680*/  FADD.FTZ R0, R219, R0 ;  /* 0x00000000db007221 */ /* 0x000fe40000010000 */
[C---:B-1----:R-:W-:Y:S04]  /*11690*/  HMMA.16816.F32.BF16 R76, R136.reuse, R144, R76 ;  /* 0x00000090884c723c */ /* 0x042fe8000004184c */
[----:B------:R-:W-:Y:S01]  /*116a0*/  FADD.FTZ R2, R213, R2 ;  /* 0x00000002d5027221 */ /* 0x000fe20000010000 */
[----:B-----5:R-:W-:Y:S01]  /*116b0*/  F2FP.BF16.PACK_AB R187, R134, R188 ;  /* 0x000000bc86bb723e */ /* 0x020fe200000010ff */
[----:B------:R-:W-:Y:S02]  /*116c0*/  FADD.FTZ R0, R218, R0 ;  /* 0x00000000da007221 */ /* 0x000fe40000010000 */
[C---:B------:R-:W-:Y:S01]  /*116d0*/  HMMA.16816.F32.BF16 R80, R136.reuse, R146, R80 ;  /* 0x000000928850723c */ /* 0x040fe20000041850 */
[----:B------:R-:W1:Y:S03]  /*116e0*/  LDSM.16.MT88.4 R144, [R233+0x6800] ;  /* 0x00680000e990783b */ /* 0x000e660000004200 */
        /* <DEDUP_REMOVED lines=9> */
[----:B------:R-:W-:Y:S01]  /*11780*/  FADD.FTZ R2, R198, R2 ;  /* 0x00000002c6027221 */ /* 0x000fe20000010000 */
[C---:B--2---:R-:W-:Y:S03]  /*11790*/  HMMA.16816.F32.BF16 R84, R136.reuse, R140, R84 ;  /* 0x0000008c8854723c */ /* 0x044fe60000041854 */
[----:B------:R-:W-:Y:S02]  /*117a0*/  FADD.FTZ R2, R197, R2 ;  /* 0x00000002c5027221 */ /* 0x000fe40000010000 */
[----:B------:R-:W-:Y:S02]  /*117b0*/  FADD.FTZ R0, R201, R0 ;  /* 0x00000000c9007221 */ /* 0x000fe40000010000 */
[----:B------:R-:W-:Y:S01]  /*117c0*/  FADD.FTZ R2, R196, R2 ;  /* 0x00000002c4027221 */ /* 0x000fe20000010000 */
        /* <DEDUP_REMOVED lines=21> */
[----:B------:R-:W-:Y:S01]  /*11920*/  F2FP.BF16.PACK_AB R138, R218, R219 ;  /* 0x000000dbda8a723e */ /* 0x000fe200000010ff */
[----:B------:R-:W-:Y:S02]  /*11930*/  LDSM.16.MT88.4 R164, [R233+0x2800] ;  /* 0x00280000e9a4783b */ /* 0x000fe40000004200 */
        /* <DEDUP_REMOVED lines=57> */
[C---:B---3--:R-:W-:Y:S08]  /*11cd0*/  HMMA.16816.F32.BF16 R12, R136.reuse, R148, R12 ;  /* 0x00000094880c723c */ /* 0x048ff0000004180c */
[C---:B------:R-:W-:Y:S01]  /*11ce0*/  HMMA.16816.F32.BF16 R16, R136.reuse, R150, R16 ;  /* 0x000000968810723c */ /* 0x040fe20000041810 */
[----:B------:R-:W3:Y:S07]  /*11cf0*/  LDSM.16.MT88.4 R148, [R232+0x4800] ;  /* 0x00480000e894783b */ /* 0x000eee0000004200 */
[C---:B------:R-:W-:Y:S08]  /*11d00*/  HMMA.16816.F32.BF16 R20, R136.reuse, R152, R20 ;  /* 0x000000988814723c */ /* 0x040ff00000041814 */
        /* <DEDUP_REMOVED lines=39> */
[----:B------:R-:W-:Y:S01]  /*11f80*/  HMMA.16816.F32.BF16 R128, R136, R142, R128 ;  /* 0x0000008e8880723c */ /* 0x000fe20000041880 */
[----:B------:R-:W2:Y:S06]  /*11f90*/  LDSM.16.MT88.4 R140, [R231+0x5000] ;  /* 0x00500000e78c783b */ /* 0x000eac0000004200 */
[----:B------:R-:W-:Y:S02]  /*11fa0*/  F2FP.BF16.PACK_AB R136, R202, R201 ;  /* 0x000000c9ca88723e */ /* 0x000fe400000010ff */
[----:B------:R-:W-:Y:S03]  /*11fb0*/  F2FP.BF16.PACK_AB R138, R199, R200 ;  /* 0x000000c8c78a723e */ /* 0x000fe600000010ff */
[----:B------:R-:W-:Y:S02]  /*11fc0*/  F2FP.BF16.PACK_AB R137, R197, R198 ;  /* 0x000000c6c589723e */ /* 0x000fe400000010ff */
[C---:B------:R-:W-:Y:S07]  /*11fd0*/  F2FP.BF16.PACK_AB R139, R195.reuse, R196 ;  /* 0x000000c4c38b723e */ /* 0x040fee00000010ff */
        /* <DEDUP_REMOVED lines=23> */
[----:B------:R-:W-:Y:S07]  /*12150*/  LDSM.16.MT88.4 R152, [R232+0xb000] ;  /* 0x00b00000e898783b */ /* 0x000fee0000004200 */
        /* <DEDUP_REMOVED lines=11> */
[----:B------:R-:W-:Y:S07]  /*12210*/  LDSM.16.MT88.4 R148, [R232+0x2800] ;  /* 0x00280000e894783b */ /* 0x000fee0000004200 */
[C---:B--2---:R-:W-:Y:S08]  /*12220*/  HMMA.16816.F32.BF16 R100, R136.reuse, R140, R100 ;  /* 0x0000008c8864723c */ /* 0x044ff00000041864 */
[C---:B------:R-:W-:Y:S01]  /*12230*/  HMMA.16816.F32.BF16 R104, R136.reuse, R142, R104 ;  /* 0x0000008e8868723c */ /* 0x040fe20000041868 */
[----:B------:R-:W2:Y:S07]  /*12240*/  LDSM.16.MT88.4 R140, [R231+0x2800] ;  /* 0x00280000e78c783b */ /* 0x000eae0000004200 */
[C---:B------:R-:W-:Y:S08]  /*12250*/  HMMA.16816.F32.BF16 R108, R136.reuse, R152, R108 ;  /* 0x00000098886c723c */ /* 0x040ff0000004186c */
[C---:B------:R-:W-:Y:S08]  /*12260*/  HMMA.16816.F32.BF16 R112, R136.reuse, R154, R112 ;  /* 0x0000009a8870723c */ /* 0x040ff00000041870 */
[C---:B----4-:R-:W-:Y:S08]  /*12270*/  HMMA.16816.F32.BF16 R116, R136.reuse, R156, R116 ;  /* 0x0000009c8874723c */ /* 0x050ff00000041874 */
[C---:B------:R-:W-:Y:S01]  /*12280*/  HMMA.16816.F32.BF16 R120, R136.reuse, R158, R120 ;  /* 0x0000009e8878723c */ /* 0x040fe20000041878 */
[----:B------:R-:W3:Y:S07]  /*12290*/  LDSM.16.MT88.4 R156, [R234+0x2800] ;  /* 0x00280000ea9c783b */ /* 0x000eee0000004200 */
[C---:B-1----:R-:W-:Y:S08]  /*122a0*/  HMMA.16816.F32.BF16 R124, R136.reuse, R144, R124 ;  /* 0x00000090887c723c */ /* 0x042ff0000004187c */
[----:B------:R-:W-:Y:S08]  /*122b0*/  HMMA.16816.F32.BF16 R128, R136, R146, R128 ;  /* 0x000000928880723c */ /* 0x000ff00000041880 */
[C---:B--2---:R-:W-:Y:S01]  /*122c0*/  HMMA.16816.F32.BF16 R136, R184.reuse, R140, R4 ;  /* 0x0000008cb888723c */ /* 0x044fe20000041804 */
        /* <DEDUP_REMOVED lines=26> */
[C---:B-----5:R-:W-:Y:S08]  /*12470*/  HMMA.16816.F32.BF16 R76, R184.reuse, R16, R76 ;  /* 0x00000010b84c723c */ /* 0x060ff0000004184c */
        /* <DEDUP_REMOVED lines=19> */
[----:B------:R-:W-:Y:S02]  /*125b0*/  FADD.FTZ R0, R189, R0 ;  /* 0x00000000bd007221 */ /* 0x000fe40000010000 */
[----:B------:R-:W-:Y:S02]  /*125c0*/  FADD.FTZ R4, R193, R2 ;  /* 0x00000002c1047221 */ /* 0x000fe40000010000 */
[----:B------:R-:W-:Y:S01]  /*125d0*/  FADD.FTZ R2, R188, R0 ;  /* 0x00000000bc027221 */ /* 0x000fe20000010000 */
[----:B------:R-:W-:Y:S01]  /*125e0*/  IADD3 R0, R247, -0x1, RZ ;  /* 0xfffffffff7007810 */ /* 0x000fe20007ffe0ff */
[----:B------:R-:W-:Y:S02]  /*125f0*/  FADD.FTZ R4, R194, R4 ;  /* 0x00000004c2047221 */ /* 0x000fe40000010000 */
[----:B------:R-:W-:Y:S01]  /*12600*/  FADD.FTZ R2, R134, R2 ;  /* 0x0000000286027221 */ /* 0x000fe20000010000 */
[----:B------:R-:W-:Y:S02]  /*12610*/  MOV R247, R0 ;  /* 0x0000000000f77202 */ /* 0x000fe40000000f00 */
[----:B------:R1:W-:Y:S01]  /*12620*/  STL [R1+0x8], R4 ;  /* 0x0000080401007387 */ /* 0x0003e20000100800 */
[----:B------:R-:W-:Y:S03]  /*12630*/  MOV R134, R3 ;  /* 0x0000000300867202 */ /* 0x000fe60000000f00 */
[----:B------:R1:W-:Y:S02]  /*12640*/  STL [R1+0xc], R2 ;  /* 0x00000c0201007387 */ /* 0x0003e40000100800 */
[----:B-1----:R-:W-:-:S05]  /*12650*/  @P0 BRA `(.L_x_1495) ;  /* 0xffffaec000000947 */ /* 0x002fca000383ffff */
.L_x_1488:
[----:B------:R-:W-:Y:S05]  /*12660*/  BRA.DIV ~URZ, `(.L_x_1496) ;  /* 0x00005bc27f007947 */ /* 0x000fea000b800000 */
[----:B------:R-:W2:Y:S04]  /*12670*/  LDL R0, [R1+0x8] ;  /* 0x0000080001007983 */ /* 0x000ea80000100800 */
[----:B--2---:R1:W2:Y:S02]  /*12680*/  SHFL.BFLY PT, R5, R0, 0x2, 0x1f ;  /* 0x0c401f0000057f89 */ /* 0x0042a400000e0000 */
.L_x_1548:
        /* <DEDUP_REMOVED lines=9> */
.L_x_1549:
        /* <DEDUP_REMOVED lines=77> */
[----:B------:R3:W4:Y:S01]  /*12bf0*/  @P0 MUFU.LG2 R2, R3 ;  /* 0x0000000300020308 */ /* 0x0007220000000c00 */
[----:B-1----:R-:W-:Y:S02]  /*12c00*/  @P1 FMUL.FTZ R5, R5, 0.69314718246459960938 ;  /* 0x3f31721805051820 */ /* 0x002fe40000410000 */
[----:B--2---:R-:W-:Y:S02]  /*12c10*/  FMUL.FTZ R138, R0, R138 ;  /* 0x0000008a008a7220 */ /* 0x004fe40000410000 */
[----:B------:R-:W-:Y:S02]  /*12c20*/  @P1 FFMA.FTZ R184, R4, R132, R5 ;  /* 0x0000008404b81223 */ /* 0x000fe40000010005 */
[C---:B------:R-:W-:Y:S02]  /*12c30*/  FMUL.FTZ R139, R0.reuse, R139 ;  /* 0x0000008b008b7220 */ /* 0x040fe40000410000 */
[----:B------:R-:W-:-:S02]  /*12c40*/  FMUL.FTZ R142, R0, R142 ;  /* 0x0000008e008e7220 */ /* 0x000fc40000410000 */
[C---:B------:R-:W-:Y:S02]  /*12c50*/  FMUL.FTZ R61, R0.reuse, R143 ;  /* 0x0000008f003d7220 */ /* 0x040fe40000410000 */
[C---:B------:R-:W-:Y:S02]  /*12c60*/  FMUL.FTZ R146, R0.reuse, R146 ;  /* 0x0000009200927220 */ /* 0x040fe40000410000 */
[----:B------:R-:W-:Y:S01]  /*12c70*/  FMUL.FTZ R147, R0, R147 ;  /* 0x0000009300937220 */ /* 0x000fe20000410000 */
[----:B---3--:R-:W-:Y:S01]  /*12c80*/  @P0 MOV R3, 0x3f317218 ;  /* 0x3f31721800030802 */ /* 0x008fe20000000f00 */
[----:B----4-:R-:W-:Y:S02]  /*12c90*/  @P0 FMUL.FTZ R2, R2, 0.69314718246459960938 ;  /* 0x3f31721802020820 */ /* 0x010fe40000410000 */
[----:B------:R-:W-:Y:S02]  /*12ca0*/  FMUL.FTZ R150, R0, R150 ;  /* 0x0000009600967220 */ /* 0x000fe40000410000 */
[----:B------:R-:W-:-:S02]  /*12cb0*/  @P0 FMUL.FTZ R3, R3, c[0x0][0x2d0] ;  /* 0x0000b40003030a20 */ /* 0x000fc40000410000 */
        /* <DEDUP_REMOVED lines=56> */
[----:B------:R-:W-:Y:S01]  /*13040*/  FMUL.FTZ R131, R0, R131 ;  /* 0x0000008300837220 */ /* 0x000fe20000410000 */
[----:B------:R-:W-:Y:S01]  /*13050*/  PRMT R0, R52, 0x7610, R0 ;  /* 0x0000761034007816 */ /* 0x000fe20000000000 */
[----:B------:R-:W-:Y:S02]  /*13060*/  @P0 FFMA.FTZ R65, R3, R12, R2 ;  /* 0x0000000c03410223 */ /* 0x000fe40000010002 */
.L_x_1457:
[----:B-1----:R1:W5:Y:S01]  /*13070*/  LDL R52, [R1+0x54] ;  /* 0x0000540001347983 */ /* 0x0023620000100800 */
[----:B------:R-:W-:Y:S03]  /*13080*/  BSSY B0, `(.L_x_1498) ;  /* 0x0000012000007945 */ /* 0x000fe60003800000 */
[----:B------:R-:W2:Y:S02]  /*13090*/  S2R R69, SR_TID.X ;  /* 0x0000000000457919 */ /* 0x000ea40000002100 */
[----:B--2---:R-:W-:-:S13]  /*130a0*/  LOP3.LUT P0, RZ, R69, 0xff, RZ, 0xc0, !PT ;  /* 0x000000ff45ff7812 */ /* 0x004fda000780c0ff */
[----:B------:R-:W-:Y:S05]  /*130b0*/  @P0 BRA `(.L_x_1499) ;  /* 0x000000e000000947 */ /* 0x000fea0003800000 */
[----:B-1----:R-:W1:Y:S01]  /*130c0*/  S2R R12, SR_LANEID ;  /* 0x00000000000c7919 */ /* 0x002e620000000000 */
        /* <DEDUP_REMOVED lines=13> */
.L_x_1499:
[----:B-1----:R-:W-:Y:S05]  /*131a0*/  BSYNC B0 ;  /* 0x0000000000007941 */ /* 0x002fea0003800000 */
.L_x_1498:
        /* <DEDUP_REMOVED lines=145> */
[----:B------:R2:W-:Y:S01]  /*13ac0*/  STL [R1], RZ ;  /* 0x000000ff01007387 */ /* 0x0005e20000100800 */
[----:B-1----:R-:W-:Y:S01]  /*13ad0*/  SHF.R.S32.HI R67, RZ, 0x1f, R69 ;  /* 0x0000001fff437819 */ /* 0x002fe20000011445 */
[----:B------:R-:W-:Y:S01]  /*13ae0*/  IMAD.MOV.U32 R3, RZ, RZ, 0x1f ;  /* 0x0000001fff037424 */ /* 0x000fe200078e00ff */
[----:B------:R-:W-:-:S02]  /*13af0*/  MOV R2, 0x13b40 ;  /* 0x00013b4000027802 */ /* 0x000fc40000000f00 */
[----:B------:R-:W-:-:S04]  /*13b00*/  LEA.HI R67, R67, R69, RZ, 0x7 ;  /* 0x0000004543437211 */ /* 0x000fc800078f38ff */
[----:B------:R-:W-:-:S05]  /*13b10*/  SHF.R.S32.HI R67, RZ, 0x7, R67 ;  /* 0x00000007ff437819 */ /* 0x000fca0000011443 */
[----:B------:R-:W-:Y:S02]  /*13b20*/  IMAD.MOV.U32 R44, RZ, RZ, R67 ;  /* 0x000000ffff2c7224 */ /* 0x000fe400078e0043 */
[----:B--2---:R-:W-:Y:S05]  /*13b30*/  CALL.REL.NOINC `($__internal_8_$__cuda_sm70_shflsync_idx_p) ;  /* 0x00004ce000007944 */ /* 0x004fea0003c00000 */
.L_x_1502:
        /* <DEDUP_REMOVED lines=8> */
[----:B------:R-:W1:Y:S01]  /*13bc0*/  S2R R16, SR_TID.X ;  /* 0x0000000000107919 */ /* 0x000e620000002100 */
[----:B------:R-:W-:Y:S02]  /*13bd0*/  ULDC UR5, c[0x0][0x4e8] ;  /* 0x00013a0000057ab9 */ /* 0x000fe40000000800 */
[----:B------:R-:W-:Y:S02]  /*13be0*/  ULDC UR4, c[0x0][0x388] ;  /* 0x0000e20000047ab9 */ /* 0x000fe40000000800 */
[----:B------:R-:W-:Y:S01]  /*13bf0*/  UIMAD UR4, UR5, UR4, URZ ;  /* 0x00000004050472a4 */ /* 0x000fe2000f8e023f */
[C---:B------:R-:W-:Y:S01]  /*13c00*/  IADD3 R80, R245.reuse, 0xc0, RZ ;  /* 0x000000c0f5507810 */ /* 0x040fe20007ffe0ff */
[----:B------:R-:W-:Y:S01]  /*13c10*/  BSSY B0, `(.L_x_1503) ;  /* 0x0000075000007945 */ /* 0x000fe20003800000 */
[----:B------:R-:W-:-:S02]  /*13c20*/  IADD3 R83, R245, 0x80, RZ ;  /* 0x00000080f5537810 */ /* 0x000fc40007ffe0ff */
[C---:B------:R-:W-:Y:S02]  /*13c30*/  IADD3 R85, R245.reuse, 0x40, RZ ;  /* 0x00000040f5557810 */ /* 0x040fe40007ffe0ff */
[----:B------:R-:W-:Y:S02]  /*13c40*/  SHF.R.S32.HI R80, RZ, 0x1f, R80 ;  /* 0x0000001fff507819 */ /* 0x000fe40000011450 */
[C---:B------:R-:W-:Y:S02]  /*13c50*/  IADD3 R82, R245.reuse, 0x80, RZ ;  /* 0x00000080f5527810 */ /* 0x040fe40007ffe0ff */
[----:B------:R-:W-:Y:S02]  /*13c60*/  SHF.R.S32.HI R83, RZ, 0x1f, R83 ;  /* 0x0000001fff537819 */ /* 0x000fe40000011453 */
[----:B------:R-:W-:Y:S02]  /*13c70*/  IADD3 R84, R245, 0x40, RZ ;  /* 0x00000040f5547810 */ /* 0x000fe40007ffe0ff */
[----:B------:R-:W-:-:S02]  /*13c80*/  SHF.R.S32.HI R85, RZ, 0x1f, R85 ;  /* 0x0000001fff557819 */ /* 0x000fc40000011455 */
[----:B------:R-:W-:Y:S02]  /*13c90*/  SHF.R.S32.HI R86, RZ, 0x1f, R245 ;  /* 0x0000001fff567819 */ /* 0x000fe400000114f5 */
[----:B----4-:R-:W-:Y:S01]  /*13ca0*/  SHF.R.S32.HI R5, RZ, 0x1f, R10 ;  /* 0x0000001fff057819 */ /* 0x010fe2000001140a */
[----:B--2---:R-:W-:-:S04]  /*13cb0*/  IMAD.IADD R4, R2, 0x1, R15 ;  /* 0x0000000102047824 */ /* 0x004fc800078e020f */
[----:B------:R-:W-:Y:S02]  /*13cc0*/  IMAD R6, R5, c[0x0][0x490], RZ ;  /* 0x0001240005067a24 */ /* 0x000fe400078e02ff */
[----:B------:R-:W-:-:S04]  /*13cd0*/  @P0 IMAD.HI.U32 R7, R4, c[0x0][0x4ec], RZ ;  /* 0x00013b0004070a27 */ /* 0x000fc800078e00ff */
[----:B------:R-:W-:Y:S01]  /*13ce0*/  IMAD.MOV.U32 R0, RZ, RZ, R4 ;  /* 0x000000ffff007224 */ /* 0x000fe200078e0004 */
[----:B------:R-:W-:Y:S01]  /*13cf0*/  @P0 SHF.R.U32.HI R0, RZ, c[0x0][0x4f0], R7 ;  /* 0x00013c00ff000a19 */ /* 0x000fe20000011607 */
[----:B------:R-:W-:-:S04]  /*13d00*/  IMAD.WIDE.U32 R2, R10, c[0x0][0x490], RZ ;  /* 0x000124000a027a25 */ /* 0x000fc800078e00ff */
[----:B------:R-:W-:Y:S01]  /*13d10*/  IMAD R6, R10, c[0x0][0x494], R6 ;  /* 0x000125000a067a24 */ /* 0x000fe200078e0206 */
[----:B------:R-:W-:Y:S02]  /*13d20*/  SHF.R.S32.HI R11, RZ, 0x1f, R12 ;  /* 0x0000001fff0b7819 */ /* 0x000fe4000001140c */
[----:B------:R-:W-:Y:S01]  /*13d30*/  IADD3 R8, -R0, RZ, RZ ;  /* 0x000000ff00087210 */ /* 0x000fe20007ffe1ff */
[----:B------:R-:W-:Y:S02]  /*13d40*/  IMAD.IADD R3, R3, 0x1, R6 ;  /* 0x0000000103037824 */ /* 0x000fe400078e0206 */
[----:B------:R-:W-:Y:S02]  /*13d50*/  IMAD R9, R11, c[0x0][0x498], RZ ;  /* 0x000126000b097a24 */ /* 0x000fe400078e02ff */
[----:B------:R-:W-:-:S04]  /*13d60*/  IMAD.WIDE.U32 R6, R12, c[0x0][0x498], R2 ;  /* 0x000126000c067a25 */ /* 0x000fc800078e0002 */
[----:B------:R-:W-:Y:S01]  /*13d70*/  IMAD R2, R8, c[0x0][0x4e8], R4 ;  /* 0x00013a0008027a24 */ /* 0x000fe200078e0204 */
[----:B------:R-:W-:Y:S01]  /*13d80*/  IADD3 R4, P1, R0, R6, RZ ;  /* 0x0000000600047210 */ /* 0x000fe20007f3e0ff */
[----:B------:R-:W-:Y:S01]  /*13d90*/  IMAD R3, R12, c[0x0][0x49c], R9 ;  /* 0x000127000c037a24 */ /* 0x000fe200078e0209 */
[----:B------:R-:W-:Y:S02]  /*13da0*/  SHF.R.S32.HI R8, RZ, 0x1f, R0 ;  /* 0x0000001fff087819 */ /* 0x000fe40000011400 */
[----:B------:R-:W-:Y:S01]  /*13db0*/  SHF.R.S32.HI R6, RZ, 0x1f, R2 ;  /* 0x0000001fff067819 */ /* 0x000fe20000011402 */
[----:B------:R-:W-:Y:S01]  /*13dc0*/  IMAD R0, R5, c[0x0][0x3e8], RZ ;  /* 0x0000fa0005007a24 */ /* 0x000fe200078e02ff */
[----:B------:R-:W-:Y:S01]  /*13dd0*/  IADD3.X R5, R8, R7, R3, P1, !PT ;  /* 0x0000000708057210 */ /* 0x000fe20000ffe403 */
[----:B---3--:R-:W-:Y:S02]  /*13de0*/  IMAD.IADD R8, R14, 0x1, R15 ;  /* 0x000000010e087824 */ /* 0x008fe400078e020f */
[----:B------:R-:W-:-:S02]  /*13df0*/  IMAD R3, R6, c[0x0][0x488], RZ ;  /* 0x0001220006037a24 */ /* 0x000fc400078e02ff */
[C---:B------:R-:W-:Y:S02]  /*13e00*/  IMAD R9, R10.reuse, c[0x0][0x3ec], R0 ;  /* 0x0000fb000a097a24 */ /* 0x040fe400078e0200 */
[----:B------:R-:W-:-:S04]  /*13e10*/  IMAD.WIDE.U32 R6, R10, c[0x0][0x3e8], RZ ;  /* 0x0000fa000a067a25 */ /* 0x000fc800078e00ff */
[C---:B------:R-:W-:Y:S02]  /*13e20*/  IMAD R10, R2.reuse, c[0x0][0x48c], R3 ;  /* 0x00012300020a7a24 */ /* 0x040fe400078e0203 */
[----:B------:R-:W-:-:S04]  /*13e30*/  IMAD.WIDE.U32 R4, R2, c[0x0][0x488], R4 ;  /* 0x0001220002047a25 */ /* 0x000fc800078e0004 */
[----:B------:R-:W-:Y:S01]  /*13e40*/  @P0 IMAD.HI.U32 R2, R8, c[0x0][0x4ec], RZ ;  /* 0x00013b0008020a27 */ /* 0x000fe200078e00ff */
[----:B-1----:R-:W-:-:S03]  /*13e50*/  SHF.R.S32.HI R14, RZ, 0x1f, R16 ;  /* 0x0000001fff0e7819 */ /* 0x002fc60000011410 */
[----:B------:R-:W-:Y:S01]  /*13e60*/  IMAD.MOV.U32 R0, RZ, RZ, R8 ;  /* 0x000000ffff007224 */ /* 0x000fe200078e0008 */
[----:B------:R-:W-:Y:S01]  /*13e70*/  @P0 SHF.R.U32.HI R0, RZ, c[0x0][0x4f0], R2 ;  /* 0x00013c00ff000a19 */ /* 0x000fe20000011602 */
[----:B------:R-:W-:Y:S01]  /*13e80*/  IMAD.IADD R3, R7, 0x1, R9 ;  /* 0x0000000107037824 */ /* 0x000fe200078e0209 */
[----:B------:R-:W-:Y:S02]  /*13e90*/  IADD3 R5, R5, R10, RZ ;  /* 0x0000000a05057210 */ /* 0x000fe40007ffe0ff */
[----:B------:R-:W-:Y:S01]  /*13ea0*/  LEA R9, P0, R4, c[0x0][0x450], 0x2 ;  /* 0x0001140004097a11 */ /* 0x000fe200078010ff */
[----:B------:R-:W-:Y:S01]  /*13eb0*/  IMAD.MOV.U32 R2, RZ, RZ, R6 ;  /* 0x000000ffff027224 */ /* 0x000fe200078e0006 */
[----:B------:R-:W-:Y:S01]  /*13ec0*/  LEA.HI R14, R14, R16, RZ, 0x5 ;  /* 0x000000100e0e7211 */ /* 0x000fe200078f28ff */
[----:B------:R-:W-:Y:S01]  /*13ed0*/  IMAD R6, R11, c[0x0][0x3f0], RZ ;  /* 0x0000fc000b067a24 */ /* 0x000fe200078e02ff */
[----:B------:R-:W-:Y:S02]  /*13ee0*/  LEA.HI.X R5, R4, c[0x0][0x454], R5, 0x2, P0 ;  /* 0x0001150004057a11 */ /* 0x000fe400000f1405 */
[----:B------:R-:W-:Y:S01]  /*13ef0*/  LOP3.LUT R14, R14, 0xffffffe0, RZ, 0xc0, !PT ;  /* 0xffffffe00e0e7812 */ /* 0x000fe200078ec0ff */
[----:B------:R-:W-:Y:S01]  /*13f00*/  IMAD R10, R12, c[0x0][0x3f4], R6 ;  /* 0x0000fd000c0a7a24 */ /* 0x000fe200078e0206 */
[----:B------:R-:W-:Y:S01]  /*13f10*/  SHFL.IDX PT, R4, R9, 0x1, 0x1c1f ;  /* 0x003c1f0009047f89 */ /* 0x000fe200000e0000 */
[----:B------:R-:W-:-:S03]  /*13f20*/  IMAD.MOV R11, RZ, RZ, -R0 ;  /* 0x000000ffff0b7224 */ /* 0x000fc600078e0a00 */
[----:B------:R1:W-:Y:S01]  /*13f30*/  SHFL.IDX PT, R6, R9, RZ, 0x1c1f ;  /* 0x001c1fff09067589 */ /* 0x0003e200000e0000 */
[----:B------:R-:W-:-:S03]  /*13f40*/  IMAD.IADD R14, R16, 0x1, -R14 ;  /* 0x00000001100e7824 */ /* 0x000fc600078e0a0e */
[----:B------:R-:W2:Y:S04]  /*13f50*/  SHFL.IDX PT, R7, R5, RZ, 0x1c1f ;  /* 0x001c1fff05077589 */ /* 0x000ea800000e0000 */
[----:B------:R-:W3:Y:S01]  /*13f60*/  SHFL.IDX PT, R5, R5, 0x1, 0x1c1f ;  /* 0x003c1f0005057f89 */ /* 0x000ee200000e0000 */
[----:B------:R-:W-:Y:S01]  /*13f70*/  LOP3.LUT P0, RZ, R14, 0x3, RZ, 0xc0, !PT ;  /* 0x000000030eff7812 */ /* 0x000fe2000780c0ff */
[----:B------:R-:W-:Y:S02]  /*13f80*/  IMAD R8, R11, c[0x0][0x4e8], R8 ;  /* 0x00013a000b087a24 */ /* 0x000fe400078e0208 */
[----:B-1----:R-:W-:-:S05]  /*13f90*/  IMAD.IADD R9, R13, 0x1, R15 ;  /* 0x000000010d097824 */ /* 0x002fca00078e020f */
[C---:B------:R-:W-:Y:S02]  /*13fa0*/  IADD3 R11, R9.reuse, 0x8, RZ ;  /* 0x00000008090b7810 */ /* 0x040fe40007ffe0ff */
[----:B------:R-:W-:Y:S02]  /*13fb0*/  ISETP.GE.OR P1, PT, R9, UR4, P0 ;  /* 0x0000000409007c0c */ /* 0x000fe40008726670 */
[----:B------:R-:W-:Y:S01]  /*13fc0*/  ISETP.GE.OR P0, PT, R11, UR4, P0 ;  /* 0x000000040b007c0c */ /* 0x000fe20008706670 */
[----:B------:R-:W-:Y:S01]  /*13fd0*/  IMAD.WIDE.U32 R2, R12, c[0x0][0x3f0], R2 ;  /* 0x0000fc000c027a25 */ /* 0x000fe200078e0002 */
[----:B------:R-:W-:-:S04]  /*13fe0*/  SHF.R.S32.HI R12, RZ, 0x1f, R0 ;  /* 0x0000001fff0c7819 */ /* 0x000fc80000011400 */
[----:B------:R-:W-:Y:S01]  /*13ff0*/  IADD3 R3, R3, R10, RZ ;  /* 0x0000000a03037210 */ /* 0x000fe20007ffe0ff */
[----:B------:R-:W-:-:S04]  /*14000*/  IMAD R10, R12, c[0x0][0x3e0], RZ ;  /* 0x0000f8000c0a7a24 */ /* 0x000fc800078e02ff */
[----:B--2---:R1:W-:Y:S01]  /*14010*/  @!P1 ST.E [R6.64], R184 ;  /* 0x000000b806009985 */ /* 0x0043e2000c101906 */
[----:B------:R-:W-:-:S03]  /*14020*/  IMAD R9, R0, c[0x0][0x3e4], R10 ;  /* 0x0000f90000097a24 */ /* 0x000fc600078e020a */
[----:B---3--:R1:W-:Y:S01]  /*14030*/  @!P0 ST.E [R4.64], R65 ;  /* 0x0000004104008985 */ /* 0x0083e2000c101906 */
[----:B------:R-:W-:Y:S01]  /*14040*/  IMAD.WIDE.U32 R2, R0, c[0x0][0x3e0], R2 ;  /* 0x0000f80000027a25 */ /* 0x000fe200078e0002 */
[----:B------:R-:W-:Y:S02]  /*14050*/  SHF.R.S32.HI R0, RZ, 0x1f, R8 ;  /* 0x0000001fff007819 */ /* 0x000fe40000011408 */
[----:B------:R1:W2:Y:S01]  /*14060*/  LDS.128 R44, [R243+0x1080] ;  /* 0x00108000f32c7984 */ /* 0x0002a20000000c00 */
[----:B------:R-:W-:-:S03]  /*14070*/  SHF.R.S32.HI R13, RZ, 0x1f, R16 ;  /* 0x0000001fff0d7819 */ /* 0x000fc60000011410 */
        /* <DEDUP_REMOVED lines=23> */
[----:B------:R-:W-:-:S03]  /*141f0*/  IADD3 R15, R245, 0xc0, RZ ;  /* 0x000000c0f50f7810 */ /* 0x000fc60007ffe0ff */
[----:B------:R1:W1:Y:S08]  /*14200*/  SHFL.IDX PT, R2, R12, RZ, 0x181f ;  /* 0x00181fff0c027589 */ /* 0x00027000000e0000 */
[----:B------:R-:W-:Y:S05]  /*14210*/  @P0 BRA `(.L_x_1504) ;  /* 0x0000014000000947 */ /* 0x000fea0003800000 */
[----:B--234-:R-:W2:Y:S01]  /*14220*/  LDS.128 R28, [R243+0x80] ;  /* 0x00008000f31c7984 */ /* 0x01cea20000000c00 */
[----:B------:R-:W-:Y:S02]  /*14230*/  ISETP.GE.AND P3, PT, R245, c[0x0][0x3c8], PT ;  /* 0x0000f200f5007a0c */ /* 0x000fe40003f66270 */
[----:B------:R-:W-:Y:S01]  /*14240*/  ISETP.GE.AND P2, PT, R84, c[0x0][0x3c8], PT ;  /* 0x0000f20054007a0c */ /* 0x000fe20003f46270 */
[----:B------:R-:W3:Y:S01]  /*14250*/  LDS.128 R24, [R243+0x4080] ;  /* 0x00408000f3187984 */ /* 0x000ee20000000c00 */
[----:B------:R-:W-:-:S02]  /*14260*/  ISETP.GE.AND P1, PT, R82, c[0x0][0x3c8], PT ;  /* 0x0000f20052007a0c */ /* 0x000fc40003f26270 */
[----:B------:R-:W-:Y:S01]  /*14270*/  ISETP.GE.AND P0, PT, R15, c[0x0][0x3c8], PT ;  /* 0x0000f2000f007a0c */ /* 0x000fe20003f06270 */
[----:B------:R-:W4:Y:S04]  /*14280*/  LDS.128 R20, [R243+0x8080] ;  /* 0x00808000f3147984 */ /* 0x000f280000000c00 */
[----:B------:R-:W5:Y:S02]  /*14290*/  LDS.128 R16, [R243+0xc080] ;  /* 0x00c08000f3107984 */ /* 0x000f640000000c00 */
[CC--:B-1----:R-:W-:Y:S02]  /*142a0*/  @!P3 LEA R10, P4, R245.reuse, R0.reuse, 0x1 ;  /* 0x00000000f50ab211 */ /* 0x0c2fe400078808ff */
[----:B------:R-:W-:Y:S02]  /*142b0*/  @!P2 LEA R8, P6, R84, R0, 0x1 ;  /* 0x000000005408a211 */ /* 0x000fe400078c08ff */
[----:B------:R-:W-:-:S02]  /*142c0*/  @!P3 LEA.HI.X R11, R245, R2, R86, 0x1, P4 ;  /* 0x00000002f50bb211 */ /* 0x000fc400020f0c56 */
[-C--:B------:R-:W-:Y:S02]  /*142d0*/  @!P1 LEA R6, P5, R82, R0.reuse, 0x1 ;  /* 0x0000000052069211 */ /* 0x080fe400078a08ff */
[C---:B------:R-:W-:Y:S02]  /*142e0*/  @!P0 LEA R4, P4, R15.reuse, R0, 0x1 ;  /* 0x000000000f048211 */ /* 0x040fe400078808ff */
[-C--:B------:R-:W-:Y:S02]  /*142f0*/  @!P2 LEA.HI.X R9, R84, R2.reuse, R85, 0x1, P6 ;  /* 0x000000025409a211 */ /* 0x080fe400030f0c55 */
[-C--:B------:R-:W-:Y:S02]  /*14300*/  @!P1 LEA.HI.X R7, R82, R2.reuse, R83, 0x1, P5 ;  /* 0x0000000252079211 */ /* 0x080fe400028f0c53 */
[----:B------:R-:W-:Y:S01]  /*14310*/  @!P0 LEA.HI.X R5, R15, R2, R80, 0x1, P4 ;  /* 0x000000020f058211 */ /* 0x000fe200020f0c50 */
[----:B--2---:R1:W-:Y:S04]  /*14320*/  @!P3 ST.E.128 [R10.64], R28 ;  /* 0x0000001c0a00b985 */ /* 0x0043e8000c101d06 */
[----:B---3--:R1:W-:Y:S04]  /*14330*/  @!P2 ST.E.128 [R8.64], R24 ;  /* 0x000000180800a985 */ /* 0x0083e8000c101d06 */
[----:B----4-:R1:W-:Y:S04]  /*14340*/  @!P1 ST.E.128 [R6.64], R20 ;  /* 0x0000001406009985 */ /* 0x0103e8000c101d06 */
[----:B-----5:R1:W-:Y:S02]  /*14350*/  @!P0 ST.E.128 [R4.64], R16 ;  /* 0x0000001004008985 */ /* 0x0203e4000c101d06 */
.L_x_1504:
[----:B--234-:R-:W-:Y:S05]  /*14360*/  BSYNC B0 ;  /* 0x0000000000007941 */ /* 0x01cfea0003800000 */
.L_x_1503:
[----:B------:R-:W-:Y:S01]  /*14370*/  IADD3 R3, R13, 0x20, RZ ;  /* 0x000000200d037810 */ /* 0x000fe20007ffe0ff */
[----:B-1----:R1:W2:Y:S01]  /*14380*/  SHFL.IDX PT, R2, R12, 0x1, 0x181f ;  /* 0x00381f000c027f89 */ /* 0x0022a200000e0000 */
[----:B------:R-:W-:Y:S02]  /*14390*/  BSSY B0, `(.L_x_1505) ;  /* 0x0000014000007945 */ /* 0x000fe40003800000 */
[----:B------:R-:W-:Y:S01]  /*143a0*/  ISETP.GE.AND P0, PT, R3, UR4, PT ;  /* 0x0000000403007c0c */ /* 0x000fe2000bf06270 */
[----:B------:R1:W3:-:S12]  /*143b0*/  SHFL.IDX PT, R0, R14, 0x1, 0x181f ;  /* 0x00381f000e007f89 */ /* 0x0002d800000e0000 */
[----:B------:R-:W-:Y:S05]  /*143c0*/  @P0 BRA `(.L_x_1506) ;  /* 0x0000010000000947 */ /* 0x000fea0003800000 */
[----:B------:R-:W-:Y:S02]  /*143d0*/  ISETP.GE.AND P3, PT, R245, c[0x0][0x3c8], PT ;  /* 0x0000f200f5007a0c */ /* 0x000fe40003f66270 */
[----:B------:R-:W-:Y:S02]  /*143e0*/  ISETP.GE.AND P2, PT, R84, c[0x0][0x3c8], PT ;  /* 0x0000f20054007a0c */ /* 0x000fe40003f46270 */
[----:B------:R-:W-:Y:S02]  /*143f0*/  ISETP.GE.AND P1, PT, R82, c[0x0][0x3c8], PT ;  /* 0x0000f20052007a0c */ /* 0x000fe40003f26270 */
[----:B------:R-:W-:-:S07]  /*14400*/  ISETP.GE.AND P0, PT, R15, c[0x0][0x3c8], PT ;  /* 0x0000f2000f007a0c */ /* 0x000fce0003f06270 */
[CC--:B---3--:R-:W-:Y:S02]  /*14410*/  @!P3 LEA R10, P4, R245.reuse, R0.reuse, 0x1 ;  /* 0x00000000f50ab211 */ /* 0x0c8fe400078808ff */
[----:B------:R-:W-:Y:S02]  /*14420*/  @!P2 LEA R8, P6, R84, R0, 0x1 ;  /* 0x000000005408a211 */ /* 0x000fe400078c08ff */
[----:B--2---:R-:W-:Y:S02]  /*14430*/  @!P3 LEA.HI.X R11, R245, R2, R86, 0x1, P4 ;  /* 0x00000002f50bb211 */ /* 0x004fe400020f0c56 */
        /* <DEDUP_REMOVED lines=9> */
.L_x_1506:
[----:B------:R-:W-:Y:S05]  /*144d0*/  BSYNC B0 ;  /* 0x0000000000007941 */ /* 0x000fea0003800000 */
.L_x_1505:
[----:B------:R-:W-:Y:S01]  /*144e0*/  IADD3 R3, R13, 0x40, RZ ;  /* 0x000000400d037810 */ /* 0x000fe20007ffe0ff */
[----:B--2---:R2:W4:Y:S01]  /*144f0*/  SHFL.IDX PT, R2, R12, 0x2, 0x181f ;  /* 0x00581f000c027f89 */ /* 0x00452200000e0000 */
[----:B------:R-:W-:Y:S02]  /*14500*/  BSSY B0, `(.L_x_1507) ;  /* 0x0000014000007945 */ /* 0x000fe40003800000 */
[----:B------:R-:W-:Y:S01]  /*14510*/  ISETP.GE.AND P0, PT, R3, UR4, PT ;  /* 0x0000000403007c0c */ /* 0x000fe2000bf06270 */
[----:B---3--:R2:W3:-:S12]  /*14520*/  SHFL.IDX PT, R0, R14, 0x2, 0x181f ;  /* 0x00581f000e007f89 */ /* 0x0084d800000e0000 */
[----:B------:R-:W-:Y:S05]  /*14530*/  @P0 BRA `(.L_x_1508) ;  /* 0x0000010000000947 */ /* 0x000fea0003800000 */
[----:B------:R-:W-:Y:S02]  /*14540*/  ISETP.GE.AND P3, PT, R245, c[0x0][0x3c8], PT ;  /* 0x0000f200f5007a0c */ /* 0x000fe40003f66270 */
[----:B------:R-:W-:Y:S02]  /*14550*/  ISETP.GE.AND P2, PT, R84, c[0x0][0x3c8], PT ;  /* 0x0000f20054007a0c */ /* 0x000fe40003f46270 */
[----:B------:R-:W-:Y:S02]  /*14560*/  ISETP.GE.AND P1, PT, R82, c[0x0][0x3c8], PT ;  /* 0x0000f20052007a0c */ /* 0x000fe40003f26270 */
[----:B------:R-:W-:-:S07]  /*14570*/  ISETP.GE.AND P0, PT, R15, c[0x0][0x3c8], PT ;  /* 0x0000f2000f007a0c */ /* 0x000fce0003f06270 */
[CC--:B---3--:R-:W-:Y:S02]  /*14580*/  @!P3 LEA R10, P4, R245.reuse, R0.reuse, 0x1 ;  /* 0x00000000f50ab211 */ /* 0x0c8fe400078808ff */
[----:B------:R-:W-:Y:S02]  /*14590*/  @!P2 LEA R8, P6, R84, R0, 0x1 ;  /* 0x000000005408a211 */ /* 0x000fe400078c08ff */
[----:B----4-:R-:W-:Y:S02]  /*145a0*/  @!P3 LEA.HI.X R11, R245, R2, R86, 0x1, P4 ;  /* 0x00000002f50bb211 */ /* 0x010fe400020f0c56 */
        /* <DEDUP_REMOVED lines=9> */
.L_x_1508:
[----:B------:R-:W-:Y:S05]  /*14640*/  BSYNC B0 ;  /* 0x0000000000007941 */ /* 0x000fea0003800000 */
.L_x_1507:
[----:B------:R-:W-:Y:S01]  /*14650*/  IADD3 R3, R13, 0x60, RZ ;  /* 0x000000600d037810 */ /* 0x000fe20007ffe0ff */
[----:B----4-:R4:W1:Y:S03]  /*14660*/  SHFL.IDX PT, R2, R12, 0x3, 0x181f ;  /* 0x00781f000c027f89 */ /* 0x01086600000e0000 */
[----:B------:R-:W-:Y:S01]  /*14670*/  ISETP.GE.AND P0, PT, R3, UR4, PT ;  /* 0x0000000403007c0c */ /* 0x000fe2000bf06270 */
[----:B---3--:R4:W3:-:S12]  /*14680*/  SHFL.IDX PT, R0, R14, 0x3, 0x181f ;  /* 0x00781f000e007f89 */ /* 0x0088d800000e0000 */
[----:B------:R-:W-:Y:S05]  /*14690*/  @P0 BRA `(.L_x_1509) ;  /* 0x00000e9000000947 */ /* 0x000fea0003800000 */
[----:B------:R-:W-:Y:S02]  /*146a0*/  ISETP.GE.AND P2, PT, R245, c[0x0][0x3c8], PT ;  /* 0x0000f200f5007a0c */ /* 0x000fe40003f46270 */
[----:B------:R-:W-:Y:S02]  /*146b0*/  ISETP.GE.AND P1, PT, R84, c[0x0][0x3c8], PT ;  /* 0x0000f20054007a0c */ /* 0x000fe40003f26270 */
[----:B------:R-:W-:-:S09]  /*146c0*/  ISETP.GE.AND P0, PT, R82, c[0x0][0x3c8], PT ;  /* 0x0000f20052007a0c */ /* 0x000fd20003f06270 */
[CC--:B---3--:R-:W-:Y:S02]  /*146d0*/  @!P2 LEA R8, P5, R245.reuse, R0.reuse, 0x1 ;  /* 0x00000000f508a211 */ /* 0x0c8fe400078a08ff */
[-C--:B------:R-:W-:Y:S02]  /*146e0*/  @!P1 LEA R6, P4, R84, R0.reuse, 0x1 ;  /* 0x0000000054069211 */ /* 0x080fe400078808ff */
[----:B------:R-:W-:Y:S02]  /*146f0*/  @!P0 LEA R4, P3, R82, R0, 0x1 ;  /* 0x0000000052048211 */ /* 0x000fe400078608ff */
[-C--:B-1----:R-:W-:Y:S02]  /*14700*/  @!P2 LEA.HI.X R9, R245, R2.reuse, R86, 0x1, P5 ;  /* 0x00000002f509a211 */ /* 0x082fe400028f0c56 */
[-C--:B------:R-:W-:Y:S02]  /*14710*/  @!P1 LEA.HI.X R7, R84, R2.reuse, R85, 0x1, P4 ;  /* 0x0000000254079211 */ /* 0x080fe400020f0c55 */
[----:B------:R-:W-:Y:S01]  /*14720*/  @!P0 LEA.HI.X R5, R82, R2, R83, 0x1, P3 ;  /* 0x0000000252058211 */ /* 0x000fe200018f0c53 */
[----:B------:R1:W-:Y:S04]  /*14730*/  @!P2 ST.E.128 [R8.64], R72 ;  /* 0x000000480800a985 */ /* 0x0003e8000c101d06 */
[----:B------:R1:W-:Y:S04]  /*14740*/  @!P1 ST.E.128 [R6.64], R68 ;  /* 0x0000004406009985 */ /* 0x0003e8000c101d06 */
[----:B------:R1:W-:Y:S01]  /*14750*/  @!P0 ST.E.128 [R4.64], R64 ;  /* 0x0000004004008985 */ /* 0x0003e2000c101d06 */
[----:B------:R-:W-:-:S13]  /*14760*/  ISETP.GE.AND P0, PT, R15, c[0x0][0x3c8], PT ;  /* 0x0000f2000f007a0c */ /* 0x000fda0003f06270 */
[----:B------:R-:W-:Y:S05]  /*14770*/  @P0 BRA `(.L_x_1509) ;  /* 0x00000db000000947 */ /* 0x000fea0003800000 */
[----:B-1----:R-:W-:-:S04]  /*14780*/  LEA R4, P0, R15, R0, 0x1 ;  /* 0x000000000f047211 */ /* 0x002fc800078008ff */
[----:B------:R-:W-:-:S05]  /*14790*/  LEA.HI.X R5, R15, R2, R80, 0x1, P0 ;  /* 0x000000020f057211 */ /* 0x000fca00000f0c50 */
[----:B------:R1:W-:Y:S01]  /*147a0*/  ST.E.128 [R4.64], R76 ;  /* 0x0000004c04007985 */ /* 0x0003e2000c101d06 */
[----:B------:R-:W-:Y:S05]  /*147b0*/  BRA `(.L_x_1509) ;  /* 0x00000d7000007947 */ /* 0x000fea0003800000 */
.L_x_1501:
[----:B------:R-:W2:Y:S04]  /*147c0*/  LDL R2, [R1+0x48] ;  /* 0x0000480001027983 */ /* 0x000ea80000100800 */
[----:B------:R-:W3:Y:S04]  /*147d0*/  LDL R0, [R1+0x44] ;  /* 0x0000440001007983 */ /* 0x000ee80000100800 */
[----:B------:R-:W4:Y:S04]  /*147e0*/  LDL R4, [R1+0x40] ;  /* 0x0000400001047983 */ /* 0x000f280000100800 */
[----:B------:R-:W1:Y:S01]  /*147f0*/  S2R R3, SR_TID.X ;  /* 0x0000000000037919 */ /* 0x000e620000002100 */
[----:B------:R-:W-:Y:S01]  /*14800*/  BSSY B0, `(.L_x_1510) ;  /* 0x0000026000007945 */ /* 0x000fe20003800000 */
[----:B-1----:R-:W-:Y:S01]  /*14810*/  ISETP.GE.AND P0, PT, R3, 0x80, PT ;  /* 0x000000800300780c */ /* 0x002fe20003f06270 */
        /* <DEDUP_REMOVED lines=36> */
.L_x_1511:
[----:B------:R-:W-:Y:S05]  /*14a60*/  BSYNC B0 ;  /* 0x0000000000007941 */ /* 0x000fea0003800000 */
.L_x_1510:
[----:B------:R-:W2:Y:S01]  /*14a70*/  LDL R2, [R1+0x10] ;  /* 0x0000100001027983 */ /* 0x000ea20000100800 */
[----:B-1----:R-:W-:Y:S01]  /*14a80*/  MOV R0, c[0x0][0x4e8] ;  /* 0x00013a0000007a02 */ /* 0x002fe20000000f00 */
[----:B------:R-:W-:-:S03]  /*14a90*/  IMAD R6, R10, c[0x0][0x3f0], RZ ;  /* 0x0000fc000a067a24 */ /* 0x000fc600078e02ff */
[----:B------:R-:W-:Y:S01]  /*14aa0*/  ISETP.NE.AND P0, PT, R0, 0x1, PT ;  /* 0x000000010000780c */ /* 0x000fe20003f05270 */
[----:B------:R-:W-:Y:S02]  /*14ab0*/  IMAD R0, R9, c[0x0][0x3e8], RZ ;  /* 0x0000fa0009007a24 */ /* 0x000fe400078e02ff */
[----:B------:R-:W-:Y:S02]  /*14ac0*/  IMAD R8, R11, c[0x0][0x3f4], R6 ;  /* 0x0000fd000b087a24 */ /* 0x000fe400078e0206 */
[----:B------:R-:W-:Y:S01]  /*14ad0*/  IMAD R5, R12, c[0x0][0x3ec], R0 ;  /* 0x0000fb000c057a24 */ /* 0x000fe200078e0200 */
[----:B--2---:R-:W-:Y:S01]  /*14ae0*/  IADD3 R4, R2, R13, RZ ;  /* 0x0000000d02047210 */ /* 0x004fe20007ffe0ff */
        /* <DEDUP_REMOVED lines=22> */
[----:B------:R1:W2:Y:S02]  /*14c50*/  SHFL.IDX PT, R4, R5, RZ, 0x181f ;  /* 0x00181fff05047589 */ /* 0x0002a400000e0000 */
.L_x_1550:
[----:B------:R-:W-:Y:S05]  /*14c60*/  BRA.DIV ~URZ, `(.L_x_1513) ;  /* 0x000037927f007947 */ /* 0x000fea000b800000 */
[----:B------:R3:W4:Y:S02]  /*14c70*/  SHFL.IDX PT, R0, R13, RZ, 0x181f ;  /* 0x00181fff0d007589 */ /* 0x00072400000e0000 */
.L_x_1551:
[----:B------:R-:W5:Y:S04]  /*14c80*/  LDL.LU R3, [R1+0x40] ;  /* 0x0000400001037983 */ /* 0x000f680000300800 */
[----:B------:R-:W1:Y:S01]  /*14c90*/  S2R R6, SR_TID.X ;  /* 0x0000000000067919 */ /* 0x000e620000002100 */
[----:B------:R-:W-:-:S04]  /*14ca0*/  IMAD.MOV.U32 R14, RZ, RZ, c[0x0][0x4e8] ;  /* 0x00013a00ff0e7624 */ /* 0x000fc800078e00ff */
[----:B------:R-:W-:Y:S01]  /*14cb0*/  IMAD R14, R14, c[0x0][0x388], RZ ;  /* 0x0000e2000e0e7a24 */ /* 0x000fe200078e02ff */
[----:B-1----:R-:W-:-:S04]  /*14cc0*/  SHF.R.S32.HI R2, RZ, 0x1f, R6 ;  /* 0x0000001fff027819 */ /* 0x002fc80000011406 */
[----:B------:R-:W-:-:S04]  /*14cd0*/  LEA.HI R2, R2, R6, RZ, 0x3 ;  /* 0x0000000602027211 */ /* 0x000fc800078f18ff */
[----:B------:R-:W-:Y:S01]  /*14ce0*/  SHF.R.S32.HI R2, RZ, 0x3, R2 ;  /* 0x00000003ff027819 */ /* 0x000fe20000011402 */
[----:B------:R-:W-:Y:S04]  /*14cf0*/  BSSY B0, `(.L_x_1514) ;  /* 0x000001e000007945 */ /* 0x000fe80003800000 */
[----:B-----5:R-:W-:-:S05]  /*14d00*/  IMAD.IADD R12, R2, 0x1, R3 ;  /* 0x00000001020c7824 */ /* 0x020fca00078e0203 */
[----:B------:R-:W-:-:S13]  /*14d10*/  ISETP.GE.AND P0, PT, R12, R14, PT ;  /* 0x0000000e0c00720c */ /* 0x000fda0003f06270 */
[----:B------:R-:W-:Y:S05]  /*14d20*/  @P0 BRA `(.L_x_1515) ;  /* 0x000001a000000947 */ /* 0x000fea0003800000 */
[C---:B------:R-:W-:Y:S02]  /*14d30*/  ISETP.GE.AND P3, PT, R245.reuse, c[0x0][0x3c8], PT ;  /* 0x0000f200f5007a0c */ /* 0x040fe40003f66270 */
[C---:B------:R-:W-:Y:S02]  /*14d40*/  IADD3 R2, R245.reuse, 0x40, RZ ;  /* 0x00000040f5027810 */ /* 0x040fe40007ffe0ff */
[C---:B------:R-:W-:Y:S02]  /*14d50*/  IADD3 R17, R245.reuse, 0x80, RZ ;  /* 0x00000080f5117810 */ /* 0x040fe40007ffe0ff */
[----:B------:R-:W-:Y:S02]  /*14d60*/  ISETP.GE.AND P2, PT, R2, c[0x0][0x3c8], PT ;  /* 0x0000f20002007a0c */ /* 0x000fe40003f46270 */
[----:B------:R-:W-:Y:S02]  /*14d70*/  IADD3 R15, R245, 0xc0, RZ ;  /* 0x000000c0f50f7810 */ /* 0x000fe40007ffe0ff */
[----:B------:R-:W-:-:S02]  /*14d80*/  ISETP.GE.AND P1, PT, R17, c[0x0][0x3c8], PT ;  /* 0x0000f20011007a0c */ /* 0x000fc40003f26270 */
[----:B------:R-:W-:Y:S02]  /*14d90*/  SHF.R.S32.HI R3, RZ, 0x1f, R245 ;  /* 0x0000001fff037819 */ /* 0x000fe400000114f5 */
[----:B----4-:R-:W-:Y:S02]  /*14da0*/  @!P3 LEA R10, P4, R245, R0, 0x1 ;  /* 0x00000000f50ab211 */ /* 0x010fe400078808ff */
[----:B------:R-:W-:Y:S02]  /*14db0*/  ISETP.GE.AND P0, PT, R15, c[0x0][0x3c8], PT ;  /* 0x0000f2000f007a0c */ /* 0x000fe40003f06270 */
[C---:B--2---:R-:W-:Y:S02]  /*14dc0*/  @!P3 LEA.HI.X R11, R245.reuse, R4, R3, 0x1, P4 ;  /* 0x00000004f50bb211 */ /* 0x044fe400020f0c03 */
[----:B------:R-:W-:Y:S02]  /*14dd0*/  IADD3 R3, R245, 0x40, RZ ;  /* 0x00000040f5037810 */ /* 0x000fe40007ffe0ff */
[----:B------:R-:W-:Y:S01]  /*14de0*/  @!P2 LEA R8, P6, R2, R0, 0x1 ;  /* 0x000000000208a211 */ /* 0x000fe200078c08ff */
[----:B------:R1:W-:Y:S01]  /*14df0*/  @!P3 ST.E.128 [R10.64], RZ ;  /* 0x000000ff0a00b985 */ /* 0x0003e2000c101d06 */
[----:B------:R-:W-:-:S02]  /*14e00*/  SHF.R.S32.HI R3, RZ, 0x1f, R3 ;  /* 0x0000001fff037819 */ /* 0x000fc40000011403 */
[C---:B------:R-:W-:Y:S02]  /*14e10*/  IADD3 R18, R245.reuse, 0x80, RZ ;  /* 0x00000080f5127810 */ /* 0x040fe40007ffe0ff */
[----:B------:R-:W-:Y:S02]  /*14e20*/  IADD3 R16, R245, 0xc0, RZ ;  /* 0x000000c0f5107810 */ /* 0x000fe40007ffe0ff */
[----:B------:R-:W-:Y:S02]  /*14e30*/  @!P1 LEA R6, P5, R17, R0, 0x1 ;  /* 0x0000000011069211 */ /* 0x000fe400078a08ff */
[----:B------:R-:W-:Y:S02]  /*14e40*/  SHF.R.S32.HI R18, RZ, 0x1f, R18 ;  /* 0x0000001fff127819 */ /* 0x000fe40000011412 */
[----:B------:R-:W-:Y:S02]  /*14e50*/  @!P2 LEA.HI.X R9, R2, R4, R3, 0x1, P6 ;  /* 0x000000040209a211 */ /* 0x000fe400030f0c03 */
[----:B------:R-:W-:-:S02]  /*14e60*/  SHF.R.S32.HI R16, RZ, 0x1f, R16 ;  /* 0x0000001fff107819 */ /* 0x000fc40000011410 */
[----:B------:R-:W-:Y:S01]  /*14e70*/  @!P0 LEA R2, P4, R15, R0, 0x1 ;  /* 0x000000000f028211 */ /* 0x000fe200078808ff */
[----:B------:R1:W-:Y:S01]  /*14e80*/  @!P2 ST.E.128 [R8.64], RZ ;  /* 0x000000ff0800a985 */ /* 0x0003e2000c101d06 */
[-C--:B------:R-:W-:Y:S02]  /*14e90*/  @!P1 LEA.HI.X R7, R17, R4.reuse, R18, 0x1, P5 ;  /* 0x0000000411079211 */ /* 0x080fe400028f0c12 */
[----:B------:R-:W-:-:S03]  /*14ea0*/  @!P0 LEA.HI.X R3, R15, R4, R16, 0x1, P4 ;  /* 0x000000040f038211 */ /* 0x000fc600020f0c10 */
[----:B------:R1:W-:Y:S04]  /*14eb0*/  @!P1 ST.E.128 [R6.64], RZ ;  /* 0x000000ff06009985 */ /* 0x0003e8000c101d06 */
[----:B------:R1:W-:Y:S02]  /*14ec0*/  @!P0 ST.E.128 [R2.64], RZ ;  /* 0x000000ff02008985 */ /* 0x0003e4000c101d06 */
.L_x_1515:
[----:B------:R-:W-:Y:S05]  /*14ed0*/  BSYNC B0 ;  /* 0x0000000000007941 */ /* 0x000fea0003800000 */
.L_x_1514:
[----:B------:R-:W-:Y:S05]  /*14ee0*/  BRA.DIV ~URZ, `(.L_x_1516) ;  /* 0x000035827f007947 */ /* 0x000fea000b800000 */
[----:B--2---:R2:W1:Y:S04]  /*14ef0*/  SHFL.IDX PT, R4, R5, 0x1, 0x181f ;  /* 0x00381f0005047f89 */ /* 0x00446800000e0000 */
[----:B----4-:R2:W4:Y:S02]  /*14f00*/  SHFL.IDX PT, R0, R13, 0x1, 0x181f ;  /* 0x00381f000d007f89 */ /* 0x01052400000e0000 */
.L_x_1552:
[----:B-1----:R-:W-:Y:S01]  /*14f10*/  IADD3 R2, R12, 0x20, RZ ;  /* 0x000000200c027810 */ /* 0x002fe20007ffe0ff */
[----:B------:R-:W-:Y:S03]  /*14f20*/  BSSY B0, `(.L_x_1517) ;  /* 0x000001d000007945 */ /* 0x000fe60003800000 */
[----:B------:R-:W-:-:S13]  /*14f30*/  ISETP.GE.AND P0, PT, R2, R14, PT ;  /* 0x0000000e0200720c */ /* 0x000fda0003f06270 */
[----:B------:R-:W-:Y:S05]  /*14f40*/  @P0 BRA `(.L_x_1518) ;  /* 0x000001a000000947 */ /* 0x000fea0003800000 */
[C---:B------:R-:W-:Y:S02]  /*14f50*/  IADD3 R3, R245.reuse, 0x40, RZ ;  /* 0x00000040f5037810 */ /* 0x040fe40007ffe0ff */
[C---:B------:R-:W-:Y:S02]  /*14f60*/  ISETP.GE.AND P3, PT, R245.reuse, c[0x0][0x3c8], PT ;  /* 0x0000f200f5007a0c */ /* 0x040fe40003f66270 */
[C---:B------:R-:W-:Y:S02]  /*14f70*/  IADD3 R17, R245.reuse, 0x80, RZ ;  /* 0x00000080f5117810 */ /* 0x040fe40007ffe0ff */
[----:B------:R-:W-:Y:S02]  /*14f80*/  IADD3 R15, R245, 0xc0, RZ ;  /* 0x000000c0f50f7810 */ /* 0x000fe40007ffe0ff */
[----:B------:R-:W-:Y:S02]  /*14f90*/  ISETP.GE.AND P2, PT, R3, c[0x0][0x3c8], PT ;  /* 0x0000f20003007a0c */ /* 0x000fe40003f46270 */
[----:B------:R-:W-:-:S02]  /*14fa0*/  ISETP.GE.AND P1, PT, R17, c[0x0][0x3c8], PT ;  /* 0x0000f20011007a0c */ /* 0x000fc40003f26270 */
[----:B------:R-:W-:Y:S02]  /*14fb0*/  ISETP.GE.AND P0, PT, R15, c[0x0][0x3c8], PT ;  /* 0x0000f2000f007a0c */ /* 0x000fe40003f06270 */
[----:B------:R-:W-:Y:S02]  /*14fc0*/  SHF.R.S32.HI R6, RZ, 0x1f, R245 ;  /* 0x0000001fff067819 */ /* 0x000fe400000114f5 */
[C---:B----4-:R-:W-:Y:S02]  /*14fd0*/  @!P3 LEA R10, P4, R245.reuse, R0, 0x1 ;  /* 0x00000000f50ab211 */ /* 0x050fe400078808ff */
[C---:B------:R-:W-:Y:S02]  /*14fe0*/  IADD3 R19, R245.reuse, 0x40, RZ ;  /* 0x00000040f5137810 */ /* 0x040fe40007ffe0ff */
[C---:B------:R-:W-:Y:S02]  /*14ff0*/  IADD3 R18, R245.reuse, 0x80, RZ ;  /* 0x00000080f5127810 */ /* 0x040fe40007ffe0ff */
[----:B------:R-:W-:-:S02]  /*15000*/  IADD3 R16, R245, 0xc0, RZ ;  /* 0x000000c0f5107810 */ /* 0x000fc40007ffe0ff */
[----:B------:R-:W-:Y:S02]  /*15010*/  @!P2 LEA R8, P6, R3, R0, 0x1 ;  /* 0x000000000308a211 */ /* 0x000fe400078c08ff */
[----:B------:R-:W-:Y:S02]  /*15020*/  @!P3 LEA.HI.X R11, R245, R4, R6, 0x1, P4 ;  /* 0x00000004f50bb211 */ /* 0x000fe400020f0c06 */
[----:B------:R-:W-:Y:S02]  /*15030*/  SHF.R.S32.HI R19, RZ, 0x1f, R19 ;  /* 0x0000001fff137819 */ /* 0x000fe40000011413 */
[----:B------:R-:W-:Y:S01]  /*15040*/  @!P1 LEA R6, P5, R17, R0, 0x1 ;  /* 0x0000000011069211 */ /* 0x000fe200078a08ff */
[----:B------:R1:W-:Y:S01]  /*15050*/  @!P3 ST.E.128 [R10.64], RZ ;  /* 0x000000ff0a00b985 */ /* 0x0003e2000c101d06 */
[----:B------:R-:W-:Y:S02]  /*15060*/  SHF.R.S32.HI R18, RZ, 0x1f, R18 ;  /* 0x0000001fff127819 */ /* 0x000fe40000011412 */
[----:B------:R-:W-:-:S02]  /*15070*/  SHF.R.S32.HI R16, RZ, 0x1f, R16 ;  /* 0x0000001fff107819 */ /* 0x000fc40000011410 */
[----:B------:R-:W-:Y:S02]  /*15080*/  @!P0 LEA R2, P4, R15, R0, 0x1 ;  /* 0x000000000f028211 */ /* 0x000fe400078808ff */
[-C--:B------:R-:W-:Y:S02]  /*15090*/  @!P2 LEA.HI.X R9, R3, R4.reuse, R19, 0x1, P6 ;  /* 0x000000040309a211 */ /* 0x080fe400030f0c13 */
[-C--:B------:R-:W-:Y:S02]  /*150a0*/  @!P1 LEA.HI.X R7, R17, R4.reuse, R18, 0x1, P5 ;  /* 0x0000000411079211 */ /* 0x080fe400028f0c12 */
[----:B------:R-:W-:Y:S01]  /*150b0*/  @!P0 LEA.HI.X R3, R15, R4, R16, 0x1, P4 ;  /* 0x000000040f038211 */ /* 0x000fe200020f0c10 */
[----:B------:R1:W-:Y:S04]  /*150c0*/  @!P2 ST.E.128 [R8.64], RZ ;  /* 0x000000ff0800a985 */ /* 0x0003e8000c101d06 */
[----:B------:R1:W-:Y:S04]  /*150d0*/  @!P1 ST.E.128 [R6.64], RZ ;  /* 0x000000ff06009985 */ /* 0x0003e8000c101d06 */
[----:B------:R1:W-:Y:S02]  /*150e0*/  @!P0 ST.E.128 [R2.64], RZ ;  /* 0x000000ff02008985 */ /* 0x0003e4000c101d06 */
.L_x_1518:
[----:B------:R-:W-:Y:S05]  /*150f0*/  BSYNC B0 ;  /* 0x0000000000007941 */ /* 0x000fea0003800000 */
.L_x_1517:
[----:B------:R-:W-:Y:S05]  /*15100*/  BRA.DIV ~URZ, `(.L_x_1519) ;  /* 0x000034527f007947 */ /* 0x000fea000b800000 */
[----:B------:R1:W2:Y:S02]  /*15110*/  SHFL.IDX PT, R4, R5, 0x2, 0x181f ;  /* 0x00581f0005047f89 */ /* 0x0002a400000e0000 */
.L_x_1553:
[----:B------:R-:W-:Y:S05]  /*15120*/  BRA.DIV ~URZ, `(.L_x_1520) ;  /* 0x000034b27f007947 */ /* 0x000fea000b800000 */
[----:B----4-:R4:W1:Y:S02]  /*15130*/  SHFL.IDX PT, R0, R13, 0x2, 0x181f ;  /* 0x00581f000d007f89 */ /* 0x01086400000e0000 */
.L_x_1554:
        /* <DEDUP_REMOVED lines=12> */
[C---:B------:R-:W-:Y:S02]  /*15200*/  @!P3 LEA R10, P4, R245.reuse, R0, 0x1 ;  /* 0x00000000f50ab211 */ /* 0x040fe400078808ff */
[C---:B------:R-:W-:Y:S02]  /*15210*/  IADD3 R19, R245.reuse, 0x40, RZ ;  /* 0x00000040f5137810 */ /* 0x040fe40007ffe0ff */
[C---:B------:R-:W-:Y:S02]  /*15220*/  IADD3 R18, R245.reuse, 0x80, RZ ;  /* 0x00000080f5127810 */ /* 0x040fe40007ffe0ff */
[----:B------:R-:W-:-:S02]  /*15230*/  IADD3 R16, R245, 0xc0, RZ ;  /* 0x000000c0f5107810 */ /* 0x000fc40007ffe0ff */
[----:B------:R-:W-:Y:S02]  /*15240*/  @!P2 LEA R8, P6, R3, R0, 0x1 ;  /* 0x000000000308a211 */ /* 0x000fe400078c08ff */
[----:B--2---:R-:W-:Y:S02]  /*15250*/  @!P3 LEA.HI.X R11, R245, R4, R6, 0x1, P4 ;  /* 0x00000004f50bb211 */ /* 0x004fe400020f0c06 */
        /* <DEDUP_REMOVED lines=12> */
.L_x_1522:
[----:B------:R-:W-:Y:S05]  /*15320*/  BSYNC B0 ;  /* 0x0000000000007941 */ /* 0x000fea0003800000 */
.L_x_1521:
[----:B------:R-:W-:Y:S05]  /*15330*/  BRA.DIV ~URZ, `(.L_x_1523) ;  /* 0x000033227f007947 */ /* 0x000fea000b800000 */
[----:B--2---:R2:W1:Y:S04]  /*15340*/  SHFL.IDX PT, R4, R5, 0x3, 0x181f ;  /* 0x00781f0005047f89 */ /* 0x00446800000e0000 */
[----:B------:R2:W3:Y:S02]  /*15350*/  SHFL.IDX PT, R0, R13, 0x3, 0x181f ;  /* 0x00781f000d007f89 */ /* 0x0004e400000e0000 */
.L_x_1555:
[----:B-1----:R-:W-:-:S04]  /*15360*/  IADD3 R2, R12, 0x60, RZ ;  /* 0x000000600c027810 */ /* 0x002fc80007ffe0ff */
[----:B------:R-:W-:-:S13]  /*15370*/  ISETP.GE.AND P0, PT, R2, R14, PT ;  /* 0x0000000e0200720c */ /* 0x000fda0003f06270 */
[----:B------:R-:W-:Y:S05]  /*15380*/  @P0 BRA `(.L_x_1509) ;  /* 0x000001a000000947 */ /* 0x000fea0003800000 */
[C---:B------:R-:W-:Y:S02]  /*15390*/  IADD3 R3, R245.reuse, 0x40, RZ ;  /* 0x00000040f5037810 */ /* 0x040fe40007ffe0ff */
[C---:B------:R-:W-:Y:S02]  /*153a0*/  ISETP.GE.AND P3, PT, R245.reuse, c[0x0][0x3c8], PT ;  /* 0x0000f200f5007a0c */ /* 0x040fe40003f66270 */
[C---:B------:R-:W-:Y:S02]  /*153b0*/  IADD3 R15, R245.reuse, 0x80, RZ ;  /* 0x00000080f50f7810 */ /* 0x040fe40007ffe0ff */
[----:B--2---:R-:W-:Y:S02]  /*153c0*/  IADD3 R5, R245, 0xc0, RZ ;  /* 0x000000c0f5057810 */ /* 0x004fe40007ffe0ff */
[----:B------:R-:W-:Y:S02]  /*153d0*/  ISETP.GE.AND P2, PT, R3, c[0x0][0x3c8], PT ;  /* 0x0000f20003007a0c */ /* 0x000fe40003f46270 */
[----:B------:R-:W-:-:S02]  /*153e0*/  ISETP.GE.AND P1, PT, R15, c[0x0][0x3c8], PT ;  /* 0x0000f2000f007a0c */ /* 0x000fc40003f26270 */
[----:B------:R-:W-:Y:S02]  /*153f0*/  ISETP.GE.AND P0, PT, R5, c[0x0][0x3c8], PT ;  /* 0x0000f20005007a0c */ /* 0x000fe40003f06270 */
[----:B------:R-:W-:Y:S02]  /*15400*/  SHF.R.S32.HI R6, RZ, 0x1f, R245 ;  /* 0x0000001fff067819 */ /* 0x000fe400000114f5 */
[C---:B---3--:R-:W-:Y:S02]  /*15410*/  @!P3 LEA R10, P4, R245.reuse, R0, 0x1 ;  /* 0x00000000f50ab211 */ /* 0x048fe400078808ff */
[C---:B------:R-:W-:Y:S02]  /*15420*/  IADD3 R17, R245.reuse, 0x40, RZ ;  /* 0x00000040f5117810 */ /* 0x040fe40007ffe0ff */
[C---:B------:R-:W-:Y:S02]  /*15430*/  IADD3 R16, R245.reuse, 0x80, RZ ;  /* 0x00000080f5107810 */ /* 0x040fe40007ffe0ff */
[----:B----4-:R-:W-:-:S02]  /*15440*/  IADD3 R13, R245, 0xc0, RZ ;  /* 0x000000c0f50d7810 */ /* 0x010fc40007ffe0ff */
        /* <DEDUP_REMOVED lines=14> */
.L_x_1509:
[----:B------:R-:W-:Y:S05]  /*15530*/  BSYNC B1 ;  /* 0x0000000000017941 */ /* 0x000fea0003800000 */
.L_x_1500:
[----:B---3--:R-:W3:Y:S02]  /*15540*/  LDL R0, [R1+0x78] ;  /* 0x0000780001007983 */ /* 0x008ee40000100800 */
        /* <DEDUP_REMOVED lines=8> */
[----:B---3--:R3:W2:Y:S02]  /*155d0*/  SHFL.IDX PT, R0, R81, RZ, 0x1f ;  /* 0x00001fff51007589 */ /* 0x0086a400000e0000 */
.L_x_1556:
[----:B-1----:R-:W1:Y:S01]  /*155e0*/  S2R R2, SR_TID.X ;  /* 0x0000000000027919 */ /* 0x002e620000002100 */
[----:B------:R-:W-:Y:S03]  /*155f0*/  WARPSYNC 0xffffffff ;  /* 0xffffffff00007948 */ /* 0x000fe60003800000 */
[----:B------:R-:W-:Y:S06]  /*15600*/  BAR.SYNC.DEFER_BLOCKING 0x4, 0x100 ;  /* 0x0104000000007b1d */ /* 0x000fec0000010000 */
[----:B--2---:R2:W-:Y:S01]  /*15610*/  STL [R1+0x54], R0 ;  /* 0x0000540001007387 */ /* 0x0045e20000100800 */
[----:B-1----:R-:W-:-:S13]  /*15620*/  LOP3.LUT P0, RZ, R2, 0xff, RZ, 0xc0, !PT ;  /* 0x000000ff02ff7812 */ /* 0x002fda000780c0ff */
[----:B------:R2:W-:Y:S04]  /*15630*/  @!P0 STS [0x28100], R81 ;  /* 0x02810051ff008388 */ /* 0x0005e80000000800 */
[----:B------:R-:W-:Y:S06]  /*15640*/  BAR.ARV 0x5, 0x100 ;  /* 0x0144000000007b1d */ /* 0x000fec0000002000 */
.L_x_1524:
[----:B--23--:R-:W2:Y:S02]  /*15650*/  LDL R0, [R1+0x54] ;  /* 0x0000540001007983 */ /* 0x00cea40000100800 */
[----:B--2---:R-:W-:-:S13]  /*15660*/  ISETP.GE.AND P0, PT, R0, c[0x0][0x538], PT ;  /* 0x00014e0000007a0c */ /* 0x004fda0003f06270 */
[----:B-1--4-:R-:W-:Y:S01]  /*15670*/  @P0 CALL.REL.NOINC `(.L_x_1526) ;  /* 0x0000001000000944 */ /* 0x012fe20003c00000 */
[----:B------:R-:W-:Y:S05]  /*15680*/  BRA `(.L_x_1527) ;  /* 0xfffeb22000007947 */ /* 0x000fea000383ffff */
.L_x_1526:
[----:B------:R-:W-:Y:S05]  /*15690*/  EXIT ;  /* 0x000000000000794d */ /* 0x000fea0003800000 */
.L_x_1458:
[----:B------:R1:W-:Y:S01]  /*156a0*/  STL [R1], RZ ;  /* 0x000000ff01007387 */ /* 0x0003e20000100800 */
[----:B------:R-:W-:Y:S01]  /*156b0*/  IMAD.MOV.U32 R44, RZ, RZ, R5 ;  /* 0x000000ffff2c7224 */ /* 0x000fe200078e0005 */
[----:B------:R-:W-:Y:S02]  /*156c0*/  MOV R3, 0x181f ;  /* 0x0000181f00037802 */ /* 0x000fe40000000f00 */
[----:B------:R-:W-:Y:S02]  /*156d0*/  MOV R2, 0x156f0 ;  /* 0x000156f000027802 */ /* 0x000fe40000000f00 */
[----:B-1---5:R-:W-:Y:S05]  /*156e0*/  CALL.REL.NOINC `($__internal_8_$__cuda_sm70_shflsync_idx_p) ;  /* 0x0000313000007944 */ /* 0x022fea0003c00000 */
[----:B-----5:R-:W-:Y:S01]  /*156f0*/  MOV R4, R44 ;  /* 0x0000002c00047202 */ /* 0x020fe20000000f00 */
[----:B-1----:R-:W-:Y:S05]  /*15700*/  BRA `(.L_x_1528) ;  /* 0xfffebe5000007947 */ /* 0x002fea000383ffff */
.L_x_1459:
[----:B------:R3:W-:Y:S01]  /*15710*/  STL [R1], RZ ;  /* 0x000000ff01007387 */ /* 0x0007e20000100800 */
[----:B------:R-:W-:Y:S01]  /*15720*/  IMAD.MOV.U32 R44, RZ, RZ, R13 ;  /* 0x000000ffff2c7224 */ /* 0x000fe200078e000d */
[----:B------:R-:W-:Y:S02]  /*15730*/  MOV R3, 0x181f ;  /* 0x0000181f00037802 */ /* 0x000fe40000000f00 */
[----:B------:R-:W-:Y:S02]  /*15740*/  MOV R2, 0x15760 ;  /* 0x0001576000027802 */ /* 0x000fe40000000f00 */
[----:B-123-5:R-:W-:Y:S05]  /*15750*/  CALL.REL.NOINC `($__internal_8_$__cuda_sm70_shflsync_idx_p) ;  /* 0x000030c000007944 */ /* 0x02efea0003c00000 */
[----:B-----5:R-:W-:Y:S01]  /*15760*/  MOV R0, R44 ;  /* 0x0000002c00007202 */ /* 0x020fe20000000f00 */
[----:B-1----:R-:W-:Y:S05]  /*15770*/  BRA `(.L_x_1529) ;  /* 0xfffebe0000007947 */ /* 0x002fea000383ffff */
.L_x_1462:
[----:B----4-:R-:W-:Y:S01]  /*15780*/  MOV R0, 0x1 ;  /* 0x0000000100007802 */ /* 0x010fe20000000f00 */
[----:B------:R-:W-:Y:S01]  /*15790*/  IMAD.MOV.U32 R44, RZ, RZ, R5 ;  /* 0x000000ffff2c7224 */ /* 0x000fe200078e0005 */
[----:B-1----:R-:W-:Y:S01]  /*157a0*/  MOV R2, 0x157e0 ;  /* 0x000157e000027802 */ /* 0x002fe20000000f00 */
[----:B------:R-:W-:-:S02]  /*157b0*/  IMAD.MOV.U32 R3, RZ, RZ, 0x181f ;  /* 0x0000181fff037424 */ /* 0x000fc400078e00ff */
[----:B------:R1:W-:Y:S04]  /*157c0*/  STL [R1], R0 ;  /* 0x0000000001007387 */ /* 0x0003e80000100800 */
[----:B-12--5:R-:W-:Y:S05]  /*157d0*/  CALL.REL.NOINC `($__internal_8_$__cuda_sm70_shflsync_idx_p) ;  /* 0x0000304000007944 */ /* 0x026fea0003c00000 */
[----:B-----5:R-:W-:Y:S01]  /*157e0*/  MOV R0, 0x1 ;  /* 0x0000000100007802 */ /* 0x020fe20000000f00 */
[----:B------:R-:W-:Y:S01]  /*157f0*/  IMAD.MOV.U32 R4, RZ, RZ, R44 ;  /* 0x000000ffff047224 */ /* 0x000fe200078e002c */
[----:B------:R-:W-:Y:S01]  /*15800*/  MOV R3, 0x181f ;  /* 0x0000181f00037802 */ /* 0x000fe20000000f00 */
[----:B------:R-:W-:Y:S01]  /*15810*/  IMAD.MOV.U32 R44, RZ, RZ, R13 ;  /* 0x000000ffff2c7224 */ /* 0x000fe200078e000d */
[----:B------:R-:W-:Y:S01]  /*15820*/  MOV R2, 0x15850 ;  /* 0x0001585000027802 */ /* 0x000fe20000000f00 */
[----:B------:R2:W-:Y:S04]  /*15830*/  STL [R1], R0 ;  /* 0x0000000001007387 */ /* 0x0005e80000100800 */
[----:B-12---:R-:W-:Y:S05]  /*15840*/  CALL.REL.NOINC `($__internal_8_$__cuda_sm70_shflsync_idx_p) ;  /* 0x00002fd000007944 */ /* 0x006fea0003c00000 */
[----:B-----5:R-:W-:Y:S01]  /*15850*/  MOV R0, R44 ;  /* 0x0000002c00007202 */ /* 0x020fe20000000f00 */
[----:B-1----:R-:W-:Y:S05]  /*15860*/  BRA `(.L_x_1530) ;  /* 0xfffebf9000007947 */ /* 0x002fea000383ffff */
.L_x_1465:
[----:B----4-:R-:W-:Y:S01]  /*15870*/  MOV R0, 0x2 ;  /* 0x0000000200007802 */ /* 0x010fe20000000f00 */
[----:B------:R-:W-:Y:S01]  /*15880*/  IMAD.MOV.U32 R44, RZ, RZ, R5 ;  /* 0x000000ffff2c7224 */ /* 0x000fe200078e0005 */
[----:B-1----:R-:W-:Y:S01]  /*15890*/  MOV R2, 0x158d0 ;  /* 0x000158d000027802 */ /* 0x002fe20000000f00 */
[----:B------:R-:W-:Y:S02]  /*158a0*/  IMAD.MOV.U32 R3, RZ, RZ, 0x181f ;  /* 0x0000181fff037424 */ /* 0x000fe400078e00ff */
[----:B------:R1:W-:Y:S04]  /*158b0*/  STL [R1], R0 ;  /* 0x0000000001007387 */ /* 0x0003e80000100800 */
[----:B-123-5:R-:W-:Y:S05]  /*158c0*/  CALL.REL.NOINC `($__internal_8_$__cuda_sm70_shflsync_idx_p) ;  /* 0x00002f5000007944 */ /* 0x02efea0003c00000 */
[----:B-----5:R-:W-:Y:S01]  /*158d0*/  MOV R4, R44 ;  /* 0x0000002c00047202 */ /* 0x020fe20000000f00 */
[----:B-1----:R-:W-:Y:S05]  /*158e0*/  BRA `(.L_x_1531) ;  /* 0xfffec11000007947 */ /* 0x002fea000383ffff */
.L_x_1466:
[----:B----4-:R-:W-:Y:S01]  /*158f0*/  MOV R0, 0x2 ;  /* 0x0000000200007802 */ /* 0x010fe20000000f00 */
[----:B------:R-:W-:Y:S01]  /*15900*/  IMAD.MOV.U32 R44, RZ, RZ, R13 ;  /* 0x000000ffff2c7224 */ /* 0x000fe200078e000d */
[----:B-1----:R-:W-:Y:S01]  /*15910*/  MOV R2, 0x15950 ;  /* 0x0001595000027802 */ /* 0x002fe20000000f00 */
[----:B------:R-:W-:-:S02]  /*15920*/  IMAD.MOV.U32 R3, RZ, RZ, 0x181f ;  /* 0x0000181fff037424 */ /* 0x000fc400078e00ff */
[----:B------:R1:W-:Y:S04]  /*15930*/  STL [R1], R0 ;  /* 0x0000000001007387 */ /* 0x0003e80000100800 */
[----:B-123-5:R-:W-:Y:S05]  /*15940*/  CALL.REL.NOINC `($__internal_8_$__cuda_sm70_shflsync_idx_p) ;  /* 0x00002ed000007944 */ /* 0x02efea0003c00000 */
[----:B-----5:R-:W-:Y:S01]  /*15950*/  MOV R0, R44 ;  /* 0x0000002c00007202 */ /* 0x020fe20000000f00 */
[----:B-1----:R-:W-:Y:S05]  /*15960*/  BRA `(.L_x_1532) ;  /* 0xfffec0b000007947 */ /* 0x002fea000383ffff */
.L_x_1469:
[----:B--2---:R-:W-:Y:S01]  /*15970*/  MOV R0, 0x3 ;  /* 0x0000000300007802 */ /* 0x004fe20000000f00 */
[----:B------:R-:W-:Y:S01]  /*15980*/  IMAD.MOV.U32 R44, RZ, RZ, R5 ;  /* 0x000000ffff2c7224 */ /* 0x000fe200078e0005 */
[----:B-1----:R-:W-:Y:S01]  /*15990*/  MOV R2, 0x159d0 ;  /* 0x000159d000027802 */ /* 0x002fe20000000f00 */
[----:B------:R-:W-:Y:S02]  /*159a0*/  IMAD.MOV.U32 R3, RZ, RZ, 0x181f ;  /* 0x0000181fff037424 */ /* 0x000fe400078e00ff */
[----:B------:R1:W-:Y:S04]  /*159b0*/  STL [R1], R0 ;  /* 0x0000000001007387 */ /* 0x0003e80000100800 */
[----:B-1-345:R-:W-:Y:S05]  /*159c0*/  CALL.REL.NOINC `($__internal_8_$__cuda_sm70_shflsync_idx_p) ;  /* 0x00002e5000007944 */ /* 0x03afea0003c00000 */
        /* <DEDUP_REMOVED lines=9> */
.L_x_1472:
[----:B------:R1:W-:Y:S01]  /*15a60*/  STL [R1], RZ ;  /* 0x000000ff01007387 */ /* 0x0003e20000100800 */
[----:B------:R-:W-:Y:S01]  /*15a70*/  IMAD.MOV.U32 R44, RZ, RZ, R22 ;  /* 0x000000ffff2c7224 */ /* 0x000fe200078e0016 */
[----:B------:R-:W-:-:S02]  /*15a80*/  MOV R3, 0x181f ;  /* 0x0000181f00037802 */ /* 0x000fc40000000f00 */
[----:B------:R-:W-:Y:S02]  /*15a90*/  MOV R2, 0x15ab0 ;  /* 0x00015ab000027802 */ /* 0x000fe40000000f00 */
[----:B-1----:R-:W-:Y:S05]  /*15aa0*/  CALL.REL.NOINC `($__internal_8_$__cuda_sm70_shflsync_idx_p) ;  /* 0x00002d7000007944 */ /* 0x002fea0003c00000 */
[----:B-----5:R-:W-:Y:S01]  /*15ab0*/  MOV R4, R44 ;  /* 0x0000002c00047202 */ /* 0x020fe20000000f00 */
[----:B-1----:R-:W-:Y:S05]  /*15ac0*/  BRA `(.L_x_1534) ;  /* 0xfffeec4000007947 */ /* 0x002fea000383ffff */
.L_x_1473:
[----:B------:R3:W-:Y:S01]  /*15ad0*/  STL [R1], RZ ;  /* 0x000000ff01007387 */ /* 0x0007e20000100800 */
[----:B------:R-:W-:Y:S01]  /*15ae0*/  IMAD.MOV.U32 R44, RZ, RZ, R23 ;  /* 0x000000ffff2c7224 */ /* 0x000fe200078e0017 */
[----:B------:R-:W-:Y:S02]  /*15af0*/  MOV R3, 0x181f ;  /* 0x0000181f00037802 */ /* 0x000fe40000000f00 */
[----:B------:R-:W-:Y:S02]  /*15b00*/  MOV R2, 0x15b20 ;  /* 0x00015b2000027802 */ /* 0x000fe40000000f00 */
[----:B-123--:R-:W-:Y:S05]  /*15b10*/  CALL.REL.NOINC `($__internal_8_$__cuda_sm70_shflsync_idx_p) ;  /* 0x00002d0000007944 */ /* 0x00efea0003c00000 */
[C---:B-----5:R-:W-:Y:S02]  /*15b20*/  IADD3 R0, R245.reuse, 0x40, RZ ;  /* 0x00000040f5007810 */ /* 0x060fe40007ffe0ff */
[----:B------:R-:W-:Y:S02]  /*15b30*/  IADD3 R8, P0, R44, R156, RZ ;  /* 0x0000009c2c087210 */ /* 0x000fe40007f1e0ff */
[----:B------:R-:W-:Y:S02]  /*15b40*/  ISETP.GE.AND P2, PT, R0, c[0x0][0x1d4], PT ;  /* 0x0000750000007a0c */ /* 0x000fe40003f46270 */
[----:B------:R-:W-:Y:S01]  /*15b50*/  IADD3 R0, R245, 0xc0, RZ ;  /* 0x000000c0f5007810 */ /* 0x000fe20007ffe0ff */
[----:B------:R-:W-:Y:S01]  /*15b60*/  IMAD.X R9, R4, 0x1, R133, P0 ;  /* 0x0000000104097824 */ /* 0x000fe200000e0685 */
[----:B------:R-:W-:-:S02]  /*15b70*/  IADD3 R10, P1, R44, R155, RZ ;  /* 0x0000009b2c0a7210 */ /* 0x000fc40007f3e0ff */
[----:B------:R-:W-:Y:S01]  /*15b80*/  ISETP.GE.AND P0, PT, R0, c[0x0][0x1d4], PT ;  /* 0x0000750000007a0c */ /* 0x000fe20003f06270 */
[----:B------:R-:W-:Y:S01]  /*15b90*/  IMAD.MOV.U32 R0, RZ, RZ, 0x1 ;  /* 0x00000001ff007424 */ /* 0x000fe200078e00ff */
[C---:B------:R-:W-:Y:S01]  /*15ba0*/  IADD3 R5, R245.reuse, 0x80, RZ ;  /* 0x00000080f5057810 */ /* 0x040fe20007ffe0ff */
[----:B------:R-:W-:Y:S01]  /*15bb0*/  IMAD.X R11, R4, 0x1, R132, P1 ;  /* 0x00000001040b7824 */ /* 0x000fe200008e0684 */
[----:B------:R-:W-:Y:S02]  /*15bc0*/  ISETP.GE.AND P3, PT, R245, c[0x0][0x1d4], PT ;  /* 0x00007500f5007a0c */ /* 0x000fe40003f66270 */
[----:B------:R2:W-:Y:S01]  /*15bd0*/  STL [R1], R0 ;  /* 0x0000000001007387 */ /* 0x0005e20000100800 */
[----:B------:R-:W-:Y:S02]  /*15be0*/  ISETP.GE.AND P1, PT, R5, c[0x0][0x1d4], PT ;  /* 0x0000750005007a0c */ /* 0x000fe40003f26270 */
[C---:B------:R-:W-:Y:S02]  /*15bf0*/  IADD3 R6, P5, R44.reuse, R157, RZ ;  /* 0x0000009d2c067210 */ /* 0x040fe40007fbe0ff */
[----:B------:R-:W-:Y:S01]  /*15c00*/  IADD3 R2, P4, R44, R158, RZ ;  /* 0x0000009e2c027210 */ /* 0x000fe20007f9e0ff */
[----:B------:R-:W-:Y:S01]  /*15c10*/  IMAD.MOV.U32 R44, RZ, RZ, R22 ;  /* 0x000000ffff2c7224 */ /* 0x000fe200078e0016 */
[----:B------:R-:W-:Y:S01]  /*15c20*/  SEL R5, RZ, 0x10, P3 ;  /* 0x00000010ff057807 */ /* 0x000fe20001800000 */
[C---:B------:R-:W-:Y:S01]  /*15c30*/  IMAD.X R7, R4.reuse, 0x1, R134, P5 ;  /* 0x0000000104077824 */ /* 0x040fe200028e0686 */
[----:B------:R-:W-:Y:S01]  /*15c40*/  SEL R14, RZ, 0x10, P2 ;  /* 0x00000010ff0e7807 */ /* 0x000fe20001000000 */
[----:B------:R-:W-:Y:S01]  /*15c50*/  IMAD.X R3, R4, 0x1, R152, P4 ;  /* 0x0000000104037824 */ /* 0x000fe200020e0698 */
[----:B------:R-:W-:Y:S01]  /*15c60*/  @!PT LDS RZ, [RZ] ;  /* 0x00000000fffff984 */ /* 0x000fe20000000800 */
[----:B------:R-:W-:Y:S01]  /*15c70*/  @!PT LDS RZ, [RZ] ;  /* 0x00000000fffff984 */ /* 0x000fe20000000800 */
[----:B------:R-:W-:Y:S01]  /*15c80*/  @!PT LDS RZ, [RZ] ;  /* 0x00000000fffff984 */ /* 0x000fe20000000800 */
[----:B------:R2:W-:Y:S01]  /*15c90*/  LDGSTS.E.BYPASS.LTC128B.128 [R243+0xc100], [R10.64], !P3 ;  /* 0x0c1000000af37fae */ /* 0x0005e2000d901d46 */
[----:B------:R-:W-:-:S02]  /*15ca0*/  SEL R13, RZ, 0x10, P1 ;  /* 0x00000010ff0d7807 */ /* 0x000fc40000800000 */
[----:B------:R-:W-:Y:S01]  /*15cb0*/  SEL R12, RZ, 0x10, P0 ;  /* 0x00000010ff0c7807 */ /* 0x000fe20000000000 */
[----:B------:R2:W-:Y:S04]  /*15cc0*/  LDGSTS.E.BYPASS.LTC128B.128 [R243+0xf100], [R8.64], !P2 ;  /* 0x0f10000008f37fae */ /* 0x0005e8000d101d46 */
[----:B------:R2:W-:Y:S04]  /*15cd0*/  LDGSTS.E.BYPASS.LTC128B.128 [R243+0x12100], [R6.64], !P1 ;  /* 0x1210000006f37fae */ /* 0x0005e8000c901d46 */
[----:B------:R3:W-:Y:S02]  /*15ce0*/  LDGSTS.E.BYPASS.LTC128B.128 [R243+0x15100], [R2.64], !P0 ;  /* 0x1510000002f37fae */ /* 0x0007e4000c101d46 */
[----:B---3--:R-:W-:Y:S01]  /*15cf0*/  IMAD.MOV.U32 R3, RZ, RZ, 0x181f ;  /* 0x0000181fff037424 */ /* 0x008fe200078e00ff */
[----:B------:R-:W-:-:S02]  /*15d00*/  MOV R2, 0x15d20 ;  /* 0x00015d2000027802 */ /* 0x000fc40000000f00 */
[----:B-12---:R-:W-:Y:S05]  /*15d10*/  CALL.REL.NOINC `($__internal_8_$__cuda_sm70_shflsync_idx_p) ;  /* 0x00002b0000007944 */ /* 0x006fea0003c00000 */
[----:B------:R-:W-:Y:S01]  /*15d20*/  MOV R2, 0x1 ;  /* 0x0000000100027802 */ /* 0x000fe20000000f00 */
[----:B-----5:R-:W-:Y:S01]  /*15d30*/  IMAD.MOV.U32 R0, RZ, RZ, R44 ;  /* 0x000000ffff007224 */ /* 0x020fe200078e002c */
[----:B------:R-:W-:Y:S01]  /*15d40*/  MOV R3, 0x181f ;  /* 0x0000181f00037802 */ /* 0x000fe20000000f00 */
[----:B------:R-:W-:-:S02]  /*15d50*/  IMAD.MOV.U32 R44, RZ, RZ, R23 ;  /* 0x000000ffff2c7224 */ /* 0x000fc400078e0017 */
[----:B------:R2:W-:Y:S02]  /*15d60*/  STL [R1], R2 ;  /* 0x0000000201007387 */ /* 0x0005e40000100800 */
[----:B--2---:R-:W-:Y:S02]  /*15d70*/  MOV R2, 0x15d90 ;  /* 0x00015d9000027802 */ /* 0x004fe40000000f00 */
[----:B-1----:R-:W-:Y:S05]  /*15d80*/  CALL.REL.NOINC `($__internal_8_$__cuda_sm70_shflsync_idx_p) ;  /* 0x00002a9000007944 */ /* 0x002fea0003c00000 */
[----:B------:R-:W-:Y:S02]  /*15d90*/  IADD3 R10, -R5, 0x10, RZ ;  /* 0x00000010050a7810 */ /* 0x000fe40007ffe1ff */
[----:B------:R-:W-:Y:S02]  /*15da0*/  IADD3 R2, -R14, 0x10, RZ ;  /* 0x000000100e027810 */ /* 0x000fe40007ffe1ff */
[----:B------:R-:W-:Y:S02]  /*15db0*/  LOP3.LUT R10, R10, 0xf, RZ, 0xc0, !PT ;  /* 0x0000000f0a0a7812 */ /* 0x000fe400078ec0ff */
[----:B------:R-:W-:Y:S02]  /*15dc0*/  IADD3 R6, -R13, 0x10, RZ ;  /* 0x000000100d067810 */ /* 0x000fe40007ffe1ff */
[----:B------:R-:W-:-:S02]  /*15dd0*/  IADD3 R3, -R12, 0x10, RZ ;  /* 0x000000100c037810 */ /* 0x000fc40007ffe1ff */
[----:B------:R-:W-:Y:S02]  /*15de0*/  LOP3.LUT R2, R2, 0xf, RZ, 0xc0, !PT ;  /* 0x0000000f02027812 */ /* 0x000fe400078ec0ff */
[-C--:B------:R-:W-:Y:S02]  /*15df0*/  IADD3 R10, P1, P0, R10, R44.reuse, R155 ;  /* 0x0000002c0a0a7210 */ /* 0x080fe4000783e09b */
[----:B------:R-:W-:Y:S02]  /*15e00*/  LOP3.LUT R6, R6, 0xf, RZ, 0xc0, !PT ;  /* 0x0000000f06067812 */ /* 0x000fe400078ec0ff */
[----:B------:R-:W-:Y:S02]  /*15e10*/  LOP3.LUT R3, R3, 0xf, RZ, 0xc0, !PT ;  /* 0x0000000f03037812 */ /* 0x000fe400078ec0ff */
[----:B------:R-:W-:Y:S02]  /*15e20*/  IADD3 R8, P5, P4, R2, R44, R156 ;  /* 0x0000002c02087210 */ /* 0x000fe40007cbe09c */
[----:B-----5:R-:W-:-:S02]  /*15e30*/  IADD3.X R11, RZ, R0, R132, P1, P0 ;  /* 0x00000000ff0b7210 */ /* 0x020fc40000fe0484 */
[-C--:B------:R-:W-:Y:S02]  /*15e40*/  IADD3 R6, P3, P2, R6, R44.reuse, R157 ;  /* 0x0000002c06067210 */ /* 0x080fe40007a7e09d */
[----:B------:R-:W-:Y:S01]  /*15e50*/  IADD3 R2, P1, P0, R3, R44, R158 ;  /* 0x0000002c03027210 */ /* 0x000fe2000783e09e */
[----:B------:R-:W-:Y:S01]  /*15e60*/  IMAD.MOV.U32 R44, RZ, RZ, R22 ;  /* 0x000000ffff2c7224 */ /* 0x000fe200078e0016 */
[-C--:B------:R-:W-:Y:S02]  /*15e70*/  IADD3.X R9, RZ, R0.reuse, R133, P5, P4 ;  /* 0x00000000ff097210 */ /* 0x080fe40002fe8485 */
[-C--:B------:R-:W-:Y:S02]  /*15e80*/  IADD3.X R7, RZ, R0.reuse, R134, P3, P2 ;  /* 0x00000000ff077210 */ /* 0x080fe40001fe4486 */
[----:B------:R-:W-:Y:S01]  /*15e90*/  IADD3.X R3, RZ, R0, R152, P1, P0 ;  /* 0x00000000ff037210 */ /* 0x000fe20000fe0498 */
[----:B------:R-:W-:Y:S01]  /*15ea0*/  IMAD.MOV.U32 R0, RZ, RZ, 0x2 ;  /* 0x00000002ff007424 */ /* 0x000fe200078e00ff */
[----:B------:R-:W-:-:S02]  /*15eb0*/  ISETP.NE.U32.AND P3, PT, R5, RZ, PT ;  /* 0x000000ff0500720c */ /* 0x000fc40003f65070 */
[----:B------:R-:W-:Y:S02]  /*15ec0*/  ISETP.NE.U32.AND P2, PT, R14, RZ, PT ;  /* 0x000000ff0e00720c */ /* 0x000fe40003f45070 */
[----:B------:R2:W-:Y:S01]  /*15ed0*/  STL [R1], R0 ;  /* 0x0000000001007387 */ /* 0x0005e20000100800 */
[----:B------:R-:W-:Y:S02]  /*15ee0*/  ISETP.NE.U32.AND P1, PT, R13, RZ, PT ;  /* 0x000000ff0d00720c */ /* 0x000fe40003f25070 */
[----:B------:R-:W-:-:S06]  /*15ef0*/  ISETP.NE.U32.AND P0, PT, R12, RZ, PT ;  /* 0x000000ff0c00720c */ /* 0x000fcc0003f05070 */
[----:B------:R-:W-:Y:S01]  /*15f00*/  @!PT LDS RZ, [RZ] ;  /* 0x00000000fffff984 */ /* 0x000fe20000000800 */
[----:B------:R-:W-:Y:S01]  /*15f10*/  @!PT LDS RZ, [RZ] ;  /* 0x00000000fffff984 */ /* 0x000fe20000000800 */
[----:B------:R-:W-:Y:S01]  /*15f20*/  @!PT LDS RZ, [RZ] ;  /* 0x00000000fffff984 */ /* 0x000fe20000000800 */
[----:B------:R2:W-:Y:S04]  /*15f30*/  LDGSTS.E.BYPASS.LTC128B.128.ZFILL [R243+0xd100], [R10.64], P3 ;  /* 0x0d1000000af37fae */ /* 0x0005e80009941d46 */
[----:B------:R2:W-:Y:S04]  /*15f40*/  LDGSTS.E.BYPASS.LTC128B.128.ZFILL [R243+0x10100], [R8.64], P2 ;  /* 0x1010000008f37fae */ /* 0x0005e80009141d46 */
[----:B------:R2:W-:Y:S04]  /*15f50*/  LDGSTS.E.BYPASS.LTC128B.128.ZFILL [R243+0x13100], [R6.64], P1 ;  /* 0x1310000006f37fae */ /* 0x0005e80008941d46 */
[----:B------:R3:W-:Y:S02]  /*15f60*/  LDGSTS.E.BYPASS.LTC128B.128.ZFILL [R243+0x16100], [R2.64], P0 ;  /* 0x1610000002f37fae */ /* 0x0007e40008141d46 */
[----:B---3--:R-:W-:Y:S01]  /*15f70*/  IMAD.MOV.U32 R3, RZ, RZ, 0x181f ;  /* 0x0000181fff037424 */ /* 0x008fe200078e00ff */
[----:B------:R-:W-:-:S02]  /*15f80*/  MOV R2, 0x15fa0 ;  /* 0x00015fa000027802 */ /* 0x000fc40000000f00 */
[----:B-12---:R-:W-:Y:S05]  /*15f90*/  CALL.REL.NOINC `($__internal_8_$__cuda_sm70_shflsync_idx_p) ;  /* 0x0000288000007944 */ /* 0x006fea0003c00000 */
        /* <DEDUP_REMOVED lines=9> */
.L_x_1474:
[----:B------:R1:W-:Y:S01]  /*16030*/  STL [R1], RZ ;  /* 0x000000ff01007387 */ /* 0x0003e20000100800 */
[----:B------:R-:W-:Y:S01]  /*16040*/  IMAD.MOV.U32 R44, RZ, RZ, R4 ;  /* 0x000000ffff2c7224 */ /* 0x000fe200078e0004 */
[----:B------:R-:W-:-:S02]  /*16050*/  MOV R3, 0x1c1f ;  /* 0x00001c1f00037802 */ /* 0x000fc40000000f00 */
[----:B------:R-:W-:Y:S02]  /*16060*/  MOV R2, 0x16080 ;  /* 0x0001608000027802 */ /* 0x000fe40000000f00 */
[----:B-1----:R-:W-:Y:S05]  /*16070*/  CALL.REL.NOINC `($__internal_8_$__cuda_sm70_shflsync_idx_p) ;  /* 0x000027a000007944 */ /* 0x002fea0003c00000 */
[----:B-----5:R-:W-:Y:S01]  /*16080*/  MOV R0, R44 ;  /* 0x0000002c00007202 */ /* 0x020fe20000000f00 */
[----:B-1----:R-:W-:Y:S05]  /*16090*/  BRA `(.L_x_1536) ;  /* 0xfffeeba000007947 */ /* 0x002fea000383ffff */
.L_x_1475:
[----:B------:R-:W-:Y:S01]  /*160a0*/  MOV R0, 0x1 ;  /* 0x0000000100007802 */ /* 0x000fe20000000f00 */
[----:B------:R-:W-:Y:S01]  /*160b0*/  IMAD.MOV.U32 R44, RZ, RZ, R4 ;  /* 0x000000ffff2c7224 */ /* 0x000fe200078e0004 */
[----:B------:R-:W-:Y:S01]  /*160c0*/  MOV R2, 0x16100 ;  /* 0x0001610000027802 */ /* 0x000fe20000000f00 */
[----:B------:R-:W-:Y:S02]  /*160d0*/  IMAD.MOV.U32 R3, RZ, RZ, 0x1c1f ;  /* 0x00001c1fff037424 */ /* 0x000fe400078e00ff */
[----:B------:R2:W-:Y:S04]  /*160e0*/  STL [R1], R0 ;  /* 0x0000000001007387 */ /* 0x0005e80000100800 */
[----:B-12---:R-:W-:Y:S05]  /*160f0*/  CALL.REL.NOINC `($__internal_8_$__cuda_sm70_shflsync_idx_p) ;  /* 0x0000272000007944 */ /* 0x006fea0003c00000 */
        /* <DEDUP_REMOVED lines=89> */
[----:B------:R-:W-:Y:S01]  /*16690*/  ISETP.GT.AND P0, PT, R0, 0x59, PT ;  /* 0x000000590000780c */ /* 0x000fe20003f04270 */
[----:B------:R-:W-:Y:S01]  /*166a0*/  IMAD.MOV.U32 R0, RZ, RZ, 0x2 ;  /* 0x00000002ff007424 */ /* 0x000fe200078e00ff */
[----:B------:R-:W-:Y:S02]  /*166b0*/  FSEL R249, R31, -INF , P1 ;  /* 0xff8000001ff97808 */ /* 0x000fe40000800000 */
[----:B------:R-:W-:-:S02]  /*166c0*/  FMNMX.FTZ R5, R250, R5, !PT ;  /* 0x00000005fa057209 */ /* 0x000fc40007810000 */
[----:B------:R-:W-:Y:S02]  /*166d0*/  FMNMX.FTZ R132, R237, R132, !PT ;  /* 0x00000084ed847209 */ /* 0x000fe40007810000 */
[----:B------:R-:W-:Y:S02]  /*166e0*/  FSEL R248, R30, -INF , P0 ;  /* 0xff8000001ef87808 */ /* 0x000fe40000000000 */
[----:B------:R-:W-:Y:S01]  /*166f0*/  FMNMX.FTZ R5, R249, R5, !PT ;  /* 0x00000005f9057209 */ /* 0x000fe20007810000 */
[----:B------:R-:W-:Y:S01]  /*16700*/  IMAD.MOV.U32 R4, RZ, RZ, R132 ;  /* 0x000000ffff047224 */ /* 0x000fe200078e0084 */
[----:B------:R-:W-:Y:S02]  /*16710*/  MOV R2, 0x16740 ;  /* 0x0001674000027802 */ /* 0x000fe40000000f00 */
[----:B------:R-:W-:Y:S02]  /*16720*/  FMNMX.FTZ R5, R248, R5, !PT ;  /* 0x00000005f8057209 */ /* 0x000fe40007810000 */
[----:B-1----:R-:W-:Y:S05]  /*16730*/  CALL.REL.NOINC `($__internal_7_$__cuda_sm70_shflsync_bfly_p) ;  /* 0x0000208000007944 */ /* 0x002fea0003c00000 */
[----:B------:R-:W-:Y:S01]  /*16740*/  FMNMX.FTZ R132, R132, R0, !PT ;  /* 0x0000000084847209 */ /* 0x000fe20007810000 */
[----:B------:R-:W-:Y:S01]  /*16750*/  IMAD.MOV.U32 R0, RZ, RZ, 0x1 ;  /* 0x00000001ff007424 */ /* 0x000fe200078e00ff */
[----:B------:R-:W-:-:S03]  /*16760*/  MOV R2, 0x16790 ;  /* 0x0001679000027802 */ /* 0x000fc60000000f00 */
[----:B------:R-:W-:Y:S02]  /*16770*/  IMAD.MOV.U32 R4, RZ, RZ, R132 ;  /* 0x000000ffff047224 */ /* 0x000fe400078e0084 */
[----:B------:R-:W-:Y:S05]  /*16780*/  CALL.REL.NOINC `($__internal_7_$__cuda_sm70_shflsync_bfly_p) ;  /* 0x0000203000007944 */ /* 0x000fea0003c00000 */
[----:B------:R-:W-:Y:S01]  /*16790*/  FMNMX.FTZ R132, R132, R0, !PT ;  /* 0x0000000084847209 */ /* 0x000fe20007810000 */
[----:B------:R-:W-:Y:S01]  /*167a0*/  IMAD.MOV.U32 R4, RZ, RZ, R5 ;  /* 0x000000ffff047224 */ /* 0x000fe200078e0005 */
[----:B------:R-:W-:Y:S01]  /*167b0*/  MOV R2, 0x167e0 ;  /* 0x000167e000027802 */ /* 0x000fe20000000f00 */
[----:B------:R-:W-:Y:S02]  /*167c0*/  IMAD.MOV.U32 R0, RZ, RZ, 0x2 ;  /* 0x00000002ff007424 */ /* 0x000fe400078e00ff */
[----:B------:R-:W-:Y:S05]  /*167d0*/  CALL.REL.NOINC `($__internal_7_$__cuda_sm70_shflsync_bfly_p) ;  /* 0x00001fe000007944 */ /* 0x000fea0003c00000 */
[----:B------:R-:W-:Y:S01]  /*167e0*/  FMNMX.FTZ R4, R5, R0, !PT ;  /* 0x0000000005047209 */ /* 0x000fe20007810000 */
[----:B------:R-:W-:Y:S01]  /*167f0*/  IMAD.MOV.U32 R0, RZ, RZ, 0x1 ;  /* 0x00000001ff007424 */ /* 0x000fe200078e00ff */
[----:B------:R-:W-:Y:S02]  /*16800*/  MOV R2, 0x16820 ;  /* 0x0001682000027802 */ /* 0x000fe40000000f00 */
[----:B------:R-:W-:Y:S05]  /*16810*/  CALL.REL.NOINC `($__internal_7_$__cuda_sm70_shflsync_bfly_p) ;  /* 0x00001fa000007944 */ /* 0x000fea0003c00000 */
[----:B------:R-:W-:Y:S01]  /*16820*/  MOV R12, R0 ;  /* 0x00000000000c7202 */ /* 0x000fe20000000f00 */
[----:B------:R-:W-:Y:S05]  /*16830*/  BRA `(.L_x_1537) ;  /* 0xfffeedb000007947 */ /* 0x000fea000383ffff */
.L_x_1479:
[----:B------:R-:W-:Y:S01]  /*16840*/  MOV R3, 0x181f ;  /* 0x0000181f00037802 */ /* 0x000fe20000000f00 */
[----:B------:R2:W-:Y:S01]  /*16850*/  STL [R1], RZ ;  /* 0x000000ff01007387 */ /* 0x0005e20000100800 */
[----:B------:R-:W-:Y:S01]  /*16860*/  MOV R2, 0x16890 ;  /* 0x0001689000027802 */ /* 0x000fe20000000f00 */
[----:B------:R-:W-:Y:S02]  /*16870*/  IMAD.MOV.U32 R44, RZ, RZ, R5 ;  /* 0x000000ffff2c7224 */ /* 0x000fe400078e0005 */
[----:B-12---:R-:W-:Y:S05]  /*16880*/  CALL.REL.NOINC `($__internal_8_$__cuda_sm70_shflsync_idx_p) ;  /* 0x00001f9000007944 */ /* 0x006fea0003c00000 */
[----:B-----5:R-:W-:Y:S01]  /*16890*/  MOV R4, R44 ;  /* 0x0000002c00047202 */ /* 0x020fe20000000f00 */
[----:B-1----:R-:W-:-:S05]  /*168a0*/  BRA `(.L_x_1538) ;  /* 0xffff167000007947 */ /* 0x002fca000383ffff */
.L_x_1480:
[----:B------:R-:W-:Y:S01]  /*168b0*/  MOV R3, 0x181f ;  /* 0x0000181f00037802 */ /* 0x000fe20000000f00 */
[----:B------:R4:W-:Y:S01]  /*168c0*/  STL [R1], RZ ;  /* 0x000000ff01007387 */ /* 0x0009e20000100800 */
[----:B------:R-:W-:Y:S01]  /*168d0*/  MOV R2, 0x16900 ;  /* 0x0001690000027802 */ /* 0x000fe20000000f00 */
[----:B------:R-:W-:Y:S02]  /*168e0*/  IMAD.MOV.U32 R44, RZ, RZ, R6 ;  /* 0x000000ffff2c7224 */ /* 0x000fe400078e0006 */
[----:B-1234-:R-:W-:Y:S05]  /*168f0*/  CALL.REL.NOINC `($__internal_8_$__cuda_sm70_shflsync_idx_p) ;  /* 0x00001f2000007944 */ /* 0x01efea0003c00000 */
[C---:B------:R-:W-:Y:S02]  /*16900*/  ISETP.GE.AND P3, PT, R245.reuse, c[0x0][0x1d4], PT ;  /* 0x00007500f5007a0c */ /* 0x040fe40003f66270 */
[C---:B-----5:R-:W-:Y:S02]  /*16910*/  IADD3 R0, R245.reuse, 0x40, RZ ;  /* 0x00000040f5007810 */ /* 0x060fe40007ffe0ff */
[----:B------:R-:W-:Y:S02]  /*16920*/  IADD3 R20, P0, R44, R28, RZ ;  /* 0x0000001c2c147210 */ /* 0x000fe40007f1e0ff */
[----:B------:R-:W-:Y:S02]  /*16930*/  ISETP.GE.AND P2, PT, R0, c[0x0][0x1d4], PT ;  /* 0x0000750000007a0c */ /* 0x000fe40003f46270 */
[C---:B------:R-:W-:Y:S01]  /*16940*/  IADD3 R0, R245.reuse, 0x80, RZ ;  /* 0x00000080f5007810 */ /* 0x040fe20007ffe0ff */
[----:B------:R-:W-:Y:S01]  /*16950*/  IMAD.X R21, R4, 0x1, R7, P0 ;  /* 0x0000000104157824 */ /* 0x000fe200000e0607 */
[----:B------:R-:W-:Y:S02]  /*16960*/  IADD3 R2, P0, R44, R29, RZ ;  /* 0x0000001d2c027210 */ /* 0x000fe40007f1e0ff */
[----:B------:R-:W-:Y:S02]  /*16970*/  ISETP.GE.AND P1, PT, R0, c[0x0][0x1d4], PT ;  /* 0x0000750000007a0c */ /* 0x000fe40003f26270 */
[----:B------:R-:W-:Y:S01]  /*16980*/  @!PT LDS RZ, [RZ] ;  /* 0x00000000fffff984 */ /* 0x000fe20000000800 */
[----:B------:R-:W-:Y:S01]  /*16990*/  @!PT LDS RZ, [RZ] ;  /* 0x00000000fffff984 */ /* 0x000fe20000000800 */
[----:B------:R-:W-:Y:S01]  /*169a0*/  @!PT LDS RZ, [RZ] ;  /* 0x00000000fffff984 */ /* 0x000fe20000000800 */
[----:B------:R2:W-:Y:S01]  /*169b0*/  LDGSTS.E.BYPASS.LTC128B.128 [R243+0x100], [R20.64], !P3 ;  /* 0x0010000014f37fae */ /* 0x0005e2000d901d46 */
[----:B------:R-:W-:Y:S01]  /*169c0*/  IADD3 R0, R245, 0xc0, RZ ;  /* 0x000000c0f5007810 */ /* 0x000fe20007ffe0ff */
[----:B------:R-:W-:Y:S01]  /*169d0*/  IMAD.X R3, R4, 0x1, R12, P0 ;  /* 0x0000000104037824 */ /* 0x000fe200000e060c */
[----:B------:R-:W-:Y:S02]  /*169e0*/  SEL R15, RZ, 0x10, P3 ;  /* 0x00000010ff0f7807 */ /* 0x000fe40001800000 */
[----:B------:R-:W-:Y:S02]  /*169f0*/  SEL R23, RZ, 0x10, P1 ;  /* 0x00000010ff177807 */ /* 0x000fe40000800000 */
[----:B------:R3:W-:Y:S01]  /*16a00*/  LDGSTS.E.BYPASS.LTC128B.128 [R243+0x3100], [R2.64], !P2 ;  /* 0x0310000002f37fae */ /* 0x0007e2000d101d46 */
[----:B--2---:R-:W-:Y:S02]  /*16a10*/  SEL R20, RZ, 0x10, P2 ;  /* 0x00000010ff147807 */ /* 0x004fe40001000000 */
[----:B---3--:R-:W-:Y:S05]  /*16a20*/  IADD3 R2, P0, R44, R30, RZ ;  /* 0x0000001e2c027210 */ /* 0x008fea0007f1e0ff */
[----:B------:R-:W-:Y:S05]  /*16a30*/  IMAD.X R3, R4, 0x1, R13, P0 ;  /* 0x0000000104037824 */ /* 0x000fea00000e060d */
[----:B------:R2:W-:Y:S02]  /*16a40*/  LDGSTS.E.BYPASS.LTC128B.128 [R243+0x6100], [R2.64], !P1 ;  /* 0x0610000002f37fae */ /* 0x0005e4000c901d46 */
[----:B--2---:R-:W-:Y:S01]  /*16a50*/  IADD3 R2, P0, R44, R31, RZ ;  /* 0x0000001f2c027210 */ /* 0x004fe20007f1e0ff */
[----:B------:R-:W-:Y:S04]  /*16a60*/  IMAD.MOV.U32 R44, RZ, RZ, R5 ;  /* 0x000000ffff2c7224 */ /* 0x000fe800078e0005 */
[----:B------:R-:W-:Y:S01]  /*16a70*/  IMAD.X R3, R4, 0x1, R14, P0 ;  /* 0x0000000104037824 */ /* 0x000fe200000e060e */
[----:B------:R-:W-:Y:S01]  /*16a80*/  ISETP.GE.AND P0, PT, R0, c[0x0][0x1d4], PT ;  /* 0x0000750000007a0c */ /* 0x000fe20003f06270 */
[----:B------:R-:W-:Y:S03]  /*16a90*/  IMAD.MOV.U32 R0, RZ, RZ, 0x1 ;  /* 0x00000001ff007424 */ /* 0x000fe600078e00ff */
[----:B------:R-:W-:Y:S02]  /*16aa0*/  SEL R22, RZ, 0x10, P0 ;  /* 0x00000010ff167807 */ /* 0x000fe40000000000 */
[----:B------:R2:W-:Y:S07]  /*16ab0*/  STL [R1], R0 ;  /* 0x0000000001007387 */ /* 0x0005ee0000100800 */
[----:B------:R3:W-:Y:S02]  /*16ac0*/  LDGSTS.E.BYPASS.LTC128B.128 [R243+0x9100], [R2.64], !P0 ;  /* 0x0910000002f37fae */ /* 0x0007e4000c101d46 */
[----:B---3--:R-:W-:Y:S01]  /*16ad0*/  MOV R2, 0x16b00 ;  /* 0x00016b0000027802 */ /* 0x008fe20000000f00 */
[----:B------:R-:W-:Y:S02]  /*16ae0*/  IMAD.MOV.U32 R3, RZ, RZ, 0x181f ;  /* 0x0000181fff037424 */ /* 0x000fe400078e00ff */
[----:B-12---:R-:W-:Y:S05]  /*16af0*/  CALL.REL.NOINC `($__internal_8_$__cuda_sm70_shflsync_idx_p) ;  /* 0x00001d2000007944 */ /* 0x006fea0003c00000 */
[----:B------:R-:W-:Y:S01]  /*16b00*/  MOV R2, 0x1 ;  /* 0x0000000100027802 */ /* 0x000fe20000000f00 */
[----:B-----5:R-:W-:Y:S01]  /*16b10*/  IMAD.MOV.U32 R0, RZ, RZ, R44 ;  /* 0x000000ffff007224 */ /* 0x020fe200078e002c */
[----:B------:R-:W-:Y:S01]  /*16b20*/  MOV R3, 0x181f ;  /* 0x0000181f00037802 */ /* 0x000fe20000000f00 */
[----:B------:R-:W-:Y:S02]  /*16b30*/  IMAD.MOV.U32 R44, RZ, RZ, R6 ;  /* 0x000000ffff2c7224 */ /* 0x000fe400078e0006 */
[----:B------:R2:W-:Y:S02]  /*16b40*/  STL [R1], R2 ;  /* 0x0000000201007387 */ /* 0x0005e40000100800 */
[----:B--2---:R-:W-:Y:S02]  /*16b50*/  MOV R2, 0x16b70 ;  /* 0x00016b7000027802 */ /* 0x004fe40000000f00 */
[----:B-1----:R-:W-:Y:S05]  /*16b60*/  CALL.REL.NOINC `($__internal_8_$__cuda_sm70_shflsync_idx_p) ;  /* 0x00001cb000007944 */ /* 0x002fea0003c00000 */
[C---:B------:R-:W-:Y:S02]  /*16b70*/  IADD3 R2, -R15.reuse, 0x10, RZ ;  /* 0x000000100f027810 */ /* 0x040fe40007ffe1ff */
[----:B------:R-:W-:Y:S02]  /*16b80*/  ISETP.NE.U32.AND P2, PT, R15, RZ, PT ;  /* 0x000000ff0f00720c */ /* 0x000fe40003f45070 */
[----:B------:R-:W-:Y:S04]  /*16b90*/  LOP3.LUT R2, R2, 0xf, RZ, 0xc0, !PT ;  /* 0x0000000f02027812 */ /* 0x000fe800078ec0ff */
[----:B------:R-:W-:Y:S04]  /*16ba0*/  IADD3 R2, P1, P0, R2, R44, R28 ;  /* 0x0000002c02027210 */ /* 0x000fe8000783e01c */
[----:B-----5:R-:W-:Y:S05]  /*16bb0*/  IADD3.X R3, RZ, R0, R7, P1, P0 ;  /* 0x00000000ff037210 */ /* 0x020fea0000fe0407 */
[----:B------:R-:W-:Y:S01]  /*16bc0*/  @!PT LDS RZ, [RZ] ;  /* 0x00000000fffff984 */ /* 0x000fe20000000800 */
[----:B------:R-:W-:Y:S01]  /*16bd0*/  @!PT LDS RZ, [RZ] ;  /* 0x00000000fffff984 */ /* 0x000fe20000000800 */
[----:B------:R-:W-:Y:S01]  /*16be0*/  @!PT LDS RZ, [RZ] ;  /* 0x00000000fffff984 */ /* 0x000fe20000000800 */
[----:B------:R2:W-:Y:S01]  /*16bf0*/  LDGSTS.E.BYPASS.LTC128B.128.ZFILL [R243+0x1100], [R2.64], P2 ;  /* 0x0110000002f37fae */ /* 0x0005e20009141d46 */
[C---:B------:R-:W-:Y:S02]  /*16c00*/  ISETP.NE.U32.AND P2, PT, R20.reuse, RZ, PT ;  /* 0x000000ff1400720c */ /* 0x040fe40003f45070 */
[----:B--2---:R-:W-:Y:S04]  /*16c10*/  IADD3 R2, -R20, 0x10, RZ ;  /* 0x0000001014027810 */ /* 0x004fe80007ffe1ff */
[----:B------:R-:W-:Y:S04]  /*16c20*/  LOP3.LUT R2, R2, 0xf, RZ, 0xc0, !PT ;  /* 0x0000000f02027812 */ /* 0x000fe800078ec0ff */
[----:B------:R-:W-:Y:S04]  /*16c30*/  IADD3 R2, P1, P0, R2, R44, R29 ;  /* 0x0000002c02027210 */ /* 0x000fe8000783e01d */
[----:B------:R-:W-:Y:S05]  /*16c40*/  IADD3.X R3, RZ, R0, R12, P1, P0 ;  /* 0x00000000ff037210 */ /* 0x000fea0000fe040c */
        /* <DEDUP_REMOVED lines=10> */
[----:B------:R-:W-:Y:S01]  /*16cf0*/  IADD3 R2, P1, P0, R2, R44, R31 ;  /* 0x0000002c02027210 */ /* 0x000fe2000783e01f */
[----:B------:R-:W-:Y:S03]  /*16d00*/  IMAD.MOV.U32 R44, RZ, RZ, R5 ;  /* 0x000000ffff2c7224 */ /* 0x000fe600078e0005 */
[----:B------:R-:W-:Y:S01]  /*16d10*/  IADD3.X R3, RZ, R0, R14, P1, P0 ;  /* 0x00000000ff037210 */ /* 0x000fe20000fe040e */
[----:B------:R-:W-:Y:S04]  /*16d20*/  IMAD.MOV.U32 R0, RZ, RZ, 0x2 ;  /* 0x00000002ff007424 */ /* 0x000fe800078e00ff */
[----:B------:R2:W-:Y:S04]  /*16d30*/  LDGSTS.E.BYPASS.LTC128B.128.ZFILL [R243+0xa100], [R2.64], P2 ;  /* 0x0a10000002f37fae */ /* 0x0005e80009141d46 */
[----:B------:R3:W-:Y:S01]  /*16d40*/  STL [R1], R0 ;  /* 0x0000000001007387 */ /* 0x0007e20000100800 */
[----:B--2---:R-:W-:Y:S01]  /*16d50*/  MOV R2, 0x16d80 ;  /* 0x00016d8000027802 */ /* 0x004fe20000000f00 */
[----:B------:R-:W-:Y:S02]  /*16d60*/  IMAD.MOV.U32 R3, RZ, RZ, 0x181f ;  /* 0x0000181fff037424 */ /* 0x000fe400078e00ff */
[----:B-1-3--:R-:W-:Y:S05]  /*16d70*/  CALL.REL.NOINC `($__internal_8_$__cuda_sm70_shflsync_idx_p) ;  /* 0x00001aa000007944 */ /* 0x00afea0003c00000 */
        /* <DEDUP_REMOVED lines=8> */
[----:B-1----:R-:W-:-:S05]  /*16e00*/  BRA `(.L_x_1539) ;  /* 0xffff13a000007947 */ /* 0x002fca000383ffff */
.L_x_1483:
[----:B------:R-:W-:Y:S01]  /*16e10*/  MOV R3, 0x181f ;  /* 0x0000181f00037802 */ /* 0x000fe20000000f00 */
[----:B------:R2:W-:Y:S01]  /*16e20*/  STL [R1], RZ ;  /* 0x000000ff01007387 */ /* 0x0005e20000100800 */
[----:B------:R-:W-:Y:S01]  /*16e30*/  MOV R2, 0x16e60 ;  /* 0x00016e6000027802 */ /* 0x000fe20000000f00 */
[----:B------:R-:W-:Y:S02]  /*16e40*/  IMAD.MOV.U32 R44, RZ, RZ, R5 ;  /* 0x000000ffff2c7224 */ /* 0x000fe400078e0005 */
[----:B-12---:R-:W-:Y:S05]  /*16e50*/  CALL.REL.NOINC `($__internal_8_$__cuda_sm70_shflsync_idx_p) ;  /* 0x000019c000007944 */ /* 0x006fea0003c00000 */
[----:B-----5:R-:W-:Y:S01]  /*16e60*/  MOV R4, R44 ;  /* 0x0000002c00047202 */ /* 0x020fe20000000f00 */
[----:B-1----:R-:W-:-:S05]  /*16e70*/  BRA `(.L_x_1540) ;  /* 0xffff30f000007947 */ /* 0x002fca000383ffff */
.L_x_1484:
        /* <DEDUP_REMOVED lines=86> */
.L_x_1485:
[----:B------:R-:W-:Y:S01]  /*173e0*/  MOV R3, 0x1c1f ;  /* 0x00001c1f00037802 */ /* 0x000fe20000000f00 */
[----:B------:R2:W-:Y:S01]  /*173f0*/  STL [R1], RZ ;  /* 0x000000ff01007387 */ /* 0x0005e20000100800 */
[----:B------:R-:W-:Y:S01]  /*17400*/  MOV R2, 0x17430 ;  /* 0x0001743000027802 */ /* 0x000fe20000000f00 */
[----:B------:R-:W-:Y:S02]  /*17410*/  IMAD.MOV.U32 R44, RZ, RZ, R4 ;  /* 0x000000ffff2c7224 */ /* 0x000fe400078e0004 */
[----:B-12---:R-:W-:Y:S05]  /*17420*/  CALL.REL.NOINC `($__internal_8_$__cuda_sm70_shflsync_idx_p) ;  /* 0x000013f000007944 */ /* 0x006fea0003c00000 */
[----:B-----5:R-:W-:Y:S01]  /*17430*/  MOV R0, R44 ;  /* 0x0000002c00007202 */ /* 0x020fe20000000f00 */
[----:B-1----:R-:W-:-:S05]  /*17440*/  BRA `(.L_x_1542) ;  /* 0xffff308000007947 */ /* 0x002fca000383ffff */
.L_x_1486:
[----:B------:R-:W-:Y:S01]  /*17450*/  MOV R0, 0x1 ;  /* 0x0000000100007802 */ /* 0x000fe20000000f00 */
[----:B------:R-:W-:Y:S01]  /*17460*/  IMAD.MOV.U32 R44, RZ, RZ, R4 ;  /* 0x000000ffff2c7224 */ /* 0x000fe200078e0004 */
[----:B------:R-:W-:Y:S01]  /*17470*/  MOV R2, 0x174b0 ;  /* 0x000174b000027802 */ /* 0x000fe20000000f00 */
[----:B------:R-:W-:Y:S02]  /*17480*/  IMAD.MOV.U32 R3, RZ, RZ, 0x1c1f ;  /* 0x00001c1fff037424 */ /* 0x000fe400078e00ff */
[----:B------:R1:W-:Y:S04]  /*17490*/  STL [R1], R0 ;  /* 0x0000000001007387 */ /* 0x0003e80000100800 */
[----:B-12---:R-:W-:Y:S05]  /*174a0*/  CALL.REL.NOINC `($__internal_8_$__cuda_sm70_shflsync_idx_p) ;  /* 0x0000137000007944 */ /* 0x006fea0003c00000 */
[----:B-----5:R-:W-:Y:S01]  /*174b0*/  FMNMX.FTZ R0, R6, R133, !PT ;  /* 0x0000008506007209 */ /* 0x020fe20007810000 */
[----:B------:R-:W-:Y:S03]  /*174c0*/  IMAD.IADD R44, R5, 0x1, R44 ;  /* 0x00000001052c7824 */ /* 0x000fe600078e022c */
        /* <DEDUP_REMOVED lines=82> */
[----:B------:R-:W-:Y:S02]  /*179f0*/  ISETP.GT.AND P1, PT, R44, 0x58, PT ;  /* 0x000000582c00780c */ /* 0x000fe40003f24270 */
[----:B------:R-:W-:Y:S01]  /*17a00*/  FMNMX.FTZ R4, R213, R0, !PT ;  /* 0x00000000d5047209 */ /* 0x000fe20007810000 */
[----:B------:R-:W-:Y:S01]  /*17a10*/  IMAD.MOV.U32 R0, RZ, RZ, 0x2 ;  /* 0x00000002ff007424 */ /* 0x000fe200078e00ff */
[----:B------:R-:W-:Y:S02]  /*17a20*/  FSEL R235, R47, -INF , P2 ;  /* 0xff8000002feb7808 */ /* 0x000fe40001000000 */
[----:B------:R-:W-:Y:S02]  /*17a30*/  FMNMX.FTZ R13, R236, R13, !PT ;  /* 0x0000000dec0d7209 */ /* 0x000fe40007810000 */
[----:B------:R-:W-:Y:S02]  /*17a40*/  ISETP.GT.AND P0, PT, R44, 0x59, PT ;  /* 0x000000592c00780c */ /* 0x000fe40003f04270 */
[----:B------:R-:W-:Y:S02]  /*17a50*/  FMNMX.FTZ R4, R212, R4, !PT ;  /* 0x00000004d4047209 */ /* 0x000fe40007810000 */
[----:B------:R-:W-:Y:S02]  /*17a60*/  FSEL R227, R50, -INF , P1 ;  /* 0xff80000032e37808 */ /* 0x000fe40000800000 */
[----:B------:R-:W-:Y:S02]  /*17a70*/  FMNMX.FTZ R13, R235, R13, !PT ;  /* 0x0000000deb0d7209 */ /* 0x000fe40007810000 */
[----:B------:R-:W-:Y:S02]  /*17a80*/  FMNMX.FTZ R4, R211, R4, !PT ;  /* 0x00000004d3047209 */ /* 0x000fe40007810000 */
[----:B------:R-:W-:Y:S02]  /*17a90*/  FSEL R226, R51, -INF , P0 ;  /* 0xff80000033e27808 */ /* 0x000fe40000000000 */
[----:B------:R-:W-:Y:S02]  /*17aa0*/  FMNMX.FTZ R13, R227, R13, !PT ;  /* 0x0000000de30d7209 */ /* 0x000fe40007810000 */
[----:B------:R-:W-:Y:S02]  /*17ab0*/  FMNMX.FTZ R4, R210, R4, !PT ;  /* 0x00000004d2047209 */ /* 0x000fe40007810000 */
[----:B------:R-:W-:Y:S02]  /*17ac0*/  FMNMX.FTZ R13, R226, R13, !PT ;  /* 0x0000000de20d7209 */ /* 0x000fe40007810000 */
[----:B------:R-:W-:Y:S02]  /*17ad0*/  MOV R2, 0x17af0 ;  /* 0x00017af000027802 */ /* 0x000fe40000000f00 */
[----:B-1----:R-:W-:Y:S05]  /*17ae0*/  CALL.REL.NOINC `($__internal_7_$__cuda_sm70_shflsync_bfly_p) ;  /* 0x00000cd000007944 */ /* 0x002fea0003c00000 */
[----:B------:R-:W-:Y:S01]  /*17af0*/  FMNMX.FTZ R4, R4, R0, !PT ;  /* 0x0000000004047209 */ /* 0x000fe20007810000 */
[----:B------:R-:W-:Y:S01]  /*17b00*/  IMAD.MOV.U32 R0, RZ, RZ, 0x1 ;  /* 0x00000001ff007424 */ /* 0x000fe200078e00ff */
[----:B------:R-:W-:Y:S02]  /*17b10*/  MOV R2, 0x17b30 ;  /* 0x00017b3000027802 */ /* 0x000fe40000000f00 */
        /* <DEDUP_REMOVED lines=10> */
[----:B------:R-:W-:-:S05]  /*17bc0*/  BRA `(.L_x_1543) ;  /* 0xffff32b000007947 */ /* 0x000fca000383ffff */
.L_x_1489:
[----:B-1--4-:R-:W-:Y:S01]  /*17bd0*/  MOV R3, 0x181f ;  /* 0x0000181f00037802 */ /* 0x012fe20000000f00 */
[----:B------:R1:W-:Y:S01]  /*17be0*/  STL [R1], RZ ;  /* 0x000000ff01007387 */ /* 0x0003e20000100800 */
[----:B------:R-:W-:Y:S01]  /*17bf0*/  MOV R2, 0x17c20 ;  /* 0x00017c2000027802 */ /* 0x000fe20000000f00 */
[----:B------:R-:W-:Y:S02]  /*17c00*/  IMAD.MOV.U32 R44, RZ, RZ, R12 ;  /* 0x000000ffff2c7224 */ /* 0x000fe400078e000c */
[----:B-1----:R-:W-:Y:S05]  /*17c10*/  CALL.REL.NOINC `($__internal_8_$__cuda_sm70_shflsync_idx_p) ;  /* 0x00000c0000007944 */ /* 0x002fea0003c00000 */
[----:B------:R-:W-:Y:S01]  /*17c20*/  MOV R2, R44 ;  /* 0x0000002c00027202 */ /* 0x000fe20000000f00 */
[----:B-1---5:R-:W-:-:S05]  /*17c30*/  BRA `(.L_x_1544) ;  /* 0xffff5d4000007947 */ /* 0x022fca000383ffff */
.L_x_1492:
[----:B------:R-:W-:Y:S01]  /*17c40*/  MOV R3, 0x181f ;  /* 0x0000181f00037802 */ /* 0x000fe20000000f00 */
[----:B------:R2:W-:Y:S01]  /*17c50*/  STL [R1], RZ ;  /* 0x000000ff01007387 */ /* 0x0005e20000100800 */
[----:B------:R-:W-:Y:S01]  /*17c60*/  MOV R2, 0x17c90 ;  /* 0x00017c9000027802 */ /* 0x000fe20000000f00 */
[----:B------:R-:W-:Y:S02]  /*17c70*/  IMAD.MOV.U32 R44, RZ, RZ, R5 ;  /* 0x000000ffff2c7224 */ /* 0x000fe400078e0005 */
[----:B-12---:R-:W-:Y:S05]  /*17c80*/  CALL.REL.NOINC `($__internal_8_$__cuda_sm70_shflsync_idx_p) ;  /* 0x00000b9000007944 */ /* 0x006fea0003c00000 */
[----:B-----5:R-:W-:Y:S01]  /*17c90*/  MOV R4, R44 ;  /* 0x0000002c00047202 */ /* 0x020fe20000000f00 */
[----:B-1----:R-:W-:-:S05]  /*17ca0*/  BRA `(.L_x_1545) ;  /* 0xffff7cb000007947 */ /* 0x002fca000383ffff */
.L_x_1493:
[----:B------:R-:W-:Y:S01]  /*17cb0*/  MOV R3, 0x181f ;  /* 0x0000181f00037802 */ /* 0x000fe20000000f00 */
[----:B------:R4:W-:Y:S01]  /*17cc0*/  STL [R1], RZ ;  /* 0x000000ff01007387 */ /* 0x0009e20000100800 */
[----:B------:R-:W-:Y:S01]  /*17cd0*/  MOV R2, 0x17d00 ;  /* 0x00017d0000027802 */ /* 0x000fe20000000f00 */
[----:B------:R-:W-:Y:S02]  /*17ce0*/  IMAD.MOV.U32 R44, RZ, RZ, R6 ;  /* 0x000000ffff2c7224 */ /* 0x000fe400078e0006 */
[----:B-1234-:R-:W-:Y:S05]  /*17cf0*/  CALL.REL.NOINC `($__internal_8_$__cuda_sm70_shflsync_idx_p) ;  /* 0x00000b2000007944 */ /* 0x01efea0003c00000 */
[----:B------:R-:W-:Y:S01]  /*17d00*/  IADD3 R2, -R244, 0x10, RZ ;  /* 0x00000010f4027810 */ /* 0x000fe20007ffe1ff */
[----:B-----5:R-:W-:Y:S03]  /*17d10*/  IMAD.MOV.U32 R0, RZ, RZ, 0x1 ;  /* 0x00000001ff007424 */ /* 0x020fe600078e00ff */
[----:B------:R-:W-:Y:S02]  /*17d20*/  LOP3.LUT R2, R2, 0xf, RZ, 0xc0, !PT ;  /* 0x0000000f02027812 */ /* 0x000fe400078ec0ff */
[----:B------:R2:W-:Y:S02]  /*17d30*/  STL [R1], R0 ;  /* 0x0000000001007387 */ /* 0x0005e40000100800 */
[----:B------:R-:W-:Y:S04]  /*17d40*/  IADD3 R2, P1, P0, R2, R44, R11 ;  /* 0x0000002c02027210 */ /* 0x000fe8000783e00b */
[----:B------:R-:W-:Y:S02]  /*17d50*/  IADD3.X R3, RZ, R4, R7, P1, P0 ;  /* 0x00000004ff037210 */ /* 0x000fe40000fe0407 */
[----:B------:R-:W-:Y:S11]  /*17d60*/  ISETP.NE.U32.AND P0, PT, R244, RZ, PT ;  /* 0x000000fff400720c */ /* 0x000ff60003f05070 */
[----:B------:R-:W-:Y:S02]  /*17d70*/  @!UPT UIADD3 URZ, URZ, URZ, URZ ;  /* 0x0000003f3f3ff290 */ /* 0x000fe4000fffe03f */
[----:B------:R-:W-:Y:S01]  /*17d80*/  @!PT LDS RZ, [RZ] ;  /* 0x00000000fffff984 */ /* 0x000fe20000000800 */
[----:B------:R-:W-:Y:S01]  /*17d90*/  @!PT LDS RZ, [RZ] ;  /* 0x00000000fffff984 */ /* 0x000fe20000000800 */
[----:B------:R-:W-:Y:S01]  /*17da0*/  @!PT LDS RZ, [RZ] ;  /* 0x00000000fffff984 */ /* 0x000fe20000000800 */
[----:B------:R3:W-:Y:S02]  /*17db0*/  LDGSTS.E.BYPASS.LTC128B.128.ZFILL [R243+0xc100], [R2.64], P0 ;  /* 0x0c10000002f37fae */ /* 0x0007e40008141d46 */
[----:B---3--:R-:W-:Y:S05]  /*17dc0*/  IADD3 R2, P0, R44, R16, RZ ;  /* 0x000000102c027210 */ /* 0x008fea0007f1e0ff */
[----:B------:R-:W-:Y:S01]  /*17dd0*/  IMAD.X R3, R4, 0x1, R8, P0 ;  /* 0x0000000104037824 */ /* 0x000fe200000e0608 */
[----:B------:R-:W-:Y:S04]  /*17de0*/  IADD3 R12, P0, R44, R17, RZ ;  /* 0x000000112c0c7210 */ /* 0x000fe80007f1e0ff */
[----:B------:R3:W-:Y:S01]  /*17df0*/  LDGSTS.E.BYPASS.LTC128B.128 [R243+0xf100], [R2.64], !P5 ;  /* 0x0f10000002f37fae */ /* 0x0007e2000e901d46 */
[----:B------:R-:W-:Y:S05]  /*17e00*/  IMAD.X R13, R4, 0x1, R9, P0 ;  /* 0x00000001040d7824 */ /* 0x000fea00000e0609 */
[----:B------:R2:W-:Y:S01]  /*17e10*/  LDGSTS.E.BYPASS.LTC128B.128 [R243+0x12100], [R12.64], !P4 ;  /* 0x121000000cf37fae */ /* 0x0005e2000e101d46 */
[----:B---3--:R-:W-:Y:S01]  /*17e20*/  IADD3 R2, P0, R44, R18, RZ ;  /* 0x000000122c027210 */ /* 0x008fe20007f1e0ff */
[----:B------:R-:W-:Y:S04]  /*17e30*/  IMAD.MOV.U32 R44, RZ, RZ, R5 ;  /* 0x000000ffff2c7224 */ /* 0x000fe800078e0005 */
[----:B------:R-:W-:Y:S05]  /*17e40*/  IMAD.X R3, R4, 0x1, R10, P0 ;  /* 0x0000000104037824 */ /* 0x000fea00000e060a */
        /* <DEDUP_REMOVED lines=11> */
[----:B------:R-:W-:Y:S04]  /*17f00*/  IADD3 R2, -R244, 0x10, RZ ;  /* 0x00000010f4027810 */ /* 0x000fe80007ffe1ff */
[----:B------:R-:W-:Y:S04]  /*17f10*/  LOP3.LUT R2, R2, 0xf, RZ, 0xc0, !PT ;  /* 0x0000000f02027812 */ /* 0x000fe800078ec0ff */
[----:B------:R-:W-:Y:S04]  /*17f20*/  IADD3 R2, P1, P0, R2, R44, R11 ;  /* 0x0000002c02027210 */ /* 0x000fe8000783e00b */
[----:B-----5:R-:W-:Y:S02]  /*17f30*/  IADD3.X R3, RZ, R0, R7, P1, P0 ;  /* 0x00000000ff037210 */ /* 0x020fe40000fe0407 */
[----:B------:R-:W-:Y:S11]  /*17f40*/  ISETP.NE.U32.AND P0, PT, R244, RZ, PT ;  /* 0x000000fff400720c */ /* 0x000ff60003f05070 */
[----:B------:R-:W-:Y:S02]  /*17f50*/  @!UPT UIADD3 URZ, URZ, URZ, URZ ;  /* 0x0000003f3f3ff290 */ /* 0x000fe4000fffe03f */
[----:B------:R-:W-:Y:S01]  /*17f60*/  @!PT LDS RZ, [RZ] ;  /* 0x00000000fffff984 */ /* 0x000fe20000000800 */
[----:B------:R-:W-:Y:S01]  /*17f70*/  @!PT LDS RZ, [RZ] ;  /* 0x00000000fffff984 */ /* 0x000fe20000000800 */
[----:B------:R-:W-:Y:S01]  /*17f80*/  @!PT LDS RZ, [RZ] ;  /* 0x00000000fffff984 */ /* 0x000fe20000000800 */
[----:B------:R2:W-:Y:S02]  /*17f90*/  LDGSTS.E.BYPASS.LTC128B.128.ZFILL [R243+0xd100], [R2.64], P0 ;  /* 0x0d10000002f37fae */ /* 0x0005e40008141d46 */
[----:B--2---:R-:W-:Y:S05]  /*17fa0*/  IADD3 R2, P0, R44, R16, RZ ;  /* 0x000000102c027210 */ /* 0x004fea0007f1e0ff */
[----:B------:R-:W-:Y:S01]  /*17fb0*/  IMAD.X R3, R0, 0x1, R8, P0 ;  /* 0x0000000100037824 */ /* 0x000fe200000e0608 */
[----:B------:R-:W-:Y:S04]  /*17fc0*/  IADD3 R12, P0, R44, R17, RZ ;  /* 0x000000112c0c7210 */ /* 0x000fe80007f1e0ff */
[----:B------:R2:W-:Y:S01]  /*17fd0*/  LDGSTS.E.BYPASS.LTC128B.128 [R243+0x10100], [R2.64], !P5 ;  /* 0x1010000002f37fae */ /* 0x0005e2000e901d46 */
[----:B------:R-:W-:Y:S05]  /*17fe0*/  IMAD.X R13, R0, 0x1, R9, P0 ;  /* 0x00000001000d7824 */ /* 0x000fea00000e0609 */
[----:B------:R3:W-:Y:S01]  /*17ff0*/  LDGSTS.E.BYPASS.LTC128B.128 [R243+0x13100], [R12.64], !P4 ;  /* 0x131000000cf37fae */ /* 0x0007e2000e101d46 */
[----:B--2---:R-:W-:Y:S01]  /*18000*/  IADD3 R2, P0, R44, R18, RZ ;  /* 0x000000122c027210 */ /* 0x004fe20007f1e0ff */
[----:B------:R-:W-:Y:S04]  /*18010*/  IMAD.MOV.U32 R44, RZ, RZ, R5 ;  /* 0x000000ffff2c7224 */ /* 0x000fe800078e0005 */
[----:B------:R-:W-:Y:S02]  /*18020*/  IMAD.X R3, R0, 0x1, R10, P0 ;  /* 0x0000000100037824 */ /* 0x000fe400000e060a */
[----:B------:R-:W-:Y:S03]  /*18030*/  IMAD.MOV.U32 R0, RZ, RZ, 0x2 ;  /* 0x00000002ff007424 */ /* 0x000fe600078e00ff */
[----:B------:R2:W-:Y:S04]  /*18040*/  LDGSTS.E.BYPASS.LTC128B.128 [R243+0x16100], [R2.64], !P3 ;  /* 0x1610000002f37fae */ /* 0x0005e8000d901d46 */
        /* <DEDUP_REMOVED lines=13> */
.L_x_1494:
[----:B------:R-:W-:Y:S02]  /*18120*/  MOV R0, 0x2 ;  /* 0x0000000200007802 */ /* 0x000fe40000000f00 */
[----:B------:R-:W-:Y:S02]  /*18130*/  MOV R2, 0x18150 ;  /* 0x0001815000027802 */ /* 0x000fe40000000f00 */
[----:B----4-:R-:W-:Y:S05]  /*18140*/  CALL.REL.NOINC `($__internal_7_$__cuda_sm70_shflsync_bfly_p) ;  /* 0x0000067000007944 */ /* 0x010fea0003c00000 */
        /* <DEDUP_REMOVED lines=14> */
.L_x_1496:
[----:B------:R1:W5:Y:S01]  /*18230*/  LDL R4, [R1+0x8] ;  /* 0x0000080001047983 */ /* 0x0003620000100800 */
[----:B------:R-:W-:-:S02]  /*18240*/  MOV R0, 0x2 ;  /* 0x0000000200007802 */ /* 0x000fc40000000f00 */
[----:B------:R-:W-:Y:S02]  /*18250*/  MOV R2, 0x18270 ;  /* 0x0001827000027802 */ /* 0x000fe40000000f00 */
[----:B-1---5:R-:W-:Y:S05]  /*18260*/  CALL.REL.NOINC `($__internal_7_$__cuda_sm70_shflsync_bfly_p) ;  /* 0x0000055000007944 */ /* 0x022fea0003c00000 */
[----:B------:R-:W-:Y:S01]  /*18270*/  MOV R5, R0 ;  /* 0x0000000000057202 */ /* 0x000fe20000000f00 */
[----:B------:R-:W-:Y:S05]  /*18280*/  BRA `(.L_x_1548) ;  /* 0xffffa40000007947 */ /* 0x000fea000383ffff */
.L_x_1497:
[----:B------:R-:W-:Y:S01]  /*18290*/  IMAD.MOV.U32 R4, RZ, RZ, R5 ;  /* 0x000000ffff047224 */ /* 0x000fe200078e0005 */
[----:B------:R-:W-:Y:S02]  /*182a0*/  MOV R0, 0x1 ;  /* 0x0000000100007802 */ /* 0x000fe40000000f00 */
[----:B------:R-:W-:Y:S02]  /*182b0*/  MOV R2, 0x182d0 ;  /* 0x000182d000027802 */ /* 0x000fe40000000f00 */
[----:B------:R-:W-:Y:S05]  /*182c0*/  CALL.REL.NOINC `($__internal_7_$__cuda_sm70_shflsync_bfly_p) ;  /* 0x000004f000007944 */ /* 0x000fea0003c00000 */
[----:B------:R1:W5:Y:S01]  /*182d0*/  LDL R4, [R1+0xc] ;  /* 0x00000c0001047983 */ /* 0x0003620000100800 */
[----:B------:R-:W-:Y:S01]  /*182e0*/  FADD.FTZ R5, R5, R0 ;  /* 0x0000000005057221 */ /* 0x000fe20000010000 */
[----:B------:R-:W-:Y:S02]  /*182f0*/  MOV R0, 0x2 ;  /* 0x0000000200007802 */ /* 0x000fe40000000f00 */
[----:B------:R-:W-:Y:S02]  /*18300*/  MOV R2, 0x18320 ;  /* 0x0001832000027802 */ /* 0x000fe40000000f00 */
[----:B-1---5:R-:W-:Y:S05]  /*18310*/  CALL.REL.NOINC `($__internal_7_$__cuda_sm70_shflsync_bfly_p) ;  /* 0x000004a000007944 */ /* 0x022fea0003c00000 */
[----:B------:R-:W2:Y:S02]  /*18320*/  LDL.LU R2, [R1+0xc] ;  /* 0x00000c0001027983 */ /* 0x000ea40000300800 */
[----:B--2---:R-:W-:Y:S01]  /*18330*/  FADD.FTZ R4, R2, R0 ;  /* 0x0000000002047221 */ /* 0x004fe20000010000 */
[----:B------:R-:W-:-:S02]  /*18340*/  MOV R0, 0x1 ;  /* 0x0000000100007802 */ /* 0x000fc40000000f00 */
[----:B------:R-:W-:Y:S02]  /*18350*/  MOV R2, 0x18370 ;  /* 0x0001837000027802 */ /* 0x000fe40000000f00 */
[----:B------:R-:W-:Y:S05]  /*18360*/  CALL.REL.NOINC `($__internal_7_$__cuda_sm70_shflsync_bfly_p) ;  /* 0x0000045000007944 */ /* 0x000fea0003c00000 */
[----:B------:R-:W-:Y:S01]  /*18370*/  MOV R3, R0 ;  /* 0x0000000000037202 */ /* 0x000fe20000000f00 */
[----:B------:R-:W-:Y:S05]  /*18380*/  BRA `(.L_x_1549) ;  /* 0xffffa39000007947 */ /* 0x000fea000383ffff */
.L_x_1512:
[----:B------:R1:W-:Y:S01]  /*18390*/  STL [R1], RZ ;  /* 0x000000ff01007387 */ /* 0x0003e20000100800 */
[----:B------:R-:W-:Y:S01]  /*183a0*/  IMAD.MOV.U32 R44, RZ, RZ, R5 ;  /* 0x000000ffff2c7224 */ /* 0x000fe200078e0005 */
[----:B------:R-:W-:Y:S02]  /*183b0*/  MOV R3, 0x181f ;  /* 0x0000181f00037802 */ /* 0x000fe40000000f00 */
[----:B------:R-:W-:Y:S02]  /*183c0*/  MOV R2, 0x183e0 ;  /* 0x000183e000027802 */ /* 0x000fe40000000f00 */
[----:B-1----:R-:W-:Y:S05]  /*183d0*/  CALL.REL.NOINC `($__internal_8_$__cuda_sm70_shflsync_idx_p) ;  /* 0x0000044000007944 */ /* 0x002fea0003c00000 */
[----:B-----5:R-:W-:Y:S01]  /*183e0*/  MOV R4, R44 ;  /* 0x0000002c00047202 */ /* 0x020fe20000000f00 */
[----:B-1----:R-:W-:Y:S05]  /*183f0*/  BRA `(.L_x_1550) ;  /* 0xffffc86000007947 */ /* 0x002fea000383ffff */
.L_x_1513:
[----:B------:R3:W-:Y:S01]  /*18400*/  STL [R1], RZ ;  /* 0x000000ff01007387 */ /* 0x0007e20000100800 */
[----:B------:R-:W-:Y:S01]  /*18410*/  IMAD.MOV.U32 R44, RZ, RZ, R13 ;  /* 0x000000ffff2c7224 */ /* 0x000fe200078e000d */
[----:B------:R-:W-:Y:S02]  /*18420*/  MOV R3, 0x181f ;  /* 0x0000181f00037802 */ /* 0x000fe40000000f00 */
[----:B------:R-:W-:-:S02]  /*18430*/  MOV R2, 0x18450 ;  /* 0x0001845000027802 */ /* 0x000fc40000000f00 */
[----:B-123--:R-:W-:Y:S05]  /*18440*/  CALL.REL.NOINC `($__internal_8_$__cuda_sm70_shflsync_idx_p) ;  /* 0x000003d000007944 */ /* 0x00efea0003c00000 */
[----:B-----5:R-:W-:Y:S01]  /*18450*/  MOV R0, R44 ;  /* 0x0000002c00007202 */ /* 0x020fe20000000f00 */
[----:B-1----:R-:W-:Y:S05]  /*18460*/  BRA `(.L_x_1551) ;  /* 0xffffc81000007947 */ /* 0x002fea000383ffff */
.L_x_1516:
[----:B----4-:R-:W-:Y:S01]  /*18470*/  MOV R0, 0x1 ;  /* 0x0000000100007802 */ /* 0x010fe20000000f00 */
[----:B------:R-:W-:Y:S01]  /*18480*/  IMAD.MOV.U32 R44, RZ, RZ, R5 ;  /* 0x000000ffff2c7224 */ /* 0x000fe200078e0005 */
[----:B-1----:R-:W-:Y:S01]  /*18490*/  MOV R2, 0x184d0 ;  /* 0x000184d000027802 */ /* 0x002fe20000000f00 */
[----:B------:R-:W-:-:S02]  /*184a0*/  IMAD.MOV.U32 R3, RZ, RZ, 0x181f ;  /* 0x0000181fff037424 */ /* 0x000fc400078e00ff */
[----:B------:R1:W-:Y:S04]  /*184b0*/  STL [R1], R0 ;  /* 0x0000000001007387 */ /* 0x0003e80000100800 */
[----:B-123--:R-:W-:Y:S05]  /*184c0*/  CALL.REL.NOINC `($__internal_8_$__cuda_sm70_shflsync_idx_p) ;  /* 0x0000035000007944 */ /* 0x00efea0003c00000 */
        /* <DEDUP_REMOVED lines=9> */
.L_x_1519:
[----:B----4-:R-:W-:Y:S01]  /*18560*/  MOV R0, 0x2 ;  /* 0x0000000200007802 */ /* 0x010fe20000000f00 */
[----:B------:R-:W-:Y:S01]  /*18570*/  IMAD.MOV.U32 R44, RZ, RZ, R5 ;  /* 0x000000ffff2c7224 */ /* 0x000fe200078e0005 */
[----:B-1----:R-:W-:Y:S01]  /*18580*/  MOV R2, 0x185c0 ;  /* 0x000185c000027802 */ /* 0x002fe20000000f00 */
[----:B------:R-:W-:Y:S02]  /*18590*/  IMAD.MOV.U32 R3, RZ, RZ, 0x181f ;  /* 0x0000181fff037424 */ /* 0x000fe400078e00ff */
[----:B------:R1:W-:Y:S04]  /*185a0*/  STL [R1], R0 ;  /* 0x0000000001007387 */ /* 0x0003e80000100800 */
[----:B-123--:R-:W-:Y:S05]  /*185b0*/  CALL.REL.NOINC `($__internal_8_$__cuda_sm70_shflsync_idx_p) ;  /* 0x0000026000007944 */ /* 0x00efea0003c00000 */
[----:B-----5:R-:W-:Y:S01]  /*185c0*/  MOV R4, R44 ;  /* 0x0000002c00047202 */ /* 0x020fe20000000f00 */
[----:B-1----:R-:W-:Y:S05]  /*185d0*/  BRA `(.L_x_1553) ;  /* 0xffffcb4000007947 */ /* 0x002fea000383ffff */
.L_x_1520:
[----:B----4-:R-:W-:Y:S01]  /*185e0*/  MOV R0, 0x2 ;  /* 0x0000000200007802 */ /* 0x010fe20000000f00 */
[----:B------:R-:W-:Y:S01]  /*185f0*/  IMAD.MOV.U32 R44, RZ, RZ, R13 ;  /* 0x000000ffff2c7224 */ /* 0x000fe200078e000d */
[----:B-1----:R-:W-:Y:S01]  /*18600*/  MOV R2, 0x18640 ;  /* 0x0001864000027802 */ /* 0x002fe20000000f00 */
[----:B------:R-:W-:-:S02]  /*18610*/  IMAD.MOV.U32 R3, RZ, RZ, 0x181f ;  /* 0x0000181fff037424 */ /* 0x000fc400078e00ff */
[----:B------:R1:W-:Y:S04]  /*18620*/  STL [R1], R0 ;  /* 0x0000000001007387 */ /* 0x0003e80000100800 */
[----:B-123--:R-:W-:Y:S05]  /*18630*/  CALL.REL.NOINC `($__internal_8_$__cuda_sm70_shflsync_idx_p) ;  /* 0x000001e000007944 */ /* 0x00efea0003c00000 */
[----:B-----5:R-:W-:Y:S01]  /*18640*/  MOV R0, R44 ;  /* 0x0000002c00007202 */ /* 0x020fe20000000f00 */
[----:B-1----:R-:W-:Y:S05]  /*18650*/  BRA `(.L_x_1554) ;  /* 0xffffcae000007947 */ /* 0x002fea000383ffff */
.L_x_1523:
[----:B------:R-:W-:Y:S01]  /*18660*/  MOV R0, 0x3 ;  /* 0x0000000300007802 */ /* 0x000fe20000000f00 */
[----:B------:R-:W-:Y:S01]  /*18670*/  IMAD.MOV.U32 R44, RZ, RZ, R5 ;  /* 0x000000ffff2c7224 */ /* 0x000fe200078e0005 */
[----:B-1----:R-:W-:Y:S01]  /*18680*/  MOV R2, 0x186c0 ;  /* 0x000186c000027802 */ /* 0x002fe20000000f00 */
[----:B------:R-:W-:Y:S02]  /*18690*/  IMAD.MOV.U32 R3, RZ, RZ, 0x181f ;  /* 0x0000181fff037424 */ /* 0x000fe400078e00ff */
[----:B------:R1:W-:Y:S04]  /*186a0*/  STL [R1], R0 ;  /* 0x0000000001007387 */ /* 0x0003e80000100800 */
[----:B-1234-:R-:W-:Y:S05]  /*186b0*/  CALL.REL.NOINC `($__internal_8_$__cuda_sm70_shflsync_idx_p) ;  /* 0x0000016000007944 */ /* 0x01efea0003c00000 */
        /* <DEDUP_REMOVED lines=9> */
.L_x_1525:
[----:B------:R2:W-:Y:S01]  /*18750*/  STL [R1], RZ ;  /* 0x000000ff01007387 */ /* 0x0005e20000100800 */
[----:B------:R-:W-:Y:S01]  /*18760*/  IMAD.MOV.U32 R44, RZ, RZ, R81 ;  /* 0x000000ffff2c7224 */ /* 0x000fe200078e0051 */
[----:B-1----:R-:W-:-:S02]  /*18770*/  MOV R3, 0x1f ;  /* 0x0000001f00037802 */ /* 0x002fc40000000f00 */
[----:B------:R-:W-:Y:S02]  /*18780*/  MOV R2, 0x187a0 ;  /* 0x000187a000027802 */ /* 0x000fe40000000f00 */
[----:B--234-:R-:W-:Y:S05]  /*18790*/  CALL.REL.NOINC `($__internal_8_$__cuda_sm70_shflsync_idx_p) ;  /* 0x0000008000007944 */ /* 0x01cfea0003c00000 */
[----:B-----5:R-:W-:Y:S01]  /*187a0*/  MOV R0, R44 ;  /* 0x0000002c00007202 */ /* 0x020fe20000000f00 */
[----:B-1----:R-:W-:Y:S05]  /*187b0*/  BRA `(.L_x_1556) ;  /* 0xffffce2000007947 */ /* 0x002fea000383ffff */
        .weak           $__internal_7_$__cuda_sm70_shflsync_bfly_p
        .type           $__internal_7_$__cuda_sm70_shflsync_bfly_p,@function
        .size           $__internal_7_$__cuda_sm70_shflsync_bfly_p,($__internal_8_$__cuda_sm70_shflsync_idx_p - $__internal_7_$__cuda_sm70_shflsync_bfly_p)
$__internal_7_$__cuda_sm70_shflsync_bfly_p:
[----:B------:R-:W-:Y:S02]  /*187c0*/  MOV R22, 0xffffffff ;  /* 0xffffffff00167802 */ /* 0x000fe40000000f00 */
[----:B------:R-:W-:Y:S02]  /*187d0*/  MOV R3, 0x1f ;  /* 0x0000001f00037802 */ /* 0x000fe40000000f00 */
[----:B------:R-:W-:Y:S04]  /*187e0*/  WARPSYNC R22 ;  /* 0x0000001600007348 */ /* 0x000fe80003800000 */
[----:B------:R1:W2:Y:S02]  /*187f0*/  SHFL.BFLY PT, R0, R4, R0, R3 ;  /* 0x0c00000004007389 */ /* 0x0002a400000e0003 */
[----:B-1----:R-:W-:-:S04]  /*18800*/  MOV R3, 0x0 ;  /* 0x0000000000037802 */ /* 0x002fc80000000f00 */
[----:B--2---:R-:W-:Y:S05]  /*18810*/  RET.REL.NODEC R2 `(_ZN7cutlass13device_kernelIN5flash19enable_sm80_to_sm89INS1_16FlashAttnFwdSm80INS1_25CollectiveMainloopFwdSm80ILi8ELi1ELb0EN4cute5tupleIJNS5_1CILi128EEENS7_ILi96EEENS7_ILi256EEEEEELi256ENS_10bfloat16_tEfNS_4arch4Sm80ELb1ELb0ELb1ELb0ELb1ELb0ELb1ELb0EEENS1_21CollectiveEpilogueFwdINS6_IJS8_SA_S9_EEENS6_IJNS7_ILi1EEESI_SI_EEESC_SE_Li256ELb0ELb1ELb0ELb0EEENS1_30DynamicPersistentTileSchedulerILi256ELi256ELb0ELb1ELb0EEEEEEEEEvNT_6ParamsE) ;  /* 0xfffe77e002007950 */ /* 0x004fea0003c3ffff */
        .weak           $__internal_8_$__cuda_sm70_shflsync_idx_p
        .type           $__internal_8_$__cuda_sm70_shflsync_idx_p,@function
        .size           $__internal_8_$__cuda_sm70_shflsync_idx_p,(.L_x_1789 - $__internal_8_$__cuda_sm70_shflsync_idx_p)
$__internal_8_$__cuda_sm70_shflsync_idx_p:
[----:B------:R1:W-:Y:S04]  /*18820*/  STL [R1+0x84], R4 ;  /* 0x0000840401007387 */ /* 0x0003e80000100800 */
[----:B------:R2:W-:Y:S01]  /*18830*/  STL [R1+0x80], R0 ;  /* 0x0000800001007387 */ /* 0x0005e20000100800 */
[----:B-1----:R-:W-:-:S03]  /*18840*/  MOV R4, 0xffffffff ;  /* 0xffffffff00047802 */ /* 0x002fc60000000f00 */
[----:B--2---:R-:W2:Y:S01]  /*18850*/  LDL.LU R0, [R1] ;  /* 0x0000000001007983 */ /* 0x004ea20000300800 */
[----:B------:R-:W-:Y:S04]  /*18860*/  WARPSYNC R4 ;  /* 0x0000000400007348 */ /* 0x000fe80003800000 */
[----:B--2---:R1:W2:Y:S04]  /*18870*/  SHFL.IDX PT, R44, R44, R0, R3 ;  /* 0x000000002c2c7389 */ /* 0x0042a800000e0003 */
[----:B-1----:R1:W5:Y:S04]  /*18880*/  LDL.LU R4, [R1+0x84] ;  /* 0x0000840001047983 */ /* 0x0023680000300800 */
[----:B------:R1:W5:Y:S01]  /*18890*/  LDL.LU R0, [R1+0x80] ;  /* 0x0000800001007983 */ /* 0x0003620000300800 */
[----:B------:R-:W-:-:S04]  /*188a0*/  MOV R3, 0x0 ;  /* 0x0000000000037802 */ /* 0x000fc80000000f00 */
[----:B--2---:R-:W-:Y:S05]  /*188b0*/  RET.REL.NODEC R2 `(_ZN7cutlass13device_kernelIN5flash19enable_sm80_to_sm89INS1_16FlashAttnFwdSm80INS1_25CollectiveMainloopFwdSm80ILi8ELi1ELb0EN4cute5tupleIJNS5_1CILi128EEENS7_ILi96EEENS7_ILi256EEEEEELi256ENS_10bfloat16_tEfNS_4arch4Sm80ELb1ELb0ELb1ELb0ELb1ELb0ELb1ELb0EEENS1_21CollectiveEpilogueFwdINS6_IJS8_SA_S9_EEENS6_IJNS7_ILi1EEESI_SI_EEESC_SE_Li256ELb0ELb1ELb0ELb0EEENS1_30DynamicPersistentTileSchedulerILi256ELi256ELb0ELb1ELb0EEEEEEEEEvNT_6ParamsE) ;  /* 0xfffe774002007950 */ /* 0x004fea0003c3ffff */
.L_x_1557:
        /* <DEDUP_REMOVED lines=12> */
.L_x_1789:


//--------------------- .text._ZN7cutlass13device_kernelIN5flash19enable_sm80_to_sm89INS1_16FlashAttnFwdSm80INS1_25CollectiveMainloopFwdSm80ILi8ELi1ELb0EN4cute5tupleIJNS5_1CILi128EEENS7_ILi96EEENS7_ILi256EEEEEELi256ENS_10bfloat16_tEfNS_4arch4Sm80ELb1ELb0ELb1ELb1ELb1ELb0ELb1ELb0EEENS1_21CollectiveEpilogueFwdINS6_IJS8_SA_S9_EEENS6_IJNS7_ILi1EEESI_SI_EEESC_SE_Li256ELb1ELb1ELb0ELb0EEENS1_19SingleTileSchedulerILb1ELb0ELb1ELi128EEEEEEEEEvNT_6ParamsE --------------------------
	.section	.text._ZN7cutlass13device_kernelIN5flash19enable_sm80_to_sm89INS1_16FlashAttnFwdSm80INS1_25CollectiveMainloopFwdSm80ILi8ELi1ELb0EN4cute5tupleIJNS5_1CILi128EEENS7_ILi96EEENS7_ILi256EEEEEELi256ENS_10bfloat16_tEfNS_4arch4Sm80ELb1ELb0ELb1ELb1ELb1ELb0ELb1ELb0EEENS1_21CollectiveEpilogueFwdINS6_IJS8_SA_S9_EEENS6_IJNS7_ILi1EEESI_SI_EEESC_SE_Li256ELb1ELb1ELb0ELb0EEENS1_19SingleTileSchedulerILb1ELb0ELb1ELi128EEEEEEEEEvNT_6ParamsE,"ax",@progbits
	.sectioninfo	@"SHI_REGISTERS=255"
	.align	128
.text._ZN7cutlass13device_kernelIN5flash19enable_sm80_to_sm89INS1_16FlashAttnFwdSm80INS1_25CollectiveMainloopFwdSm80ILi8ELi1ELb0EN4cute5tupleIJNS5_1CILi128EEENS7_ILi96EEENS7_ILi256EEEEEELi256ENS_10bfloat16_tEfNS_4arch4Sm80ELb1ELb0ELb1ELb1ELb1ELb0ELb1ELb0EEENS1_21CollectiveEpilogueFwdINS6_IJS8_SA_S9_EEENS6_IJNS7_ILi1EEESI_SI_EEESC_SE_Li256ELb1ELb1ELb0ELb0EEENS1_19SingleTileSchedulerILb1ELb0ELb1ELi128EEEEEEEEEvNT_6ParamsE:
        .type           _ZN7cutlass13device_kernelIN5flash19enable_sm80_to_sm89INS1_16FlashAttnFwdSm80INS1_25CollectiveMainloopFwdSm80ILi8ELi1ELb0EN4cute5tupleIJNS5_1CILi128EEENS7_ILi96EEENS7_ILi256EEEEEELi256ENS_10bfloat16_tEfNS_4arch4Sm80ELb1ELb0ELb1ELb1ELb1ELb0ELb1ELb0EEENS1_21CollectiveEpilogueFwdINS6_IJS8_SA_S9_EEENS6_IJNS7_ILi1EEESI_SI_EEESC_SE_Li256ELb1ELb1ELb0ELb0EEENS1_19SingleTileSchedulerILb1ELb0ELb1ELi128EEEEEEEEEvNT_6ParamsE,@function
        .size           _ZN7cutlass13device_kernelIN5flash19enable_sm80_to_sm89INS1_16FlashAttnFwdSm80INS1_25CollectiveMainloopFwdSm80ILi8ELi1ELb0EN4cute5tupleIJNS5_1CILi128EEENS7_ILi96EEENS7_ILi256EEEEEELi256ENS_10bfloat16_tEfNS_4arch4Sm80ELb1ELb0ELb1ELb1ELb1ELb0ELb1ELb0EEENS1_21CollectiveEpilogueFwdINS6_IJS8_SA_S9_EEENS6_IJNS7_ILi1EEESI_SI_EEESC_SE_Li256ELb1ELb1ELb0ELb0EEENS1_19SingleTileSchedulerILb1ELb0ELb1ELi128EEEEEEEEEvNT_6ParamsE,(.L_x_1792 - _ZN7cutlass13device_kernelIN5flash19enable_sm80_to_sm89INS1_16FlashAttnFwdSm80INS1_25CollectiveMainloopFwdSm80ILi8ELi1ELb0EN4cute5tupleIJNS5_1CILi128EEENS7_ILi96EEENS7_ILi256EEEEEELi256ENS_10bfloat16_tEfNS_4arch4Sm80ELb1ELb0ELb1ELb1ELb1ELb0ELb1ELb0EEENS1_21CollectiveEpilogueFwdINS6_IJS8_SA_S9_EEENS6_IJNS7_ILi1EEESI_SI_EEESC_SE_Li256ELb1ELb1ELb0ELb0EEENS1_19SingleTileSchedulerILb1ELb0ELb1ELi128EEEEEEEEEvNT_6ParamsE)
        .other          _ZN7cutlass13device_kernelIN5flash19enable_sm80_to_sm89INS1_16FlashAttnFwdSm80INS1_25CollectiveMainloopFwdSm80ILi8ELi1ELb0EN4cute5tupleIJNS5_1CILi128EEENS7_ILi96EEENS7_ILi256EEEEEELi256ENS_10bfloat16_tEfNS_4arch4Sm80ELb1ELb0ELb1ELb1ELb1ELb0ELb1ELb0EEENS1_21CollectiveEpilogueFwdINS6_IJS8_SA_S9_EEENS6_IJNS7_ILi1EEESI_SI_EEESC_SE_Li256ELb1ELb1ELb0ELb0EEENS1_19SingleTileSchedulerILb1ELb0ELb1ELi128EEEEEEEEEvNT_6ParamsE,@"STO_CUDA_ENTRY STV_DEFAULT"
_ZN7cutlass13device_kernelIN5flash19enable_sm80_to_sm89INS1_16FlashAttnFwdSm80INS1_25CollectiveMainloopFwdSm80ILi8ELi1ELb0EN4cute5tupleIJNS5_1CILi128EEENS7_ILi96EEENS7_ILi256EEEEEELi256ENS_10bfloat16_tEfNS_4arch4Sm80ELb1ELb0ELb1ELb1ELb1ELb0ELb1ELb0EEENS1_21CollectiveEpilogueFwdINS6_IJS8_SA_S9_EEENS6_IJNS7_ILi1EEESI_SI_EEESC_SE_Li256ELb1ELb1ELb0ELb0EEENS1_19SingleTileSchedulerILb1ELb0ELb1ELi128EEEEEEEEEvNT_6ParamsE:
        /* <DEDUP_REMOVED lines=21> */
.L_x_1559:
        /* <DEDUP_REMOVED lines=13> */
.L_x_1561:
[----:B------:R-:W-:Y:S02]  /*0220*/  ULDC UR5, c[0x0][0x54c] ;  /* 0x0001530000057ab9 */ /* 0x000fe40000000800 */
.L_x_1560:
[----:B------:R-:W-:Y:S02]  /*0230*/  ULDC UR4, c[0x0][0x548] ;  /* 0x0001520000047ab9 */ /* 0x000fe40000000800 */
[----:B------:R-:W-:-:S02]  /*0240*/  USHF.L.U32 UR11, UR10, 0x7, URZ ;  /* 0x000000070a0b7899 */ /* 0x000fc4000800063f */
[----:B------:R-:W-:-:S04]  /*0250*/  UIMAD UR4, UR5, UR4, URZ ;  /* 0x00000004050472a4 */ /* 0x000fc8000f8e023f */
[----:B------:R-:W-:-:S04]  /*0260*/  UISETP.GE.AND UP0, UPT, UR11, UR4, UPT ;  /* 0x000000040b00728c */ /* 0x000fc8000bf06270 */
[----:B------:R-:W-:Y:S01]  /*0270*/  USEL UR14, UR14, 0xffffffff, !UP0 ;  /* 0xffffffff0e0e7887 */ /* 0x000fe2000c000000 */
[----:B------:R-:W-:Y:S05]  /*0280*/  BRA `(.L_x_1562) ;  /* 0x000001b000007947 */ /* 0x000fea0003800000 */
.L_x_1558:
        /* <DEDUP_REMOVED lines=8> */
.L_x_1563:
        /* <DEDUP_REMOVED lines=13> */
.L_x_1565:
[----:B------:R-:W-:Y:S02]  /*03e0*/  ULDC UR5, c[0x0][0x54c] ;  /* 0x0001530000057ab9 */ /* 0x000fe40000000800 */
.L_x_1564:
[----:B------:R-:W-:Y:S02]  /*03f0*/  ULDC UR4, c[0x0][0x548] ;  /* 0x0001520000047ab9 */ /* 0x000fe40000000800 */
[----:B------:R-:W-:-:S02]  /*0400*/  USHF.L.U32 UR11, UR10, 0x7, URZ ;  /* 0x000000070a0b7899 */ /* 0x000fc4000800063f */
[----:B------:R-:W-:-:S04]  /*0410*/  UIMAD UR4, UR5, UR4, URZ ;  /* 0x00000004050472a4 */ /* 0x000fc8000f8e023f */
[----:B------:R-:W-:-:S04]  /*0420*/  UISETP.GE.AND UP0, UPT, UR11, UR4, UPT ;  /* 0x000000040b00728c */ /* 0x000fc8000bf06270 */
[----:B------:R-:W-:-:S06]  /*0430*/  USEL UR14, UR14, 0xffffffff, !UP0 ;  /* 0xffffffff0e0e7887 */ /* 0x000fcc000c000000 */
.L_x_1562:
[----:B------:R-:W-:-:S13]  /*0440*/  ISETP.LE.AND P0, PT, RZ, UR14, PT ;  /* 0x0000000eff007c0c */ /* 0x000fda000bf03270 */
[----:B------:R-:W-:Y:S05]  /*0450*/  @!P0 EXIT ;  /* 0x000000000000894d */ /* 0x000fea0003800000 */
[----:B------:R-:W-:Y:S02]  /*0460*/  ULDC.64 UR8, c[0x0][0x370] ;  /* 0x0000dc0000087ab9 */ /* 0x000fe40000000a00 */
[----:B------:R-:W-:Y:S02]  /*0470*/  ULDC.64 UR4, c[0x0][0x360] ;  /* 0x0000d80000047ab9 */ /* 0x000fe40000000a00 */
[----:B------:R-:W-:Y:S02]  /*0480*/  UISETP.NE.U32.AND UP1, UPT, URZ, UR8, UPT ;  /* 0x000000083f00728c */ /* 0x000fe4000bf25070 */
        /* <DEDUP_REMOVED lines=21> */
[----:B------:R-:W2:Y:S04]  /*05e0*/  @P2 LDG.E R4, [R4.64] ;  /* 0x0000001004042981 */ /* 0x000ea8000c1e1900 */
[----:B------:R-:W3:Y:S04]  /*05f0*/  @P0 LDG.E R0, [R8.64] ;  /* 0x0000001008000981 */ /* 0x000ee8000c1e1900 */
[----:B------:R-:W4:Y:S01]  /*0600*/  @P1 LDG.E R3, [R6.64] ;  /* 0x0000001006031981 */ /* 0x000f22000c1e1900 */
        /* <DEDUP_REMOVED lines=12> */
[----:B------:R-:W-:Y:S05]  /*06d0*/  @!P1 BRA `(.L_x_1566) ;  /* 0x0000005000009947 */ /* 0x000fea0003800000 */
[----:B------:R1:W4:Y:S04]  /*06e0*/  LDG.E R0, [R6.64] ;  /* 0x0000001006007981 */ /* 0x000328000c1e1900 */
[----:B-1----:R-:W5:Y:S01]  /*06f0*/  LDG.E R6, [R6.64+0x4] ;  /* 0x0000041006067981 */ /* 0x002f62000c1e1900 */
[----:B---34-:R-:W1:Y:S08]  /*0700*/  R2UR UR13, R0 ;  /* 0x00000000000d73c2 */ /* 0x018e7000000e0000 */
[----:B-----5:R-:W1:Y:S02]  /*0710*/  R2UR UR4, R6 ;  /* 0x00000000060473c2 */ /* 0x020e6400000e0000 */
[----:B-1----:R-:W-:-:S06]  /*0720*/  UIADD3 UR13, -UR13, UR4, URZ ;  /* 0x000000040d0d7290 */ /* 0x002fcc000fffe13f */
.L_x_1566:
[----:B------:R-:W-:-:S04]  /*0730*/  ISETP.NE.U32.AND P0, PT, RZ, c[0x0][0x368], PT ;  /* 0x0000da00ff007a0c */ /* 0x000fc80003f05070 */
[----:B------:R-:W-:-:S13]  /*0740*/  ISETP.NE.AND.EX P0, PT, RZ, c[0x0][0x36c], PT, P0 ;  /* 0x0000db00ff007a0c */ /* 0x000fda0003f05300 */
[----:B------:R-:W-:Y:S05]  /*0750*/  @!P0 BRA `(.L_x_1567) ;  /* 0x0000007000008947 */ /* 0x000fea0003800000 */
[----:B------:R-:W-:Y:S02]  /*0760*/  ULDC.64 UR4, c[0x0][0x368] ;  /* 0x0000da0000047ab9 */ /* 0x000fe40000000a00 */
[----:B------:R-:W-:-:S06]  /*0770*/  UIMAD.WIDE UR4, UR14, UR15, UR4 ;  /* 0x0000000f0e0472a5 */ /* 0x000fcc000f8e0204 */
[----:B------:R-:W-:Y:S02]  /*0780*/  MOV R4, UR4 ;  /* 0x0000000400047c02 */ /* 0x000fe40008000f00 */
[----:B------:R-:W-:-:S05]  /*0790*/  MOV R5, UR5 ;  /* 0x0000000500057c02 */ /* 0x000fca0008000f00 */
[----:B------:R-:W4:Y:S02]  /*07a0*/  LDG.E R4, [R4.64] ;  /* 0x0000001004047981 */ /* 0x000f24000c1e1900 */
[----:B----4-:R1:W4:Y:S02]  /*07b0*/  R2UR UR7, R4 ;  /* 0x00000000040773c2 */ /* 0x01032400000e0000 */
[----:B-1--4-:R-:W-:Y:S05]  /*07c0*/  BRA `(.L_x_1568) ;  /* 0x000000c000007947 */ /* 0x012fea0003800000 */
.L_x_1567:
[----:B------:R-:W-:-:S04]  /*07d0*/  ISETP.NE.U32.AND P0, PT, RZ, c[0x0][0x350], PT ;  /* 0x0000d400ff007a0c */ /* 0x000fc80003f05070 */
[----:B------:R-:W-:-:S13]  /*07e0*/  ISETP.NE.AND.EX P0, PT, RZ, c[0x0][0x354], PT, P0 ;  /* 0x0000d500ff007a0c */ /* 0x000fda0003f05300 */
[----:B------:R-:W-:Y:S05]  /*07f0*/  @!P0 BRA `(.L_x_1568) ;  /* 0x0000009000008947 */ /* 0x000fea0003800000 */
[----:B------:R-:W-:Y:S02]  /*0800*/  ULDC.64 UR4, c[0x0][0x350] ;  /* 0x0000d40000047ab9 */ /* 0x000fe40000000a00 */
[----:B------:R-:W-:-:S06]  /*0810*/  UIMAD.WIDE UR4, UR14, UR15, UR4 ;  /* 0x0000000f0e0472a5 */ /* 0x000fcc000f8e0204 */
[----:B------:R-:W-:Y:S02]  /*0820*/  MOV R4, UR4 ;  /* 0x0000000400047c02 */ /* 0x000fe40008000f00 */
[----:B------:R-:W-:-:S05]  /*0830*/  MOV R5, UR5 ;  /* 0x0000000500057c02 */ /* 0x000fca0008000f00 */
[----:B------:R-:W4:Y:S04]  /*0840*/  LDG.E R3, [R4.64] ;  /* 0x0000001004037981 */ /* 0x000f28000c1e1900 */
[----:B------:R-:W5:Y:S01]  /*0850*/  LDG.E R0, [R4.64+0x4] ;  /* 0x0000041004007981 */ /* 0x000f62000c1e1900 */
[----:B----4-:R-:W1:Y:S08]  /*0860*/  R2UR UR4, R3 ;  /* 0x00000000030473c2 */ /* 0x010e7000000e0000 */
[----:B-----5:R-:W1:Y:S02]  /*0870*/  R2UR UR7, R0 ;  /* 0x00000000000773c2 */ /* 0x020e6400000e0000 */
[----:B-1----:R-:W-:-:S06]  /*0880*/  UIADD3 UR7, -UR4, UR7, URZ ;  /* 0x0000000704077290 */ /* 0x002fcc000fffe13f */
.L_x_1568:
[----:B------:R-:W-:Y:S01]  /*0890*/  ULDC UR4, c[0x0][0x2c4] ;  /* 0x0000b10000047ab9 */ /* 0x000fe20000000800 */
[----:B------:R-:W-:Y:S01]  /*08a0*/  PLOP3.LUT P2, PT, PT, PT, PT, 0x80, 0x0 ;  /* 0x000000000000781c */ /* 0x000fe20003f4f070 */
[----:B------:R-:W-:Y:S01]  /*08b0*/  UISETP.NE.AND UP1, UPT, UR4, 0x1, UPT ;  /* 0x000000010400788c */ /* 0x000fe2000bf25270 */
[----:B------:R-:W-:Y:S01]  /*08c0*/  CS2R R4, SRZ ;  /* 0x0000000000047805 */ /* 0x000fe2000001ff00 */
[----:B--2---:R-:W-:Y:S01]  /*08d0*/  UIADD3 UR7, -UR12, UR7, URZ ;  /* 0x000000070c077290 */ /* 0x004fe2000fffe13f */
[----:B------:R-:W-:Y:S01]  /*08e0*/  IMAD.MOV.U32 R130, RZ, RZ, RZ ;  /* 0x000000ffff827224 */ /* 0x000fe200078e00ff */
[----:B------:R-:W-:Y:S01]  /*08f0*/  ULDC.64 UR4, c[0x0][0x2c8] ;  /* 0x0000b20000047ab9 */ /* 0x000fe20000000a00 */
[----:B------:R-:W-:Y:S01]  /*0900*/  IMAD.MOV.U32 R128, RZ, RZ, RZ ;  /* 0x000000ffff807224 */ /* 0x000fe200078e00ff */
[----:B------:R-:W-:Y:S01]  /*0910*/  UIADD3 UR6, UR7, 0x5f, URZ ;  /* 0x0000005f07067890 */ /* 0x000fe2000fffe03f */
[----:B------:R-:W-:Y:S01]  /*0920*/  CS2R R126, SRZ ;  /* 0x00000000007e7805 */ /* 0x000fe2000001ff00 */
[----:B------:R-:W-:Y:S01]  /*0930*/  CS2R R124, SRZ ;  /* 0x00000000007c7805 */ /* 0x000fe2000001ff00 */
[----:B------:R-:W-:Y:S01]  /*0940*/  CS2R R122, SRZ ;  /* 0x00000000007a7805 */ /* 0x000fe2000001ff00 */
[----:B------:R-:W-:Y:S01]  /*0950*/  CS2R R120, SRZ ;  /* 0x0000000000787805 */ /* 0x000fe2000001ff00 */
[----:B------:R-:W-:Y:S01]  /*0960*/  @UP1 UIADD3 UR20, UR11, 0x7f, URZ ;  /* 0x0000007f0b141890 */ /* 0x000fe2000fffe03f */
[----:B------:R-:W-:Y:S01]  /*0970*/  CS2R R118, SRZ ;  /* 0x0000000000767805 */ /* 0x000fe2000001ff00 */
[----:B------:R-:W-:Y:S01]  /*0980*/  CS2R R116, SRZ ;  /* 0x0000000000747805 */ /* 0x000fe2000001ff00 */
[----:B------:R-:W-:Y:S01]  /*0990*/  CS2R R114, SRZ ;  /* 0x0000000000727805 */ /* 0x000fe2000001ff00 */
[----:B------:R-:W-:Y:S01]  /*09a0*/  UIMAD.WIDE.U32 UR20, UR20, UR4, URZ ;  /* 0x00000004141472a5 */ /* 0x000fe2000f8e003f */
[----:B------:R-:W-:Y:S01]  /*09b0*/  CS2R R112, SRZ ;  /* 0x0000000000707805 */ /* 0x000fe2000001ff00 */
[----:B------:R-:W-:Y:S01]  /*09c0*/  UIADD3 UR4, UR11, 0x7f, URZ ;  /* 0x0000007f0b047890 */ /* 0x000fe2000fffe03f */
[----:B------:R-:W-:Y:S01]  /*09d0*/  CS2R R110, SRZ ;  /* 0x00000000006e7805 */ /* 0x000fe2000001ff00 */
[----:B------:R-:W-:Y:S01]  /*09e0*/  @UP1 USHF.R.U32.HI UR4, URZ, UR5, UR21 ;  /* 0x000000053f041299 */ /* 0x000fe20008011615 */
[----:B------:R-:W-:Y:S01]  /*09f0*/  CS2R R108, SRZ ;  /* 0x00000000006c7805 */ /* 0x000fe2000001ff00 */
[----:B---3--:R-:W-:Y:S01]  /*0a00*/  UIADD3 UR5, UR7, 0x60, -UR13 ;  /* 0x0000006007057890 */ /* 0x008fe2000fffe80d */
[----:B------:R-:W-:Y:S01]  /*0a10*/  CS2R R106, SRZ ;  /* 0x00000000006a7805 */ /* 0x000fe2000001ff00 */
[----:B------:R-:W-:Y:S01]  /*0a20*/  UIMAD.WIDE UR20, UR6, 0x2aaaaaab, URZ ;  /* 0x2aaaaaab061478a5 */ /* 0x000fe2000f8e023f */
[----:B------:R-:W-:Y:S01]  /*0a30*/  CS2R R104, SRZ ;  /* 0x0000000000687805 */ /* 0x000fe2000001ff00 */
[----:B------:R-:W-:Y:S01]  /*0a40*/  UIADD3 UR4, UR5, UR4, URZ ;  /* 0x0000000405047290 */ /* 0x000fe2000fffe03f */
[----:B------:R-:W-:Y:S01]  /*0a50*/  CS2R R102, SRZ ;  /* 0x0000000000667805 */ /* 0x000fe2000001ff00 */
[----:B------:R-:W-:Y:S01]  /*0a60*/  CS2R R100, SRZ ;  /* 0x0000000000647805 */ /* 0x000fe2000001ff00 */
[----:B------:R-:W-:Y:S01]  /*0a70*/  CS2R R98, SRZ ;  /* 0x0000000000627805 */ /* 0x000fe2000001ff00 */
[----:B------:R-:W-:Y:S01]  /*0a80*/  UIMAD.WIDE UR4, UR4, 0x2aaaaaab, URZ ;  /* 0x2aaaaaab040478a5 */ /* 0x000fe2000f8e023f */
[----:B------:R-:W-:Y:S01]  /*0a90*/  CS2R R96, SRZ ;  /* 0x0000000000607805 */ /* 0x000fe2000001ff00 */
[----:B------:R-:W-:Y:S01]  /*0aa0*/  UMOV UR19, UR21 ;  /* 0x0000001500137c82 */ /* 0x000fe20008000000 */
[----:B------:R-:W-:Y:S01]  /*0ab0*/  CS2R R94, SRZ ;  /* 0x00000000005e7805 */ /* 0x000fe2000001ff00 */
[----:B------:R-:W-:Y:S01]  /*0ac0*/  USHF.R.U32.HI UR6, URZ, 0x1f, UR19 ;  /* 0x0000001f3f067899 */ /* 0x000fe20008011613 */
[----:B------:R-:W-:Y:S01]  /*0ad0*/  CS2R R92, SRZ ;  /* 0x00000000005c7805 */ /* 0x000fe2000001ff00 */
[----:B------:R-:W-:Y:S01]  /*0ae0*/  USHF.R.U32.HI UR4, URZ, 0x1f, UR5 ;  /* 0x0000001f3f047899 */ /* 0x000fe20008011605 */
[----:B------:R-:W-:Y:S01]  /*0af0*/  CS2R R90, SRZ ;  /* 0x00000000005a7805 */ /* 0x000fe2000001ff00 */
[----:B------:R-:W-:Y:S01]  /*0b00*/  ULEA.HI.SX32 UR6, UR19, UR6, 0x1c ;  /* 0x0000000613067291 */ /* 0x000fe2000f8fe23f */
[----:B------:R-:W-:Y:S01]  /*0b10*/  CS2R R88, SRZ ;  /* 0x0000000000587805 */ /* 0x000fe2000001ff00 */
[----:B------:R-:W-:Y:S01]  /*0b20*/  ULEA.HI.SX32 UR4, UR5, UR4, 0x1c ;  /* 0x0000000405047291 */ /* 0x000fe2000f8fe23f */
        /* <DEDUP_REMOVED lines=61> */
[----:B------:R-:W-:Y:S01]  /*0f00*/  LEA.HI R84, R7, R2, RZ, 0x3 ;  /* 0x0000000207547211 */ /* 0x000fe200078f18ff */
[----:B------:R-:W-:Y:S01]  /*0f10*/  UIMAD UR15, UR15, UR4, URZ ;  /* 0x000000040f0f72a4 */ /* 0x000fe2000f8e023f */
[----:B------:R-:W-:Y:S01]  /*0f20*/  PLOP3.LUT P1, PT, PT, PT, UP1, 0x80, 0x0 ;  /* 0x000000000000781c */ /* 0x000fe20003f2f018 */
[----:B------:R-:W-:Y:S01]  /*0f30*/  UIMAD.WIDE.U32 UR20, UR18, UR4, URZ ;  /* 0x00000004121472a5 */ /* 0x000fe2000f8e003f */
[----:B------:R-:W-:Y:S01]  /*0f40*/  LOP3.LUT R13, R84, 0xfffffff8, RZ, 0xc0, !PT ;  /* 0xfffffff8540d7812 */ /* 0x000fe200078ec0ff */
[----:B------:R-:W-:Y:S01]  /*0f50*/  UIMAD UR15, UR18, UR5, UR15 ;  /* 0x00000005120f72a4 */ /* 0x000fe2000f8e020f */
[----:B------:R-:W-:Y:S01]  /*0f60*/  SHF.R.S32.HI R84, RZ, 0x3, R84 ;  /* 0x00000003ff547819 */ /* 0x000fe20000011454 */
[----:B------:R-:W-:Y:S01]  /*0f70*/  USHF.R.S32.HI UR18, URZ, 0x1f, UR14 ;  /* 0x0000001f3f127899 */ /* 0x000fe2000801140e */
[----:B------:R-:W-:Y:S01]  /*0f80*/  PLOP3.LUT P0, PT, PT, PT, UP1, 0x80, 0x0 ;  /* 0x000000000000781c */ /* 0x000fe20003f0f018 */
[----:B------:R-:W-:Y:S01]  /*0f90*/  IMAD.IADD R13, R2, 0x1, -R13 ;  /* 0x00000001020d7824 */ /* 0x000fe200078e0a0d */
[----:B------:R-:W-:Y:S01]  /*0fa0*/  ULDC.64 UR4, c[0x0][0x1b8] ;  /* 0x00006e0000047ab9 */ /* 0x000fe20000000a00 */
[----:B------:R-:W-:Y:S01]  /*0fb0*/  IMAD.SHL.U32 R251, R84, 0x40, RZ ;  /* 0x0000004054fb7824 */ /* 0x000fe200078e00ff */
[----:B------:R-:W-:Y:S01]  /*0fc0*/  UIADD3 UR21, UR21, UR15, URZ ;  /* 0x0000000f15157290 */ /* 0x000fe2000fffe03f */
[C---:B------:R-:W-:Y:S01]  /*0fd0*/  IMAD R112, R13.reuse, 0x20, R84 ;  /* 0x000000200d707824 */ /* 0x040fe200078e0254 */
[----:B------:R-:W-:Y:S01]  /*0fe0*/  UIMAD UR15, UR8, UR4, URZ ;  /* 0x00000004080f72a4 */ /* 0x000fe2000f8e023f */
[----:B------:R-:W-:Y:S01]  /*0ff0*/  IMAD.SHL.U32 R211, R13, 0x8, RZ ;  /* 0x000000080dd37824 */ /* 0x000fe200078e00ff */
[----:B------:R-:W-:Y:S01]  /*1000*/  UIMAD.WIDE.U32 UR20, UR9, UR4, UR20 ;  /* 0x00000004091472a5 */ /* 0x000fe2000f8e0014 */
[----:B------:R-:W-:Y:S01]  /*1010*/  LOP3.LUT R251, R251, 0x1c0, RZ, 0xc0, !PT ;  /* 0x000001c0fbfb7812 */ /* 0x000fe200078ec0ff */
[----:B------:R-:W-:Y:S01]  /*1020*/  UIMAD UR15, UR9, UR5, UR15 ;  /* 0x00000005090f72a4 */ /* 0x000fe2000f8e020f */
[----:B------:R-:W-:Y:S01]  /*1030*/  IADD3 R0, R112, UR11, RZ ;  /* 0x0000000b70007c10 */ /* 0x000fe2000fffe0ff */
[----:B------:R-:W-:Y:S01]  /*1040*/  USEL UR18, UR18, URZ, !UP2 ;  /* 0x0000003f12127287 */ /* 0x000fe2000d000000 */
[----:B------:R3:W-:Y:S01]  /*1050*/  STL [R1+0x8], R112 ;  /* 0x0000087001007387 */ /* 0x0007e20000100800 */
[----:B------:R-:W-:Y:S01]  /*1060*/  ULDC.64 UR4, c[0x0][0x1c0] ;  /* 0x0000700000047ab9 */ /* 0x000fe20000000a00 */
[C---:B------:R-:W-:Y:S01]  /*1070*/  IADD3 R12, R211.reuse, 0x40, RZ ;  /* 0x00000040d30c7810 */ /* 0x040fe20007ffe0ff */
[----:B-1----:R-:W-:Y:S01]  /*1080*/  @P1 IMAD.HI.U32 R4, R0, c[0x0][0x2c8], RZ ;  /* 0x0000b20000041a27 */ /* 0x002fe200078e00ff */
[----:B------:R-:W-:Y:S01]  /*1090*/  USEL UR19, UR14, URZ, !UP2 ;  /* 0x0000003f0e137287 */ /* 0x000fe2000d000000 */
[----:B------:R3:W-:Y:S01]  /*10a0*/  STL [R1+0x1c], R211 ;  /* 0x00001cd301007387 */ /* 0x0007e20000100800 */
[----:B------:R-:W-:Y:S01]  /*10b0*/  UIMAD UR18, UR18, UR4, URZ ;  /* 0x00000004121272a4 */ /* 0x000fe2000f8e023f */
[----:B------:R-:W-:Y:S01]  /*10c0*/  IMAD.MOV.U32 R6, RZ, RZ, R0 ;  /* 0x000000ffff067224 */ /* 0x000fe200078e0000 */
[----:B------:R-:W-:Y:S01]  /*10d0*/  UIADD3 UR21, UR21, UR15, URZ ;  /* 0x0000000f15157290 */ /* 0x000fe2000fffe03f */
[----:B------:R-:W-:Y:S01]  /*10e0*/  @P0 SHF.R.U32.HI R6, RZ, c[0x0][0x2cc], R4 ;  /* 0x0000b300ff060a19 */ /* 0x000fe20000011604 */
[----:B------:R-:W-:Y:S01]  /*10f0*/  UIMAD UR5, UR19, UR5, UR18 ;  /* 0x00000005130572a4 */ /* 0x000fe2000f8e0212 */
[C---:B------:R-:W-:Y:S01]  /*1100*/  IADD3 R85, R211.reuse, 0x80, RZ ;  /* 0x00000080d3557810 */ /* 0x040fe20007ffe0ff */
[----:B------:R-:W-:Y:S01]  /*1110*/  UIMAD.WIDE.U32 UR20, UR19, UR4, UR20 ;  /* 0x00000004131472a5 */ /* 0x000fe2000f8e0014 */
[--C-:B------:R-:W-:Y:S01]  /*1120*/  SHF.R.S32.HI R5, RZ, 0x1f, R6.reuse ;  /* 0x0000001fff057819 */ /* 0x100fe20000011406 */
[----:B------:R-:W-:Y:S01]  /*1130*/  IMAD.MOV R4, RZ, RZ, -R6 ;  /* 0x000000ffff047224 */ /* 0x000fe200078e0a06 */
[----:B------:R-:W-:Y:S01]  /*1140*/  ULDC UR4, c[0x0][0x2c4] ;  /* 0x0000b10000047ab9 */ /* 0x000fe20000000800 */
[----:B------:R-:W-:Y:S01]  /*1150*/  ISETP.GE.AND P4, PT, R211, c[0x0][0x198], PT ;  /* 0x00006600d3007a0c */ /* 0x000fe20003f86270 */
[----:B------:R-:W-:Y:S01]  /*1160*/  UIADD3 UR5, UR21, UR5, URZ ;  /* 0x0000000515057290 */ /* 0x000fe2000fffe03f */
[----:B------:R-:W-:Y:S01]  /*1170*/  IMAD R4, R4, c[0x0][0x2c4], R0 ;  /* 0x0000b10004047a24 */ /* 0x000fe200078e0200 */
[----:B------:R-:W-:Y:S01]  /*1180*/  UIMAD UR4, UR13, UR4, URZ ;  /* 0x000000040d0472a4 */ /* 0x000fe2000f8e023f */
[----:B------:R-:W-:Y:S01]  /*1190*/  IMAD.U32 R9, RZ, RZ, UR21 ;  /* 0x00000015ff097e24 */ /* 0x000fe2000f8e00ff */
[----:B------:R-:W-:Y:S01]  /*11a0*/  ISETP.GE.AND P3, PT, R12, c[0x0][0x198], PT ;  /* 0x000066000c007a0c */ /* 0x000fe20003f66270 */
[----:B------:R-:W-:Y:S01]  /*11b0*/  IMAD.U32 R8, RZ, RZ, UR20 ;  /* 0x00000014ff087e24 */ /* 0x000fe2000f8e00ff */
[----:B------:R-:W-:Y:S01]  /*11c0*/  SHF.R.S32.HI R0, RZ, 0x1f, R4 ;  /* 0x0000001fff007819 */ /* 0x000fe20000011404 */
[----:B------:R-:W-:Y:S01]  /*11d0*/  IMAD.U32 R9, RZ, RZ, UR5 ;  /* 0x00000005ff097e24 */ /* 0x000fe2000f8e00ff */
[----:B------:R-:W-:Y:S01]  /*11e0*/  ISETP.GE.AND P6, PT, R85, c[0x0][0x198], PT ;  /* 0x0000660055007a0c */ /* 0x000fe20003fc6270 */
[----:B------:R-:W-:Y:S01]  /*11f0*/  IMAD R5, R5, c[0x0][0x1b0], RZ ;  /* 0x00006c0005057a24 */ /* 0x000fe200078e02ff */
[----:B------:R-:W-:Y:S01]  /*1200*/  BSSY B0, `(.L_x_1570) ;  /* 0x0000039000007945 */ /* 0x000fe20003800000 */
[----:B------:R-:W-:-:S04]  /*1210*/  IMAD.WIDE.U32 R8, R6, c[0x0][0x1b0], R8 ;  /* 0x00006c0006087a25 */ /* 0x000fc800078e0008 */
[----:B------:R-:W-:Y:S02]  /*1220*/  IMAD R5, R6, c[0x0][0x1b4], R5 ;  /* 0x00006d0006057a24 */ /* 0x000fe400078e0205 */
[----:B------:R-:W-:Y:S02]  /*1230*/  IMAD R0, R0, c[0x0][0x1a8], RZ ;  /* 0x00006a0000007a24 */ /* 0x000fe400078e02ff */
[----:B------:R-:W-:Y:S02]  /*1240*/  IMAD.IADD R11, R9, 0x1, R5 ;  /* 0x00000001090b7824 */ /* 0x000fe400078e0205 */
[----:B------:R-:W-:Y:S01]  /*1250*/  IMAD.MOV.U32 R10, RZ, RZ, R8 ;  /* 0x000000ffff0a7224 */ /* 0x000fe200078e0008 */
[----:B------:R-:W-:Y:S01]  /*1260*/  IADD3 R8, R84, UR11, RZ ;  /* 0x0000000b54087c10 */ /* 0x000fe2000fffe0ff */
[C---:B------:R-:W-:Y:S02]  /*1270*/  IMAD R9, R4.reuse, c[0x0][0x1ac], R0 ;  /* 0x00006b0004097a24 */ /* 0x040fe400078e0200 */
[----:B------:R-:W-:Y:S01]  /*1280*/  IMAD.WIDE.U32 R4, R4, c[0x0][0x1a8], R10 ;  /* 0x00006a0004047a25 */ /* 0x000fe200078e000a */
[----:B------:R-:W-:-:S02]  /*1290*/  LEA.HI R11, R7, R2, RZ, 0x4 ;  /* 0x00000002070b7211 */ /* 0x000fc400078f20ff */
[----:B------:R-:W-:Y:S01]  /*12a0*/  LEA.HI R10, R7, R2, RZ, 0x6 ;  /* 0x00000002070a7211 */ /* 0x000fe200078f30ff */
[----:B------:R-:W-:Y:S01]  /*12b0*/  IMAD.IADD R9, R5, 0x1, R9 ;  /* 0x0000000105097824 */ /* 0x000fe200078e0209 */
[----:B------:R-:W-:Y:S02]  /*12c0*/  LOP3.LUT R0, R11, 0xfffffff0, RZ, 0xc0, !PT ;  /* 0xfffffff00b007812 */ /* 0x000fe400078ec0ff */
[----:B------:R-:W-:Y:S01]  /*12d0*/  LEA R16, P0, R4, c[0x0][0x160], 0x1 ;  /* 0x0000580004107a11 */ /* 0x000fe200078008ff */
[----:B------:R-:W-:Y:S02]  /*12e0*/  IMAD.SHL.U32 R10, R10, 0x8, RZ ;  /* 0x000000080a0a7824 */ /* 0x000fe400078e00ff */
[----:B------:R-:W-:Y:S01]  /*12f0*/  IMAD.IADD R0, R2, 0x1, -R0 ;  /* 0x0000000102007824 */ /* 0x000fe200078e0a00 */
[----:B------:R-:W-:Y:S01]  /*1300*/  LEA.HI.X R9, R4, c[0x0][0x164], R9, 0x1, P0 ;  /* 0x0000590004097a11 */ /* 0x000fe200000f0c09 */
[----:B------:R-:W-:Y:S01]  /*1310*/  IMAD.MOV.U32 R4, RZ, RZ, 0x10 ;  /* 0x00000010ff047424 */ /* 0x000fe200078e00ff */
[----:B------:R-:W-:Y:S01]  /*1320*/  ISETP.GE.AND P0, PT, R8, UR4, PT ;  /* 0x0000000408007c0c */ /* 0x000fe2000bf06270 */
[----:B------:R3:W1:Y:S01]  /*1330*/  SHFL.IDX PT, R18, R16, RZ, 0x181f ;  /* 0x00181fff10127589 */ /* 0x00066200000e0000 */
[----:B------:R-:W-:-:S03]  /*1340*/  SHF.R.S32.HI R6, RZ, 0x1f, R0 ;  /* 0x0000001fff067819 */ /* 0x000fc60000011400 */
[----:B------:R3:W4:Y:S01]  /*1350*/  SHFL.IDX PT, R19, R9, RZ, 0x181f ;  /* 0x00181fff09137589 */ /* 0x00072200000e0000 */
[----:B------:R-:W-:-:S04]  /*1360*/  LEA.HI R6, R6, R0, RZ, 0x3 ;  /* 0x0000000006067211 */ /* 0x000fc800078f18ff */
[----:B------:R-:W-:-:S05]  /*1370*/  LOP3.LUT R5, R6, 0xfffffff8, RZ, 0xc0, !PT ;  /* 0xfffffff806057812 */ /* 0x000fca00078ec0ff */
[----:B------:R-:W-:Y:S01]  /*1380*/  IMAD.IADD R5, R0, 0x1, -R5 ;  /* 0x0000000100057824 */ /* 0x000fe200078e0a05 */
[----:B------:R-:W-:-:S04]  /*1390*/  IADD3 R0, R211, 0xc0, RZ ;  /* 0x000000c0d3007810 */ /* 0x000fc80007ffe0ff */
[----:B------:R-:W-:Y:S01]  /*13a0*/  ISETP.GE.AND P5, PT, R0, c[0x0][0x198], PT ;  /* 0x0000660000007a0c */ /* 0x000fe20003fa6270 */
[----:B--2---:R2:W5:Y:S03]  /*13b0*/  @P2 R2UR UR19, R3 ;  /* 0x00000000031323c2 */ /* 0x00456600000e0000 */
[----:B------:R-:W-:Y:S01]  /*13c0*/  R2P PR, R5, 0x6 ;  /* 0x0000000605007804 */ /* 0x000fe20000000000 */
[----:B-----5:R-:W-:-:S04]  /*13d0*/  @!UP0 UMOV UR19, UR14 ;  /* 0x0000000e00138c82 */ /* 0x020fc80008000000 */
[----:B------:R-:W-:Y:S02]  /*13e0*/  SEL R4, R4, 0xfffffff0, !P1 ;  /* 0xfffffff004047807 */ /* 0x000fe40004800000 */
[----:B--2---:R-:W-:Y:S02]  /*13f0*/  SHF.R.U32.HI R3, RZ, 0x3, R251 ;  /* 0x00000003ff037819 */ /* 0x004fe400000116fb */
[----:B------:R-:W-:-:S04]  /*1400*/  LOP3.LUT R251, R251, 0x38, R211, 0xf8, !PT ;  /* 0x00000038fbfb7812 */ /* 0x000fc800078ef8d3 */
[----:B------:R-:W-:Y:S01]  /*1410*/  LOP3.LUT R251, R251, R3, RZ, 0x3c, !PT ;  /* 0x00000003fbfb7212 */ /* 0x000fe200078e3cff */
[----:B------:R-:W-:-:S03]  /*1420*/  IMAD.MOV.U32 R3, RZ, RZ, 0x20 ;  /* 0x00000020ff037424 */ /* 0x000fc600078e00ff */
[----:B------:R-:W-:Y:S02]  /*1430*/  LOP3.LUT R251, R251, 0xfffffe00, R10, 0xf8, !PT ;  /* 0xfffffe00fbfb7812 */ /* 0x000fe400078ef80a */
        /* <DEDUP_REMOVED lines=21> */
.L_x_1571:
[----:B-1-34-:R-:W-:Y:S05]  /*1590*/  BSYNC B0 ;  /* 0x0000000000007941 */ /* 0x01afea0003800000 */
.L_x_1570:
        /* <DEDUP_REMOVED lines=25> */
.L_x_1573:
[----:B------:R-:W-:Y:S05]  /*1730*/  BSYNC B0 ;  /* 0x0000000000007941 */ /* 0x000fea0003800000 */
.L_x_1572:
        /* <DEDUP_REMOVED lines=25> */
.L_x_1575:
[----:B------:R-:W-:Y:S05]  /*18d0*/  BSYNC B0 ;  /* 0x0000000000007941 */ /* 0x000fea0003800000 */
.L_x_1574:
[----:B------:R-:W-:Y:S01]  /*18e0*/  IMAD.MOV.U32 R252, RZ, RZ, c[0x0][0x2b8] ;  /* 0x0000ae00fffc7624 */ /* 0x000fe200078e00ff */
[----:B------:R-:W-:Y:S01]  /*18f0*/  UMOV UR15, 0x60 ;  /* 0x00000060000f7882 */ /* 0x000fe20000000000 */
[----:B-12---:R-:W-:Y:S01]  /*1900*/  SHFL.IDX PT, R16, R16, 0x3, 0x181f ;  /* 0x00781f0010107f89 */ /* 0x006fe200000e0000 */
[----:B------:R-:W-:Y:S01]  /*1910*/  UIMAD UR15, UR6, UR15, -0x60 ;  /* 0xffffffa0060f74a4 */ /* 0x000fe2000f8e020f */
[----:B---3--:R-:W-:Y:S01]  /*1920*/  SHF.R.S32.HI R15, RZ, 0x1f, R12 ;  /* 0x0000001fff0f7819 */ /* 0x008fe2000001140c */
[----:B------:R-:W-:Y:S01]  /*1930*/  IMAD.SHL.U32 R251, R251, 0x2, RZ ;  /* 0x00000002fbfb7824 */ /* 0x000fe200078e00ff */
[----:B------:R-:W-:Y:S01]  /*1940*/  ISETP.NE.AND P2, PT, R252, 0x1, PT ;  /* 0x00000001fc00780c */ /* 0x000fe20003f45270 */
[----:B------:R1:W2:Y:S01]  /*1950*/  SHFL.IDX PT, R17, R9, 0x3, 0x181f ;  /* 0x00781f0009117f89 */ /* 0x0002a200000e0000 */
[----:B------:R-:W-:Y:S01]  /*1960*/  LEA.HI R15, R15, R12, RZ, 0x3 ;  /* 0x0000000c0f0f7211 */ /* 0x000fe200078f18ff */
[----:B------:R-:W-:Y:S01]  /*1970*/  USHF.R.S32.HI UR18, URZ, 0x1f, UR19 ;  /* 0x0000001f3f127899 */ /* 0x000fe20008011413 */
[----:B------:R-:W-:Y:S01]  /*1980*/  IADD3 R10, R112, UR15, RZ ;  /* 0x0000000f700a7c10 */ /* 0x000fe2000fffe0ff */
[----:B------:R-:W-:Y:S01]  /*1990*/  IMAD.MOV.U32 R23, RZ, RZ, RZ ;  /* 0x000000ffff177224 */ /* 0x000fe200078e00ff */
[----:B------:R-:W-:-:S02]  /*19a0*/  LOP3.LUT R209, R15, 0xfffffff8, RZ, 0xc0, !PT ;  /* 0xfffffff80fd17812 */ /* 0x000fc400078ec0ff */
[----:B------:R-:W-:Y:S01]  /*19b0*/  ISETP.GE.AND P1, PT, R10, UR7, PT ;  /* 0x000000070a007c0c */ /* 0x000fe2000bf26270 */
[----:B------:R-:W-:Y:S02]  /*19c0*/  IMAD.SHL.U32 R249, R13, 0x40, RZ ;  /* 0x000000400df97824 */ /* 0x000fe400078e00ff */
[----:B------:R-:W-:Y:S01]  /*19d0*/  STL [R1+0x18], R209 ;  /* 0x000018d101007387 */ /* 0x000fe20000100800 */
[----:B------:R-:W-:Y:S02]  /*19e0*/  ISETP.GT.OR P1, PT, R112, 0x5f, P1 ;  /* 0x0000005f7000780c */ /* 0x000fe40000f24670 */
[----:B-1----:R-:W-:Y:S02]  /*19f0*/  IADD3 R9, R8, 0x60, RZ ;  /* 0x0000006008097810 */ /* 0x002fe40007ffe0ff */
[----:B------:R-:W-:Y:S02]  /*1a00*/  IADD3 R8, R10, UR12, RZ ;  /* 0x0000000c0a087c10 */ /* 0x000fe4000fffe0ff */
[----:B------:R-:W-:Y:S01]  /*1a10*/  ISETP.GE.AND P0, PT, R9, UR4, PT ;  /* 0x0000000409007c0c */ /* 0x000fe2000bf06270 */
[----:B------:R-:W-:Y:S01]  /*1a20*/  ULDC.64 UR4, c[0x0][0x2b0] ;  /* 0x0000ac0000047ab9 */ /* 0x000fe20000000a00 */
[----:B------:R-:W-:Y:S01]  /*1a30*/  SHF.R.S32.HI R10, RZ, 0x1f, R0 ;  /* 0x0000001fff0a7819 */ /* 0x000fe20000011400 */
[----:B------:R-:W-:Y:S01]  /*1a40*/  @P2 IMAD.HI.U32 R14, R8, c[0x0][0x2bc], RZ ;  /* 0x0000af00080e2a27 */ /* 0x000fe200078e00ff */
[----:B------:R-:W-:-:S02]  /*1a50*/  UIMAD UR18, UR18, UR4, URZ ;  /* 0x00000004121272a4 */ /* 0x000fc4000f8e023f */
[----:B------:R-:W-:Y:S01]  /*1a60*/  LEA.HI R10, R10, R0, RZ, 0x3 ;  /* 0x000000000a0a7211 */ /* 0x000fe200078f18ff */
[----:B------:R-:W-:Y:S01]  /*1a70*/  IMAD.MOV.U32 R9, RZ, RZ, R8 ;  /* 0x000000ffff097224 */ /* 0x000fe200078e0008 */
[----:B------:R-:W-:Y:S01]  /*1a80*/  @P2 SHF.R.U32.HI R9, RZ, c[0x0][0x2c0], R14 ;  /* 0x0000b000ff092a19 */ /* 0x000fe2000001160e */
[----:B------:R-:W-:Y:S01]  /*1a90*/  UIMAD.WIDE.U32 UR20, UR19, UR4, URZ ;  /* 0x00000004131472a5 */ /* 0x000fe2000f8e003f */
[----:B------:R-:W-:Y:S01]  /*1aa0*/  SHF.R.S32.HI R14, RZ, 0x1f, R85 ;  /* 0x0000001fff0e7819 */ /* 0x000fe20000011455 */
[----:B------:R-:W-:Y:S01]  /*1ab0*/  UIMAD UR18, UR19, UR5, UR18 ;  /* 0x00000005131272a4 */ /* 0x000fe2000f8e0212 */
[----:B------:R-:W-:Y:S01]  /*1ac0*/  LOP3.LUT R111, R10, 0xfffffff8, RZ, 0xc0, !PT ;  /* 0xfffffff80a6f7812 */ /* 0x000fe200078ec0ff */
[--C-:B--2---:R-:W-:Y:S01]  /*1ad0*/  @!P0 IMAD.WIDE R20, R211, 0x2, R16.reuse ;  /* 0x00000002d3148825 */ /* 0x104fe200078e0210 */
[----:B------:R-:W-:Y:S01]  /*1ae0*/  LEA.HI R14, R14, R85, RZ, 0x3 ;  /* 0x000000550e0e7211 */ /* 0x000fe200078f18ff */
[----:B------:R-:W-:Y:S01]  /*1af0*/  UIADD3 UR18, UR21, UR18, URZ ;  /* 0x0000001215127290 */ /* 0x000fe2000fffe03f */
[----:B------:R-:W-:Y:S01]  /*1b00*/  @!P1 IADD3 R15, P2, R9, UR20, RZ ;  /* 0x00000014090f9c10 */ /* 0x000fe2000ff5e0ff */
[----:B----4-:R-:W-:Y:S01]  /*1b10*/  @!P0 IMAD.WIDE R18, R209, 0x2, R16 ;  /* 0x00000002d1128825 */ /* 0x010fe200078e0210 */
[----:B------:R-:W-:Y:S01]  /*1b20*/  LOP3.LUT R207, R14, 0xfffffff8, RZ, 0xc0, !PT ;  /* 0xfffffff80ecf7812 */ /* 0x000fe200078ec0ff */
[----:B------:R-:W-:Y:S01]  /*1b30*/  @!PT LDS RZ, [RZ] ;  /* 0x00000000fffff984 */ /* 0x000fe20000000800 */
[----:B------:R1:W-:Y:S01]  /*1b40*/  @!P0 LDGSTS.E.BYPASS.LTC128B.128 [R251+0x1b100], [R20.64], !P4 ;  /* 0x1b10000014fb8fae */ /* 0x0003e2000e101d50 */
[----:B------:R-:W-:Y:S01]  /*1b50*/  LOP3.LUT R249, R249, 0x1c0, RZ, 0xc0, !PT ;  /* 0x000001c0f9f97812 */ /* 0x000fe200078ec0ff */
[----:B------:R-:W-:Y:S01]  /*1b60*/  ULDC.64 UR4, c[0x0][0x1e8] ;  /* 0x00007a0000047ab9 */ /* 0x000fe20000000a00 */
[----:B------:R-:W-:Y:S01]  /*1b70*/  @!P1 LEA.HI.X.SX32 R10, R9, UR18, 0x1, P2 ;  /* 0x00000012090a9c11 */ /* 0x000fe200090f0eff */
[----:B------:R2:W-:Y:S01]  /*1b80*/  @!P0 LDGSTS.E.BYPASS.LTC128B.128 [R251+0x1f100], [R18.64], !P3 ;  /* 0x1f10000012fb8fae */ /* 0x0005e2000d901d50 */
[----:B------:R-:W-:-:S03]  /*1b90*/  @!P1 LEA R14, P2, R15, c[0x0][0x2a0], 0x2 ;  /* 0x0000a8000f0e9a11 */ /* 0x000fc600078410ff */
[----:B------:R-:W-:Y:S01]  /*1ba0*/  STL [R1+0x14], R207 ;  /* 0x000014cf01007387 */ /* 0x000fe20000100800 */
[----:B------:R-:W-:Y:S01]  /*1bb0*/  @!P1 LEA.HI.X R15, R15, c[0x0][0x2a4], R10, 0x2, P2 ;  /* 0x0000a9000f0f9a11 */ /* 0x000fe200010f140a */
[--C-:B--2---:R-:W-:Y:S01]  /*1bc0*/  @!P0 IMAD.WIDE R18, R207, 0x2, R16.reuse ;  /* 0x00000002cf128825 */ /* 0x104fe200078e0210 */
[----:B------:R-:W-:Y:S01]  /*1bd0*/  UIMAD UR19, UR8, UR4, URZ ;  /* 0x00000004081372a4 */ /* 0x000fe2000f8e023f */
[----:B------:R-:W-:Y:S01]  /*1be0*/  ISETP.GE.AND P4, PT, R85, c[0x0][0x1d4], PT ;  /* 0x0000750055007a0c */ /* 0x000fe20003f86270 */
[----:B------:R-:W-:Y:S01]  /*1bf0*/  UIMAD.WIDE.U32 UR22, UR9, UR4, URZ ;  /* 0x00000004091672a5 */ /* 0x000fe2000f8e003f */
[----:B------:R-:W-:Y:S01]  /*1c00*/  @!P0 IMAD.WIDE R16, R111, 0x2, R16 ;  /* 0x000000026f108825 */ /* 0x000fe200078e0210 */
[----:B------:R2:W-:Y:S04]  /*1c10*/  @!P0 LDGSTS.E.BYPASS.LTC128B.128 [R251+0x23100], [R18.64], !P6 ;  /* 0x2310000012fb8fae */ /* 0x0005e8000f101d50 */
[----:B------:R3:W-:Y:S04]  /*1c20*/  @!P0 LDGSTS.E.BYPASS.LTC128B.128 [R251+0x27100], [R16.64], !P5 ;  /* 0x2710000010fb8fae */ /* 0x0007e8000e901d50 */
[----:B------:R-:W0:Y:S04]  /*1c30*/  LDGDEPBAR ;  /* 0x00000000000079af */ /* 0x000e280000000000 */
[----:B------:R-:W-:Y:S01]  /*1c40*/  BAR.SYNC.DEFER_BLOCKING 0x0 ;  /* 0x0000000000007b1d */ /* 0x000fe20000010000 */
[----:B------:R-:W-:-:S04]  /*1c50*/  IMAD.MOV R9, RZ, RZ, -R9 ;  /* 0x000000ffff097224 */ /* 0x000fc800078e0a09 */
[----:B------:R-:W-:Y:S01]  /*1c60*/  IMAD R24, R9, c[0x0][0x2b8], R8 ;  /* 0x0000ae0009187a24 */ /* 0x000fe200078e0208 */
[----:B------:R-:W-:Y:S01]  /*1c70*/  STL [R1+0x10], R111 ;  /* 0x0000106f01007387 */ /* 0x000fe20000100800 */
[----:B------:R-:W-:-:S03]  /*1c80*/  IMAD.SHL.U32 R8, R84, 0x8, RZ ;  /* 0x0000000854087824 */ /* 0x000fc600078e00ff */
[----:B------:R-:W-:Y:S02]  /*1c90*/  SHF.R.S32.HI R10, RZ, 0x1f, R24 ;  /* 0x0000001fff0a7819 */ /* 0x000fe40000011418 */
[----:B------:R-:W-:-:S03]  /*1ca0*/  LOP3.LUT R8, R249, 0x8, R8, 0xf8, !PT ;  /* 0x00000008f9087812 */ /* 0x000fc600078ef808 */
[----:B------:R-:W-:Y:S01]  /*1cb0*/  IMAD R9, R10, c[0x0][0x1e0], RZ ;  /* 0x000078000a097a24 */ /* 0x000fe200078e02ff */
[----:B------:R-:W-:Y:S01]  /*1cc0*/  SHF.R.U32.HI R249, RZ, 0x3, R249 ;  /* 0x00000003fff97819 */ /* 0x000fe200000116f9 */
[----:B---3--:R-:W-:-:S03]  /*1cd0*/  IMAD.WIDE.U32 R16, R24, c[0x0][0x1e0], RZ ;  /* 0x0000780018107a25 */ /* 0x008fc600078e00ff */
[----:B------:R-:W-:Y:S01]  /*1ce0*/  LOP3.LUT R249, R8, R249, RZ, 0x3c, !PT ;  /* 0x000000f908f97212 */ /* 0x000fe200078e3cff */
[----:B------:R-:W-:Y:S01]  /*1cf0*/  IMAD R9, R24, c[0x0][0x1e4], R9 ;  /* 0x0000790018097a24 */ /* 0x000fe200078e0209 */
[----:B------:R3:W4:Y:S01]  /*1d00*/  @!P1 LDG.E R23, [R14.64] ;  /* 0x000000100e179981 */ /* 0x000722000c1e1900 */
[----:B------:R-:W-:Y:S01]  /*1d10*/  UIMAD UR19, UR9, UR5, UR19 ;  /* 0x00000005091372a4 */ /* 0x000fe2000f8e0213 */
[----:B------:R-:W-:Y:S01]  /*1d20*/  IMAD R10, R10, c[0x0][0x208], RZ ;  /* 0x000082000a0a7a24 */ /* 0x000fe200078e02ff */
[----:B------:R-:W-:Y:S01]  /*1d30*/  LOP3.LUT P1, RZ, R13, 0x2, RZ, 0xc0, !PT ;  /* 0x000000020dff7812 */ /* 0x000fe2000782c0ff */
[----:B------:R-:W-:Y:S01]  /*1d40*/  IMAD.IADD R17, R17, 0x1, R9 ;  /* 0x0000000111117824 */ /* 0x000fe200078e0209 */
[----:B------:R-:W-:Y:S01]  /*1d50*/  UIADD3 UR19, UR23, UR19, URZ ;  /* 0x0000001317137290 */ /* 0x000fe2000fffe03f */
[C---:B--2---:R-:W-:Y:S01]  /*1d60*/  IMAD.WIDE.U32 R18, R24.reuse, c[0x0][0x208], RZ ;  /* 0x0000820018127a25 */ /* 0x044fe200078e00ff */
[----:B------:R-:W-:Y:S01]  /*1d70*/  ULDC.64 UR4, c[0x0][0x210] ;  /* 0x0000840000047ab9 */ /* 0x000fe20000000a00 */
[----:B------:R-:W-:Y:S01]  /*1d80*/  ISETP.GE.AND P2, PT, R211, c[0x0][0x1d4], PT ;  /* 0x00007500d3007a0c */ /* 0x000fe20003f46270 */
[----:B------:R-:W-:Y:S01]  /*1d90*/  UIMAD UR8, UR8, UR4, URZ ;  /* 0x00000004080872a4 */ /* 0x000fe2000f8e023f */
[----:B------:R-:W-:Y:S01]  /*1da0*/  IMAD R10, R24, c[0x0][0x20c], R10 ;  /* 0x00008300180a7a24 */ /* 0x000fe200078e020a */
[----:B------:R-:W-:Y:S01]  /*1db0*/  UIMAD.WIDE.U32 UR24, UR9, UR4, URZ ;  /* 0x00000004091872a5 */ /* 0x000fe2000f8e003f */
[----:B------:R-:W-:Y:S01]  /*1dc0*/  ISETP.GE.AND P5, PT, R12, c[0x0][0x1d4], PT ;  /* 0x000075000c007a0c */ /* 0x000fe20003fa6270 */
[----:B------:R-:W-:Y:S01]  /*1dd0*/  UIMAD UR8, UR9, UR5, UR8 ;  /* 0x00000005090872a4 */ /* 0x000fe2000f8e0208 */
[----:B------:R-:W-:Y:S01]  /*1de0*/  IMAD.IADD R19, R19, 0x1, R10 ;  /* 0x0000000113137824 */ /* 0x000fe200078e020a */
[----:B------:R-:W-:Y:S01]  /*1df0*/  UIADD3 UR4, UR6, -0x1, URZ ;  /* 0xffffffff06047890 */ /* 0x000fe2000fffe03f */
[----:B------:R-:W-:Y:S01]  /*1e00*/  ISETP.GE.AND P6, PT, R0, c[0x0][0x1d4], PT ;  /* 0x0000750000007a0c */ /* 0x000fe20003fc6270 */
[----:B------:R-:W-:Y:S01]  /*1e10*/  UIADD3 UR8, UR25, UR8, URZ ;  /* 0x0000000819087290 */ /* 0x000fe2000fffe03f */
[----:B-1----:R-:W-:Y:S01]  /*1e20*/  IMAD.U32 R20, RZ, RZ, UR9 ;  /* 0x00000009ff147e24 */ /* 0x002fe2000f8e00ff */
[----:B------:R-:W-:Y:S01]  /*1e30*/  UIMAD UR4, UR4, -0x60, UR7 ;  /* 0xffffffa0040478a4 */ /* 0x000fe2000f8e0207 */
[----:B------:R-:W-:Y:S01]  /*1e40*/  IMAD.SHL.U32 R5, R5, 0x40, RZ ;  /* 0x0000004005057824 */ /* 0x000fe200078e00ff */
[----:B------:R-:W-:Y:S01]  /*1e50*/  LEA.HI R109, R7, R2, RZ, 0x5 ;  /* 0x00000002076d7211 */ /* 0x000fe200078f28ff */
[----:B------:R-:W-:Y:S01]  /*1e60*/  IMAD.SHL.U32 R6, R6, 0x40, RZ ;  /* 0x0000004006067824 */ /* 0x000fe200078e00ff */
[----:B------:R-:W-:Y:S01]  /*1e70*/  SHF.R.S32.HI R210, RZ, 0x1f, R209 ;  /* 0x0000001fffd27819 */ /* 0x000fe200000114d1 */
[----:B------:R-:W-:Y:S01]  /*1e80*/  UISETP.GE.AND UP0, UPT, UR6, 0x2, UPT ;  /* 0x000000020600788c */ /* 0x000fe2000bf06270 */
[----:B---3--:R-:W-:-:S02]  /*1e90*/  SHF.R.S32.HI R14, RZ, 0x4, R11 ;  /* 0x00000004ff0e7819 */ /* 0x008fc4000001140b */
[----:B------:R-:W-:Y:S02]  /*1ea0*/  IADD3 R84, -R84, UR4, RZ ;  /* 0x0000000454547c10 */ /* 0x000fe4000fffe1ff */
[----:B------:R-:W-:Y:S02]  /*1eb0*/  LEA.HI R11, R11, R14, RZ, 0x1 ;  /* 0x0000000e0b0b7211 */ /* 0x000fe400078f08ff */
[----:B------:R-:W-:Y:S02]  /*1ec0*/  LOP3.LUT R5, R5, 0x1c0, RZ, 0xc0, !PT ;  /* 0x000001c005057812 */ /* 0x000fe400078ec0ff */
[----:B------:R-:W-:Y:S02]  /*1ed0*/  LOP3.LUT R11, R11, 0xfffffffe, RZ, 0xc0, !PT ;  /* 0xfffffffe0b0b7812 */ /* 0x000fe400078ec0ff */
[----:B------:R-:W-:Y:S02]  /*1ee0*/  LOP3.LUT R6, R6, 0xfffffe00, RZ, 0xc0, !PT ;  /* 0xfffffe0006067812 */ /* 0x000fe400078ec0ff */
[----:B------:R-:W-:Y:S01]  /*1ef0*/  SHF.R.S32.HI R108, RZ, 0x5, R109 ;  /* 0x00000005ff6c7819 */ /* 0x000fe2000001146d */
[----:B------:R-:W-:Y:S01]  /*1f00*/  IMAD.IADD R11, R14, 0x1, -R11 ;  /* 0x000000010e0b7824 */ /* 0x000fe200078e0a0b */
[----:B------:R-:W-:-:S02]  /*1f10*/  SHF.R.S32.HI R208, RZ, 0x1f, R207 ;  /* 0x0000001fffd07819 */ /* 0x000fc400000114cf */
[----:B------:R-:W-:Y:S01]  /*1f20*/  SEL R110, RZ, 0x10, P6 ;  /* 0x00000010ff6e7807 */ /* 0x000fe20003000000 */
[C---:B------:R-:W-:Y:S02]  /*1f30*/  IMAD R249, R11.reuse, 0x200, R249 ;  /* 0x000002000bf97824 */ /* 0x040fe400078e02f9 */
[----:B------:R-:W-:Y:S02]  /*1f40*/  IMAD.SHL.U32 R11, R11, 0x8, RZ ;  /* 0x000000080b0b7824 */ /* 0x000fe400078e00ff */
[----:B------:R-:W-:Y:S02]  /*1f50*/  IMAD.SHL.U32 R249, R249, 0x2, RZ ;  /* 0x00000002f9f97824 */ /* 0x000fe400078e00ff */
[----:B------:R-:W-:Y:S01]  /*1f60*/  IMAD R250, R108, 0x400, R6 ;  /* 0x000004006cfa7824 */ /* 0x000fe200078e0206 */
[----:B------:R-:W-:Y:S02]  /*1f70*/  LOP3.LUT R11, R5, 0x8, R11, 0xf8, !PT ;  /* 0x00000008050b7812 */ /* 0x000fe400078ef80b */
[----:B------:R-:W-:-:S02]  /*1f80*/  IADD3 R248, R249, 0xc120, RZ ;  /* 0x0000c120f9f87810 */ /* 0x000fc40007ffe0ff */
[----:B------:R-:W-:-:S04]  /*1f90*/  SHF.R.U32.HI R5, RZ, 0x3, R5 ;  /* 0x00000003ff057819 */ /* 0x000fc80000011605 */
[----:B------:R-:W-:-:S05]  /*1fa0*/  LOP3.LUT R5, R11, R5, RZ, 0x3c, !PT ;  /* 0x000000050b057212 */ /* 0x000fca00078e3cff */
[----:B------:R-:W-:-:S04]  /*1fb0*/  IMAD.IADD R250, R5, 0x1, R250 ;  /* 0x0000000105fa7824 */ /* 0x000fc800078e02fa */
[----:B------:R-:W-:-:S04]  /*1fc0*/  IMAD.SHL.U32 R250, R250, 0x2, RZ ;  /* 0x00000002fafa7824 */ /* 0x000fc800078e00ff */
[--C-:B------:R-:W-:Y:S02]  /*1fd0*/  IMAD R246, R4, 0x2, R250.reuse ;  /* 0x0000000204f67824 */ /* 0x100fe400078e02fa */
[C---:B------:R-:W-:Y:S02]  /*1fe0*/  IMAD R245, R3.reuse, 0x2, R250 ;  /* 0x0000000203f57824 */ /* 0x040fe400078e02fa */
[----:B------:R-:W-:Y:S01]  /*1ff0*/  IMAD R243, R3, 0x2, R246 ;  /* 0x0000000203f37824 */ /* 0x000fe200078e02f6 */
[----:B----4-:R-:W-:Y:S01]  /*2000*/  SHF.R.S32.HI R8, RZ, 0x1f, R23 ;  /* 0x0000001fff087819 */ /* 0x010fe20000011417 */
[C---:B------:R-:W-:Y:S01]  /*2010*/  IMAD.WIDE.U32 R16, R23.reuse, c[0x0][0x1f0], R16 ;  /* 0x00007c0017107a25 */ /* 0x040fe200078e0010 */
[----:B------:R-:W-:Y:S03]  /*2020*/  STL [R1], R23 ;  /* 0x0000001701007387 */ /* 0x000fe60000100800 */
[----:B------:R-:W-:Y:S01]  /*2030*/  IMAD R14, R8, c[0x0][0x1f0], RZ ;  /* 0x00007c00080e7a24 */ /* 0x000fe200078e02ff */
[----:B------:R-:W-:Y:S01]  /*2040*/  IADD3 R9, P0, R16, UR22, RZ ;  /* 0x0000001610097c10 */ /* 0x000fe2000ff1e0ff */
[----:B------:R-:W-:Y:S01]  /*2050*/  IMAD R8, R8, c[0x0][0x218], RZ ;  /* 0x0000860008087a24 */ /* 0x000fe200078e02ff */
[----:B------:R-:W-:Y:S01]  /*2060*/  STL [R1+0x4], R24 ;  /* 0x0000041801007387 */ /* 0x000fe20000100800 */
[----:B------:R-:W-:-:S02]  /*2070*/  IMAD R14, R23, c[0x0][0x1f4], R14 ;  /* 0x00007d00170e7a24 */ /* 0x000fc400078e020e */
[----:B------:R-:W-:Y:S01]  /*2080*/  IMAD.WIDE.U32 R18, R23, c[0x0][0x218], R18 ;  /* 0x0000860017127a25 */ /* 0x000fe200078e0012 */
[----:B------:R-:W-:Y:S02]  /*2090*/  STL [R1+0x28], R210 ;  /* 0x000028d201007387 */ /* 0x000fe40000100800 */
[----:B------:R-:W-:Y:S01]  /*20a0*/  IADD3.X R14, R17, UR19, R14, P0, !PT ;  /* 0x00000013110e7c10 */ /* 0x000fe200087fe40e */
[----:B------:R-:W-:Y:S01]  /*20b0*/  IMAD R8, R23, c[0x0][0x21c], R8 ;  /* 0x0000870017087a24 */ /* 0x000fe200078e0208 */
[----:B------:R-:W-:-:S04]  /*20c0*/  LEA R22, P0, R9, c[0x0][0x1c8], 0x1 ;  /* 0x0000720009167a11 */ /* 0x000fc800078008ff */
[----:B------:R-:W-:Y:S01]  /*20d0*/  LEA.HI.X R14, R9, c[0x0][0x1cc], R14, 0x1, P0 ;  /* 0x00007300090e7a11 */ /* 0x000fe200000f0c0e */
[----:B------:R-:W-:Y:S01]  /*20e0*/  SHFL.IDX PT, R16, R22, RZ, 0x181f ;  /* 0x00181fff16107589 */ /* 0x000fe200000e0000 */
[----:B------:R-:W-:Y:S02]  /*20f0*/  IADD3 R10, P0, R18, UR24, RZ ;  /* 0x00000018120a7c10 */ /* 0x000fe4000ff1e0ff */
[----:B------:R-:W-:Y:S01]  /*2100*/  IADD3 R9, R249, 0xc100, RZ ;  /* 0x0000c100f9097810 */ /* 0x000fe20007ffe0ff */
[----:B------:R-:W1:Y:S01]  /*2110*/  SHFL.IDX PT, R17, R14, RZ, 0x181f ;  /* 0x00181fff0e117589 */ /* 0x000e6200000e0000 */
[----:B------:R-:W-:Y:S02]  /*2120*/  IADD3.X R8, R19, UR8, R8, P0, !PT ;  /* 0x0000000813087c10 */ /* 0x000fe400087fe408 */
[----:B------:R-:W-:Y:S01]  /*2130*/  LEA R80, P0, R10, c[0x0][0x1f8], 0x1 ;  /* 0x00007e000a507a11 */ /* 0x000fe200078008ff */
[----:B------:R-:W-:Y:S01]  /*2140*/  SHFL.IDX PT, R22, R22, 0x1, 0x181f ;  /* 0x00381f0016167f89 */ /* 0x000fe200000e0000 */
[----:B------:R-:W-:Y:S01]  /*2150*/  @P1 IADD3 R248, R9, -0x20, RZ ;  /* 0xffffffe009f81810 */ /* 0x000fe20007ffe0ff */
[----:B------:R-:W-:Y:S01]  /*2160*/  IMAD R9, R24, c[0x0][0x1e0], RZ ;  /* 0x0000780018097a24 */ /* 0x000fe200078e02ff */
[----:B------:R-:W-:Y:S01]  /*2170*/  LEA.HI.X R8, R10, c[0x0][0x1fc], R8, 0x1, P0 ;  /* 0x00007f000a087a11 */ /* 0x000fe200000f0c08 */
[----:B------:R-:W-:Y:S01]  /*2180*/  SHFL.IDX PT, R21, R14, 0x2, 0x181f ;  /* 0x00581f000e157f89 */ /* 0x000fe200000e0000 */
[----:B------:R-:W-:Y:S01]  /*2190*/  ISETP.GE.AND P0, PT, R84, 0x1, PT ;  /* 0x000000015400780c */ /* 0x000fe20003f06270 */
[----:B------:R-:W-:Y:S01]  /*21a0*/  IMAD R9, R23, c[0x0][0x1f0], R9 ;  /* 0x00007c0017097a24 */ /* 0x000fe200078e0209 */
[C---:B------:R-:W-:Y:S01]  /*21b0*/  IADD3 R239, R248.reuse, 0x800, RZ ;  /* 0x00000800f8ef7810 */ /* 0x040fe20007ffe0ff */
[----:B------:R-:W-:Y:S01]  /*21c0*/  SHFL.IDX PT, R23, R14, 0x1, 0x181f ;  /* 0x00381f000e177f89 */ /* 0x000fe200000e0000 */
[----:B------:R-:W-:Y:S01]  /*21d0*/  IADD3 R238, R248, 0x1000, RZ ;  /* 0x00001000f8ee7810 */ /* 0x000fe20007ffe0ff */
[----:B------:R-:W-:Y:S01]  /*21e0*/  IMAD R20, R20, c[0x0][0x1e8], R9 ;  /* 0x00007a0014147a24 */ /* 0x000fe200078e0209 */
[C---:B------:R-:W-:Y:S01]  /*21f0*/  IADD3 R237, R248.reuse, 0x1800, RZ ;  /* 0x00001800f8ed7810 */ /* 0x040fe20007ffe0ff */
[----:B------:R-:W2:Y:S01]  /*2200*/  SHFL.IDX PT, R38, R80, RZ, 0x181f ;  /* 0x00181fff50267589 */ /* 0x000ea200000e0000 */
[----:B------:R-:W-:-:S02]  /*2210*/  IADD3 R236, R248, 0x2000, RZ ;  /* 0x00002000f8ec7810 */ /* 0x000fc40007ffe0ff */
[----:B------:R-:W-:Y:S01]  /*2220*/  LEA R20, R20, c[0x0][0x1c8], 0x1 ;  /* 0x0000720014147a11 */ /* 0x000fe200078e08ff */
[----:B------:R-:W3:Y:S01]  /*2230*/  SHFL.IDX PT, R10, R8, RZ, 0x181f ;  /* 0x00181fff080a7589 */ /* 0x000ee200000e0000 */
[C---:B------:R-:W-:Y:S02]  /*2240*/  IADD3 R235, R248.reuse, 0x2800, RZ ;  /* 0x00002800f8eb7810 */ /* 0x040fe40007ffe0ff */
[C---:B------:R-:W-:Y:S01]  /*2250*/  IADD3 R233, R248.reuse, 0x3000, RZ ;  /* 0x00003000f8e97810 */ /* 0x040fe20007ffe0ff */
[--C-:B-1----:R-:W-:Y:S01]  /*2260*/  @P0 IMAD.WIDE R28, R211, 0x2, R16.reuse ;  /* 0x00000002d31c0825 */ /* 0x102fe200078e0210 */
[----:B------:R-:W-:Y:S01]  /*2270*/  SHFL.IDX PT, R20, R20, 0x2, 0x181f ;  /* 0x00581f0014147f89 */ /* 0x000fe200000e0000 */
[C---:B------:R-:W-:Y:S02]  /*2280*/  IADD3 R232, R248.reuse, 0x3800, RZ ;  /* 0x00003800f8e87810 */ /* 0x040fe40007ffe0ff */
[----:B------:R-:W-:Y:S01]  /*2290*/  @P0 IMAD.WIDE R26, R209, 0x2, R16 ;  /* 0x00000002d11a0825 */ /* 0x000fe200078e0210 */
[----:B------:R1:W-:Y:S01]  /*22a0*/  @P0 LDGSTS.E.BYPASS.LTC128B.128 [R251+0xc100], [R28.64], !P2 ;  /* 0x0c1000001cfb0fae */ /* 0x0003e2000d101d50 */
[----:B------:R-:W-:-:S02]  /*22b0*/  IADD3 R231, R248, 0x4000, RZ ;  /* 0x00004000f8e77810 */ /* 0x000fc40007ffe0ff */
[--C-:B------:R-:W-:Y:S01]  /*22c0*/  @P0 IMAD.WIDE R24, R207, 0x2, R16.reuse ;  /* 0x00000002cf180825 */ /* 0x100fe200078e0210 */
[----:B------:R4:W-:Y:S01]  /*22d0*/  @P0 LDGSTS.E.BYPASS.LTC128B.128 [R251+0xf100], [R26.64], !P5 ;  /* 0x0f1000001afb0fae */ /* 0x0009e2000e901d50 */
[C---:B------:R-:W-:Y:S02]  /*22e0*/  IADD3 R230, R248.reuse, 0x4800, RZ ;  /* 0x00004800f8e67810 */ /* 0x040fe40007ffe0ff */
[----:B------:R-:W-:Y:S01]  /*22f0*/  @P0 IMAD.WIDE R30, R111, 0x2, R16 ;  /* 0x000000026f1e0825 */ /* 0x000fe200078e0210 */
[----:B------:R5:W-:Y:S01]  /*2300*/  @P0 LDGSTS.E.BYPASS.LTC128B.128 [R251+0x12100], [R24.64], !P4 ;  /* 0x1210000018fb0fae */ /* 0x000be2000e101d50 */
[----:B------:R-:W-:Y:S02]  /*2310*/  IADD3 R229, R248, 0x5000, RZ ;  /* 0x00005000f8e57810 */ /* 0x000fe40007ffe0ff */
[----:B------:R-:W-:Y:S01]  /*2320*/  IMAD.WIDE R16, R211, 0x2, RZ ;  /* 0x00000002d3107825 */ /* 0x000fe200078e02ff */
[----:B------:R1:W-:Y:S01]  /*2330*/  @P0 LDGSTS.E.BYPASS.LTC128B.128 [R251+0x15100], [R30.64], !P6 ;  /* 0x151000001efb0fae */ /* 0x0003e2000f101d50 */
[----:B------:R-:W-:-:S02]  /*2340*/  ISETP.GE.AND P0, PT, R84, 0x21, PT ;  /* 0x000000215400780c */ /* 0x000fc40003f06270 */
[----:B------:R-:W-:Y:S01]  /*2350*/  IADD3 R228, R248, 0x5800, RZ ;  /* 0x00005800f8e47810 */ /* 0x000fe20007ffe0ff */
[----:B------:R-:W1:Y:S01]  /*2360*/  SHFL.IDX PT, R18, R80, 0x1, 0x181f ;  /* 0x00381f0050127f89 */ /* 0x000e6200000e0000 */
[----:B--2---:R-:W-:Y:S02]  /*2370*/  IADD3 R52, P1, R38, R16, RZ ;  /* 0x0000001026347210 */ /* 0x004fe40007f3e0ff */
[C---:B------:R-:W-:Y:S01]  /*2380*/  IADD3 R227, R248.reuse, 0x6000, RZ ;  /* 0x00006000f8e37810 */ /* 0x040fe20007ffe0ff */
[----:B------:R-:W2:Y:S01]  /*2390*/  SHFL.IDX PT, R9, R8, 0x1, 0x181f ;  /* 0x00381f0008097f89 */ /* 0x000ea200000e0000 */
[----:B------:R-:W-:Y:S01]  /*23a0*/  IADD3 R226, R248, 0x6800, RZ ;  /* 0x00006800f8e27810 */ /* 0x000fe20007ffe0ff */
[----:B---3--:R-:W-:Y:S01]  /*23b0*/  IMAD.X R53, R10, 0x1, R17, P1 ;  /* 0x000000010a357824 */ /* 0x008fe200008e0611 */
[C---:B------:R-:W-:Y:S01]  /*23c0*/  IADD3 R225, R248.reuse, 0x7000, RZ ;  /* 0x00007000f8e17810 */ /* 0x040fe20007ffe0ff */
[----:B------:R-:W3:Y:S01]  /*23d0*/  SHFL.IDX PT, R80, R80, 0x2, 0x181f ;  /* 0x00581f0050507f89 */ /* 0x000ee200000e0000 */
[C---:B------:R-:W-:Y:S01]  /*23e0*/  IADD3 R224, R248.reuse, 0x7800, RZ ;  /* 0x00007800f8e07810 */ /* 0x040fe20007ffe0ff */
[--C-:B------:R-:W-:Y:S01]  /*23f0*/  @P0 IMAD.WIDE R14, R209, 0x2, R22.reuse ;  /* 0x00000002d10e0825 */ /* 0x100fe200078e0216 */
[C---:B------:R-:W-:Y:S01]  /*2400*/  IADD3 R223, R248.reuse, 0x8000, RZ ;  /* 0x00008000f8df7810 */ /* 0x040fe20007ffe0ff */
[----:B------:R-:W3:Y:S01]  /*2410*/  SHFL.IDX PT, R8, R8, 0x2, 0x181f ;  /* 0x00581f0008087f89 */ /* 0x000ee200000e0000 */
[C---:B------:R-:W-:Y:S01]  /*2420*/  IADD3 R222, R248.reuse, 0x8800, RZ ;  /* 0x00008800f8de7810 */ /* 0x040fe20007ffe0ff */
[----:B----4-:R-:W-:Y:S01]  /*2430*/  @P0 IMAD.WIDE R26, R211, 0x2, R22 ;  /* 0x00000002d31a0825 */ /* 0x010fe200078e0216 */
[----:B------:R-:W-:-:S02]  /*2440*/  IADD3 R221, R248, 0x9000, RZ ;  /* 0x00009000f8dd7810 */ /* 0x000fc40007ffe0ff */
[C---:B------:R-:W-:Y:S01]  /*2450*/  IADD3 R220, R248.reuse, 0x9800, RZ ;  /* 0x00009800f8dc7810 */ /* 0x040fe20007ffe0ff */
[--C-:B-----5:R-:W-:Y:S01]  /*2460*/  @P0 IMAD.WIDE R24, R207, 0x2, R22.reuse ;  /* 0x00000002cf180825 */ /* 0x120fe200078e0216 */
[----:B------:R4:W-:Y:S01]  /*2470*/  @P0 LDGSTS.E.BYPASS.LTC128B.128 [R251+0xd100], [R26.64], !P2 ;  /* 0x0d1000001afb0fae */ /* 0x0009e2000d101d50 */
[----:B------:R-:W-:Y:S02]  /*2480*/  IADD3 R219, R248, 0xa000, RZ ;  /* 0x0000a000f8db7810 */ /* 0x000fe40007ffe0ff */
[----:B------:R-:W-:Y:S01]  /*2490*/  @P0 IMAD.WIDE R22, R111, 0x2, R22 ;  /* 0x000000026f160825 */ /* 0x000fe200078e0216 */
[----:B------:R5:W-:Y:S01]  /*24a0*/  @P0 LDGSTS.E.BYPASS.LTC128B.128 [R251+0x10100], [R14.64], !P5 ;  /* 0x101000000efb0fae */ /* 0x000be2000e901d50 */
[----:B-1----:R-:W-:Y:S02]  /*24b0*/  IADD3 R36, P1, R16, R18, RZ ;  /* 0x0000001210247210 */ /* 0x002fe40007f3e0ff */
[C---:B------:R-:W-:Y:S01]  /*24c0*/  IADD3 R218, R248.reuse, 0xa800, RZ ;  /* 0x0000a800f8da7810 */ /* 0x040fe20007ffe0ff */
[----:B------:R1:W-:Y:S01]  /*24d0*/  @P0 LDGSTS.E.BYPASS.LTC128B.128 [R251+0x13100], [R24.64], !P4 ;  /* 0x1310000018fb0fae */ /* 0x0003e2000e101d50 */
[C---:B------:R-:W-:Y:S01]  /*24e0*/  IADD3 R217, R248.reuse, 0xb000, RZ ;  /* 0x0000b000f8d97810 */ /* 0x040fe20007ffe0ff */
[----:B--2---:R-:W-:Y:S01]  /*24f0*/  IMAD.X R37, R17, 0x1, R9, P1 ;  /* 0x0000000111257824 */ /* 0x004fe200008e0609 */
[----:B------:R-:W-:Y:S01]  /*2500*/  IADD3 R216, R248, 0xb800, RZ ;  /* 0x0000b800f8d87810 */ /* 0x000fe20007ffe0ff */
[----:B------:R2:W-:Y:S01]  /*2510*/  @P0 LDGSTS.E.BYPASS.LTC128B.128 [R251+0x16100], [R22.64], !P6 ;  /* 0x1610000016fb0fae */ /* 0x0005e2000f101d50 */
[----:B------:R-:W-:-:S02]  /*2520*/  ISETP.GT.AND P0, PT, R84, 0x40, PT ;  /* 0x000000405400780c */ /* 0x000fc40003f04270 */
[----:B---3--:R-:W-:-:S05]  /*2530*/  IADD3 R16, P1, R16, R80, RZ ;  /* 0x0000005010107210 */ /* 0x008fca0007f3e0ff */
[----:B------:R-:W-:Y:S02]  /*2540*/  IMAD.X R17, R17, 0x1, R8, P1 ;  /* 0x0000000111117824 */ /* 0x000fe400008e0608 */
[----:B-----5:R-:W-:-:S04]  /*2550*/  IMAD.WIDE R14, R209, 0x2, RZ ;  /* 0x00000002d10e7825 */ /* 0x020fc800078e02ff */
[----:B-1----:R-:W-:Y:S01]  /*2560*/  @P0 IMAD.WIDE R24, R211, 0x2, R20 ;  /* 0x00000002d3180825 */ /* 0x002fe200078e0214 */
[----:B------:R-:W-:-:S03]  /*2570*/  IADD3 R46, P1, R38, R14, RZ ;  /* 0x0000000e262e7210 */ /* 0x000fc60007f3e0ff */
[----:B--2---:R-:W-:Y:S01]  /*2580*/  @P0 IMAD.WIDE R22, R209, 0x2, R20 ;  /* 0x00000002d1160825 */ /* 0x004fe200078e0214 */
[----:B------:R1:W-:Y:S03]  /*2590*/  @P0 LDGSTS.E.BYPASS.LTC128B.128 [R251+0xe100], [R24.64], !P2 ;  /* 0x0e10000018fb0fae */ /* 0x0003e6000d101d50 */
[----:B------:R-:W-:Y:S01]  /*25a0*/  IMAD.X R47, R10, 0x1, R15, P1 ;  /* 0x000000010a2f7824 */ /* 0x000fe200008e060f */
[----:B------:R2:W-:Y:S01]  /*25b0*/  @P0 LDGSTS.E.BYPASS.LTC128B.128 [R251+0x11100], [R22.64], !P5 ;  /* 0x1110000016fb0fae */ /* 0x0005e2000e901d50 */
[----:B----4-:R-:W-:-:S05]  /*25c0*/  IADD3 R26, P1, R14, R18, RZ ;  /* 0x000000120e1a7210 */ /* 0x010fca0007f3e0ff */
[----:B------:R-:W-:Y:S01]  /*25d0*/  IMAD.X R27, R15, 0x1, R9, P1 ;  /* 0x000000010f1b7824 */ /* 0x000fe200008e0609 */
[----:B------:R-:W-:-:S05]  /*25e0*/  IADD3 R14, P1, R14, R80, RZ ;  /* 0x000000500e0e7210 */ /* 0x000fca0007f3e0ff */
[----:B------:R-:W-:Y:S02]  /*25f0*/  IMAD.X R15, R15, 0x1, R8, P1 ;  /* 0x000000010f0f7824 */ /* 0x000fe400008e0608 */
[----:B-1----:R-:W-:-:S04]  /*2600*/  @P0 IMAD.WIDE R24, R207, 0x2, R20 ;  /* 0x00000002cf180825 */ /* 0x002fc800078e0214 */
[----:B------:R-:W-:Y:S01]  /*2610*/  @P0 IMAD.WIDE R20, R111, 0x2, R20 ;  /* 0x000000026f140825 */ /* 0x000fe200078e0214 */
[----:B------:R1:W-:Y:S03]  /*2620*/  @P0 LDGSTS.E.BYPASS.LTC128B.128 [R251+0x14100], [R24.64], !P4 ;  /* 0x1410000018fb0fae */ /* 0x0003e6000e101d50 */
[----:B--2---:R-:W-:Y:S01]  /*2630*/  IMAD.WIDE R22, R207, 0x2, RZ ;  /* 0x00000002cf167825 */ /* 0x004fe200078e02ff */
[----:B------:R2:W-:Y:S04]  /*2640*/  @P0 LDGSTS.E.BYPASS.LTC128B.128 [R251+0x17100], [R20.64], !P6 ;  /* 0x1710000014fb0fae */ /* 0x0005e8000f101d50 */
[----:B------:R-:W0:Y:S01]  /*2650*/  LDGDEPBAR ;  /* 0x00000000000079af */ /* 0x000e220000000000 */
[----:B------:R-:W-:-:S05]  /*2660*/  IADD3 R44, P0, R38, R22, RZ ;  /* 0x00000016262c7210 */ /* 0x000fca0007f1e0ff */
[----:B------:R-:W-:Y:S01]  /*2670*/  IMAD.X R45, R10, 0x1, R23, P0 ;  /* 0x000000010a2d7824 */ /* 0x000fe200000e0617 */
[----:B------:R-:W-:-:S05]  /*2680*/  IADD3 R82, P0, R22, R80, RZ ;  /* 0x0000005016527210 */ /* 0x000fca0007f1e0ff */
[----:B------:R-:W-:Y:S01]  /*2690*/  IMAD.X R83, R23, 0x1, R8, P0 ;  /* 0x0000000117537824 */ /* 0x000fe200000e0608 */
[----:B-1----:R-:W-:Y:S01]  /*26a0*/  IADD3 R24, P1, R22, R18, RZ ;  /* 0x0000001216187210 */ /* 0x002fe20007f3e0ff */
[----:B--2---:R-:W-:Y:S01]  /*26b0*/  IMAD.WIDE R20, R111, 0x2, RZ ;  /* 0x000000026f147825 */ /* 0x004fe200078e02ff */
[----:B------:R-:W-:-:S04]  /*26c0*/  DEPBAR.LE SB0, 0x1 ;  /* 0x000080400000791a */ /* 0x000fc80000000000 */
[----:B------:R-:W-:-:S04]  /*26d0*/  DEPBAR.LE SB0, 0x0 ;  /* 0x000080000000791a */ /* 0x000fc80000000000 */
[----:B------:R-:W-:Y:S01]  /*26e0*/  BAR.SYNC.DEFER_BLOCKING 0x0 ;  /* 0x0000000000007b1d */ /* 0x000fe20000010000 */
[----:B------:R-:W-:Y:S01]  /*26f0*/  IADD3 R38, P3, R38, R20, RZ ;  /* 0x0000001426267210 */ /* 0x000fe20007f7e0ff */
[----:B------:R-:W-:Y:S01]  /*2700*/  IMAD.X R25, R23, 0x1, R9, P1 ;  /* 0x0000000117197824 */ /* 0x000fe200008e0609 */
[C---:B------:R-:W-:Y:S02]  /*2710*/  IADD3 R80, P0, R20.reuse, R80, RZ ;  /* 0x0000005014507210 */ /* 0x040fe40007f1e0ff */
[----:B------:R-:W-:Y:S01]  /*2720*/  IADD3 R18, P1, R20, R18, RZ ;  /* 0x0000001214127210 */ /* 0x000fe20007f3e0ff */
[----:B------:R-:W-:Y:S01]  /*2730*/  IMAD.X R39, R10, 0x1, R21, P3 ;  /* 0x000000010a277824 */ /* 0x000fe200018e0615 */
[----:B------:R-:W-:Y:S01]  /*2740*/  ISETP.GE.AND P3, PT, R211, c[0x0][0x1d4], PT ;  /* 0x00007500d3007a0c */ /* 0x000fe20003f66270 */
[C---:B------:R-:W-:Y:S02]  /*2750*/  IMAD.X R81, R21.reuse, 0x1, R8, P0 ;  /* 0x0000000115517824 */ /* 0x040fe400000e0608 */
[----:B------:R-:W-:Y:S01]  /*2760*/  IMAD.X R19, R21, 0x1, R9, P1 ;  /* 0x0000000115137824 */ /* 0x000fe200008e0609 */
[----:B------:R-:W-:-:S02]  /*2770*/  ISETP.LT.OR P0, PT, R84, 0x1, P3 ;  /* 0x000000015400780c */ /* 0x000fc40001f01670 */
[----:B------:R-:W-:Y:S02]  /*2780*/  ISETP.GE.AND P1, PT, R12, c[0x0][0x1d4], PT ;  /* 0x000075000c007a0c */ /* 0x000fe40003f26270 */
[----:B------:R-:W-:Y:S01]  /*2790*/  ISETP.GE.AND P3, PT, R85, c[0x0][0x1d4], PT ;  /* 0x0000750055007a0c */ /* 0x000fe20003f66270 */
[----:B------:R-:W-:Y:S04]  /*27a0*/  LDSM.16.M88.4 R64, [R250+0x18100] ;  /* 0x01810000fa40783b */ /* 0x000fe80000000200 */
[----:B------:R-:W-:Y:S04]  /*27b0*/  LDSM.16.M88.4 R96, [R246+0x18100] ;  /* 0x01810000f660783b */ /* 0x000fe80000000200 */
[----:B------:R-:W-:Y:S04]  /*27c0*/  LDSM.16.M88.4 R20, [R249+0xc100] ;  /* 0x00c10000f914783b */ /* 0x000fe80000000200 */
[----:B------:R-:W-:Y:S04]  /*27d0*/  LDSM.16.M88.4 R32, [R249+0xc900] ;  /* 0x00c90000f920783b */ /* 0x000fe80000000200 */
[----:B------:R-:W-:Y:S04]  /*27e0*/  LDSM.16.M88.4 R8, [R249+0xd100] ;  /* 0x00d10000f908783b */ /* 0x000fe80000000200 */
[----:B------:R-:W1:Y:S04]  /*27f0*/  LDSM.16.M88.4 R48, [R249+0xd900] ;  /* 0x00d90000f930783b */ /* 0x000e680000000200 */
[----:B------:R-:W-:Y:S04]  /*2800*/  LDSM.16.M88.4 R40, [R249+0xe100] ;  /* 0x00e10000f928783b */ /* 0x000fe80000000200 */
[----:B------:R-:W-:Y:S04]  /*2810*/  LDSM.16.M88.4 R76, [R249+0xe900] ;  /* 0x00e90000f94c783b */ /* 0x000fe80000000200 */
[----:B------:R-:W-:Y:S04]  /*2820*/  LDSM.16.M88.4 R68, [R248] ;  /* 0x00000000f844783b */ /* 0x000fe80000000200 */
[----:B------:R-:W-:Y:S04]  /*2830*/  LDSM.16.M88.4 R28, [R248+0x800] ;  /* 0x00080000f81c783b */ /* 0x000fe80000000200 */
[----:B------:R-:W-:Y:S04]  /*2840*/  LDSM.16.M88.4 R72, [R248+0x1000] ;  /* 0x00100000f848783b */ /* 0x000fe80000000200 */
[----:B------:R-:W2:Y:S04]  /*2850*/  LDSM.16.M88.4 R60, [R248+0x1800] ;  /* 0x00180000f83c783b */ /* 0x000ea80000000200 */
[----:B------:R-:W3:Y:S04]  /*2860*/  LDSM.16.M88.4 R56, [R248+0x2000] ;  /* 0x00200000f838783b */ /* 0x000ee80000000200 */
[----:B------:R-:W4:Y:S04]  /*2870*/  LDSM.16.M88.4 R100, [R248+0x2800] ;  /* 0x00280000f864783b */ /* 0x000f280000000200 */
[----:B------:R-:W-:Y:S01]  /*2880*/  @!PT LDS RZ, [RZ] ;  /* 0x00000000fffff984 */ /* 0x000fe20000000800 */
[----:B------:R-:W-:Y:S01]  /*2890*/  @!PT LDS RZ, [RZ] ;  /* 0x00000000fffff984 */ /* 0x000fe20000000800 */
[----:B------:R-:W-:Y:S01]  /*28a0*/  @!PT LDS RZ, [RZ] ;  /* 0x00000000fffff984 */ /* 0x000fe20000000800 */
[----:B------:R1:W-:Y:S01]  /*28b0*/  LDGSTS.E.BYPASS.LTC128B.128 [R251+0x100], [R52.64], !P0 ;  /* 0x0010000034fb7fae */ /* 0x0003e2000c101d50 */
[----:B------:R-:W-:-:S13]  /*28c0*/  ISETP.LT.OR P0, PT, R84, 0x1, P1 ;  /* 0x000000015400780c */ /* 0x000fda0000f01670 */
[----:B------:R5:W-:Y:S01]  /*28d0*/  LDGSTS.E.BYPASS.LTC128B.128 [R251+0x3100], [R46.64], !P0 ;  /* 0x031000002efb7fae */ /* 0x000be2000c101d50 */
[----:B------:R-:W-:Y:S02]  /*28e0*/  ISETP.LT.OR P0, PT, R84, 0x1, P3 ;  /* 0x000000015400780c */ /* 0x000fe40001f01670 */
[----:B------:R-:W-:Y:S01]  /*28f0*/  ISETP.GE.AND P3, PT, R0, c[0x0][0x1d4], PT ;  /* 0x0000750000007a0c */ /* 0x000fe20003f66270 */
[----:B------:R-:W-:Y:S01]  /*2900*/  IMAD.MOV.U32 R0, RZ, RZ, 0x40 ;  /* 0x00000040ff007424 */ /* 0x000fe200078e00ff */
[C---:B-1----:R-:W-:Y:S09]  /*2910*/  HMMA.16816.F32.BF16 R52, R64.reuse, R48, RZ ;  /* 0x000000304034723c */ /* 0x042ff200000418ff */
[----:B------:R5:W-:Y:S01]  /*2920*/  LDGSTS.E.BYPASS.LTC128B.128 [R251+0x6100], [R44.64], !P0 ;  /* 0x061000002cfb7fae */ /* 0x000be2000c101d50 */
[----:B------:R-:W-:Y:S01]  /*2930*/  ISETP.LT.OR P0, PT, R84, 0x1, P3 ;  /* 0x000000015400780c */ /* 0x000fe20001f01670 */
[----:B------:R-:W-:Y:S11]  /*2940*/  HMMA.16816.F32.BF16 R48, R64, R50, RZ ;  /* 0x000000324030723c */ /* 0x000ff600000418ff */
[----:B------:R-:W-:Y:S01]  /*2950*/  @!UPT UIADD3 URZ, URZ, URZ, URZ ;  /* 0x0000003f3f3ff290 */ /* 0x000fe2000fffe03f */
[----:B------:R1:W-:Y:S01]  /*2960*/  LDGSTS.E.BYPASS.LTC128B.128 [R251+0x9100], [R38.64], !P0 ;  /* 0x0910000026fb7fae */ /* 0x0003e2000c101d50 */
[----:B------:R-:W-:-:S04]  /*2970*/  ISETP.GE.AND P0, PT, R211, c[0x0][0x1d4], PT ;  /* 0x00007500d3007a0c */ /* 0x000fc80003f06270 */
[C---:B------:R-:W-:Y:S01]  /*2980*/  ISETP.LT.OR P0, PT, R84.reuse, 0x21, P0 ;  /* 0x000000215400780c */ /* 0x040fe20000701670 */
[----:B--2---:R-:W-:Y:S08]  /*2990*/  HMMA.16816.F32.BF16 R52, R96, R60, R52 ;  /* 0x0000003c6034723c */ /* 0x004ff00000041834 */
[----:B-----5:R-:W-:Y:S04]  /*29a0*/  HMMA.16816.F32.BF16 R44, R64, R40, RZ ;  /* 0x00000028402c723c */ /* 0x020fe800000418ff */
[----:B------:R1:W-:Y:S01]  /*29b0*/  LDGSTS.E.BYPASS.LTC128B.128 [R251+0x1100], [R36.64], !P0 ;  /* 0x0110000024fb7fae */ /* 0x0003e2000c101d50 */
[----:B------:R-:W-:-:S03]  /*29c0*/  ISETP.LT.OR P0, PT, R84, 0x21, P1 ;  /* 0x000000215400780c */ /* 0x000fc60000f01670 */
[----:B------:R-:W-:Y:S10]  /*29d0*/  HMMA.16816.F32.BF16 R40, R64, R42, RZ ;  /* 0x0000002a4028723c */ /* 0x000ff400000418ff */
[----:B------:R2:W-:Y:S01]  /*29e0*/  LDGSTS.E.BYPASS.LTC128B.128 [R251+0x4100], [R26.64], !P0 ;  /* 0x041000001afb7fae */ /* 0x0005e2000c101d50 */
[----:B------:R-:W-:Y:S01]  /*29f0*/  ISETP.GE.AND P0, PT, R85, c[0x0][0x1d4], PT ;  /* 0x0000750055007a0c */ /* 0x000fe20003f06270 */
[----:B------:R-:W-:Y:S03]  /*2a00*/  HMMA.16816.F32.BF16 R48, R96, R62, R48 ;  /* 0x0000003e6030723c */ /* 0x000fe60000041830 */
[----:B------:R-:W-:-:S05]  /*2a10*/  ISETP.LT.OR P0, PT, R84, 0x21, P0 ;  /* 0x000000215400780c */ /* 0x000fca0000701670 */
[----:B---3--:R-:W-:Y:S08]  /*2a20*/  HMMA.16816.F32.BF16 R44, R96, R56, R44 ;  /* 0x00000038602c723c */ /* 0x008ff0000004182c */
[----:B------:R2:W-:Y:S01]  /*2a30*/  LDGSTS.E.BYPASS.LTC128B.128 [R251+0x7100], [R24.64], !P0 ;  /* 0x0710000018fb7fae */ /* 0x0005e2000c101d50 */
[----:B------:R-:W-:Y:S01]  /*2a40*/  ISETP.LT.OR P0, PT, R84, 0x21, P3 ;  /* 0x000000215400780c */ /* 0x000fe20001f01670 */
[----:B-1----:R-:W-:Y:S08]  /*2a50*/  HMMA.16816.F32.BF16 R36, R64, R76, RZ ;  /* 0x0000004c4024723c */ /* 0x002ff000000418ff */
[----:B------:R-:W-:Y:S04]  /*2a60*/  HMMA.16816.F32.BF16 R40, R96, R58, R40 ;  /* 0x0000003a6028723c */ /* 0x000fe80000041828 */
[----:B------:R1:W-:Y:S01]  /*2a70*/  LDGSTS.E.BYPASS.LTC128B.128 [R251+0xa100], [R18.64], !P0 ;  /* 0x0a10000012fb7fae */ /* 0x0003e2000c101d50 */
[----:B------:R-:W-:-:S04]  /*2a80*/  ISETP.GE.AND P0, PT, R211, c[0x0][0x1d4], PT ;  /* 0x00007500d3007a0c */ /* 0x000fc80003f06270 */
[----:B------:R-:W-:-:S07]  /*2a90*/  ISETP.LT.OR P0, PT, R84, 0x41, P0 ;  /* 0x000000415400780c */ /* 0x000fce0000701670 */
[----:B----4-:R-:W-:Y:S06]  /*2aa0*/  HMMA.16816.F32.BF16 R36, R96, R100, R36 ;  /* 0x000000646024723c */ /* 0x010fec0000041824 */
[----:B------:R1:W-:Y:S01]  /*2ab0*/  LDGSTS.E.BYPASS.LTC128B.128 [R251+0x2100], [R16.64], !P0 ;  /* 0x0210000010fb7fae */ /* 0x0003e2000c101d50 */
[----:B------:R-:W-:Y:S01]  /*2ac0*/  ISETP.LT.OR P0, PT, R84, 0x41, P1 ;  /* 0x000000415400780c */ /* 0x000fe20000f01670 */
[----:B--2---:R-:W-:Y:S01]  /*2ad0*/  HMMA.16816.F32.BF16 R24, R64, R20, RZ ;  /* 0x000000144018723c */ /* 0x004fe200000418ff */
[----:B------:R-:W-:-:S04]  /*2ae0*/  ISETP.GE.AND P1, PT, R85, c[0x0][0x1d4], PT ;  /* 0x0000750055007a0c */ /* 0x000fc80003f26270 */
[----:B------:R-:W-:-:S03]  /*2af0*/  ISETP.LT.OR P1, PT, R84, 0x41, P1 ;  /* 0x000000415400780c */ /* 0x000fc60000f21670 */
[----:B------:R-:W-:Y:S04]  /*2b00*/  HMMA.16816.F32.BF16 R20, R64, R22, RZ ;  /* 0x000000164014723c */ /* 0x000fe800000418ff */
[----:B------:R2:W-:Y:S01]  /*2b10*/  LDGSTS.E.BYPASS.LTC128B.128 [R251+0x5100], [R14.64], !P0 ;  /* 0x051000000efb7fae */ /* 0x0005e2000c101d50 */
[----:B------:R-:W-:-:S04]  /*2b20*/  LOP3.LUT P0, RZ, R13, 0x4, RZ, 0xc0, !PT ;  /* 0x000000040dff7812 */ /* 0x000fc8000780c0ff */
[----:B------:R-:W-:Y:S01]  /*2b30*/  SEL R0, R0, 0xffffffc0, !P0 ;  /* 0xffffffc000007807 */ /* 0x000fe20004000000 */
[----:B------:R3:W-:Y:S01]  /*2b40*/  LDGSTS.E.BYPASS.LTC128B.128 [R251+0x8100], [R82.64], !P1 ;  /* 0x0810000052fb7fae */ /* 0x0007e2000c901d50 */
[----:B------:R-:W-:Y:S02]  /*2b50*/  ISETP.LT.OR P0, PT, R84, 0x41, P3 ;  /* 0x000000415400780c */ /* 0x000fe40001f01670 */
[----:B------:R-:W-:Y:S01]  /*2b60*/  ISETP.GT.AND P3, PT, R112, 0x5f, PT ;  /* 0x0000005f7000780c */ /* 0x000fe20003f64270 */
[----:B------:R-:W-:Y:S02]  /*2b70*/  IMAD.IADD R244, R249, 0x1, R0 ;  /* 0x00000001f9f47824 */ /* 0x000fe400078e0200 */
[----:B------:R-:W-:Y:S01]  /*2b80*/  HMMA.16816.F32.BF16 R24, R96, R68, R24 ;  /* 0x000000446018723c */ /* 0x000fe20000041818 */
[----:B------:R-:W-:Y:S01]  /*2b90*/  IMAD.IADD R234, R0, 0x1, R248 ;  /* 0x0000000100ea7824 */ /* 0x000fe200078e02f8 */
[----:B------:R-:W-:-:S06]  /*2ba0*/  IADD3 R0, R251, 0x100, RZ ;  /* 0x00000100fb007810 */ /* 0x000fcc0007ffe0ff */
[----:B------:R-:W-:Y:S01]  /*2bb0*/  HMMA.16816.F32.BF16 R20, R96, R70, R20 ;  /* 0x000000466014723c */ /* 0x000fe20000041814 */
[----:B------:R3:W-:Y:S01]  /*2bc0*/  LDGSTS.E.BYPASS.LTC128B.128 [R251+0xb100], [R80.64], !P0 ;  /* 0x0b10000050fb7fae */ /* 0x0007e2000c101d50 */
[----:B------:R-:W-:-:S03]  /*2bd0*/  PLOP3.LUT P0, PT, PT, PT, UP0, 0x40, 0x0 ;  /* 0x000000000000781c */ /* 0x000fc60003f0e808 */
[----:B------:R-:W-:Y:S03]  /*2be0*/  LDSM.16.M88.4 R68, [R244+0xc100] ;  /* 0x00c10000f444783b */ /* 0x000fe60000000200 */
[C---:B--2---:R-:W-:Y:S01]  /*2bf0*/  HMMA.16816.F32.BF16 R12, R64.reuse, R32, RZ ;  /* 0x00000020400c723c */ /* 0x044fe200000418ff */
[----:B------:R-:W-:Y:S04]  /*2c00*/  LDSM.16.M88.4 R60, [R244+0xd100] ;  /* 0x00d10000f43c783b */ /* 0x000fe80000000200 */
[----:B------:R-:W-:Y:S03]  /*2c10*/  LDSM.16.M88.4 R92, [R244+0xd900] ;  /* 0x00d90000f45c783b */ /* 0x000fe60000000200 */
[C---:B------:R-:W-:Y:S01]  /*2c20*/  HMMA.16816.F32.BF16 R32, R64.reuse, R34, RZ ;  /* 0x000000224020723c */ /* 0x040fe200000418ff */
[----:B------:R-:W-:Y:S04]  /*2c30*/  LDSM.16.M88.4 R88, [R244+0xe100] ;  /* 0x00e10000f458783b */ /* 0x000fe80000000200 */
[----:B------:R-:W-:Y:S03]  /*2c40*/  LDSM.16.M88.4 R84, [R244+0xe900] ;  /* 0x00e90000f454783b */ /* 0x000fe60000000200 */
[----:B-1----:R-:W-:Y:S01]  /*2c50*/  HMMA.16816.F32.BF16 R16, R64, R8, RZ ;  /* 0x000000084010723c */ /* 0x002fe200000418ff */
[----:B------:R-:W-:Y:S04]  /*2c60*/  LDSM.16.M88.4 R56, [R234] ;  /* 0x00000000ea38783b */ /* 0x000fe80000000200 */
[----:B---3--:R-:W-:Y:S03]  /*2c70*/  LDSM.16.M88.4 R80, [R234+0x800] ;  /* 0x00080000ea50783b */ /* 0x008fe60000000200 */
[C---:B------:R-:W-:Y:S01]  /*2c80*/  HMMA.16816.F32.BF16 R12, R96.reuse, R28, R12 ;  /* 0x0000001c600c723c */ /* 0x040fe2000004180c */
[----:B------:R-:W-:Y:S04]  /*2c90*/  LDSM.16.M88.4 R104, [R244+0x15900] ;  /* 0x01590000f468783b */ /* 0x000fe80000000200 */
[----:B------:R-:W0:Y:S03]  /*2ca0*/  LDGDEPBAR ;  /* 0x00000000000079af */ /* 0x000e260000000000 */
[----:B------:R-:W-:Y:S01]  /*2cb0*/  HMMA.16816.F32.BF16 R32, R96, R30, R32 ;  /* 0x0000001e6020723c */ /* 0x000fe20000041820 */
[----:B------:R-:W1:Y:S07]  /*2cc0*/  LDSM.16.M88.4 R28, [R245+0x18100] ;  /* 0x01810000f51c783b */ /* 0x000e6e0000000200 */
[C---:B------:R-:W-:Y:S08]  /*2cd0*/  HMMA.16816.F32.BF16 R8, R64.reuse, R10, RZ ;  /* 0x0000000a4008723c */ /* 0x040ff000000418ff */
[----:B------:R-:W-:Y:S01]  /*2ce0*/  HMMA.16816.F32.BF16 R64, R64, R78, RZ ;  /* 0x0000004e4040723c */ /* 0x000fe200000418ff */
[----:B------:R-:W2:Y:S07]  /*2cf0*/  LDSM.16.M88.4 R76, [R244+0xc900] ;  /* 0x00c90000f44c783b */ /* 0x000eae0000000200 */
[C---:B------:R-:W-:Y:S08]  /*2d00*/  HMMA.16816.F32.BF16 R16, R96.reuse, R72, R16 ;  /* 0x000000486010723c */ /* 0x040ff00000041810 */
[C---:B------:R-:W-:Y:S01]  /*2d10*/  HMMA.16816.F32.BF16 R8, R96.reuse, R74, R8 ;  /* 0x0000004a6008723c */ /* 0x040fe20000041808 */
[----:B------:R-:W3:Y:S07]  /*2d20*/  LDSM.16.M88.4 R72, [R243+0x18100] ;  /* 0x01810000f348783b */ /* 0x000eee0000000200 */
[----:B------:R-:W-:Y:S01]  /*2d30*/  HMMA.16816.F32.BF16 R64, R96, R102, R64 ;  /* 0x000000666040723c */ /* 0x000fe20000041840 */
[----:B------:R-:W-:Y:S04]  /*2d40*/  LDSM.16.M88.4 R96, [R234+0x2800] ;  /* 0x00280000ea60783b */ /* 0x000fe80000000200 */
[----:B------:R-:W-:Y:S03]  /*2d50*/  LDSM.16.M88.4 R100, [R249+0x17100] ;  /* 0x01710000f964783b */ /* 0x000fe60000000200 */
[C---:B-1----:R-:W-:Y:S08]  /*2d60*/  HMMA.16816.F32.BF16 R24, R28.reuse, R68, R24 ;  /* 0x000000441c18723c */ /* 0x042ff00000041818 */
[C---:B------:R-:W-:Y:S01]  /*2d70*/  HMMA.16816.F32.BF16 R20, R28.reuse, R70, R20 ;  /* 0x000000461c14723c */ /* 0x040fe20000041814 */
[----:B------:R-:W1:Y:S07]  /*2d80*/  LDSM.16.M88.4 R68, [R234+0x1000] ;  /* 0x00100000ea44783b */ /* 0x000e6e0000000200 */
[C---:B------:R-:W-:Y:S08]  /*2d90*/  HMMA.16816.F32.BF16 R16, R28.reuse, R60, R16 ;  /* 0x0000003c1c10723c */ /* 0x040ff00000041810 */
[C---:B------:R-:W-:Y:S01]  /*2da0*/  HMMA.16816.F32.BF16 R8, R28.reuse, R62, R8 ;  /* 0x0000003e1c08723c */ /* 0x040fe20000041808 */
[----:B------:R-:W-:Y:S07]  /*2db0*/  LDSM.16.M88.4 R60, [R234+0x2000] ;  /* 0x00200000ea3c783b */ /* 0x000fee0000000200 */
[C---:B--2---:R-:W-:Y:S08]  /*2dc0*/  HMMA.16816.F32.BF16 R12, R28.reuse, R76, R12 ;  /* 0x0000004c1c0c723c */ /* 0x044ff0000004180c */
        /* <DEDUP_REMOVED lines=10> */
[----:B------:R-:W-:Y:S04]  /*2e70*/  LDSM.16.M88.4 R64, [R250+0x1c100] ;  /* 0x01c10000fa40783b */ /* 0x000fe80000000200 */
[----:B------:R-:W-:Y:S03]  /*2e80*/  LDSM.16.M88.4 R84, [R249+0x11100] ;  /* 0x01110000f954783b */ /* 0x000fe60000000200 */
        /* <DEDUP_REMOVED lines=8> */
[----:B------:R-:W4:Y:S07]  /*2f10*/  LDSM.16.M88.4 R80, [R249+0x11900] ;  /* 0x01190000f950783b */ /* 0x000f2e0000000200 */
[C---:B--2---:R-:W-:Y:S08]  /*2f20*/  HMMA.16816.F32.BF16 R52, R72.reuse, R76, R52 ;  /* 0x0000004c4834723c */ /* 0x044ff00000041834 */
[C---:B------:R-:W-:Y:S01]  /*2f30*/  HMMA.16816.F32.BF16 R48, R72.reuse, R78, R48 ;  /* 0x0000004e4830723c */ /* 0x040fe20000041830 */
[----:B------:R-:W-:Y:S07]  /*2f40*/  LDSM.16.M88.4 R76, [R248+0x3000] ;  /* 0x00300000f84c783b */ /* 0x000fee0000000200 */
[C---:B------:R-:W-:Y:S08]  /*2f50*/  HMMA.16816.F32.BF16 R44, R72.reuse, R60, R44 ;  /* 0x0000003c482c723c */ /* 0x040ff0000004182c */
[C---:B------:R-:W-:Y:S01]  /*2f60*/  HMMA.16816.F32.BF16 R40, R72.reuse, R62, R40 ;  /* 0x0000003e4828723c */ /* 0x040fe20000041828 */
[----:B------:R-:W-:Y:S07]  /*2f70*/  LDSM.16.M88.4 R60, [R246+0x1c100] ;  /* 0x01c10000f63c783b */ /* 0x000fee0000000200 */
[C---:B------:R-:W-:Y:S08]  /*2f80*/  HMMA.16816.F32.BF16 R36, R72.reuse, R96, R36 ;  /* 0x000000604824723c */ /* 0x040ff00000041824 */
[----:B------:R-:W-:Y:S01]  /*2f90*/  HMMA.16816.F32.BF16 R28, R72, R98, R28 ;  /* 0x00000062481c723c */ /* 0x000fe2000004181c */
[----:B------:R-:W2:Y:S04]  /*2fa0*/  LDSM.16.M88.4 R72, [R248+0x3800] ;  /* 0x00380000f848783b */ /* 0x000ea80000000200 */
        /* <DEDUP_REMOVED lines=24> */
[C---:B------:R-:W-:Y:S01]  /*3130*/  HMMA.16816.F32.BF16 R8, R60.reuse, R58, R8 ;  /* 0x0000003a3c08723c */ /* 0x040fe20000041808 */
[----:B------:R-:W3:Y:S07]  /*3140*/  LDSM.16.M88.4 R56, [R244+0x11100] ;  /* 0x01110000f438783b */ /* 0x000eee0000000200 */
[C---:B------:R-:W-:Y:S08]  /*3150*/  HMMA.16816.F32.BF16 R24, R60.reuse, R76, R24 ;  /* 0x0000004c3c18723c */ /* 0x040ff00000041818 */
        /* <DEDUP_REMOVED lines=8> */
[C---:B--2---:R-:W-:Y:S08]  /*31e0*/  HMMA.16816.F32.BF16 R24, R72.reuse, R92, R24 ;  /* 0x0000005c4818723c */ /* 0x044ff00000041818 */
[----:B------:R-:W-:Y:S01]  /*31f0*/  HMMA.16816.F32.BF16 R20, R72, R94, R20 ;  /* 0x0000005e4814723c */ /* 0x000fe20000041814 */
        /* <DEDUP_REMOVED lines=15> */
[----:B------:R-:W-:Y:S01]  /*32f0*/  HMMA.16816.F32.BF16 R20, R64, R70, R20 ;  /* 0x000000464014723c */ /* 0x000fe20000041814 */
[----:B------:R-:W1:Y:S07]  /*3300*/  LDSM.16.M88.4 R68, [R234+0x5000] ;  /* 0x00500000ea44783b */ /* 0x000e6e0000000200 */
[C---:B------:R-:W-:Y:S08]  /*3310*/  HMMA.16816.F32.BF16 R36, R72.reuse, R76, R36 ;  /* 0x0000004c4824723c */ /* 0x040ff00000041824 */
[C---:B------:R-:W-:Y:S01]  /*3320*/  HMMA.16816.F32.BF16 R28, R72.reuse, R78, R28 ;  /* 0x0000004e481c723c */ /* 0x040fe2000004181c */
[----:B------:R-:W4:Y:S07]  /*3330*/  LDSM.16.M88.4 R76, [R234+0x4800] ;  /* 0x00480000ea4c783b */ /* 0x000f2e0000000200 */
[C---:B------:R-:W-:Y:S08]  /*3340*/  HMMA.16816.F32.BF16 R52, R72.reuse, R80, R52 ;  /* 0x000000504834723c */ /* 0x040ff00000041834 */
[----:B------:R-:W-:Y:S01]  /*3350*/  HMMA.16816.F32.BF16 R48, R72, R82, R48 ;  /* 0x000000524830723c */ /* 0x000fe20000041830 */
[----:B------:R-:W-:Y:S04]  /*3360*/  LDSM.16.M88.4 R72, [R249+0x12100] ;  /* 0x01210000f948783b */ /* 0x000fe80000000200 */
[----:B------:R-:W-:Y:S03]  /*3370*/  LDSM.16.M88.4 R80, [R249+0x13100] ;  /* 0x01310000f950783b */ /* 0x000fe60000000200 */
        /* <DEDUP_REMOVED lines=11> */
[----:B------:R-:W-:Y:S07]  /*3430*/  LDSM.16.M88.4 R76, [R249+0x14100] ;  /* 0x01410000f94c783b */ /* 0x000fee0000000200 */
[C---:B------:R-:W-:Y:S08]  /*3440*/  HMMA.16816.F32.BF16 R36, R64.reuse, R84, R36 ;  /* 0x000000544024723c */ /* 0x040ff00000041824 */
[----:B------:R-:W-:Y:S01]  /*3450*/  HMMA.16816.F32.BF16 R28, R64, R86, R28 ;  /* 0x00000056401c723c */ /* 0x000fe2000004181c */
[----:B------:R-:W4:Y:S04]  /*3460*/  LDSM.16.M88.4 R64, [R249+0x14900] ;  /* 0x01490000f940783b */ /* 0x000f280000000200 */
[----:B------:R-:W-:Y:S03]  /*3470*/  LDSM.16.M88.4 R84, [R244+0x12100] ;  /* 0x01210000f454783b */ /* 0x000fe60000000200 */
[C---:B--2---:R-:W-:Y:S08]  /*3480*/  HMMA.16816.F32.BF16 R24, R60.reuse, R72, R24 ;  /* 0x000000483c18723c */ /* 0x044ff00000041818 */
[C---:B------:R-:W-:Y:S01]  /*3490*/  HMMA.16816.F32.BF16 R20, R60.reuse, R74, R20 ;  /* 0x0000004a3c14723c */ /* 0x040fe20000041814 */
[----:B------:R-:W-:Y:S07]  /*34a0*/  LDSM.16.M88.4 R72, [R248+0x6000] ;  /* 0x00600000f848783b */ /* 0x000fee0000000200 */
[C---:B---3--:R-:W-:Y:S08]  /*34b0*/  HMMA.16816.F32.BF16 R12, R60.reuse, R56, R12 ;  /* 0x000000383c0c723c */ /* 0x048ff0000004180c */
[C---:B------:R-:W-:Y:S01]  /*34c0*/  HMMA.16816.F32.BF16 R32, R60.reuse, R58, R32 ;  /* 0x0000003a3c20723c */ /* 0x040fe20000041820 */
[----:B------:R-:W2:Y:S07]  /*34d0*/  LDSM.16.M88.4 R56, [R246+0x20100] ;  /* 0x02010000f638783b */ /* 0x000eae0000000200 */
[C---:B-1----:R-:W-:Y:S08]  /*34e0*/  HMMA.16816.F32.BF16 R52, R60.reuse, R68, R52 ;  /* 0x000000443c34723c */ /* 0x042ff00000041834 */
[C---:B------:R-:W-:Y:S01]  /*34f0*/  HMMA.16816.F32.BF16 R48, R60.reuse, R70, R48 ;  /* 0x000000463c30723c */ /* 0x040fe20000041830 */
[----:B------:R-:W1:Y:S07]  /*3500*/  LDSM.16.M88.4 R68, [R248+0x6800] ;  /* 0x00680000f844783b */ /* 0x000e6e0000000200 */
[C---:B------:R-:W-:Y:S08]  /*3510*/  HMMA.16816.F32.BF16 R16, R60.reuse, R80, R16 ;  /* 0x000000503c10723c */ /* 0x040ff00000041810 */
[C---:B------:R-:W-:Y:S01]  /*3520*/  HMMA.16816.F32.BF16 R8, R60.reuse, R82, R8 ;  /* 0x000000523c08723c */ /* 0x040fe20000041808 */
[----:B------:R-:W-:Y:S07]  /*3530*/  LDSM.16.M88.4 R80, [R244+0x12900] ;  /* 0x01290000f450783b */ /* 0x000fee0000000200 */
[C---:B----4-:R-:W-:Y:S08]  /*3540*/  HMMA.16816.F32.BF16 R36, R60.reuse, R64, R36 ;  /* 0x000000403c24723c */ /* 0x050ff00000041824 */
[C---:B------:R-:W-:Y:S01]  /*3550*/  HMMA.16816.F32.BF16 R28, R60.reuse, R66, R28 ;  /* 0x000000423c1c723c */ /* 0x040fe2000004181c */
[----:B------:R-:W3:Y:S07]  /*3560*/  LDSM.16.M88.4 R64, [R248+0x8800] ;  /* 0x00880000f840783b */ /* 0x000eee0000000200 */
[C---:B------:R-:W-:Y:S08]  /*3570*/  HMMA.16816.F32.BF16 R44, R60.reuse, R76, R44 ;  /* 0x0000004c3c2c723c */ /* 0x040ff0000004182c */
[----:B------:R-:W-:Y:S01]  /*3580*/  HMMA.16816.F32.BF16 R40, R60, R78, R40 ;  /* 0x0000004e3c28723c */ /* 0x000fe20000041828 */
[----:B------:R-:W4:Y:S04]  /*3590*/  LDSM.16.M88.4 R60, [R245+0x20100] ;  /* 0x02010000f53c783b */ /* 0x000f280000000200 */
[----:B------:R-:W5:Y:S03]  /*35a0*/  LDSM.16.M88.4 R76, [R244+0x13100] ;  /* 0x01310000f44c783b */ /* 0x000f660000000200 */
        /* <DEDUP_REMOVED lines=15> */
[C---:B---3--:R-:W-:Y:S08]  /*36a0*/  HMMA.16816.F32.BF16 R36, R56.reuse, R64, R36 ;  /* 0x000000403824723c */ /* 0x048ff00000041824 */
[----:B------:R-:W-:Y:S01]  /*36b0*/  HMMA.16816.F32.BF16 R28, R56, R66, R28 ;  /* 0x00000042381c723c */ /* 0x000fe2000004181c */
[----:B------:R-:W-:Y:S04]  /*36c0*/  LDSM.16.M88.4 R56, [R243+0x20100] ;  /* 0x02010000f338783b */ /* 0x000fe80000000200 */
[----:B------:R-:W3:Y:S03]  /*36d0*/  LDSM.16.M88.4 R64, [R234+0x6000] ;  /* 0x00600000ea40783b */ /* 0x000ee60000000200 */
[C---:B----4-:R-:W-:Y:S08]  /*36e0*/  HMMA.16816.F32.BF16 R24, R60.reuse, R84, R24 ;  /* 0x000000543c18723c */ /* 0x050ff00000041818 */
[C---:B------:R-:W-:Y:S01]  /*36f0*/  HMMA.16816.F32.BF16 R20, R60.reuse, R86, R20 ;  /* 0x000000563c14723c */ /* 0x040fe20000041814 */
[----:B------:R-:W4:Y:S07]  /*3700*/  LDSM.16.M88.4 R84, [R234+0x7000] ;  /* 0x00700000ea54783b */ /* 0x000f2e0000000200 */
[C---:B------:R-:W-:Y:S08]  /*3710*/  HMMA.16816.F32.BF16 R12, R60.reuse, R80, R12 ;  /* 0x000000503c0c723c */ /* 0x040ff0000004180c */
[C---:B------:R-:W-:Y:S01]  /*3720*/  HMMA.16816.F32.BF16 R32, R60.reuse, R82, R32 ;  /* 0x000000523c20723c */ /* 0x040fe20000041820 */
[----:B------:R-:W3:Y:S07]  /*3730*/  LDSM.16.M88.4 R80, [R234+0x7800] ;  /* 0x00780000ea50783b */ /* 0x000eee0000000200 */
[C---:B-----5:R-:W-:Y:S08]  /*3740*/  HMMA.16816.F32.BF16 R16, R60.reuse, R76, R16 ;  /* 0x0000004c3c10723c */ /* 0x060ff00000041810 */
[C---:B------:R-:W-:Y:S01]  /*3750*/  HMMA.16816.F32.BF16 R8, R60.reuse, R78, R8 ;  /* 0x0000004e3c08723c */ /* 0x040fe20000041808 */
[----:B------:R-:W5:Y:S07]  /*3760*/  LDSM.16.M88.4 R76, [R234+0x8000] ;  /* 0x00800000ea4c783b */ /* 0x000f6e0000000200 */
[C---:B--2---:R-:W-:Y:S08]  /*3770*/  HMMA.16816.F32.BF16 R52, R60.reuse, R72, R52 ;  /* 0x000000483c34723c */ /* 0x044ff00000041834 */
[C---:B------:R-:W-:Y:S01]  /*3780*/  HMMA.16816.F32.BF16 R48, R60.reuse, R74, R48 ;  /* 0x0000004a3c30723c */ /* 0x040fe20000041830 */
[----:B------:R-:W2:Y:S07]  /*3790*/  LDSM.16.M88.4 R72, [R234+0x8800] ;  /* 0x00880000ea48783b */ /* 0x000eae0000000200 */
[C---:B-1----:R-:W-:Y:S08]  /*37a0*/  HMMA.16816.F32.BF16 R44, R60.reuse, R68, R44 ;  /* 0x000000443c2c723c */ /* 0x042ff0000004182c */
[C---:B------:R-:W-:Y:S01]  /*37b0*/  HMMA.16816.F32.BF16 R40, R60.reuse, R70, R40 ;  /* 0x000000463c28723c */ /* 0x040fe20000041828 */
[----:B------:R-:W-:Y:S07]  /*37c0*/  LDSM.16.M88.4 R68, [R249+0x15100] ;  /* 0x01510000f944783b */ /* 0x000fee0000000200 */
[C---:B------:R-:W-:Y:S08]  /*37d0*/  HMMA.16816.F32.BF16 R36, R60.reuse, R96, R36 ;  /* 0x000000603c24723c */ /* 0x040ff00000041824 */
[----:B------:R-:W-:Y:S01]  /*37e0*/  HMMA.16816.F32.BF16 R28, R60, R98, R28 ;  /* 0x000000623c1c723c */ /* 0x000fe2000004181c */
[----:B------:R-:W1:Y:S04]  /*37f0*/  LDSM.16.M88.4 R60, [R249+0x15900] ;  /* 0x01590000f93c783b */ /* 0x000e680000000200 */
[----:B------:R-:W-:Y:S03]  /*3800*/  LDSM.16.M88.4 R96, [R249+0x17900] ;  /* 0x01790000f960783b */ /* 0x000fe60000000200 */
[C---:B---3--:R-:W-:Y:S08]  /*3810*/  HMMA.16816.F32.BF16 R24, R56.reuse, R64, R24 ;  /* 0x000000403818723c */ /* 0x048ff00000041818 */
[C---:B------:R-:W-:Y:S01]  /*3820*/  HMMA.16816.F32.BF16 R20, R56.reuse, R66, R20 ;  /* 0x000000423814723c */ /* 0x040fe20000041814 */
[----:B------:R-:W3:Y:S07]  /*3830*/  LDSM.16.M88.4 R64, [R249+0x16100] ;  /* 0x01610000f940783b */ /* 0x000eee0000000200 */
[C---:B------:R-:W-:Y:S08]  /*3840*/  HMMA.16816.F32.BF16 R12, R56.reuse, R88, R12 ;  /* 0x00000058380c723c */ /* 0x040ff0000004180c */
[C---:B------:R-:W-:Y:S01]  /*3850*/  HMMA.16816.F32.BF16 R32, R56.reuse, R90, R32 ;  /* 0x0000005a3820723c */ /* 0x040fe20000041820 */
[----:B------:R-:W-:Y:S07]  /*3860*/  LDSM.16.M88.4 R88, [R248+0x9000] ;  /* 0x00900000f858783b */ /* 0x000fee0000000200 */
[C---:B----4-:R-:W-:Y:S08]  /*3870*/  HMMA.16816.F32.BF16 R16, R56.reuse, R84, R16 ;  /* 0x000000543810723c */ /* 0x050ff00000041810 */
[C---:B------:R-:W-:Y:S01]  /*3880*/  HMMA.16816.F32.BF16 R8, R56.reuse, R86, R8 ;  /* 0x000000563808723c */ /* 0x040fe20000041808 */
[----:B------:R-:W-:Y:S07]  /*3890*/  LDSM.16.M88.4 R84, [R245+0x24100] ;  /* 0x02410000f554783b */ /* 0x000fee0000000200 */
[C---:B------:R-:W-:Y:S08]  /*38a0*/  HMMA.16816.F32.BF16 R52, R56.reuse, R80, R52 ;  /* 0x000000503834723c */ /* 0x040ff00000041834 */
[C---:B------:R-:W-:Y:S01]  /*38b0*/  HMMA.16816.F32.BF16 R48, R56.reuse, R82, R48 ;  /* 0x000000523830723c */ /* 0x040fe20000041830 */
[----:B------:R-:W-:Y:S07]  /*38c0*/  LDSM.16.M88.4 R80, [R248+0x9800] ;  /* 0x00980000f850783b */ /* 0x000fee0000000200 */
[C---:B-----5:R-:W-:Y:S08]  /*38d0*/  HMMA.16816.F32.BF16 R44, R56.reuse, R76, R44 ;  /* 0x0000004c382c723c */ /* 0x060ff0000004182c */
[C---:B------:R-:W-:Y:S01]  /*38e0*/  HMMA.16816.F32.BF16 R40, R56.reuse, R78, R40 ;  /* 0x0000004e3828723c */ /* 0x040fe20000041828 */
[----:B------:R-:W-:Y:S07]  /*38f0*/  LDSM.16.M88.4 R76, [R248+0xa000] ;  /* 0x00a00000f84c783b */ /* 0x000fee0000000200 */
[C---:B--2---:R-:W-:Y:S08]  /*3900*/  HMMA.16816.F32.BF16 R36, R56.reuse, R72, R36 ;  /* 0x000000483824723c */ /* 0x044ff00000041824 */
[----:B------:R-:W-:Y:S01]  /*3910*/  HMMA.16816.F32.BF16 R28, R56, R74, R28 ;  /* 0x0000004a381c723c */ /* 0x000fe2000004181c */
[----:B------:R-:W2:Y:S04]  /*3920*/  LDSM.16.M88.4 R56, [R249+0x16900] ;  /* 0x01690000f938783b */ /* 0x000ea80000000200 */
[----:B------:R-:W-:Y:S03]  /*3930*/  LDSM.16.M88.4 R72, [R248+0xa800] ;  /* 0x00a80000f848783b */ /* 0x000fe60000000200 */
[C---:B-1----:R-:W-:Y:S08]  /*3940*/  HMMA.16816.F32.BF16 R12, R92.reuse, R60, R12 ;  /* 0x0000003c5c0c723c */ /* 0x042ff0000004180c */
[C---:B------:R-:W-:Y:S01]  /*3950*/  HMMA.16816.F32.BF16 R32, R92.reuse, R62, R32 ;  /* 0x0000003e5c20723c */ /* 0x040fe20000041820 */
[----:B------:R-:W1:Y:S07]  /*3960*/  LDSM.16.M88.4 R60, [R246+0x24100] ;  /* 0x02410000f63c783b */ /* 0x000e6e0000000200 */
[C---:B------:R-:W-:Y:S08]  /*3970*/  HMMA.16816.F32.BF16 R24, R92.reuse, R68, R24 ;  /* 0x000000445c18723c */ /* 0x040ff00000041818 */
[C---:B------:R-:W-:Y:S01]  /*3980*/  HMMA.16816.F32.BF16 R20, R92.reuse, R70, R20 ;  /* 0x000000465c14723c */ /* 0x040fe20000041814 */
[----:B------:R-:W-:Y:S07]  /*3990*/  LDSM.16.M88.4 R68, [R248+0xb000] ;  /* 0x00b00000f844783b */ /* 0x000fee0000000200 */
[C---:B---3--:R-:W-:Y:S08]  /*39a0*/  HMMA.16816.F32.BF16 R16, R92.reuse, R64, R16 ;  /* 0x000000405c10723c */ /* 0x048ff00000041810 */
[C---:B------:R-:W-:Y:S01]  /*39b0*/  HMMA.16816.F32.BF16 R8, R92.reuse, R66, R8 ;  /* 0x000000425c08723c */ /* 0x040fe20000041808 */
[----:B------:R-:W3:Y:S07]  /*39c0*/  LDSM.16.M88.4 R64, [R248+0xb800] ;  /* 0x00b80000f840783b */ /* 0x000eee0000000200 */
        /* <DEDUP_REMOVED lines=8> */
[----:B------:R-:W-:Y:S04]  /*3a50*/  LDSM.16.M88.4 R96, [R244+0x16900] ;  /* 0x01690000f460783b */ /* 0x000fe80000000200 */
[----:B------:R-:W-:Y:S03]  /*3a60*/  LDSM.16.M88.4 R92, [R244+0x17100] ;  /* 0x01710000f45c783b */ /* 0x000fe60000000200 */
[C---:B-1----:R-:W-:Y:S08]  /*3a70*/  HMMA.16816.F32.BF16 R24, R60.reuse, R88, R24 ;  /* 0x000000583c18723c */ /* 0x042ff00000041818 */
[C---:B------:R-:W-:Y:S01]  /*3a80*/  HMMA.16816.F32.BF16 R20, R60.reuse, R90, R20 ;  /* 0x0000005a3c14723c */ /* 0x040fe20000041814 */
[----:B------:R-:W1:Y:S07]  /*3a90*/  LDSM.16.M88.4 R88, [R244+0x17900] ;  /* 0x01790000f458783b */ /* 0x000e6e0000000200 */
[C---:B---3--:R-:W-:Y:S08]  /*3aa0*/  HMMA.16816.F32.BF16 R36, R60.reuse, R64, R36 ;  /* 0x000000403c24723c */ /* 0x048ff00000041824 */
        /* <DEDUP_REMOVED lines=12> */
[----:B------:R-:W-:Y:S01]  /*3b70*/  HMMA.16816.F32.BF16 R28, R60, R66, R28 ;  /* 0x000000423c1c723c */ /* 0x000fe2000004181c */
[----:B------:R-:W-:Y:S04]  /*3b80*/  LDSM.16.M88.4 R64, [R234+0xa800] ;  /* 0x00a80000ea40783b */ /* 0x000fe80000000200 */
[----:B------:R-:W-:Y:S03]  /*3b90*/  LDSM.16.M88.4 R60, [R234+0xb000] ;  /* 0x00b00000ea3c783b */ /* 0x000fe60000000200 */
[C---:B--2---:R-:W-:Y:S08]  /*3ba0*/  HMMA.16816.F32.BF16 R24, R84.reuse, R56, R24 ;  /* 0x000000385418723c */ /* 0x044ff00000041818 */
[----:B------:R-:W-:Y:S01]  /*3bb0*/  HMMA.16816.F32.BF16 R20, R84, R58, R20 ;  /* 0x0000003a5414723c */ /* 0x000fe20000041814 */
[----:B------:R-:W2:Y:S01]  /*3bc0*/  LDSM.16.M88.4 R56, [R234+0xb800] ;  /* 0x00b80000ea38783b */ /* 0x000ea20000000200 */
[----:B------:R-:W-:-:S06]  /*3bd0*/  DEPBAR.LE SB0, 0x0 ;  /* 0x000080000000791a */ /* 0x000fcc0000000000 */
        /* <DEDUP_REMOVED lines=21> */
[----:B------:R-:W-:Y:S07]  /*3d30*/  HMMA.16816.F32.BF16 R56, R68, R58, R28 ;  /* 0x0000003a4438723c */ /* 0x000fee000004181c */
[----:B------:R-:W-:-:S02]  /*3d40*/  SHF.R.S32.HI R70, RZ, 0x1f, R111 ;  /* 0x0000001fff467819 */ /* 0x000fc4000001146f */
[----:B------:R-:W-:-:S03]  /*3d50*/  SHF.R.S32.HI R28, RZ, 0x1f, R211 ;  /* 0x0000001fff1c7819 */ /* 0x000fc600000114d3 */
[----:B------:R1:W-:Y:S04]  /*3d60*/  STL [R1+0x20], R70 ;  /* 0x0000204601007387 */ /* 0x0003e80000100800 */
[----:B------:R1:W-:Y:S04]  /*3d70*/  STL [R1+0x24], R208 ;  /* 0x000024d001007387 */ /* 0x0003e80000100800 */
[----:B------:R-:W-:Y:S06]  /*3d80*/  BAR.SYNC.DEFER_BLOCKING 0x0 ;  /* 0x0000000000007b1d */ /* 0x000fec0000010000 */
[----:B------:R-:W-:Y:S05]  /*3d90*/  @P0 BRA `(.L_x_1576) ;  /* 0x000005f000000947 */ /* 0x000fea0003800000 */
[----:B------:R-:W-:Y:S01]  /*3da0*/  IMAD.U32 R0, RZ, RZ, UR15 ;  /* 0x0000000fff007e24 */ /* 0x000fe2000f8e00ff */
        /* <DEDUP_REMOVED lines=17> */
[----:B------:R-:W-:Y:S02]  /*3ec0*/  IADD3 R78, -R64, 0x10, RZ ;  /* 0x00000010404e7810 */ /* 0x000fe40007ffe1ff */
[----:B------:R-:W-:Y:S02]  /*3ed0*/  SHF.L.U64.HI R63, R209, 0x1, R210 ;  /* 0x00000001d13f7819 */ /* 0x000fe400000102d2 */
[----:B------:R-:W-:-:S02]  /*3ee0*/  SHF.R.S32.HI R0, RZ, 0x1f, R62 ;  /* 0x0000001fff007819 */ /* 0x000fc4000001143e */
[----:B------:R-:W-:Y:S02]  /*3ef0*/  LOP3.LUT R78, R78, 0xf, RZ, 0xc0, !PT ;  /* 0x0000000f4e4e7812 */ /* 0x000fe400078ec0ff */
[----:B------:R-:W-:Y:S01]  /*3f00*/  IADD3 R72, -R110, 0x10, RZ ;  /* 0x000000106e487810 */ /* 0x000fe20007ffe1ff */
[----:B------:R-:W-:Y:S01]  /*3f10*/  IMAD R0, R0, c[0x0][0x1e0], RZ ;  /* 0x0000780000007a24 */ /* 0x000fe200078e02ff */
[----:B------:R-:W-:Y:S02]  /*3f20*/  SHF.L.U64.HI R60, R207, 0x1, R208 ;  /* 0x00000001cf3c7819 */ /* 0x000fe400000102d0 */
[----:B------:R-:W-:Y:S01]  /*3f30*/  LOP3.LUT R72, R72, 0xf, RZ, 0xc0, !PT ;  /* 0x0000000f48487812 */ /* 0x000fe200078ec0ff */
[C---:B------:R-:W-:Y:S01]  /*3f40*/  IMAD R0, R62.reuse, c[0x0][0x1e4], R0 ;  /* 0x000079003e007a24 */ /* 0x040fe200078e0200 */
[----:B------:R-:W-:Y:S01]  /*3f50*/  SHF.L.U64.HI R29, R111, 0x1, R70 ;  /* 0x000000016f1d7819 */ /* 0x000fe20000010246 */
[----:B--2---:R-:W-:-:S04]  /*3f60*/  IMAD.WIDE.U32 R30, R62, c[0x0][0x1e0], RZ ;  /* 0x000078003e1e7a25 */ /* 0x004fc800078e00ff */
[----:B------:R-:W-:Y:S01]  /*3f70*/  IMAD.IADD R31, R31, 0x1, R0 ;  /* 0x000000011f1f7824 */ /* 0x000fe200078e0200 */
[----:B---3--:R-:W-:-:S03]  /*3f80*/  SHF.R.S32.HI R0, RZ, 0x1f, R61 ;  /* 0x0000001fff007819 */ /* 0x008fc6000001143d */
[C---:B------:R-:W-:Y:S01]  /*3f90*/  IMAD.WIDE.U32 R30, R61.reuse, c[0x0][0x1f0], R30 ;  /* 0x00007c003d1e7a25 */ /* 0x040fe200078e001e */
[----:B------:R2:W-:Y:S03]  /*3fa0*/  STL [R1], R61 ;  /* 0x0000003d01007387 */ /* 0x0005e60000100800 */
[----:B------:R-:W-:Y:S01]  /*3fb0*/  IMAD R0, R0, c[0x0][0x1f0], RZ ;  /* 0x00007c0000007a24 */ /* 0x000fe200078e02ff */
[----:B------:R-:W-:Y:S01]  /*3fc0*/  IADD3 R67, P0, R30, UR22, RZ ;  /* 0x000000161e437c10 */ /* 0x000fe2000ff1e0ff */
[----:B------:R3:W-:Y:S01]  /*3fd0*/  STL [R1+0x4], R62 ;  /* 0x0000043e01007387 */ /* 0x0007e20000100800 */
[----:B------:R-:W-:Y:S01]  /*3fe0*/  SEL R30, RZ, 0x10, P4 ;  /* 0x00000010ff1e7807 */ /* 0x000fe20002000000 */
[----:B------:R-:W-:-:S03]  /*3ff0*/  IMAD R0, R61, c[0x0][0x1f4], R0 ;  /* 0x00007d003d007a24 */ /* 0x000fc600078e0200 */
[----:B------:R-:W-:Y:S02]  /*4000*/  IADD3 R74, -R30, 0x10, RZ ;  /* 0x000000101e4a7810 */ /* 0x000fe40007ffe1ff */
[----:B------:R-:W-:Y:S01]  /*4010*/  IADD3.X R0, R31, UR19, R0, P0, !PT ;  /* 0x000000131f007c10 */ /* 0x000fe200087fe400 */
[----:B------:R-:W-:Y:S01]  /*4020*/  IMAD.SHL.U32 R31, R207, 0x2, RZ ;  /* 0x00000002cf1f7824 */ /* 0x000fe200078e00ff */
[C---:B------:R-:W-:Y:S02]  /*4030*/  LEA R68, P0, R67.reuse, c[0x0][0x1c8], 0x1 ;  /* 0x0000720043447a11 */ /* 0x040fe400078008ff */
[----:B------:R-:W-:Y:S02]  /*4040*/  LOP3.LUT R74, R74, 0xf, RZ, 0xc0, !PT ;  /* 0x0000000f4a4a7812 */ /* 0x000fe400078ec0ff */
[----:B------:R-:W-:Y:S01]  /*4050*/  LEA.HI.X R67, R67, c[0x0][0x1cc], R0, 0x1, P0 ;  /* 0x0000730043437a11 */ /* 0x000fe200000f0c00 */
[----:B------:R-:W4:Y:S01]  /*4060*/  SHFL.IDX PT, R73, R68, 0x2, 0x181f ;  /* 0x00581f0044497f89 */ /* 0x000f2200000e0000 */
[----:B------:R-:W-:-:S03]  /*4070*/  IMAD.SHL.U32 R0, R111, 0x2, RZ ;  /* 0x000000026f007824 */ /* 0x000fc600078e00ff */
[----:B------:R-:W5:Y:S01]  /*4080*/  SHFL.IDX PT, R69, R67, 0x2, 0x181f ;  /* 0x00581f0043457f89 */ /* 0x000f6200000e0000 */
[----:B--2---:R-:W-:-:S03]  /*4090*/  SEL R61, RZ, 0x10, P5 ;  /* 0x00000010ff3d7807 */ /* 0x004fc60002800000 */
[----:B-1----:R-:W-:Y:S01]  /*40a0*/  SHFL.IDX PT, R70, R67, RZ, 0x181f ;  /* 0x00181fff43467589 */ /* 0x002fe200000e0000 */
[----:B------:R-:W-:Y:S01]  /*40b0*/  IADD3 R76, -R61, 0x10, RZ ;  /* 0x000000103d4c7810 */ /* 0x000fe20007ffe1ff */
[----:B---3--:R-:W-:Y:S02]  /*40c0*/  IMAD.SHL.U32 R62, R209, 0x2, RZ ;  /* 0x00000002d13e7824 */ /* 0x008fe400078e00ff */
[----:B------:R-:W-:Y:S01]  /*40d0*/  SHFL.IDX PT, R67, R67, 0x1, 0x181f ;  /* 0x00381f0043437f89 */ /* 0x000fe200000e0000 */
[----:B------:R-:W-:Y:S02]  /*40e0*/  LOP3.LUT R76, R76, 0xf, RZ, 0xc0, !PT ;  /* 0x0000000f4c4c7812 */ /* 0x000fe400078ec0ff */
[----:B----4-:R-:W-:-:S04]  /*40f0*/  IADD3 R78, P1, P0, R78, R73, R65 ;  /* 0x000000494e4e7210 */ /* 0x010fc8000783e041 */
[----:B-----5:R-:W-:Y:S02]  /*4100*/  IADD3.X R79, RZ, R69, R66, P1, P0 ;  /* 0x00000045ff4f7210 */ /* 0x020fe40000fe0442 */
        /* <DEDUP_REMOVED lines=40> */
.L_x_1576:
[----:B------:R-:W-:Y:S01]  /*4390*/  FMUL.FTZ R9, R9, c[0x0][0x320] ;  /* 0x0000c80009097a20 */ /* 0x000fe20000410000 */
[----:B------:R-:W-:Y:S01]  /*43a0*/  LEA.HI R7, R7, R2, RZ, 0x2 ;  /* 0x0000000207077211 */ /* 0x000fe200078f10ff */
[----:B------:R-:W-:Y:S01]  /*43b0*/  FMUL.FTZ R13, R13, c[0x0][0x320] ;  /* 0x0000c8000d0d7a20 */ /* 0x000fe20000410000 */
[----:B------:R-:W-:Y:S01]  /*43c0*/  PLOP3.LUT P0, PT, PT, PT, UP1, 0x80, 0x0 ;  /* 0x000000000000781c */ /* 0x000fe20003f0f018 */
[----:B------:R2:W-:Y:S01]  /*43d0*/  MUFU.TANH R29, R9 ;  /* 0x00000009001d7308 */ /* 0x0005e20000002400 */
[----:B------:R-:W-:Y:S01]  /*43e0*/  FMUL.FTZ R8, R8, c[0x0][0x320] ;  /* 0x0000c80008087a20 */ /* 0x000fe20000410000 */
[----:B------:R-:W-:Y:S01]  /*43f0*/  LOP3.LUT R7, R7, 0xfffffffc, RZ, 0xc0, !PT ;  /* 0xfffffffc07077812 */ /* 0x000fe200078ec0ff */
[----:B------:R-:W-:Y:S01]  /*4400*/  FMUL.FTZ R0, R16, c[0x0][0x320] ;  /* 0x0000c80010007a20 */ /* 0x000fe20000410000 */
[----:B------:R-:W-:Y:S01]  /*4410*/  @UP1 USHF.L.U32 UR10, UR10, 0x7, URZ ;  /* 0x000000070a0a1899 */ /* 0x000fe2000800063f */
[----:B------:R-:W-:Y:S01]  /*4420*/  FMUL.FTZ R20, R20, c[0x0][0x320] ;  /* 0x0000c80014147a20 */ /* 0x000fe20000410000 */
[----:B------:R-:W-:Y:S01]  /*4430*/  UIADD3 UR6, UR6, -0x2, URZ ;  /* 0xfffffffe06067890 */ /* 0x000fe2000fffe03f */
[----:B------:R-:W-:Y:S01]  /*4440*/  IMAD.IADD R7, R2, 0x1, -R7 ;  /* 0x0000000102077824 */ /* 0x000fe200078e0a07 */
[----:B------:R3:W-:Y:S01]  /*4450*/  MUFU.TANH R30, R13 ;  /* 0x0000000d001e7308 */ /* 0x0007e20000002400 */
[----:B------:R-:W-:Y:S01]  /*4460*/  FMUL.FTZ R12, R12, c[0x0][0x320] ;  /* 0x0000c8000c0c7a20 */ /* 0x000fe20000410000 */
[----:B------:R-:W0:Y:S01]  /*4470*/  LDGDEPBAR ;  /* 0x00000000000079af */ /* 0x000e220000000000 */
[----:B------:R-:W-:-:S02]  /*4480*/  FMUL.FTZ R17, R17, c[0x0][0x320] ;  /* 0x0000c80011117a20 */ /* 0x000fc40000410000 */
[----:B------:R-:W-:Y:S02]  /*4490*/  FMUL.FTZ R44, R44, c[0x0][0x320] ;  /* 0x0000c8002c2c7a20 */ /* 0x000fe40000410000 */
[----:B------:R-:W-:Y:S01]  /*44a0*/  FMUL.FTZ R25, R25, c[0x0][0x320] ;  /* 0x0000c80019197a20 */ /* 0x000fe20000410000 */
[----:B--2---:R-:W-:Y:S01]  /*44b0*/  LOP3.LUT R9, R109, 0xffffffe0, RZ, 0xc0, !PT ;  /* 0xffffffe06d097812 */ /* 0x004fe200078ec0ff */
[----:B------:R-:W-:Y:S01]  /*44c0*/  MUFU.TANH R31, R20 ;  /* 0x00000014001f7308 */ /* 0x000fe20000002400 */
[----:B------:R-:W-:Y:S02]  /*44d0*/  FMUL.FTZ R24, R24, c[0x0][0x320] ;  /* 0x0000c80018187a20 */ /* 0x000fe40000410000 */
[----:B------:R-:W-:Y:S02]  /*44e0*/  FMUL.FTZ R40, R40, c[0x0][0x320] ;  /* 0x0000c80028287a20 */ /* 0x000fe40000410000 */
[----:B------:R-:W-:Y:S02]  /*44f0*/  IMAD.IADD R9, R2, 0x1, -R9 ;  /* 0x0000000102097824 */ /* 0x000fe400078e0a09 */
[----:B---3--:R-:W-:Y:S01]  /*4500*/  FMUL.FTZ R13, R32, c[0x0][0x320] ;  /* 0x0000c800200d7a20 */ /* 0x008fe20000410000 */
[----:B------:R2:W-:Y:S01]  /*4510*/  MUFU.TANH R20, R12 ;  /* 0x0000000c00147308 */ /* 0x0005e20000002400 */
[----:B------:R-:W-:Y:S01]  /*4520*/  FMUL.FTZ R41, R41, c[0x0][0x320] ;  /* 0x0000c80029297a20 */ /* 0x000fe20000410000 */
[----:B------:R-:W-:Y:S01]  /*4530*/  SHF.R.S32.HI R16, RZ, 0x1f, R9 ;  /* 0x0000001fff107819 */ /* 0x000fe20000011409 */
[----:B------:R-:W-:-:S02]  /*4540*/  FMUL.FTZ R21, R21, c[0x0][0x320] ;  /* 0x0000c80015157a20 */ /* 0x000fc40000410000 */
[----:B------:R-:W-:Y:S01]  /*4550*/  FMUL.FTZ R52, R52, c[0x0][0x320] ;  /* 0x0000c80034347a20 */ /* 0x000fe20000410000 */
[----:B------:R-:W-:Y:S01]  /*4560*/  LEA.HI R2, R16, R9, RZ, 0x2 ;  /* 0x0000000910027211 */ /* 0x000fe200078f10ff */
[----:B------:R-:W-:Y:S01]  /*4570*/  FMUL.FTZ R53, R53, c[0x0][0x320] ;  /* 0x0000c80035357a20 */ /* 0x000fe20000410000 */
[----:B------:R3:W-:Y:S01]  /*4580*/  MUFU.TANH R32, R8 ;  /* 0x0000000800207308 */ /* 0x0007e20000002400 */
[----:B------:R-:W-:Y:S01]  /*4590*/  LEA.HI R16, R7, R7, RZ, 0x1 ;  /* 0x0000000707107211 */ /* 0x000fe200078f08ff */
[----:B------:R-:W-:Y:S02]  /*45a0*/  FMUL.FTZ R48, R48, c[0x0][0x320] ;  /* 0x0000c80030307a20 */ /* 0x000fe40000410000 */
[----:B------:R-:W-:Y:S01]  /*45b0*/  FMUL.FTZ R49, R49, c[0x0][0x320] ;  /* 0x0000c80031317a20 */ /* 0x000fe20000410000 */
[----:B------:R-:W-:Y:S01]  /*45c0*/  LOP3.LUT R16, R16, 0x1ffffffe, RZ, 0xc0, !PT ;  /* 0x1ffffffe10107812 */ /* 0x000fe200078ec0ff */
[----:B------:R-:W-:Y:S02]  /*45d0*/  FMUL.FTZ R45, R45, c[0x0][0x320] ;  /* 0x0000c8002d2d7a20 */ /* 0x000fe40000410000 */
[----:B--2---:R-:W-:Y:S01]  /*45e0*/  FMUL.FTZ R12, R33, c[0x0][0x320] ;  /* 0x0000c800210c7a20 */ /* 0x004fe20000410000 */
[----:B------:R-:W-:Y:S01]  /*45f0*/  MUFU.TANH R197, R44 ;  /* 0x0000002c00c57308 */ /* 0x000fe20000002400 */
[----:B------:R-:W-:-:S02]  /*4600*/  IMAD.IADD R16, R7, 0x1, -R16 ;  /* 0x0000000107107824 */ /* 0x000fc400078e0a10 */
[----:B------:R-:W-:Y:S02]  /*4610*/  FMUL.FTZ R7, R37, c[0x0][0x320] ;  /* 0x0000c80025077a20 */ /* 0x000fe40000410000 */
[----:B------:R-:W-:Y:S01]  /*4620*/  FMUL.FTZ R51, R51, c[0x0][0x320] ;  /* 0x0000c80033337a20 */ /* 0x000fe20000410000 */
[----:B---3--:R-:W-:Y:S02]  /*4630*/  SHF.R.S32.HI R8, RZ, 0x1f, R108 ;  /* 0x0000001fff087819 */ /* 0x008fe4000001146c */
[----:B------:R2:W-:Y:S01]  /*4640*/  MUFU.TANH R33, R17 ;  /* 0x0000001100217308 */ /* 0x0005e20000002400 */
[----:B------:R-:W-:Y:S01]  /*4650*/  FMUL.FTZ R50, R50, c[0x0][0x320] ;  /* 0x0000c80032327a20 */ /* 0x000fe20000410000 */
[----:B------:R-:W-:Y:S01]  /*4660*/  LEA.HI R8, R8, R108, RZ, 0x3 ;  /* 0x0000006c08087211 */ /* 0x000fe200078f18ff */
[----:B------:R-:W-:Y:S02]  /*4670*/  FMUL.FTZ R22, R22, c[0x0][0x320] ;  /* 0x0000c80016167a20 */ /* 0x000fe40000410000 */
[----:B------:R-:W-:Y:S01]  /*4680*/  FMUL.FTZ R18, R18, c[0x0][0x320] ;  /* 0x0000c80012127a20 */ /* 0x000fe20000410000 */
[----:B------:R-:W-:-:S02]  /*4690*/  LOP3.LUT R8, R8, 0xffffff8, RZ, 0xc0, !PT ;  /* 0x0ffffff808087812 */ /* 0x000fc400078ec0ff */
[----:B------:R-:W-:Y:S01]  /*46a0*/  MUFU.TANH R60, R25 ;  /* 0x00000019003c7308 */ /* 0x000fe20000002400 */
[----:B------:R-:W-:Y:S02]  /*46b0*/  FMUL.FTZ R19, R19, c[0x0][0x320] ;  /* 0x0000c80013137a20 */ /* 0x000fe40000410000 */
[----:B------:R-:W-:Y:S02]  /*46c0*/  FMUL.FTZ R11, R11, c[0x0][0x320] ;  /* 0x0000c8000b0b7a20 */ /* 0x000fe40000410000 */
[----:B------:R-:W-:Y:S02]  /*46d0*/  IMAD.IADD R8, R108, 0x1, -R8 ;  /* 0x000000016c087824 */ /* 0x000fe400078e0a08 */
[----:B------:R-:W-:Y:S01]  /*46e0*/  FMUL.FTZ R10, R10, c[0x0][0x320] ;  /* 0x0000c8000a0a7a20 */ /* 0x000fe20000410000 */
[C---:B--2---:R-:W-:Y:S01]  /*46f0*/  LEA.HI.SX32 R17, R2.reuse, UR11, 0x1e ;  /* 0x0000000b02117c11 */ /* 0x044fe2000f8ff2ff */
[----:B------:R-:W2:Y:S01]  /*4700*/  MUFU.TANH R25, R24 ;  /* 0x0000001800197308 */ /* 0x000ea20000002400 */
[----:B------:R-:W-:Y:S01]  /*4710*/  LOP3.LUT R2, R2, 0x7ffffffc, RZ, 0xc0, !PT ;  /* 0x7ffffffc02027812 */ /* 0x000fe200078ec0ff */
[----:B------:R-:W-:-:S02]  /*4720*/  FMUL.FTZ R54, R54, c[0x0][0x320] ;  /* 0x0000c80036367a20 */ /* 0x000fc40000410000 */
[----:B------:R-:W-:Y:S02]  /*4730*/  IMAD R8, R8, 0x10, R17 ;  /* 0x0000001008087824 */ /* 0x000fe400078e0211 */
[----:B------:R-:W-:Y:S02]  /*4740*/  IMAD.IADD R9, R9, 0x1, -R2 ;  /* 0x0000000109097824 */ /* 0x000fe400078e0a02 */
[----:B------:R-:W-:Y:S01]  /*4750*/  IMAD R212, R16, 0x8, R8 ;  /* 0x0000000810d47824 */ /* 0x000fe200078e0208 */
[----:B------:R3:W-:Y:S01]  /*4760*/  MUFU.TANH R195, R40 ;  /* 0x0000002800c37308 */ /* 0x0007e20000002400 */
[----:B------:R-:W-:Y:S02]  /*4770*/  IMAD.U32 R2, RZ, RZ, UR4 ;  /* 0x00000004ff027e24 */ /* 0x000fe4000f8e00ff */
[----:B------:R-:W-:Y:S01]  /*4780*/  @P0 IMAD.HI.U32 R16, R212, c[0x0][0x2c8], RZ ;  /* 0x0000b200d4100a27 */ /* 0x000fe200078e00ff */
[----:B------:R-:W-:Y:S01]  /*4790*/  PLOP3.LUT P0, PT, PT, PT, UP1, 0x80, 0x0 ;  /* 0x000000000000781c */ /* 0x000fe20003f0f018 */
[----:B------:R-:W-:Y:S02]  /*47a0*/  STL [R1+0x2c], R212 ;  /* 0x00002cd401007387 */ /* 0x000fe40000100800 */
[----:B------:R-:W-:Y:S01]  /*47b0*/  IMAD.MOV.U32 R44, RZ, RZ, R212 ;  /* 0x000000ffff2c7224 */ /* 0x000fe200078e00d4 */
[----:B------:R4:W-:Y:S01]  /*47c0*/  MUFU.TANH R194, R41 ;  /* 0x0000002900c27308 */ /* 0x0009e20000002400 */
[----:B------:R-:W-:-:S02]  /*47d0*/  IMAD.SHL.U32 R61, R9, 0x2, RZ ;  /* 0x00000002093d7824 */ /* 0x000fc400078e00ff */
[----:B------:R-:W-:Y:S02]  /*47e0*/  FMUL.FTZ R8, R36, c[0x0][0x320] ;  /* 0x0000c80024087a20 */ /* 0x000fe40000410000 */
[----:B------:R-:W-:Y:S01]  /*47f0*/  FMUL.FTZ R9, R23, c[0x0][0x320] ;  /* 0x0000c80017097a20 */ /* 0x000fe20000410000 */
[----:B------:R-:W-:Y:S01]  /*4800*/  IADD3 R2, -R61, 0x1, R2 ;  /* 0x000000013d027810 */ /* 0x000fe20007ffe102 */
[----:B------:R-:W-:Y:S01]  /*4810*/  FMUL.FTZ R55, R55, c[0x0][0x320] ;  /* 0x0000c80037377a20 */ /* 0x000fe20000410000 */
[----:B---3--:R-:W-:Y:S01]  /*4820*/  IADD3 R40, -R61, UR4, RZ ;  /* 0x000000043d287c10 */ /* 0x008fe2000fffe1ff */
[----:B------:R-:W3:Y:S01]  /*4830*/  MUFU.TANH R21, R21 ;  /* 0x0000001500157308 */ /* 0x000ee20000002400 */
[----:B------:R-:W-:Y:S01]  /*4840*/  @P0 SHF.R.U32.HI R44, RZ, c[0x0][0x2cc], R16 ;  /* 0x0000b300ff2c0a19 */ /* 0x000fe20000011610 */
[----:B------:R-:W-:Y:S01]  /*4850*/  FMUL.FTZ R46, R46, c[0x0][0x320] ;  /* 0x0000c8002e2e7a20 */ /* 0x000fe20000410000 */
[----:B------:R-:W-:Y:S01]  /*4860*/  IADD3 R36, R2, -UR13, RZ ;  /* 0x8000000d02247c10 */ /* 0x000fe2000fffe0ff */
[----:B------:R-:W-:Y:S01]  /*4870*/  FMUL.FTZ R47, R47, c[0x0][0x320] ;  /* 0x0000c8002f2f7a20 */ /* 0x000fe20000410000 */
[----:B------:R-:W-:Y:S01]  /*4880*/  STL [R1+0x30], R61 ;  /* 0x0000303d01007387 */ /* 0x000fe20000100800 */
[----:B------:R-:W-:Y:S01]  /*4890*/  FMUL.FTZ R42, R42, c[0x0][0x320] ;  /* 0x0000c8002a2a7a20 */ /* 0x000fe20000410000 */
[----:B------:R-:W-:Y:S01]  /*48a0*/  ULDC.64 UR4, c[0x0][0x2c8] ;  /* 0x0000b20000047ab9 */ /* 0x000fe20000000a00 */
[----:B------:R-:W5:Y:S01]  /*48b0*/  MUFU.TANH R13, R13 ;  /* 0x0000000d000d7308 */ /* 0x000f620000002400 */
[----:B------:R-:W1:Y:S01]  /*48c0*/  SHFL.IDX PT, R16, R44, RZ, 0x1c1f ;  /* 0x001c1fff2c107589 */ /* 0x000e6200000e0000 */
[----:B------:R-:W-:Y:S01]  /*48d0*/  FMUL.FTZ R43, R43, c[0x0][0x320] ;  /* 0x0000c8002b2b7a20 */ /* 0x000fe20000410000 */
[----:B------:R-:W-:Y:S01]  /*48e0*/  UIMAD.WIDE.U32 UR26, UR10, UR4, URZ ;  /* 0x000000040a1a72a5 */ /* 0x000fe2000f8e003f */
[----:B------:R-:W-:-:S02]  /*48f0*/  FMUL.FTZ R38, R38, c[0x0][0x320] ;  /* 0x0000c80026267a20 */ /* 0x000fc40000410000 */
[----:B------:R-:W-:Y:S02]  /*4900*/  FMUL.FTZ R39, R39, c[0x0][0x320] ;  /* 0x0000c80027277a20 */ /* 0x000fe40000410000 */
[----:B------:R-:W1:Y:S01]  /*4910*/  MUFU.TANH R12, R12 ;  /* 0x0000000c000c7308 */ /* 0x000e620000002400 */
[----:B------:R-:W-:Y:S01]  /*4920*/  FMUL.FTZ R58, R58, c[0x0][0x320] ;  /* 0x0000c8003a3a7a20 */ /* 0x000fe20000410000 */
[----:B------:R-:W-:Y:S01]  /*4930*/  @UP1 UMOV UR15, UR27 ;  /* 0x0000001b000f1c82 */ /* 0x000fe20008000000 */
[----:B------:R-:W-:Y:S01]  /*4940*/  FMUL.FTZ R59, R59, c[0x0][0x320] ;  /* 0x0000c8003b3b7a20 */ /* 0x000fe20000410000 */
[----:B------:R-:W-:Y:S01]  /*4950*/  @UP1 USHF.R.U32.HI UR11, URZ, UR5, UR15 ;  /* 0x000000053f0b1299 */ /* 0x000fe2000801160f */
[----:B------:R-:W-:-:S03]  /*4960*/  IMAD.IADD R247, R6, 0x1, R5 ;  /* 0x0000000106f77824 */ /* 0x000fc600078e0205 */
[----:B------:R-:W2:Y:S01]  /*4970*/  MUFU.TANH R0, R0 ;  /* 0x0000000000007308 */ /* 0x000ea20000002400 */
[----:B------:R-:W-:Y:S01]  /*4980*/  IMAD.SHL.U32 R247, R247, 0x2, RZ ;  /* 0x00000002f7f77824 */ /* 0x000fe200078e00ff */
[----:B------:R-:W-:-:S03]  /*4990*/  UIADD3 UR11, UR11, UR7, -UR13 ;  /* 0x000000070b0b7290 */ /* 0x000fc6000fffe80d */
[--C-:B------:R-:W-:Y:S01]  /*49a0*/  IMAD R242, R4, 0x2, R247.reuse ;  /* 0x0000000204f27824 */ /* 0x100fe200078e02f7 */
[----:B------:R-:W-:Y:S01]  /*49b0*/  LDSM.16.MT88.4 R172, [R247+0x100] ;  /* 0x00010000f7ac783b */ /* 0x000fe20000004200 */
[C---:B------:R-:W-:Y:S01]  /*49c0*/  IMAD R241, R3.reuse, 0x2, R247 ;  /* 0x0000000203f17824 */ /* 0x040fe200078e02f7 */
[----:B------:R-:W3:Y:S01]  /*49d0*/  MUFU.TANH R193, R52 ;  /* 0x0000003400c17308 */ /* 0x000ee20000002400 */
[----:B-1----:R-:W-:Y:S01]  /*49e0*/  IMAD.IADD R16, R36, 0x1, R16 ;  /* 0x0000000124107824 */ /* 0x002fe200078e0210 */
[----:B------:R-:W-:Y:S01]  /*49f0*/  LDSM.16.MT88.4 R164, [R242+0x100] ;  /* 0x00010000f2a4783b */ /* 0x000fe20000004200 */
[----:B------:R-:W-:Y:S01]  /*4a00*/  IMAD R240, R3, 0x2, R242 ;  /* 0x0000000203f07824 */ /* 0x000fe200078e02f2 */
[----:B------:R-:W-:Y:S02]  /*4a10*/  UIMAD.WIDE UR4, UR11, 0x2aaaaaab, URZ ;  /* 0x2aaaaaab0b0478a5 */ /* 0x000fe4000f8e023f */
[----:B----4-:R-:W-:Y:S01]  /*4a20*/  IMNMX R41, R40, R16, PT ;  /* 0x0000001028297217 */ /* 0x010fe20003800200 */
[----:B------:R-:W-:Y:S01]  /*4a30*/  LDSM.16.MT88.4 R156, [R241+0x100] ;  /* 0x00010000f19c783b */ /* 0x000fe20000004200 */
[----:B------:R-:W1:Y:S01]  /*4a40*/  MUFU.TANH R192, R53 ;  /* 0x0000003500c07308 */ /* 0x000e620000002400 */
[----:B------:R-:W-:Y:S01]  /*4a50*/  USHF.R.U32.HI UR4, URZ, 0x1f, UR5 ;  /* 0x0000001f3f047899 */ /* 0x000fe20008011605 */
[----:B------:R-:W-:Y:S01]  /*4a60*/  ISETP.GT.AND P0, PT, R41, RZ, PT ;  /* 0x000000ff2900720c */ /* 0x000fe20003f04270 */
[----:B------:R-:W-:Y:S02]  /*4a70*/  LDSM.16.MT88.4 R132, [R242+0x3100] ;  /* 0x00310000f284783b */ /* 0x000fe40000004200 */
[----:B------:R-:W-:Y:S01]  /*4a80*/  ULEA.HI.SX32 UR4, UR5, UR4, 0x1c ;  /* 0x0000000405047291 */ /* 0x000fe2000f8fe23f */
[----:B--2---:R-:W-:Y:S01]  /*4a90*/  FSEL R25, R25, -INF , P0 ;  /* 0xff80000019197808 */ /* 0x004fe20000000000 */
[----:B------:R-:W-:Y:S01]  /*4aa0*/  LDSM.16.MT88.4 R68, [R241+0x900] ;  /* 0x00090000f144783b */ /* 0x000fe20000004200 */
[----:B------:R-:W-:Y:S01]  /*4ab0*/  ISETP.GT.AND P0, PT, R41, 0x1, PT ;  /* 0x000000012900780c */ /* 0x000fe20003f04270 */
[----:B------:R2:W4:Y:S01]  /*4ac0*/  MUFU.TANH R205, R48 ;  /* 0x0000003000cd7308 */ /* 0x0005220000002400 */
[----:B------:R-:W-:Y:S01]  /*4ad0*/  UISETP.LT.AND UP0, UPT, URZ, UR4, UPT ;  /* 0x000000043f00728c */ /* 0x000fe2000bf01270 */
[----:B------:R-:W-:Y:S01]  /*4ae0*/  LDSM.16.MT88.4 R72, [R247+0x6100] ;  /* 0x00610000f748783b */ /* 0x000fe20000004200 */
[----:B------:R-:W-:-:S02]  /*4af0*/  FSEL R24, R60, -INF , P0 ;  /* 0xff8000003c187808 */ /* 0x000fc40000000000 */
[----:B------:R-:W-:Y:S01]  /*4b00*/  ISETP.GT.AND P0, PT, R41, 0x8, PT ;  /* 0x000000082900780c */ /* 0x000fe20003f04270 */
[----:B------:R-:W-:Y:S01]  /*4b10*/  LDSM.16.MT88.4 R140, [R247+0x3100] ;  /* 0x00310000f78c783b */ /* 0x000fe20000004200 */
[----:B------:R-:W-:Y:S01]  /*4b20*/  USEL UR4, URZ, UR4, !UP0 ;  /* 0x000000043f047287 */ /* 0x000fe2000c000000 */
[----:B------:R1:W1:Y:S01]  /*4b30*/  MUFU.TANH R204, R49 ;  /* 0x0000003100cc7308 */ /* 0x0002620000002400 */
[----:B------:R-:W-:Y:S01]  /*4b40*/  FSEL R23, R31, -INF , P0 ;  /* 0xff8000001f177808 */ /* 0x000fe20000000000 */
[----:B------:R-:W-:Y:S01]  /*4b50*/  FMUL.FTZ R31, R34, c[0x0][0x320] ;  /* 0x0000c800221f7a20 */ /* 0x000fe20000410000 */
[----:B------:R-:W-:Y:S01]  /*4b60*/  ISETP.GT.AND P0, PT, R41, 0x9, PT ;  /* 0x000000092900780c */ /* 0x000fe20003f04270 */
[----:B------:R-:W-:Y:S01]  /*4b70*/  LDSM.16.MT88.4 R80, [R247+0x6900] ;  /* 0x00690000f750783b */ /* 0x000fe20000004200 */
[----:B------:R-:W-:Y:S02]  /*4b80*/  UISETP.GE.AND UP0, UPT, UR6, UR4, UPT ;  /* 0x000000040600728c */ /* 0x000fe4000bf06270 */
[----:B---3--:R-:W-:Y:S01]  /*4b90*/  FSEL R21, R21, -INF , P0 ;  /* 0xff80000015157808 */ /* 0x008fe20000000000 */
[----:B------:R-:W3:Y:S01]  /*4ba0*/  MUFU.TANH R196, R45 ;  /* 0x0000002d00c47308 */ /* 0x000ee20000002400 */
[----:B------:R-:W-:Y:S01]  /*4bb0*/  ISETP.GT.AND P0, PT, R41, 0x10, PT ;  /* 0x000000102900780c */ /* 0x000fe20003f04270 */
[----:B--2---:R-:W-:Y:S01]  /*4bc0*/  FMUL.FTZ R48, R57, c[0x0][0x320] ;  /* 0x0000c80039307a20 */ /* 0x004fe20000410000 */
[----:B------:R-:W-:Y:S02]  /*4bd0*/  LDSM.16.MT88.4 R84, [R242+0x6100] ;  /* 0x00610000f254783b */ /* 0x000fe40000004200 */
[----:B------:R-:W-:-:S02]  /*4be0*/  FSEL R20, R20, -INF , P0 ;  /* 0xff80000014147808 */ /* 0x000fc40000000000 */
[C---:B------:R-:W-:Y:S01]  /*4bf0*/  ISETP.GT.AND P0, PT, R41.reuse, 0x11, PT ;  /* 0x000000112900780c */ /* 0x040fe20003f04270 */
[----:B------:R-:W2:Y:S01]  /*4c00*/  MUFU.TANH R8, R8 ;  /* 0x0000000800087308 */ /* 0x000ea20000002400 */
[----:B-1----:R-:W-:Y:S01]  /*4c10*/  FMUL.FTZ R49, R56, c[0x0][0x320] ;  /* 0x0000c80038317a20 */ /* 0x002fe20000410000 */
[----:B------:R-:W-:Y:S01]  /*4c20*/  LDSM.16.MT88.4 R88, [R241+0x6100] ;  /* 0x00610000f158783b */ /* 0x000fe20000004200 */
[----:B------:R-:W-:Y:S02]  /*4c30*/  FSEL R2, R30, -INF , P0 ;  /* 0xff8000001e027808 */ /* 0x000fe40000000000 */
[----:B------:R-:W-:Y:S01]  /*4c40*/  ISETP.GT.AND P0, PT, R41, 0x18, PT ;  /* 0x000000182900780c */ /* 0x000fe20003f04270 */
[----:B------:R-:W-:Y:S02]  /*4c50*/  LDSM.16.MT88.4 R96, [R240+0x6100] ;  /* 0x00610000f060783b */ /* 0x000fe40000004200 */
[----:B------:R-:W1:Y:S01]  /*4c60*/  MUFU.TANH R7, R7 ;  /* 0x0000000700077308 */ /* 0x000e620000002400 */
[----:B-----5:R-:W-:Y:S01]  /*4c70*/  FSEL R17, R13, -INF , P0 ;  /* 0xff8000000d117808 */ /* 0x020fe20000000000 */
[----:B------:R-:W-:Y:S01]  /*4c80*/  FMUL.FTZ R13, R27, c[0x0][0x320] ;  /* 0x0000c8001b0d7a20 */ /* 0x000fe20000410000 */
[C---:B------:R-:W-:Y:S01]  /*4c90*/  ISETP.GT.AND P0, PT, R41.reuse, 0x19, PT ;  /* 0x000000192900780c */ /* 0x040fe20003f04270 */
[----:B------:R-:W5:Y:S03]  /*4ca0*/  SHFL.IDX PT, R27, R44, 0x1, 0x1c1f ;  /* 0x003c1f002c1b7f89 */ /* 0x000f6600000e0000 */
[----:B------:R-:W-:Y:S01]  /*4cb0*/  FSEL R16, R12, -INF , P0 ;  /* 0xff8000000c107808 */ /* 0x000fe20000000000 */
[----:B------:R-:W1:Y:S01]  /*4cc0*/  MUFU.TANH R49, R49 ;  /* 0x0000003100317308 */ /* 0x000e620000002400 */
[----:B------:R-:W-:Y:S01]  /*4cd0*/  ISETP.GT.AND P0, PT, R41, 0x20, PT ;  /* 0x000000202900780c */ /* 0x000fe20003f04270 */
[----:B------:R-:W-:Y:S01]  /*4ce0*/  FMUL.FTZ R12, R26, c[0x0][0x320] ;  /* 0x0000c8001a0c7a20 */ /* 0x000fe20000410000 */
[----:B------:R-:W-:Y:S02]  /*4cf0*/  LDSM.16.MT88.4 R148, [R240+0x100] ;  /* 0x00010000f094783b */ /* 0x000fe40000004200 */
[----:B------:R-:W-:Y:S01]  /*4d00*/  FSEL R37, R0, -INF , P0 ;  /* 0xff80000000257808 */ /* 0x000fe20000000000 */
[----:B------:R-:W-:Y:S01]  /*4d10*/  FMUL.FTZ R0, R35, c[0x0][0x320] ;  /* 0x0000c80023007a20 */ /* 0x000fe20000410000 */
[----:B------:R-:W-:Y:S01]  /*4d20*/  ISETP.GT.AND P0, PT, R41, 0x21, PT ;  /* 0x000000212900780c */ /* 0x000fe20003f04270 */
[----:B------:R-:W1:Y:S01]  /*4d30*/  MUFU.TANH R48, R48 ;  /* 0x0000003000307308 */ /* 0x000e620000002400 */
[----:B------:R-:W-:Y:S02]  /*4d40*/  LDSM.16.MT88.4 R60, [R240+0x900] ;  /* 0x00090000f03c783b */ /* 0x000fe40000004200 */
[----:B------:R-:W-:-:S02]  /*4d50*/  FSEL R33, R33, -INF , P0 ;  /* 0xff80000021217808 */ /* 0x000fc40000000000 */
[C---:B------:R-:W-:Y:S01]  /*4d60*/  ISETP.GT.AND P0, PT, R41.reuse, 0x28, PT ;  /* 0x000000282900780c */ /* 0x040fe20003f04270 */
[----:B------:R-:W-:Y:S02]  /*4d70*/  LDSM.16.MT88.4 R64, [R240+0x3100] ;  /* 0x00310000f040783b */ /* 0x000fe40000004200 */
[----:B------:R2:W-:Y:S01]  /*4d80*/  MUFU.TANH R186, R51 ;  /* 0x0000003300ba7308 */ /* 0x0005e20000002400 */
[----:B------:R-:W-:Y:S01]  /*4d90*/  FSEL R32, R32, -INF , P0 ;  /* 0xff80000020207808 */ /* 0x000fe20000000000 */
[----:B------:R-:W-:Y:S01]  /*4da0*/  LDSM.16.MT88.4 R104, [R247+0x9100] ;  /* 0x00910000f768783b */ /* 0x000fe20000004200 */
[----:B------:R-:W-:Y:S01]  /*4db0*/  ISETP.GT.AND P0, PT, R41, 0x29, PT ;  /* 0x000000292900780c */ /* 0x000fe20003f04270 */
[----:B-----5:R-:W-:Y:S02]  /*4dc0*/  IMAD.IADD R27, R36, 0x1, R27 ;  /* 0x00000001241b7824 */ /* 0x020fe400078e021b */
[----:B------:R-:W-:Y:S01]  /*4dd0*/  LDSM.16.MT88.4 R112, [R242+0x9100] ;  /* 0x00910000f270783b */ /* 0x000fe20000004200 */
[----:B------:R-:W-:Y:S01]  /*4de0*/  FSEL R29, R29, -INF , P0 ;  /* 0xff8000001d1d7808 */ /* 0x000fe20000000000 */
[----:B------:R1:W-:Y:S01]  /*4df0*/  MUFU.TANH R187, R50 ;  /* 0x0000003200bb7308 */ /* 0x0003e20000002400 */
[----:B------:R-:W-:Y:S01]  /*4e00*/  ISETP.GT.AND P0, PT, R41, 0x30, PT ;  /* 0x000000302900780c */ /* 0x000fe20003f04270 */
[----:B------:R-:W-:Y:S01]  /*4e10*/  LDSM.16.MT88.4 R120, [R241+0x9100] ;  /* 0x00910000f178783b */ /* 0x000fe20000004200 */
[----:B------:R-:W-:-:S02]  /*4e20*/  IMNMX R40, R40, R27, PT ;  /* 0x0000001b28287217 */ /* 0x000fc40003800200 */
[----:B------:R-:W-:Y:S01]  /*4e30*/  FSEL R193, R193, -INF , P0 ;  /* 0xff800000c1c17808 */ /* 0x000fe20000000000 */
[----:B------:R-:W-:Y:S01]  /*4e40*/  LDSM.16.MT88.4 R188, [R242+0x6900] ;  /* 0x00690000f2bc783b */ /* 0x000fe20000004200 */
[C---:B------:R-:W-:Y:S01]  /*4e50*/  ISETP.GT.AND P0, PT, R41.reuse, 0x31, PT ;  /* 0x000000312900780c */ /* 0x040fe20003f04270 */
[----:B------:R-:W5:Y:S03]  /*4e60*/  MUFU.TANH R12, R12 ;  /* 0x0000000c000c7308 */ /* 0x000f660000002400 */
[----:B------:R-:W-:Y:S02]  /*4e70*/  FSEL R192, R192, -INF , P0 ;  /* 0xff800000c0c07808 */ /* 0x000fe40000000000 */
[----:B------:R-:W-:-:S03]  /*4e80*/  ISETP.GT.AND P0, PT, R41, 0x38, PT ;  /* 0x000000382900780c */ /* 0x000fc60003f04270 */
[----:B------:R-:W1:Y:S01]  /*4e90*/  MUFU.TANH R13, R13 ;  /* 0x0000000d000d7308 */ /* 0x000e620000002400 */
[----:B----4-:R-:W-:Y:S02]  /*4ea0*/  FSEL R205, R205, -INF , P0 ;  /* 0xff800000cdcd7808 */ /* 0x010fe40000000000 */
[----:B------:R-:W-:-:S04]  /*4eb0*/  ISETP.GT.AND P0, PT, R41, 0x39, PT ;  /* 0x000000392900780c */ /* 0x000fc80003f04270 */
[----:B------:R-:W-:Y:S01]  /*4ec0*/  FSEL R204, R204, -INF , P0 ;  /* 0xff800000cccc7808 */ /* 0x000fe20000000000 */
[----:B------:R-:W-:Y:S01]  /*4ed0*/  MUFU.TANH R9, R9 ;  /* 0x0000000900097308 */ /* 0x000fe20000002400 */
[----:B------:R-:W-:-:S04]  /*4ee0*/  ISETP.GT.AND P0, PT, R41, 0x40, PT ;  /* 0x000000402900780c */ /* 0x000fc80003f04270 */
[----:B------:R-:W-:Y:S02]  /*4ef0*/  FSEL R197, R197, -INF , P0 ;  /* 0xff800000c5c57808 */ /* 0x000fe40000000000 */
[C---:B------:R-:W-:Y:S01]  /*4f00*/  ISETP.GT.AND P0, PT, R41.reuse, 0x41, PT ;  /* 0x000000412900780c */ /* 0x040fe20003f04270 */
[----:B------:R5:W-:Y:S03]  /*4f10*/  MUFU.TANH R26, R18 ;  /* 0x00000012001a7308 */ /* 0x000be60000002400 */
[----:B---3--:R-:W-:Y:S02]  /*4f20*/  FSEL R196, R196, -INF , P0 ;  /* 0xff800000c4c47808 */ /* 0x008fe40000000000 */
[----:B------:R-:W-:-:S03]  /*4f30*/  ISETP.GT.AND P0, PT, R41, 0x48, PT ;  /* 0x000000482900780c */ /* 0x000fc60003f04270 */
[----:B------:R-:W-:Y:S01]  /*4f40*/  MUFU.TANH R31, R31 ;  /* 0x0000001f001f7308 */ /* 0x000fe20000002400 */
[----:B------:R-:W-:Y:S02]  /*4f50*/  FSEL R195, R195, -INF , P0 ;  /* 0xff800000c3c37808 */ /* 0x000fe40000000000 */
[----:B------:R-:W-:-:S04]  /*4f60*/  ISETP.GT.AND P0, PT, R41, 0x49, PT ;  /* 0x000000492900780c */ /* 0x000fc80003f04270 */
[----:B------:R-:W-:Y:S01]  /*4f70*/  FSEL R194, R194, -INF , P0 ;  /* 0xff800000c2c27808 */ /* 0x000fe20000000000 */
[----:B------:R-:W-:Y:S01]  /*4f80*/  MUFU.TANH R0, R0 ;  /* 0x0000000000007308 */ /* 0x000fe20000002400 */
[----:B------:R-:W-:-:S04]  /*4f90*/  ISETP.GT.AND P0, PT, R41, 0x50, PT ;  /* 0x000000502900780c */ /* 0x000fc80003f04270 */
[----:B--2---:R-:W-:Y:S01]  /*4fa0*/  FSEL R51, R8, -INF , P0 ;  /* 0xff80000008337808 */ /* 0x004fe20000000000 */
[----:B------:R-:W-:Y:S01]  /*4fb0*/  FMUL.FTZ R8, R14, c[0x0][0x320] ;  /* 0x0000c8000e087a20 */ /* 0x000fe20000410000 */
[----:B------:R-:W-:Y:S01]  /*4fc0*/  ISETP.GT.AND P0, PT, R41, 0x51, PT ;  /* 0x000000512900780c */ /* 0x000fe20003f04270 */
[----:B------:R-:W-:Y:S01]  /*4fd0*/  MUFU.TANH R19, R19 ;  /* 0x0000001300137308 */ /* 0x000fe20000002400 */
[----:B------:R-:W-:Y:S02]  /*4fe0*/  FMNMX.FTZ R14, R25, R24, !PT ;  /* 0x00000018190e7209 */ /* 0x000fe40007810000 */
[----:B-1----:R-:W-:Y:S02]  /*4ff0*/  FSEL R50, R7, -INF , P0 ;  /* 0xff80000007327808 */ /* 0x002fe40000000000 */
[----:B------:R-:W-:-:S03]  /*5000*/  ISETP.GT.AND P0, PT, R41, 0x58, PT ;  /* 0x000000582900780c */ /* 0x000fc60003f04270 */
[----:B------:R1:W2:Y:S01]  /*5010*/  MUFU.TANH R7, R22 ;  /* 0x0000001600077308 */ /* 0x0002a20000002400 */
[----:B------:R-:W-:Y:S02]  /*5020*/  FSEL R49, R49, -INF , P0 ;  /* 0xff80000031317808 */ /* 0x000fe40000000000 */
[----:B------:R-:W-:-:S04]  /*5030*/  ISETP.GT.AND P0, PT, R41, 0x59, PT ;  /* 0x000000592900780c */ /* 0x000fc80003f04270 */
[----:B------:R-:W-:Y:S01]  /*5040*/  FSEL R48, R48, -INF , P0 ;  /* 0xff80000030307808 */ /* 0x000fe20000000000 */
[----:B------:R-:W3:Y:S01]  /*5050*/  MUFU.TANH R8, R8 ;  /* 0x0000000800087308 */ /* 0x000ee20000002400 */
[----:B------:R-:W-:-:S04]  /*5060*/  ISETP.GT.AND P0, PT, R40, RZ, PT ;  /* 0x000000ff2800720c */ /* 0x000fc80003f04270 */
[----:B-----5:R-:W-:Y:S02]  /*5070*/  FSEL R18, R12, -INF , P0 ;  /* 0xff8000000c127808 */ /* 0x020fe40000000000 */
[C---:B------:R-:W-:Y:S01]  /*5080*/  ISETP.GT.AND P0, PT, R40.reuse, 0x1, PT ;  /* 0x000000012800780c */ /* 0x040fe20003f04270 */
[----:B-1----:R-:W-:Y:S01]  /*5090*/  FMUL.FTZ R22, R15, c[0x0][0x320] ;  /* 0x0000c8000f167a20 */ /* 0x002fe20000410000 */
[----:B------:R-:W-:Y:S01]  /*50a0*/  FMNMX.FTZ R12, R23, R14, !PT ;  /* 0x0000000e170c7209 */ /* 0x000fe20007810000 */
[----:B------:R-:W-:Y:S01]  /*50b0*/  MUFU.TANH R30, R11 ;  /* 0x0000000b001e7308 */ /* 0x000fe20000002400 */
[----:B------:R-:W-:Y:S02]  /*50c0*/  FSEL R15, R13, -INF , P0 ;  /* 0xff8000000d0f7808 */ /* 0x000fe40000000000 */
[----:B------:R-:W-:Y:S02]  /*50d0*/  ISETP.GT.AND P0, PT, R40, 0x8, PT ;  /* 0x000000082800780c */ /* 0x000fe40003f04270 */
[----:B------:R-:W-:-:S02]  /*50e0*/  FMNMX.FTZ R12, R21, R12, !PT ;  /* 0x0000000c150c7209 */ /* 0x000fc40007810000 */
[----:B--2---:R-:W-:Y:S01]  /*50f0*/  FSEL R14, R7, -INF , P0 ;  /* 0xff800000070e7808 */ /* 0x004fe20000000000 */
[----:B------:R-:W1:Y:S01]  /*5100*/  MUFU.TANH R22, R22 ;  /* 0x0000001600167308 */ /* 0x000e620000002400 */
[----:B------:R-:W-:Y:S02]  /*5110*/  ISETP.GT.AND P0, PT, R40, 0x9, PT ;  /* 0x000000092800780c */ /* 0x000fe40003f04270 */
[----:B------:R-:W-:Y:S02]  /*5120*/  FMNMX.FTZ R7, R20, R12, !PT ;  /* 0x0000000c14077209 */ /* 0x000fe40007810000 */
[----:B------:R-:W-:Y:S02]  /*5130*/  FSEL R13, R9, -INF , P0 ;  /* 0xff800000090d7808 */ /* 0x000fe40000000000 */
[----:B------:R-:W-:Y:S01]  /*5140*/  ISETP.GT.AND P0, PT, R40, 0x10, PT ;  /* 0x000000102800780c */ /* 0x000fe20003f04270 */
[----:B------:R2:W4:Y:S01]  /*5150*/  MUFU.TANH R206, R10 ;  /* 0x0000000a00ce7308 */ /* 0x0005220000002400 */
[----:B------:R-:W-:-:S02]  /*5160*/  FMNMX.FTZ R7, R2, R7, !PT ;  /* 0x0000000702077209 */ /* 0x000fc40007810000 */
[----:B---3--:R-:W-:Y:S02]  /*5170*/  FSEL R12, R8, -INF , P0 ;  /* 0xff800000080c7808 */ /* 0x008fe40000000000 */
[----:B------:R-:W-:Y:S02]  /*5180*/  FMNMX.FTZ R7, R17, R7, !PT ;  /* 0x0000000711077209 */ /* 0x000fe40007810000 */
[----:B------:R-:W-:Y:S01]  /*5190*/  ISETP.GT.AND P0, PT, R40, 0x11, PT ;  /* 0x000000112800780c */ /* 0x000fe20003f04270 */
[----:B------:R-:W3:Y:S01]  /*51a0*/  MUFU.TANH R203, R54 ;  /* 0x0000003600cb7308 */ /* 0x000ee20000002400 */
[----:B------:R-:W-:Y:S02]  /*51b0*/  FMNMX.FTZ R7, R16, R7, !PT ;  /* 0x0000000710077209 */ /* 0x000fe40007810000 */
[----:B-1----:R-:W-:Y:S02]  /*51c0*/  FSEL R9, R22, -INF , P0 ;  /* 0xff80000016097808 */ /* 0x002fe40000000000 */
[----:B------:R-:W-:-:S02]  /*51d0*/  ISETP.GT.AND P0, PT, R40, 0x18, PT ;  /* 0x000000182800780c */ /* 0x000fc40003f04270 */
[----:B------:R-:W-:Y:S01]  /*51e0*/  FMNMX.FTZ R7, R37, R7, !PT ;  /* 0x0000000725077209 */ /* 0x000fe20007810000 */
[----:B------:R-:W1:Y:S01]  /*51f0*/  MUFU.TANH R202, R55 ;  /* 0x0000003700ca7308 */ /* 0x000e620000002400 */
[----:B------:R-:W-:Y:S02]  /*5200*/  FSEL R8, R31, -INF , P0 ;  /* 0xff8000001f087808 */ /* 0x000fe40000000000 */
[----:B------:R-:W-:Y:S02]  /*5210*/  ISETP.GT.AND P0, PT, R40, 0x19, PT ;  /* 0x000000192800780c */ /* 0x000fe40003f04270 */
[----:B------:R-:W-:Y:S02]  /*5220*/  FMNMX.FTZ R11, R18, R15, !PT ;  /* 0x0000000f120b7209 */ /* 0x000fe40007810000 */
[----:B--2---:R-:W-:Y:S01]  /*5230*/  FMNMX.FTZ R10, R33, R7, !PT ;  /* 0x00000007210a7209 */ /* 0x004fe20007810000 */
[----:B------:R-:W2:Y:S01]  /*5240*/  MUFU.TANH R201, R46 ;  /* 0x0000002e00c97308 */ /* 0x000ea20000002400 */
[----:B------:R-:W-:-:S02]  /*5250*/  FSEL R7, R0, -INF , P0 ;  /* 0xff80000000077808 */ /* 0x000fc40000000000 */
[----:B------:R-:W-:Y:S02]  /*5260*/  FMNMX.FTZ R11, R14, R11, !PT ;  /* 0x0000000b0e0b7209 */ /* 0x000fe40007810000 */
[----:B------:R-:W-:Y:S02]  /*5270*/  ISETP.GT.AND P0, PT, R40, 0x20, PT ;  /* 0x000000202800780c */ /* 0x000fe40003f04270 */
[----:B------:R-:W-:Y:S01]  /*5280*/  FMNMX.FTZ R10, R32, R10, !PT ;  /* 0x0000000a200a7209 */ /* 0x000fe20007810000 */
[----:B------:R-:W5:Y:S01]  /*5290*/  MUFU.TANH R200, R47 ;  /* 0x0000002f00c87308 */ /* 0x000f620000002400 */
[----:B------:R-:W-:Y:S02]  /*52a0*/  FMNMX.FTZ R11, R13, R11, !PT ;  /* 0x0000000b0d0b7209 */ /* 0x000fe40007810000 */
[----:B------:R-:W-:Y:S02]  /*52b0*/  FSEL R36, R26, -INF , P0 ;  /* 0xff8000001a247808 */ /* 0x000fe40000000000 */
[----:B------:R-:W-:-:S02]  /*52c0*/  FMNMX.FTZ R0, R29, R10, !PT ;  /* 0x0000000a1d007209 */ /* 0x000fc40007810000 */
[----:B------:R-:W-:Y:S01]  /*52d0*/  ISETP.GT.AND P0, PT, R40, 0x21, PT ;  /* 0x000000212800780c */ /* 0x000fe20003f04270 */
[----:B------:R-:W1:Y:S01]  /*52e0*/  MUFU.TANH R199, R42 ;  /* 0x0000002a00c77308 */ /* 0x000e620000002400 */
[----:B------:R-:W-:Y:S02]  /*52f0*/  FMNMX.FTZ R11, R12, R11, !PT ;  /* 0x0000000b0c0b7209 */ /* 0x000fe40007810000 */
[----:B------:R-:W-:Y:S02]  /*5300*/  FMNMX.FTZ R0, R193, R0, !PT ;  /* 0x00000000c1007209 */ /* 0x000fe40007810000 */
[----:B------:R-:W-:Y:S02]  /*5310*/  FSEL R31, R19, -INF , P0 ;  /* 0xff800000131f7808 */ /* 0x000fe40000000000 */
[----:B------:R-:W-:Y:S01]  /*5320*/  ISETP.GT.AND P0, PT, R40, 0x28, PT ;  /* 0x000000282800780c */ /* 0x000fe20003f04270 */
[----:B------:R-:W1:Y:S01]  /*5330*/  MUFU.TANH R198, R43 ;  /* 0x0000002b00c67308 */ /* 0x000e620000002400 */
[----:B------:R-:W-:-:S02]  /*5340*/  FMNMX.FTZ R11, R9, R11, !PT ;  /* 0x0000000b090b7209 */ /* 0x000fc40007810000 */
[----:B------:R-:W-:Y:S02]  /*5350*/  FMNMX.FTZ R0, R192, R0, !PT ;  /* 0x00000000c0007209 */ /* 0x000fe40007810000 */
[----:B----4-:R-:W-:Y:S02]  /*5360*/  FSEL R206, R206, -INF , P0 ;  /* 0xff800000cece7808 */ /* 0x010fe40000000000 */
[----:B------:R-:W-:Y:S01]  /*5370*/  ISETP.GT.AND P0, PT, R40, 0x29, PT ;  /* 0x000000292800780c */ /* 0x000fe20003f04270 */
[----:B------:R-:W4:Y:S01]  /*5380*/  MUFU.TANH R185, R38 ;  /* 0x0000002600b97308 */ /* 0x000f220000002400 */
[----:B------:R-:W-:Y:S02]  /*5390*/  FMNMX.FTZ R11, R8, R11, !PT ;  /* 0x0000000b080b7209 */ /* 0x000fe40007810000 */
[----:B------:R-:W-:Y:S02]  /*53a0*/  FMNMX.FTZ R0, R205, R0, !PT ;  /* 0x00000000cd007209 */ /* 0x000fe40007810000 */
[----:B------:R-:W-:-:S02]  /*53b0*/  FSEL R30, R30, -INF , P0 ;  /* 0xff8000001e1e7808 */ /* 0x000fc40000000000 */
[----:B------:R-:W-:Y:S01]  /*53c0*/  FMNMX.FTZ R11, R7, R11, !PT ;  /* 0x0000000b070b7209 */ /* 0x000fe20007810000 */
[----:B------:R-:W1:Y:S01]  /*53d0*/  MUFU.TANH R184, R39 ;  /* 0x0000002700b87308 */ /* 0x000e620000002400 */
[----:B------:R-:W-:Y:S02]  /*53e0*/  ISETP.GT.AND P0, PT, R40, 0x30, PT ;  /* 0x000000302800780c */ /* 0x000fe40003f04270 */
[----:B------:R-:W-:Y:S02]  /*53f0*/  FMNMX.FTZ R0, R204, R0, !PT ;  /* 0x00000000cc007209 */ /* 0x000fe40007810000 */
[----:B------:R-:W-:Y:S02]  /*5400*/  FMNMX.FTZ R11, R36, R11, !PT ;  /* 0x0000000b240b7209 */ /* 0x000fe40007810000 */
[----:B---3--:R-:W-:Y:S01]  /*5410*/  FSEL R203, R203, -INF , P0 ;  /* 0xff800000cbcb7808 */ /* 0x008fe20000000000 */
[----:B------:R-:W3:Y:S01]  /*5420*/  MUFU.TANH R183, R58 ;  /* 0x0000003a00b77308 */ /* 0x000ee20000002400 */
[----:B------:R-:W-:-:S02]  /*5430*/  FMNMX.FTZ R0, R197, R0, !PT ;  /* 0x00000000c5007209 */ /* 0x000fc40007810000 */
[----:B------:R-:W-:Y:S02]  /*5440*/  ISETP.GT.AND P0, PT, R40, 0x31, PT ;  /* 0x000000312800780c */ /* 0x000fe40003f04270 */
[----:B------:R-:W-:Y:S02]  /*5450*/  FMNMX.FTZ R11, R31, R11, !PT ;  /* 0x0000000b1f0b7209 */ /* 0x000fe40007810000 */
[----:B------:R-:W-:Y:S01]  /*5460*/  FMNMX.FTZ R0, R196, R0, !PT ;  /* 0x00000000c4007209 */ /* 0x000fe20007810000 */
[----:B------:R2:W2:Y:S01]  /*5470*/  MUFU.TANH R182, R59 ;  /* 0x0000003b00b67308 */ /* 0x0004a20000002400 */
[----:B-1----:R-:W-:Y:S02]  /*5480*/  FSEL R202, R202, -INF , P0 ;  /* 0xff800000caca7808 */ /* 0x002fe40000000000 */
[----:B------:R-:W-:Y:S02]  /*5490*/  ISETP.GT.AND P0, PT, R40, 0x38, PT ;  /* 0x000000382800780c */ /* 0x000fe40003f04270 */
[----:B------:R-:W-:-:S02]  /*54a0*/  FMNMX.FTZ R11, R206, R11, !PT ;  /* 0x0000000bce0b7209 */ /* 0x000fc40007810000 */
[----:B------:R-:W-:Y:S02]  /*54b0*/  FMNMX.FTZ R0, R195, R0, !PT ;  /* 0x00000000c3007209 */ /* 0x000fe40007810000 */
[----:B------:R-:W-:Y:S02]  /*54c0*/  FSEL R187, R187, -INF , P0 ;  /* 0xff800000bbbb7808 */ /* 0x000fe40000000000 */
[----:B------:R-:W-:Y:S02]  /*54d0*/  ISETP.GT.AND P0, PT, R40, 0x39, PT ;  /* 0x000000392800780c */ /* 0x000fe40003f04270 */
[----:B------:R-:W-:Y:S02]  /*54e0*/  FMNMX.FTZ R11, R30, R11, !PT ;  /* 0x0000000b1e0b7209 */ /* 0x000fe40007810000 */
[----:B------:R-:W-:Y:S01]  /*54f0*/  FMNMX.FTZ R0, R194, R0, !PT ;  /* 0x00000000c2007209 */ /* 0x000fe20007810000 */
[----:B--2---:R-:W-:Y:S01]  /*5500*/  LDSM.16.MT88.4 R56, [R241+0x3100] ;  /* 0x00310000f138783b */ /* 0x004fe20000004200 */
[----:B------:R-:W-:-:S02]  /*5510*/  FSEL R186, R186, -INF , P0 ;  /* 0xff800000baba7808 */ /* 0x000fc40000000000 */
[----:B------:R-:W-:Y:S02]  /*5520*/  FMNMX.FTZ R11, R203, R11, !PT ;  /* 0x0000000bcb0b7209 */ /* 0x000fe40007810000 */
[----:B------:R-:W-:Y:S02]  /*5530*/  ISETP.GT.AND P0, PT, R40, 0x40, PT ;  /* 0x000000402800780c */ /* 0x000fe40003f04270 */
[----:B------:R-:W-:Y:S02]  /*5540*/  FMNMX.FTZ R0, R51, R0, !PT ;  /* 0x0000000033007209 */ /* 0x000fe40007810000 */
[----:B------:R-:W-:Y:S02]  /*5550*/  FMNMX.FTZ R11, R202, R11, !PT ;  /* 0x0000000bca0b7209 */ /* 0x000fe40007810000 */
[----:B------:R-:W-:Y:S02]  /*5560*/  FSEL R201, R201, -INF , P0 ;  /* 0xff800000c9c97808 */ /* 0x000fe40000000000 */
[----:B------:R-:W-:-:S02]  /*5570*/  FMNMX.FTZ R0, R50, R0, !PT ;  /* 0x0000000032007209 */ /* 0x000fc40007810000 */
[----:B------:R-:W-:Y:S02]  /*5580*/  ISETP.GT.AND P0, PT, R40, 0x41, PT ;  /* 0x000000412800780c */ /* 0x000fe40003f04270 */
[----:B------:R-:W-:Y:S02]  /*5590*/  FMNMX.FTZ R11, R187, R11, !PT ;  /* 0x0000000bbb0b7209 */ /* 0x000fe40007810000 */
[----:B------:R-:W-:Y:S02]  /*55a0*/  FMNMX.FTZ R0, R49, R0, !PT ;  /* 0x0000000031007209 */ /* 0x000fe40007810000 */
[----:B-----5:R-:W-:Y:S02]  /*55b0*/  FSEL R200, R200, -INF , P0 ;  /* 0xff800000c8c87808 */ /* 0x020fe40000000000 */
[----:B------:R-:W-:Y:S02]  /*55c0*/  ISETP.GT.AND P0, PT, R40, 0x48, PT ;  /* 0x000000482800780c */ /* 0x000fe40003f04270 */
[----:B------:R-:W-:-:S02]  /*55d0*/  FMNMX.FTZ R11, R186, R11, !PT ;  /* 0x0000000bba0b7209 */ /* 0x000fc40007810000 */
[----:B------:R-:W-:Y:S02]  /*55e0*/  FMNMX.FTZ R0, R48, R0, !PT ;  /* 0x0000000030007209 */ /* 0x000fe40007810000 */
[----:B------:R-:W-:Y:S02]  /*55f0*/  FSEL R199, R199, -INF , P0 ;  /* 0xff800000c7c77808 */ /* 0x000fe40000000000 */
[----:B------:R-:W-:Y:S01]  /*5600*/  ISETP.GT.AND P0, PT, R40, 0x49, PT ;  /* 0x000000492800780c */ /* 0x000fe20003f04270 */
[----:B------:R-:W1:Y:S01]  /*5610*/  SHFL.BFLY PT, R10, R0, 0x2, 0x1f ;  /* 0x0c401f00000a7f89 */ /* 0x000e6200000e0000 */
[----:B------:R-:W-:Y:S02]  /*5620*/  FMNMX.FTZ R11, R201, R11, !PT ;  /* 0x0000000bc90b7209 */ /* 0x000fe40007810000 */
[----:B------:R-:W-:Y:S02]  /*5630*/  FSEL R198, R198, -INF , P0 ;  /* 0xff800000c6c67808 */ /* 0x000fe40000000000 */
[----:B------:R-:W-:-:S02]  /*5640*/  FMNMX.FTZ R11, R200, R11, !PT ;  /* 0x0000000bc80b7209 */ /* 0x000fc40007810000 */
[C---:B------:R-:W-:Y:S02]  /*5650*/  ISETP.GT.AND P0, PT, R40.reuse, 0x50, PT ;  /* 0x000000502800780c */ /* 0x040fe40003f04270 */
[----:B------:R-:W-:Y:S02]  /*5660*/  FMNMX.FTZ R11, R199, R11, !PT ;  /* 0x0000000bc70b7209 */ /* 0x000fe40007810000 */
[----:B----4-:R-:W-:Y:S02]  /*5670*/  FSEL R185, R185, -INF , P0 ;  /* 0xff800000b9b97808 */ /* 0x010fe40000000000 */
[----:B------:R-:W-:Y:S02]  /*5680*/  ISETP.GT.AND P0, PT, R40, 0x51, PT ;  /* 0x000000512800780c */ /* 0x000fe40003f04270 */
[----:B------:R-:W-:Y:S02]  /*5690*/  FMNMX.FTZ R11, R198, R11, !PT ;  /* 0x0000000bc60b7209 */ /* 0x000fe40007810000 */
[----:B------:R-:W-:-:S02]  /*56a0*/  FSEL R184, R184, -INF , P0 ;  /* 0xff800000b8b87808 */ /* 0x000fc40000000000 */
[C---:B------:R-:W-:Y:S02]  /*56b0*/  ISETP.GT.AND P0, PT, R40.reuse, 0x58, PT ;  /* 0x000000582800780c */ /* 0x040fe40003f04270 */
[----:B------:R-:W-:Y:S02]  /*56c0*/  FMNMX.FTZ R11, R185, R11, !PT ;  /* 0x0000000bb90b7209 */ /* 0x000fe40007810000 */
[----:B---3--:R-:W-:Y:S02]  /*56d0*/  FSEL R183, R183, -INF , P0 ;  /* 0xff800000b7b77808 */ /* 0x008fe40000000000 */
[----:B------:R-:W-:Y:S02]  /*56e0*/  ISETP.GT.AND P0, PT, R40, 0x59, PT ;  /* 0x000000592800780c */ /* 0x000fe40003f04270 */
[----:B------:R-:W-:Y:S02]  /*56f0*/  FMNMX.FTZ R11, R184, R11, !PT ;  /* 0x0000000bb80b7209 */ /* 0x000fe40007810000 */
[----:B------:R-:W-:-:S02]  /*5700*/  FSEL R182, R182, -INF , P0 ;  /* 0xff800000b6b67808 */ /* 0x000fc40000000000 */
        /* <DEDUP_REMOVED lines=13> */
[--C-:B------:R-:W-:Y:S02]  /*57e0*/  FFMA.FTZ R25, R24, c[0x0][0x2d0], -R181.reuse ;  /* 0x0000b40018197a23 */ /* 0x100fe400000108b5 */
[--C-:B------:R-:W-:Y:S01]  /*57f0*/  FFMA.FTZ R24, R23, c[0x0][0x2d0], -R181.reuse ;  /* 0x0000b40017187a23 */ /* 0x100fe200000108b5 */
[----:B------:R-:W-:Y:S01]  /*5800*/  MUFU.EX2 R39, R39 ;  /* 0x0000002700277308 */ /* 0x000fe20000000800 */
[--C-:B------:R-:W-:Y:S02]  /*5810*/  FFMA.FTZ R45, R21, c[0x0][0x2d0], -R181.reuse ;  /* 0x0000b400152d7a23 */ /* 0x100fe400000108b5 */
[----:B------:R-:W-:-:S02]  /*5820*/  FFMA.FTZ R40, R20, c[0x0][0x2d0], -R181 ;  /* 0x0000b40014287a23 */ /* 0x000fc400000108b5 */
[--C-:B------:R-:W-:Y:S01]  /*5830*/  FFMA.FTZ R38, R17, c[0x0][0x2d0], -R181.reuse ;  /* 0x0000b40011267a23 */ /* 0x100fe200000108b5 */
[----:B------:R-:W-:Y:S01]  /*5840*/  LDSM.16.MT88.4 R20, [R240+0x3900] ;  /* 0x00390000f014783b */ /* 0x000fe20000004200 */
[--C-:B------:R-:W-:Y:S01]  /*5850*/  FFMA.FTZ R34, R16, c[0x0][0x2d0], -R181.reuse ;  /* 0x0000b40010227a23 */ /* 0x100fe200000108b5 */
[----:B------:R-:W-:Y:S01]  /*5860*/  MUFU.EX2 R26, R26 ;  /* 0x0000001a001a7308 */ /* 0x000fe20000000800 */
[--C-:B------:R-:W-:Y:S01]  /*5870*/  FFMA.FTZ R37, R37, c[0x0][0x2d0], -R181.reuse ;  /* 0x0000b40025257a23 */ /* 0x100fe200000108b5 */
[----:B-1----:R-:W-:Y:S01]  /*5880*/  FMNMX.FTZ R2, R11, R10, !PT ;  /* 0x0000000a0b027209 */ /* 0x002fe20007810000 */
[--C-:B------:R-:W-:Y:S02]  /*5890*/  FFMA.FTZ R33, R33, c[0x0][0x2d0], -R181.reuse ;  /* 0x0000b40021217a23 */ /* 0x100fe400000108b5 */
[--C-:B------:R-:W-:Y:S01]  /*58a0*/  FFMA.FTZ R32, R32, c[0x0][0x2d0], -R181.reuse ;  /* 0x0000b40020207a23 */ /* 0x100fe200000108b5 */
[C---:B------:R-:W-:Y:S01]  /*58b0*/  FSETP.NEU.FTZ.AND P0, PT, R2.reuse, -INF , PT ;  /* 0xff8000000200780b */ /* 0x040fe20003f1d000 */
[----:B------:R-:W-:Y:S01]  /*58c0*/  FMUL.FTZ R180, R2, c[0x0][0x2d0] ;  /* 0x0000b40002b47a20 */ /* 0x000fe20000410000 */
[----:B------:R-:W1:Y:S01]  /*58d0*/  MUFU.EX2 R25, R25 ;  /* 0x0000001900197308 */ /* 0x000e620000000800 */
[----:B------:R-:W-:-:S02]  /*58e0*/  FFMA.FTZ R29, R29, c[0x0][0x2d0], -R181 ;  /* 0x0000b4001d1d7a23 */ /* 0x000fc400000108b5 */
[--C-:B------:R-:W-:Y:S01]  /*58f0*/  FFMA.FTZ R193, R193, c[0x0][0x2d0], -R181.reuse ;  /* 0x0000b400c1c17a23 */ /* 0x100fe200000108b5 */
[----:B------:R-:W-:Y:S01]  /*5900*/  FSEL R180, R180, RZ, P0 ;  /* 0x000000ffb4b47208 */ /* 0x000fe20000000000 */
[--C-:B------:R-:W-:Y:S01]  /*5910*/  FFMA.FTZ R192, R192, c[0x0][0x2d0], -R181.reuse ;  /* 0x0000b400c0c07a23 */ /* 0x100fe200000108b5 */
[----:B------:R-:W-:Y:S01]  /*5920*/  PLOP3.LUT P0, PT, PT, PT, UP0, 0x40, 0x0 ;  /* 0x000000000000781c */ /* 0x000fe20003f0e808 */
[----:B------:R-:W-:Y:S01]  /*5930*/  FFMA.FTZ R196, R196, c[0x0][0x2d0], -R181 ;  /* 0x0000b400c4c47a23 */ /* 0x000fe200000108b5 */
[----:B------:R-:W-:Y:S01]  /*5940*/  MUFU.EX2 R24, R24 ;  /* 0x0000001800187308 */ /* 0x000fe20000000800 */
[--C-:B------:R-:W-:Y:S02]  /*5950*/  FFMA.FTZ R46, R18, c[0x0][0x2d0], -R180.reuse ;  /* 0x0000b400122e7a23 */ /* 0x100fe400000108b4 */
[--C-:B------:R-:W-:Y:S01]  /*5960*/  FFMA.FTZ R27, R15, c[0x0][0x2d0], -R180.reuse ;  /* 0x0000b4000f1b7a23 */ /* 0x100fe200000108b4 */
[----:B------:R-:W-:Y:S01]  /*5970*/  LDSM.16.MT88.4 R16, [R247+0x3900] ;  /* 0x00390000f710783b */ /* 0x000fe20000004200 */
[----:B------:R-:W-:-:S02]  /*5980*/  FFMA.FTZ R47, R14, c[0x0][0x2d0], -R180 ;  /* 0x0000b4000e2f7a23 */ /* 0x000fc400000108b4 */
[--C-:B------:R-:W-:Y:S01]  /*5990*/  FFMA.FTZ R44, R13, c[0x0][0x2d0], -R180.reuse ;  /* 0x0000b4000d2c7a23 */ /* 0x100fe200000108b4 */
[----:B------:R-:W2:Y:S01]  /*59a0*/  MUFU.EX2 R45, R45 ;  /* 0x0000002d002d7308 */ /* 0x000ea20000000800 */
[--C-:B------:R-:W-:Y:S01]  /*59b0*/  FFMA.FTZ R43, R12, c[0x0][0x2d0], -R180.reuse ;  /* 0x0000b4000c2b7a23 */ /* 0x100fe200000108b4 */
[----:B-1----:R-:W-:Y:S01]  /*59c0*/  F2FP.BF16.PACK_AB R128, R25, R26 ;  /* 0x0000001a1980723e */ /* 0x002fe200000010ff */
[--C-:B------:R-:W-:Y:S01]  /*59d0*/  FFMA.FTZ R42, R9, c[0x0][0x2d0], -R180.reuse ;  /* 0x0000b400092a7a23 */ /* 0x100fe200000108b4 */
[----:B------:R-:W1:Y:S01]  /*59e0*/  LDSM.16.MT88.4 R12, [R247+0x900] ;  /* 0x00090000f70c783b */ /* 0x000e620000004200 */
[--C-:B------:R-:W-:Y:S02]  /*59f0*/  FFMA.FTZ R41, R8, c[0x0][0x2d0], -R180.reuse ;  /* 0x0000b40008297a23 */ /* 0x100fe400000108b4 */
[--C-:B------:R-:W-:Y:S01]  /*5a00*/  FFMA.FTZ R35, R7, c[0x0][0x2d0], -R180.reuse ;  /* 0x0000b40007237a23 */ /* 0x100fe200000108b4 */
[----:B------:R-:W-:Y:S01]  /*5a10*/  MUFU.EX2 R46, R46 ;  /* 0x0000002e002e7308 */ /* 0x000fe20000000800 */
[----:B------:R-:W3:Y:S01]  /*5a20*/  LDSM.16.MT88.4 R8, [R242+0x900] ;  /* 0x00090000f208783b */ /* 0x000ee20000004200 */
[----:B------:R-:W-:-:S02]  /*5a30*/  FFMA.FTZ R36, R36, c[0x0][0x2d0], -R180 ;  /* 0x0000b40024247a23 */ /* 0x000fc400000108b4 */
[--C-:B------:R-:W-:Y:S02]  /*5a40*/  FFMA.FTZ R31, R31, c[0x0][0x2d0], -R180.reuse ;  /* 0x0000b4001f1f7a23 */ /* 0x100fe400000108b4 */
[--C-:B------:R-:W-:Y:S02]  /*5a50*/  FFMA.FTZ R3, R30, c[0x0][0x2d0], -R180.reuse ;  /* 0x0000b4001e037a23 */ /* 0x100fe400000108b4 */
[----:B------:R-:W4:Y:S01]  /*5a60*/  MUFU.EX2 R27, R27 ;  /* 0x0000001b001b7308 */ /* 0x000f220000000800 */
[----:B--2---:R-:W-:Y:S01]  /*5a70*/  F2FP.BF16.PACK_AB R130, R45, R24 ;  /* 0x000000182d82723e */ /* 0x004fe200000010ff */
[--C-:B------:R-:W-:Y:S02]  /*5a80*/  FFMA.FTZ R206, R206, c[0x0][0x2d0], -R180.reuse ;  /* 0x0000b400cece7a23 */ /* 0x100fe400000108b4 */
[--C-:B------:R-:W-:Y:S02]  /*5a90*/  FFMA.FTZ R187, R187, c[0x0][0x2d0], -R180.reuse ;  /* 0x0000b400bbbb7a23 */ /* 0x100fe400000108b4 */
[----:B------:R-:W-:-:S02]  /*5aa0*/  FFMA.FTZ R186, R186, c[0x0][0x2d0], -R180 ;  /* 0x0000b400baba7a23 */ /* 0x000fc400000108b4 */
[----:B------:R-:W-:Y:S01]  /*5ab0*/  MUFU.EX2 R47, R47 ;  /* 0x0000002f002f7308 */ /* 0x000fe20000000800 */
[--C-:B------:R-:W-:Y:S02]  /*5ac0*/  FFMA.FTZ R195, R195, c[0x0][0x2d0], -R181.reuse ;  /* 0x0000b400c3c37a23 */ /* 0x100fe400000108b5 */
[----:B------:R-:W-:Y:S02]  /*5ad0*/  FFMA.FTZ R194, R194, c[0x0][0x2d0], -R181 ;  /* 0x0000b400c2c27a23 */ /* 0x000fe400000108b5 */
[--C-:B------:R-:W-:Y:S02]  /*5ae0*/  FFMA.FTZ R201, R201, c[0x0][0x2d0], -R180.reuse ;  /* 0x0000b400c9c97a23 */ /* 0x100fe400000108b4 */
[--C-:B------:R-:W-:Y:S01]  /*5af0*/  FFMA.FTZ R200, R200, c[0x0][0x2d0], -R180.reuse ;  /* 0x0000b400c8c87a23 */ /* 0x100fe200000108b4 */
[----:B------:R-:W2:Y:S01]  /*5b00*/  MUFU.EX2 R44, R44 ;  /* 0x0000002c002c7308 */ /* 0x000ea20000000800 */
[----:B----4-:R-:W-:Y:S01]  /*5b10*/  F2FP.BF16.PACK_AB R129, R27, R46 ;  /* 0x0000002e1b81723e */ /* 0x010fe200000010ff */
[----:B------:R-:W-:-:S02]  /*5b20*/  FFMA.FTZ R199, R199, c[0x0][0x2d0], -R180 ;  /* 0x0000b400c7c77a23 */ /* 0x000fc400000108b4 */
[--C-:B------:R-:W-:Y:S02]  /*5b30*/  FFMA.FTZ R51, R51, c[0x0][0x2d0], -R181.reuse ;  /* 0x0000b40033337a23 */ /* 0x100fe400000108b5 */
[--C-:B------:R-:W-:Y:S02]  /*5b40*/  FFMA.FTZ R50, R50, c[0x0][0x2d0], -R181.reuse ;  /* 0x0000b40032327a23 */ /* 0x100fe400000108b5 */
[----:B------:R-:W4:Y:S01]  /*5b50*/  MUFU.EX2 R40, R40 ;  /* 0x0000002800287308 */ /* 0x000f220000000800 */
[--C-:B------:R-:W-:Y:S02]  /*5b60*/  FFMA.FTZ R49, R49, c[0x0][0x2d0], -R181.reuse ;  /* 0x0000b40031317a23 */ /* 0x100fe400000108b5 */
[----:B------:R-:W-:Y:S02]  /*5b70*/  FFMA.FTZ R48, R48, c[0x0][0x2d0], -R181 ;  /* 0x0000b40030307a23 */ /* 0x000fe400000108b5 */
[----:B------:R-:W-:Y:S02]  /*5b80*/  FFMA.FTZ R184, R184, c[0x0][0x2d0], -R180 ;  /* 0x0000b400b8b87a23 */ /* 0x000fe400000108b4 */
[----:B------:R-:W-:Y:S01]  /*5b90*/  FADD.FTZ R25, R26, R25 ;  /* 0x000000191a197221 */ /* 0x000fe20000010000 */
[----:B--2---:R-:W-:Y:S01]  /*5ba0*/  F2FP.BF16.PACK_AB R131, R44, R47 ;  /* 0x0000002f2c83723e */ /* 0x004fe200000010ff */
[----:B------:R-:W-:Y:S01]  /*5bb0*/  MUFU.EX2 R38, R38 ;  /* 0x0000002600267308 */ /* 0x000fe20000000800 */
[----:B------:R-:W-:-:S02]  /*5bc0*/  FADD.FTZ R27, R46, R27 ;  /* 0x0000001b2e1b7221 */ /* 0x000fc40000010000 */
[----:B------:R-:W-:Y:S02]  /*5bd0*/  FADD.FTZ R46, R24, R25 ;  /* 0x00000019182e7221 */ /* 0x000fe40000010000 */
[----:B------:R-:W-:Y:S01]  /*5be0*/  FADD.FTZ R47, R47, R27 ;  /* 0x0000001b2f2f7221 */ /* 0x000fe20000010000 */
[C---:B------:R-:W-:Y:S01]  /*5bf0*/  HMMA.16816.F32.BF16 R176, R128.reuse, R172, RZ ;  /* 0x000000ac80b0723c */ /* 0x040fe200000418ff */
[----:B----4-:R-:W-:Y:S01]  /*5c00*/  F2FP.BF16.PACK_AB R4, R39, R40 ;  /* 0x000000282704723e */ /* 0x010fe200000010ff */
[----:B------:R-:W2:Y:S01]  /*5c10*/  MUFU.EX2 R34, R34 ;  /* 0x0000002200227308 */ /* 0x000ea20000000800 */
[----:B------:R-:W-:Y:S01]  /*5c20*/  FADD.FTZ R46, R45, R46 ;  /* 0x0000002e2d2e7221 */ /* 0x000fe20000010000 */
[----:B------:R-:W-:Y:S01]  /*5c30*/  LDSM.16.MT88.4 R24, [R247+0x5900] ;  /* 0x00590000f718783b */ /* 0x000fe20000004200 */
[----:B------:R-:W-:Y:S02]  /*5c40*/  FADD.FTZ R47, R44, R47 ;  /* 0x0000002f2c2f7221 */ /* 0x000fe40000010000 */
[----:B------:R-:W-:Y:S01]  /*5c50*/  FADD.FTZ R46, R40, R46 ;  /* 0x0000002e282e7221 */ /* 0x000fe20000010000 */
[----:B------:R-:W-:Y:S02]  /*5c60*/  HMMA.16816.F32.BF16 R168, R128, R164, RZ ;  /* 0x000000a480a8723c */ /* 0x000fe400000418ff */
[----:B------:R-:W4:Y:S01]  /*5c70*/  MUFU.EX2 R43, R43 ;  /* 0x0000002b002b7308 */ /* 0x000f220000000800 */
[----:B------:R-:W-:-:S05]  /*5c80*/  FADD.FTZ R46, R39, R46 ;  /* 0x0000002e272e7221 */ /* 0x000fca0000010000 */
[----:B------:R-:W-:Y:S02]  /*5c90*/  HMMA.16816.F32.BF16 R172, R128, R174, RZ ;  /* 0x000000ae80ac723c */ /* 0x000fe400000418ff */
[----:B------:R-:W5:Y:S01]  /*5ca0*/  MUFU.EX2 R42, R42 ;  /* 0x0000002a002a7308 */ /* 0x000f620000000800 */
[----:B--2---:R-:W-:Y:S01]  /*5cb0*/  F2FP.BF16.PACK_AB R6, R34, R38 ;  /* 0x000000262206723e */ /* 0x004fe200000010ff */
[----:B------:R-:W-:-:S04]  /*5cc0*/  FADD.FTZ R38, R38, R46 ;  /* 0x0000002e26267221 */ /* 0x000fc80000010000 */
[----:B------:R-:W-:Y:S01]  /*5cd0*/  HMMA.16816.F32.BF16 R164, R128, R166, RZ ;  /* 0x000000a680a4723c */ /* 0x000fe200000418ff */
[----:B------:R-:W-:Y:S01]  /*5ce0*/  FADD.FTZ R38, R34, R38 ;  /* 0x0000002622267221 */ /* 0x000fe20000010000 */
[----:B------:R-:W-:Y:S01]  /*5cf0*/  MUFU.EX2 R41, R41 ;  /* 0x0000002900297308 */ /* 0x000fe20000000800 */
[----:B----4-:R-:W-:-:S05]  /*5d00*/  FADD.FTZ R47, R43, R47 ;  /* 0x0000002f2b2f7221 */ /* 0x010fca0000010000 */
[----:B------:R-:W-:Y:S02]  /*5d10*/  HMMA.16816.F32.BF16 R160, R128, R156, RZ ;  /* 0x0000009c80a0723c */ /* 0x000fe400000418ff */
[----:B------:R-:W2:Y:S01]  /*5d20*/  MUFU.EX2 R35, R35 ;  /* 0x0000002300237308 */ /* 0x000ea20000000800 */
[C---:B-----5:R-:W-:Y:S01]  /*5d30*/  F2FP.BF16.PACK_AB R5, R42.reuse, R43 ;  /* 0x0000002b2a05723e */ /* 0x060fe200000010ff */
        /* <DEDUP_REMOVED lines=10> */
[C---:B-1----:R-:W-:Y:S02]  /*5de0*/  HMMA.16816.F32.BF16 R176, R4.reuse, R12, R176 ;  /* 0x0000000c04b0723c */ /* 0x042fe400000418b0 */
[----:B------:R-:W-:Y:S06]  /*5df0*/  MUFU.EX2 R29, R29 ;  /* 0x0000001d001d7308 */ /* 0x000fec0000000800 */
[C---:B------:R-:W-:Y:S01]  /*5e00*/  HMMA.16816.F32.BF16 R172, R4.reuse, R14, R172 ;  /* 0x0000000e04ac723c */ /* 0x040fe200000418ac */
[----:B------:R-:W1:Y:S01]  /*5e10*/  LDSM.16.MT88.4 R12, [R242+0x3900] ;  /* 0x00390000f20c783b */ /* 0x000e620000004200 */
[----:B------:R-:W-:Y:S06]  /*5e20*/  MUFU.EX2 R36, R36 ;  /* 0x0000002400247308 */ /* 0x000fec0000000800 */
[C---:B---3--:R-:W-:Y:S02]  /*5e30*/  HMMA.16816.F32.BF16 R168, R4.reuse, R8, R168 ;  /* 0x0000000804a8723c */ /* 0x048fe400000418a8 */
[----:B------:R-:W3:Y:S06]  /*5e40*/  MUFU.EX2 R31, R31 ;  /* 0x0000001f001f7308 */ /* 0x000eec0000000800 */
[----:B------:R-:W-:Y:S01]  /*5e50*/  HMMA.16816.F32.BF16 R164, R4, R10, R164 ;  /* 0x0000000a04a4723c */ /* 0x000fe200000418a4 */
[----:B------:R-:W4:Y:S01]  /*5e60*/  LDSM.16.MT88.4 R8, [R241+0x3900] ;  /* 0x00390000f108783b */ /* 0x000f220000004200 */
[----:B------:R-:W-:Y:S06]  /*5e70*/  MUFU.EX2 R30, R206 ;  /* 0x000000ce001e7308 */ /* 0x000fec0000000800 */
[C---:B------:R-:W-:Y:S02]  /*5e80*/  HMMA.16816.F32.BF16 R132, R128.reuse, R134, RZ ;  /* 0x000000868084723c */ /* 0x040fe400000418ff */
[----:B------:R-:W5:Y:S06]  /*5e90*/  MUFU.EX2 R3, R3 ;  /* 0x0000000300037308 */ /* 0x000f6c0000000800 */
[----:B------:R-:W-:Y:S02]  /*5ea0*/  HMMA.16816.F32.BF16 R56, R128, R58, RZ ;  /* 0x0000003a8038723c */ /* 0x000fe400000418ff */
[----:B------:R-:W1:Y:S06]  /*5eb0*/  MUFU.EX2 R193, R193 ;  /* 0x000000c100c17308 */ /* 0x000e6c0000000800 */
[C---:B------:R-:W-:Y:S02]  /*5ec0*/  HMMA.16816.F32.BF16 R160, R4.reuse, R68, R160 ;  /* 0x0000004404a0723c */ /* 0x040fe400000418a0 */
[----:B------:R-:W-:Y:S06]  /*5ed0*/  MUFU.EX2 R192, R192 ;  /* 0x000000c000c07308 */ /* 0x000fec0000000800 */
[----:B------:R-:W-:Y:S02]  /*5ee0*/  HMMA.16816.F32.BF16 R156, R4, R70, R156 ;  /* 0x00000046049c723c */ /* 0x000fe4000004189c */
        /* <DEDUP_REMOVED lines=9> */
[C---:B-1----:R-:W-:Y:S02]  /*5f80*/  HMMA.16816.F32.BF16 R136, R4.reuse, R12, R136 ;  /* 0x0000000c0488723c */ /* 0x042fe40000041888 */
[----:B------:R-:W-:Y:S06]  /*5f90*/  MUFU.EX2 R201, R201 ;  /* 0x000000c900c97308 */ /* 0x000fec0000000800 */
[C---:B------:R-:W-:Y:S01]  /*5fa0*/  HMMA.16816.F32.BF16 R132, R4.reuse, R14, R132 ;  /* 0x0000000e0484723c */ /* 0x040fe20000041884 */
[----:B------:R-:W1:Y:S01]  /*5fb0*/  LDSM.16.MT88.4 R12, [R241+0x6900] ;  /* 0x00690000f10c783b */ /* 0x000e620000004200 */
[----:B------:R-:W-:Y:S06]  /*5fc0*/  MUFU.EX2 R200, R200 ;  /* 0x000000c800c87308 */ /* 0x000fec0000000800 */
[C---:B----4-:R-:W-:Y:S02]  /*5fd0*/  HMMA.16816.F32.BF16 R52, R4.reuse, R8, R52 ;  /* 0x000000080434723c */ /* 0x050fe40000041834 */
[----:B------:R-:W-:Y:S06]  /*5fe0*/  MUFU.EX2 R51, R51 ;  /* 0x0000003300337308 */ /* 0x000fec0000000800 */
[C---:B------:R-:W-:Y:S01]  /*5ff0*/  HMMA.16816.F32.BF16 R56, R4.reuse, R10, R56 ;  /* 0x0000000a0438723c */ /* 0x040fe20000041838 */
[----:B------:R-:W4:Y:S01]  /*6000*/  LDSM.16.MT88.4 R8, [R240+0x6900] ;  /* 0x00690000f008783b */ /* 0x000f220000004200 */
[----:B------:R-:W-:Y:S06]  /*6010*/  MUFU.EX2 R50, R50 ;  /* 0x0000003200327308 */ /* 0x000fec0000000800 */
[C---:B------:R-:W-:Y:S02]  /*6020*/  HMMA.16816.F32.BF16 R68, R4.reuse, R80, R68 ;  /* 0x000000500444723c */ /* 0x040fe40000041844 */
[----:B------:R-:W-:Y:S06]  /*6030*/  MUFU.EX2 R49, R49 ;  /* 0x0000003100317308 */ /* 0x000fec0000000800 */
[----:B------:R-:W-:Y:S02]  /*6040*/  HMMA.16816.F32.BF16 R72, R4, R82, R72 ;  /* 0x000000520448723c */ /* 0x000fe40000041848 */
[----:B------:R-:W-:Y:S06]  /*6050*/  MUFU.EX2 R48, R48 ;  /* 0x0000003000307308 */ /* 0x000fec0000000800 */
[C---:B------:R-:W-:Y:S02]  /*6060*/  HMMA.16816.F32.BF16 R76, R128.reuse, R84, RZ ;  /* 0x00000054804c723c */ /* 0x040fe400000418ff */
[----:B------:R-:W-:Y:S06]  /*6070*/  MUFU.EX2 R184, R184 ;  /* 0x000000b800b87308 */ /* 0x000fec0000000800 */
[----:B------:R-:W-:Y:S08]  /*6080*/  HMMA.16816.F32.BF16 R80, R128, R86, RZ ;  /* 0x000000568050723c */ /* 0x000ff000000418ff */
        /* <DEDUP_REMOVED lines=8> */
[----:B------:R-:W-:Y:S08]  /*6110*/  HMMA.16816.F32.BF16 R148, R128, R150, RZ ;  /* 0x000000968094723c */ /* 0x000ff000000418ff */
[C---:B-1----:R-:W-:Y:S08]  /*6120*/  HMMA.16816.F32.BF16 R84, R4.reuse, R12, R84 ;  /* 0x0000000c0454723c */ /* 0x042ff00000041854 */
[C---:B------:R-:W-:Y:S01]  /*6130*/  HMMA.16816.F32.BF16 R88, R4.reuse, R14, R88 ;  /* 0x0000000e0458723c */ /* 0x040fe20000041858 */
[----:B------:R-:W1:Y:S07]  /*6140*/  LDSM.16.MT88.4 R12, [R241+0x9900] ;  /* 0x00990000f10c783b */ /* 0x000e6e0000004200 */
[C---:B----4-:R-:W-:Y:S08]  /*6150*/  HMMA.16816.F32.BF16 R92, R4.reuse, R8, R92 ;  /* 0x00000008045c723c */ /* 0x050ff0000004185c */
[C---:B------:R-:W-:Y:S01]  /*6160*/  HMMA.16816.F32.BF16 R96, R4.reuse, R10, R96 ;  /* 0x0000000a0460723c */ /* 0x040fe20000041860 */
[----:B------:R-:W4:Y:S07]  /*6170*/  LDSM.16.MT88.4 R8, [R240+0x9900] ;  /* 0x00990000f008783b */ /* 0x000f2e0000004200 */
[C---:B------:R-:W-:Y:S08]  /*6180*/  HMMA.16816.F32.BF16 R152, R4.reuse, R60, R152 ;  /* 0x0000003c0498723c */ /* 0x040ff00000041898 */
[----:B------:R-:W-:Y:S08]  /*6190*/  HMMA.16816.F32.BF16 R148, R4, R62, R148 ;  /* 0x0000003e0494723c */ /* 0x000ff00000041894 */
        /* <DEDUP_REMOVED lines=9> */
[----:B------:R-:W-:Y:S01]  /*6230*/  HMMA.16816.F32.BF16 R128, R128, R18, RZ ;  /* 0x000000128080723c */ /* 0x000fe200000418ff */
        /* <DEDUP_REMOVED lines=10> */
[C---:B------:R-:W-:Y:S07]  /*62e0*/  HMMA.16816.F32.BF16 R76, R4.reuse, R188, R76 ;  /* 0x000000bc044c723c */ /* 0x040fee000004184c */
[----:B------:R-:W-:Y:S01]  /*62f0*/  FFMA.FTZ R188, R204, c[0x0][0x2d0], -R181 ;  /* 0x0000b400ccbc7a23 */ /* 0x000fe200000108b5 */
[----:B------:R-:W-:Y:S01]  /*6300*/  HMMA.16816.F32.BF16 R80, R4, R190, R80 ;  /* 0x000000be0450723c */ /* 0x000fe20000041850 */
[----:B------:R-:W-:-:S02]  /*6310*/  FFMA.FTZ R189, R202, c[0x0][0x2d0], -R180 ;  /* 0x0000b400cabd7a23 */ /* 0x000fc400000108b4 */
[--C-:B------:R-:W-:Y:S02]  /*6320*/  FFMA.FTZ R202, R197, c[0x0][0x2d0], -R181.reuse ;  /* 0x0000b400c5ca7a23 */ /* 0x100fe400000108b5 */
[----:B------:R-:W-:Y:S01]  /*6330*/  MUFU.EX2 R188, R188 ;  /* 0x000000bc00bc7308 */ /* 0x000fe20000000800 */
[--C-:B------:R-:W-:Y:S02]  /*6340*/  FFMA.FTZ R197, R198, c[0x0][0x2d0], -R180.reuse ;  /* 0x0000b400c6c57a23 */ /* 0x100fe400000108b4 */
[----:B--2---:R-:W-:Y:S01]  /*6350*/  HMMA.16816.F32.BF16 R100, R4, R20, R100 ;  /* 0x000000140464723c */ /* 0x004fe20000041864 */
[----:B------:R-:W-:Y:S02]  /*6360*/  FFMA.FTZ R191, R205, c[0x0][0x2d0], -R181 ;  /* 0x0000b400cdbf7a23 */ /* 0x000fe400000108b5 */
[--C-:B------:R-:W-:Y:S02]  /*6370*/  FFMA.FTZ R190, R203, c[0x0][0x2d0], -R180.reuse ;  /* 0x0000b400cbbe7a23 */ /* 0x100fe400000108b4 */
[----:B------:R-:W-:Y:S01]  /*6380*/  MUFU.EX2 R189, R189 ;  /* 0x000000bd00bd7308 */ /* 0x000fe20000000800 */
[----:B------:R-:W-:-:S02]  /*6390*/  FFMA.FTZ R181, R185, c[0x0][0x2d0], -R180 ;  /* 0x0000b400b9b57a23 */ /* 0x000fc400000108b4 */
[C---:B------:R-:W-:Y:S01]  /*63a0*/  HMMA.16816.F32.BF16 R104, R4.reuse, R22, R104 ;  /* 0x000000160468723c */ /* 0x040fe20000041868 */
[----:B------:R-:W2:Y:S04]  /*63b0*/  LDSM.16.MT88.4 R20, [R247+0x1100] ;  /* 0x00110000f714783b */ /* 0x000ea80000004200 */
[----:B------:R-:W-:Y:S03]  /*63c0*/  MUFU.EX2 R191, R191 ;  /* 0x000000bf00bf7308 */ /* 0x000fe60000000800 */
[C---:B------:R-:W-:Y:S05]  /*63d0*/  HMMA.16816.F32.BF16 R108, R4.reuse, R16, R108 ;  /* 0x00000010046c723c */ /* 0x040fea000004186c */
[----:B------:R-:W1:Y:S03]  /*63e0*/  MUFU.EX2 R190, R190 ;  /* 0x000000be00be7308 */ /* 0x000e660000000800 */
[----:B------:R-:W-:Y:S01]  /*63f0*/  HMMA.16816.F32.BF16 R112, R4, R18, R112 ;  /* 0x000000120470723c */ /* 0x000fe20000041870 */
[----:B------:R-:W2:Y:S04]  /*6400*/  LDSM.16.MT88.4 R16, [R240+0x1100] ;  /* 0x00110000f010783b */ /* 0x000ea80000004200 */
[----:B------:R-:W2:Y:S02]  /*6410*/  MUFU.EX2 R202, R202 ;  /* 0x000000ca00ca7308 */ /* 0x000ea40000000800 */
[----:B------:R-:W-:Y:S01]  /*6420*/  F2FP.BF16.PACK_AB R4, R33, R37 ;  /* 0x000000252104723e */ /* 0x000fe200000010ff */
[----:B------:R-:W-:Y:S01]  /*6430*/  FADD.FTZ R37, R37, R38 ;  /* 0x0000002625257221 */ /* 0x000fe20000010000 */
[----:B---3--:R-:W-:Y:S01]  /*6440*/  F2FP.BF16.PACK_AB R5, R31, R36 ;  /* 0x000000241f05723e */ /* 0x008fe200000010ff */
[----:B------:R-:W-:Y:S01]  /*6450*/  FADD.FTZ R36, R36, R41 ;  /* 0x0000002924247221 */ /* 0x000fe20000010000 */
[----:B------:R-:W-:Y:S01]  /*6460*/  F2FP.BF16.PACK_AB R6, R29, R32 ;  /* 0x000000201d06723e */ /* 0x000fe200000010ff */
[----:B------:R-:W-:Y:S01]  /*6470*/  FADD.FTZ R37, R33, R37 ;  /* 0x0000002521257221 */ /* 0x000fe20000010000 */
[----:B-----5:R-:W-:Y:S01]  /*6480*/  F2FP.BF16.PACK_AB R7, R3, R30 ;  /* 0x0000001e0307723e */ /* 0x020fe200000010ff */
[----:B------:R-:W-:Y:S01]  /*6490*/  MUFU.EX2 R198, R199 ;  /* 0x000000c700c67308 */ /* 0x000fe20000000800 */
[----:B------:R-:W-:-:S02]  /*64a0*/  FADD.FTZ R36, R31, R36 ;  /* 0x000000241f247221 */ /* 0x000fc40000010000 */
[----:B------:R-:W-:Y:S02]  /*64b0*/  FADD.FTZ R32, R32, R37 ;  /* 0x0000002520207221 */ /* 0x000fe40000010000 */
[----:B------:R-:W-:Y:S01]  /*64c0*/  FADD.FTZ R30, R30, R36 ;  /* 0x000000241e1e7221 */ /* 0x000fe20000010000 */
[C---:B-1----:R-:W-:Y:S01]  /*64d0*/  HMMA.16816.F32.BF16 R168, R4.reuse, R12, R168 ;  /* 0x0000000c04a8723c */ /* 0x042fe200000418a8 */
[----:B------:R-:W-:Y:S01]  /*64e0*/  FADD.FTZ R32, R29, R32 ;  /* 0x000000201d207221 */ /* 0x000fe20000010000 */
[----:B------:R-:W1:Y:S01]  /*64f0*/  MUFU.EX2 R197, R197 ;  /* 0x000000c500c57308 */ /* 0x000e620000000800 */
[----:B------:R-:W-:Y:S02]  /*6500*/  FADD.FTZ R30, R3, R30 ;  /* 0x0000001e031e7221 */ /* 0x000fe40000010000 */
[----:B------:R-:W-:Y:S02]  /*6510*/  FADD.FTZ R32, R193, R32 ;  /* 0x00000020c1207221 */ /* 0x000fe40000010000 */
[----:B------:R-:W-:Y:S01]  /*6520*/  FADD.FTZ R30, R190, R30 ;  /* 0x0000001ebe1e7221 */ /* 0x000fe20000010000 */
[----:B------:R-:W-:Y:S01]  /*6530*/  HMMA.16816.F32.BF16 R164, R4, R14, R164 ;  /* 0x0000000e04a4723c */ /* 0x000fe200000418a4 */
[----:B------:R-:W3:Y:S01]  /*6540*/  LDSM.16.MT88.4 R12, [R247+0x4100] ;  /* 0x00410000f70c783b */ /* 0x000ee20000004200 */
[----:B------:R-:W5:Y:S01]  /*6550*/  MUFU.EX2 R181, R181 ;  /* 0x000000b500b57308 */ /* 0x000f620000000800 */
[----:B------:R-:W-:-:S05]  /*6560*/  FADD.FTZ R32, R192, R32 ;  /* 0x00000020c0207221 */ /* 0x000fca0000010000 */
[C---:B----4-:R-:W-:Y:S08]  /*6570*/  HMMA.16816.F32.BF16 R160, R4.reuse, R8, R160 ;  /* 0x0000000804a0723c */ /* 0x050ff000000418a0 */
[C---:B------:R-:W-:Y:S01]  /*6580*/  HMMA.16816.F32.BF16 R156, R4.reuse, R10, R156 ;  /* 0x0000000a049c723c */ /* 0x040fe2000004189c */
[----:B------:R-:W4:Y:S07]  /*6590*/  LDSM.16.MT88.4 R8, [R242+0x4100] ;  /* 0x00410000f208783b */ /* 0x000f2e0000004200 */
[C---:B--2---:R-:W-:Y:S08]  /*65a0*/  HMMA.16816.F32.BF16 R176, R4.reuse, R20, R176 ;  /* 0x0000001404b0723c */ /* 0x044ff000000418b0 */
[C---:B------:R-:W-:Y:S01]  /*65b0*/  HMMA.16816.F32.BF16 R172, R4.reuse, R22, R172 ;  /* 0x0000001604ac723c */ /* 0x040fe200000418ac */
[----:B------:R-:W2:Y:S07]  /*65c0*/  LDSM.16.MT88.4 R20, [R241+0x4100] ;  /* 0x00410000f114783b */ /* 0x000eae0000004200 */
[C---:B------:R-:W-:Y:S08]  /*65d0*/  HMMA.16816.F32.BF16 R152, R4.reuse, R16, R152 ;  /* 0x000000100498723c */ /* 0x040ff00000041898 */
[C---:B---3--:R-:W-:Y:S08]  /*65e0*/  HMMA.16816.F32.BF16 R144, R4.reuse, R12, R144 ;  /* 0x0000000c0490723c */ /* 0x048ff00000041890 */
[C---:B------:R-:W-:Y:S01]  /*65f0*/  HMMA.16816.F32.BF16 R140, R4.reuse, R14, R140 ;  /* 0x0000000e048c723c */ /* 0x040fe2000004188c */
[----:B------:R-:W3:Y:S07]  /*6600*/  LDSM.16.MT88.4 R12, [R240+0x4100] ;  /* 0x00410000f00c783b */ /* 0x000eee0000004200 */
[C---:B----4-:R-:W-:Y:S08]  /*6610*/  HMMA.16816.F32.BF16 R136, R4.reuse, R8, R136 ;  /* 0x000000080488723c */ /* 0x050ff00000041888 */
[C---:B------:R-:W-:Y:S01]  /*6620*/  HMMA.16816.F32.BF16 R132, R4.reuse, R10, R132 ;  /* 0x0000000a0484723c */ /* 0x040fe20000041884 */
[----:B------:R-:W4:Y:S07]  /*6630*/  LDSM.16.MT88.4 R8, [R247+0x7100] ;  /* 0x00710000f708783b */ /* 0x000f2e0000004200 */
        /* <DEDUP_REMOVED lines=15> */
[C---:B---3--:R-:W-:Y:S08]  /*6730*/  HMMA.16816.F32.BF16 R84, R4.reuse, R12, R84 ;  /* 0x0000000c0454723c */ /* 0x048ff00000041854 */
[C---:B------:R-:W-:Y:S01]  /*6740*/  HMMA.16816.F32.BF16 R88, R4.reuse, R14, R88 ;  /* 0x0000000e0458723c */ /* 0x040fe20000041858 */
[----:B------:R-:W2:Y:S07]  /*6750*/  LDSM.16.MT88.4 R12, [R241+0xa100] ;  /* 0x00a10000f10c783b */ /* 0x000eae0000004200 */
[C---:B----4-:R-:W-:Y:S08]  /*6760*/  HMMA.16816.F32.BF16 R92, R4.reuse, R8, R92 ;  /* 0x00000008045c723c */ /* 0x050ff0000004185c */
[C---:B------:R-:W-:Y:S01]  /*6770*/  HMMA.16816.F32.BF16 R96, R4.reuse, R10, R96 ;  /* 0x0000000a0460723c */ /* 0x040fe20000041860 */
[----:B------:R-:W3:Y:S07]  /*6780*/  LDSM.16.MT88.4 R8, [R240+0xa100] ;  /* 0x00a10000f008783b */ /* 0x000eee0000004200 */
[C---:B------:R-:W-:Y:S01]  /*6790*/  HMMA.16816.F32.BF16 R104, R4.reuse, R22, R104 ;  /* 0x000000160468723c */ /* 0x040fe20000041868 */
[----:B------:R-:W4:Y:S07]  /*67a0*/  LDSM.16.MT88.4 R20, [R247+0x1900] ;  /* 0x00190000f714783b */ /* 0x000f2e0000004200 */
[C---:B-1----:R-:W-:Y:S08]  /*67b0*/  HMMA.16816.F32.BF16 R108, R4.reuse, R16, R108 ;  /* 0x00000010046c723c */ /* 0x042ff0000004186c */
[C---:B------:R-:W-:Y:S01]  /*67c0*/  HMMA.16816.F32.BF16 R112, R4.reuse, R18, R112 ;  /* 0x000000120470723c */ /* 0x040fe20000041870 */
[----:B------:R-:W-:Y:S07]  /*67d0*/  LDSM.16.MT88.4 R16, [R240+0x1900] ;  /* 0x00190000f010783b */ /* 0x000fee0000004200 */
[C---:B--2---:R-:W-:Y:S08]  /*67e0*/  HMMA.16816.F32.BF16 R116, R4.reuse, R12, R116 ;  /* 0x0000000c0474723c */ /* 0x044ff00000041874 */
[C---:B------:R-:W-:Y:S01]  /*67f0*/  HMMA.16816.F32.BF16 R120, R4.reuse, R14, R120 ;  /* 0x0000000e0478723c */ /* 0x040fe20000041878 */
[----:B------:R-:W1:Y:S07]  /*6800*/  LDSM.16.MT88.4 R12, [R242+0x1900] ;  /* 0x00190000f20c783b */ /* 0x000e6e0000004200 */
[C---:B---3--:R-:W-:Y:S08]  /*6810*/  HMMA.16816.F32.BF16 R124, R4.reuse, R8, R124 ;  /* 0x00000008047c723c */ /* 0x048ff0000004187c */
[----:B------:R-:W-:Y:S01]  /*6820*/  HMMA.16816.F32.BF16 R128, R4, R10, R128 ;  /* 0x0000000a0480723c */ /* 0x000fe20000041880 */
[----:B------:R-:W2:Y:S06]  /*6830*/  LDSM.16.MT88.4 R8, [R241+0x1900] ;  /* 0x00190000f108783b */ /* 0x000eac0000004200 */
[----:B------:R-:W-:-:S02]  /*6840*/  F2FP.BF16.PACK_AB R4, R192, R193 ;  /* 0x000000c1c004723e */ /* 0x000fc400000010ff */
[C---:B------:R-:W-:Y:S01]  /*6850*/  F2FP.BF16.PACK_AB R5, R189.reuse, R190 ;  /* 0x000000bebd05723e */ /* 0x040fe200000010ff */
[----:B------:R-:W-:Y:S01]  /*6860*/  FADD.FTZ R189, R189, R30 ;  /* 0x0000001ebdbd7221 */ /* 0x000fe20000010000 */
[----:B------:R-:W-:Y:S01]  /*6870*/  F2FP.BF16.PACK_AB R6, R188, R191 ;  /* 0x000000bfbc06723e */ /* 0x000fe200000010ff */
[----:B------:R-:W-:Y:S01]  /*6880*/  FADD.FTZ R191, R191, R32 ;  /* 0x00000020bfbf7221 */ /* 0x000fe20000010000 */
[----:B------:R-:W-:Y:S01]  /*6890*/  F2FP.BF16.PACK_AB R7, R186, R187 ;  /* 0x000000bbba07723e */ /* 0x000fe200000010ff */
[----:B------:R-:W-:Y:S02]  /*68a0*/  FADD.FTZ R189, R187, R189 ;  /* 0x000000bdbbbd7221 */ /* 0x000fe40000010000 */
[----:B------:R-:W-:Y:S02]  /*68b0*/  FADD.FTZ R191, R188, R191 ;  /* 0x000000bfbcbf7221 */ /* 0x000fe40000010000 */
[----:B------:R-:W-:Y:S02]  /*68c0*/  FADD.FTZ R186, R186, R189 ;  /* 0x000000bdbaba7221 */ /* 0x000fe40000010000 */
[----:B----4-:R-:W-:Y:S02]  /*68d0*/  HMMA.16816.F32.BF16 R176, R4, R20, R176 ;  /* 0x0000001404b0723c */ /* 0x010fe400000418b0 */
[----:B------:R-:W-:-:S04]  /*68e0*/  FADD.FTZ R186, R201, R186 ;  /* 0x000000bac9ba7221 */ /* 0x000fc80000010000 */
[----:B------:R-:W-:Y:S02]  /*68f0*/  FADD.FTZ R186, R200, R186 ;  /* 0x000000bac8ba7221 */ /* 0x000fe40000010000 */
[C---:B-1----:R-:W-:Y:S08]  /*6900*/  HMMA.16816.F32.BF16 R168, R4.reuse, R12, R168 ;  /* 0x0000000c04a8723c */ /* 0x042ff000000418a8 */
[C---:B------:R-:W-:Y:S01]  /*6910*/  HMMA.16816.F32.BF16 R164, R4.reuse, R14, R164 ;  /* 0x0000000e04a4723c */ /* 0x040fe200000418a4 */
[----:B------:R-:W1:Y:S07]  /*6920*/  LDSM.16.MT88.4 R12, [R247+0x4900] ;  /* 0x00490000f70c783b */ /* 0x000e6e0000004200 */
[C---:B--2---:R-:W-:Y:S08]  /*6930*/  HMMA.16816.F32.BF16 R160, R4.reuse, R8, R160 ;  /* 0x0000000804a0723c */ /* 0x044ff000000418a0 */
        /* <DEDUP_REMOVED lines=20> */
[C---:B--2---:R-:W-:Y:S08]  /*6a80*/  HMMA.16816.F32.BF16 R68, R4.reuse, R8, R68 ;  /* 0x000000080444723c */ /* 0x044ff00000041844 */
[C---:B------:R-:W-:Y:S01]  /*6a90*/  HMMA.16816.F32.BF16 R72, R4.reuse, R10, R72 ;  /* 0x0000000a0448723c */ /* 0x040fe20000041848 */
[----:B------:R-:W2:Y:S07]  /*6aa0*/  LDSM.16.MT88.4 R8, [R240+0x7900] ;  /* 0x00790000f008783b */ /* 0x000eae0000004200 */
[C---:B------:R-:W-:Y:S01]  /*6ab0*/  HMMA.16816.F32.BF16 R80, R4.reuse, R18, R80 ;  /* 0x000000120450723c */ /* 0x040fe20000041850 */
[----:B------:R-:W4:Y:S07]  /*6ac0*/  LDSM.16.MT88.4 R16, [R242+0xa900] ;  /* 0x00a90000f210783b */ /* 0x000f2e0000004200 */
[C---:B---3--:R-:W-:Y:S08]  /*6ad0*/  HMMA.16816.F32.BF16 R100, R4.reuse, R20, R100 ;  /* 0x000000140464723c */ /* 0x048ff00000041864 */
        /* <DEDUP_REMOVED lines=15> */
[----:B------:R-:W-:Y:S01]  /*6bd0*/  HMMA.16816.F32.BF16 R128, R4, R10, R128 ;  /* 0x0000000a0480723c */ /* 0x000fe20000041880 */
[----:B------:R-:W2:Y:S06]  /*6be0*/  LDSM.16.MT88.4 R8, [R241+0x2100] ;  /* 0x00210000f108783b */ /* 0x000eac0000004200 */
        /* <DEDUP_REMOVED lines=9> */
[----:B---3--:R-:W-:Y:S01]  /*6c80*/  HMMA.16816.F32.BF16 R152, R4, R16, R152 ;  /* 0x000000100498723c */ /* 0x008fe20000041898 */
[----:B------:R-:W-:-:S02]  /*6c90*/  FADD.FTZ R195, R194, R195 ;  /* 0x000000c3c2c37221 */ /* 0x000fc40000010000 */
[----:B-----5:R-:W-:Y:S02]  /*6ca0*/  FADD.FTZ R198, R181, R198 ;  /* 0x000000c6b5c67221 */ /* 0x020fe40000010000 */
[----:B------:R-:W-:Y:S02]  /*6cb0*/  FADD.FTZ R195, R51, R195 ;  /* 0x000000c333c37221 */ /* 0x000fe40000010000 */
[----:B------:R-:W-:Y:S01]  /*6cc0*/  FADD.FTZ R198, R184, R198 ;  /* 0x000000c6b8c67221 */ /* 0x000fe20000010000 */
[----:B-1----:R-:W-:Y:S01]  /*6cd0*/  HMMA.16816.F32.BF16 R168, R4, R12, R168 ;  /* 0x0000000c04a8723c */ /* 0x002fe200000418a8 */
[----:B------:R-:W-:-:S04]  /*6ce0*/  FADD.FTZ R195, R50, R195 ;  /* 0x000000c332c37221 */ /* 0x000fc80000010000 */
[----:B------:R-:W-:-:S03]  /*6cf0*/  FADD.FTZ R195, R49, R195 ;  /* 0x000000c331c37221 */ /* 0x000fc60000010000 */
[----:B------:R-:W-:Y:S01]  /*6d00*/  HMMA.16816.F32.BF16 R164, R4, R14, R164 ;  /* 0x0000000e04a4723c */ /* 0x000fe200000418a4 */
[----:B------:R-:W1:Y:S01]  /*6d10*/  LDSM.16.MT88.4 R12, [R247+0x5100] ;  /* 0x00510000f70c783b */ /* 0x000e620000004200 */
[----:B------:R-:W-:-:S05]  /*6d20*/  FADD.FTZ R3, R48, R195 ;  /* 0x000000c330037221 */ /* 0x000fca0000010000 */
[----:B------:R-:W-:Y:S01]  /*6d30*/  STL [R1+0xc], R3 ;  /* 0x00000c0301007387 */ /* 0x000fe20000100800 */
        /* <DEDUP_REMOVED lines=37> */
[----:B------:R-:W-:Y:S07]  /*6f90*/  LDSM.16.MT88.4 R20, [R247+0x2900] ;  /* 0x00290000f714783b */ /* 0x000fee0000004200 */
[C---:B-1----:R-:W-:Y:S08]  /*6fa0*/  HMMA.16816.F32.BF16 R116, R4.reuse, R12, R116 ;  /* 0x0000000c0474723c */ /* 0x042ff00000041874 */
[C---:B------:R-:W-:Y:S01]  /*6fb0*/  HMMA.16816.F32.BF16 R120, R4.reuse, R14, R120 ;  /* 0x0000000e0478723c */ /* 0x040fe20000041878 */
[----:B------:R-:W1:Y:S07]  /*6fc0*/  LDSM.16.MT88.4 R12, [R241+0x2900] ;  /* 0x00290000f10c783b */ /* 0x000e6e0000004200 */
[C---:B--2---:R-:W-:Y:S08]  /*6fd0*/  HMMA.16816.F32.BF16 R124, R4.reuse, R8, R124 ;  /* 0x00000008047c723c */ /* 0x044ff0000004187c */
[----:B------:R-:W-:Y:S01]  /*6fe0*/  HMMA.16816.F32.BF16 R128, R4, R10, R128 ;  /* 0x0000000a0480723c */ /* 0x000fe20000041880 */
[----:B------:R-:W2:Y:S06]  /*6ff0*/  LDSM.16.MT88.4 R8, [R240+0x2900] ;  /* 0x00290000f008783b */ /* 0x000eac0000004200 */
[--C-:B------:R-:W-:Y:S01]  /*7000*/  FFMA.FTZ R4, R183, c[0x0][0x2d0], -R180.reuse ;  /* 0x0000b400b7047a23 */ /* 0x100fe200000108b4 */
[----:B------:R-:W-:Y:S01]  /*7010*/  F2FP.BF16.PACK_AB R5, R184, R181 ;  /* 0x000000b5b805723e */ /* 0x000fe200000010ff */
[----:B------:R-:W-:Y:S01]  /*7020*/  FFMA.FTZ R183, R182, c[0x0][0x2d0], -R180 ;  /* 0x0000b400b6b77a23 */ /* 0x000fe200000108b4 */
[----:B------:R-:W-:Y:S01]  /*7030*/  F2FP.BF16.PACK_AB R6, R48, R49 ;  /* 0x000000313006723e */ /* 0x000fe200000010ff */
[----:B------:R3:W4:Y:S08]  /*7040*/  MUFU.EX2 R180, R4 ;  /* 0x0000000400b47308 */ /* 0x0007300000000800 */
[----:B------:R-:W5:Y:S01]  /*7050*/  MUFU.EX2 R183, R183 ;  /* 0x000000b700b77308 */ /* 0x000f620000000800 */
[----:B---3--:R-:W-:Y:S01]  /*7060*/  F2FP.BF16.PACK_AB R4, R50, R51 ;  /* 0x000000333204723e */ /* 0x008fe200000010ff */
[----:B----4-:R-:W-:Y:S01]  /*7070*/  FADD.FTZ R198, R180, R198 ;  /* 0x000000c6b4c67221 */ /* 0x010fe20000010000 */
[----:B-----5:R-:W-:-:S03]  /*7080*/  F2FP.BF16.PACK_AB R7, R183, R180 ;  /* 0x000000b4b707723e */ /* 0x020fc600000010ff */
[----:B------:R-:W-:-:S04]  /*7090*/  FADD.FTZ R183, R183, R198 ;  /* 0x000000c6b7b77221 */ /* 0x000fc80000010000 */
        /* <DEDUP_REMOVED lines=11> */
[----:B------:R-:W4:Y:S07]  /*7150*/  LDSM.16.MT88.4 R20, [R242+0x5900] ;  /* 0x00590000f214783b */ /* 0x000f2e0000004200 */
[C---:B---3--:R-:W-:Y:S08]  /*7160*/  HMMA.16816.F32.BF16 R68, R4.reuse, R16, R68 ;  /* 0x000000100444723c */ /* 0x048ff00000041844 */
        /* <DEDUP_REMOVED lines=31> */
[----:B------:R-:W-:Y:S01]  /*7360*/  PLOP3.LUT P0, PT, PT, PT, UP1, 0x80, 0x0 ;  /* 0x000000000000781c */ /* 0x000fe20003f0f018 */
[----:B------:R-:W-:Y:S01]  /*7370*/  IMAD.MOV.U32 R180, RZ, RZ, R2 ;  /* 0x000000ffffb47224 */ /* 0x000fe200078e0002 */
[----:B------:R-:W-:Y:S01]  /*7380*/  SHF.L.U64.HI R5, R211, 0x1, R28 ;  /* 0x00000001d3057819 */ /* 0x000fe2000001021c */
[----:B------:R-:W-:Y:S01]  /*7390*/  IMAD.MOV.U32 R3, RZ, RZ, R0 ;  /* 0x000000ffff037224 */ /* 0x000fe200078e0000 */
[----:B------:R-:W-:Y:S01]  /*73a0*/  SHF.L.U64.HI R0, R209, 0x1, R210 ;  /* 0x00000001d1007819 */ /* 0x000fe200000102d2 */
[----:B------:R-:W-:-:S02]  /*73b0*/  IMAD.SHL.U32 R2, R211, 0x2, RZ ;  /* 0x00000002d3027824 */ /* 0x000fc400078e00ff */
[----:B------:R1:W-:Y:S04]  /*73c0*/  STL [R1+0x50], R5 ;  /* 0x0000500501007387 */ /* 0x0003e80000100800 */
[----:B------:R2:W-:Y:S02]  /*73d0*/  STL [R1+0x4c], R2 ;  /* 0x00004c0201007387 */ /* 0x0005e40000100800 */
[----:B------:R-:W-:Y:S01]  /*73e0*/  @P0 IMAD.HI.U32 R4, R212, c[0x0][0x2c8], RZ ;  /* 0x0000b200d4040a27 */ /* 0x000fe200078e00ff */
[----:B------:R-:W-:Y:S01]  /*73f0*/  PLOP3.LUT P0, PT, PT, PT, UP1, 0x80, 0x0 ;  /* 0x000000000000781c */ /* 0x000fe20003f0f018 */
[----:B------:R3:W-:Y:S02]  /*7400*/  STL [R1+0x48], R0 ;  /* 0x0000480001007387 */ /* 0x0007e40000100800 */
[----:B-1----:R-:W-:Y:S01]  /*7410*/  IMAD.SHL.U32 R5, R209, 0x2, RZ ;  /* 0x00000002d1057824 */ /* 0x002fe200078e00ff */
[----:B--2---:R-:W-:-:S04]  /*7420*/  SEL R2, RZ, 0x10, P5 ;  /* 0x00000010ff027807 */ /* 0x004fc80002800000 */
[----:B------:R1:W-:Y:S01]  /*7430*/  STL [R1+0x44], R5 ;  /* 0x0000440501007387 */ /* 0x0003e20000100800 */
[----:B------:R-:W-:Y:S02]  /*7440*/  SEL R2, RZ, 0x10, P4 ;  /* 0x00000010ff027807 */ /* 0x000fe40002000000 */
[----:B---3--:R-:W-:-:S05]  /*7450*/  SHF.L.U64.HI R0, R207, 0x1, R208 ;  /* 0x00000001cf007819 */ /* 0x008fca00000102d0 */
[----:B------:R2:W-:Y:S01]  /*7460*/  STL [R1+0x40], R0 ;  /* 0x0000400001007387 */ /* 0x0005e20000100800 */
[----:B-1----:R-:W-:-:S05]  /*7470*/  IMAD.SHL.U32 R5, R207, 0x2, RZ ;  /* 0x00000002cf057824 */ /* 0x002fca00078e00ff */
[----:B------:R1:W-:Y:S01]  /*7480*/  STL [R1+0x3c], R5 ;  /* 0x00003c0501007387 */ /* 0x0003e20000100800 */
[----:B--2---:R-:W-:-:S05]  /*7490*/  @P0 SHF.R.U32.HI R0, RZ, c[0x0][0x2cc], R4 ;  /* 0x0000b300ff000a19 */ /* 0x004fca0000011604 */
[----:B------:R1:W-:Y:S02]  /*74a0*/  @P0 STL [R1+0x38], R0 ;  /* 0x0000380001000387 */ /* 0x0003e40000100800 */
.L_x_1580:
[----:B------:R-:W-:Y:S04]  /*74b0*/  DEPBAR.LE SB0, 0x0 ;  /* 0x000080000000791a */ /* 0x000fe80000000000 */
[----:B------:R-:W-:Y:S01]  /*74c0*/  BAR.SYNC.DEFER_BLOCKING 0x0 ;  /* 0x0000000000007b1d */ /* 0x000fe20000010000 */
[----:B------:R-:W-:Y:S05]  /*74d0*/  ISETP.LE.AND P0, PT, RZ, UR6, PT ;  /* 0x00000006ff007c0c */ /* 0x000fea000bf03270 */
        /* <DEDUP_REMOVED lines=8> */
[----:B------:R2:W1:Y:S04]  /*7560*/  LDSM.16.M88.4 R192, [R248] ;  /* 0x00000000f8c0783b */ /* 0x0004680000000200 */
[----:B------:R2:W1:Y:S04]  /*7570*/  LDSM.16.M88.4 R196, [R239] ;  /* 0x00000000efc4783b */ /* 0x0004680000000200 */
[----:B------:R2:W1:Y:S04]  /*7580*/  LDSM.16.M88.4 R200, [R238] ;  /* 0x00000000eec8783b */ /* 0x0004680000000200 */
[----:B------:R2:W1:Y:S04]  /*7590*/  LDSM.16.M88.4 R204, [R237] ;  /* 0x00000000edcc783b */ /* 0x0004680000000200 */
[----:B------:R2:W1:Y:S04]  /*75a0*/  LDSM.16.M88.4 R208, [R236] ;  /* 0x00000000ecd0783b */ /* 0x0004680000000200 */
[----:B------:R2:W1:Y:S01]  /*75b0*/  LDSM.16.M88.4 R212, [R235] ;  /* 0x00000000ebd4783b */ /* 0x0004620000000200 */
[----:B------:R-:W-:-:S05]  /*75c0*/  @!P0 BRA `(.L_x_1578) ;  /* 0x0000053000008947 */ /* 0x000fca0003800000 */
[----:B-1-34-:R-:W3:Y:S01]  /*75d0*/  LDL R0, [R1+0x4] ;  /* 0x0000040001007983 */ /* 0x01aee20000100800 */
[----:B------:R-:W-:Y:S02]  /*75e0*/  IADD3 R20, R251, 0x100, RZ ;  /* 0x00000100fb147810 */ /* 0x000fe40007ffe0ff */
[----:B------:R-:W-:Y:S01]  /*75f0*/  SEL R23, RZ, 0x10, P5 ;  /* 0x00000010ff177807 */ /* 0x000fe20002800000 */
[----:B------:R-:W4:Y:S04]  /*7600*/  LDL R6, [R1] ;  /* 0x0000000001067983 */ /* 0x000f280000100800 */
[----:B------:R-:W5:Y:S04]  /*7610*/  LDL R31, [R1+0x4c] ;  /* 0x00004c00011f7983 */ /* 0x000f680000100800 */
[----:B--2---:R-:W2:Y:S04]  /*7620*/  LDL R30, [R1+0x50] ;  /* 0x00005000011e7983 */ /* 0x004ea80000100800 */
[----:B------:R-:W2:Y:S04]  /*7630*/  LDL R29, [R1+0x44] ;  /* 0x00004400011d7983 */ /* 0x000ea80000100800 */
[----:B------:R-:W2:Y:S04]  /*7640*/  LDL R28, [R1+0x48] ;  /* 0x00004800011c7983 */ /* 0x000ea80000100800 */
[----:B------:R-:W2:Y:S04]  /*7650*/  LDL R7, [R1+0x10] ;  /* 0x0000100001077983 */ /* 0x000ea80000100800 */
[----:B------:R-:W2:Y:S04]  /*7660*/  LDL R22, [R1+0x3c] ;  /* 0x00003c0001167983 */ /* 0x000ea80000100800 */
[----:B------:R-:W2:Y:S04]  /*7670*/  LDL R13, [R1+0x20] ;  /* 0x00002000010d7983 */ /* 0x000ea80000100800 */
[----:B------:R-:W5:Y:S01]  /*7680*/  LDL R21, [R1+0x40] ;  /* 0x0000400001157983 */ /* 0x000f620000100800 */
[----:B---3--:R-:W-:Y:S01]  /*7690*/  SHF.R.S32.HI R2, RZ, 0x1f, R0 ;  /* 0x0000001fff027819 */ /* 0x008fe20000011400 */
[----:B------:R-:W-:Y:S04]  /*76a0*/  IMAD.WIDE.U32 R4, R0, c[0x0][0x208], RZ ;  /* 0x0000820000047a25 */ /* 0x000fe800078e00ff */
[----:B------:R-:W-:Y:S04]  /*76b0*/  IMAD R2, R2, c[0x0][0x208], RZ ;  /* 0x0000820002027a24 */ /* 0x000fe800078e02ff */
[----:B------:R-:W-:Y:S01]  /*76c0*/  IMAD R2, R0, c[0x0][0x20c], R2 ;  /* 0x0000830000027a24 */ /* 0x000fe200078e0202 */
[----:B----4-:R-:W-:Y:S03]  /*76d0*/  SHF.R.S32.HI R0, RZ, 0x1f, R6 ;  /* 0x0000001fff007819 */ /* 0x010fe60000011406 */
[----:B------:R-:W-:Y:S02]  /*76e0*/  IMAD.IADD R5, R5, 0x1, R2 ;  /* 0x0000000105057824 */ /* 0x000fe400078e0202 */
[----:B------:R-:W-:Y:S02]  /*76f0*/  IMAD R0, R0, c[0x0][0x218], RZ ;  /* 0x0000860000007a24 */ /* 0x000fe400078e02ff */
[C---:B------:R-:W-:Y:S04]  /*7700*/  IMAD.WIDE.U32 R4, R6.reuse, c[0x0][0x218], R4 ;  /* 0x0000860006047a25 */ /* 0x040fe800078e0004 */
[----:B------:R-:W-:Y:S01]  /*7710*/  IMAD R0, R6, c[0x0][0x21c], R0 ;  /* 0x0000870006007a24 */ /* 0x000fe200078e0200 */
[----:B------:R-:W-:Y:S04]  /*7720*/  IADD3 R4, P0, R4, UR24, RZ ;  /* 0x0000001804047c10 */ /* 0x000fe8000ff1e0ff */
[----:B------:R-:W-:Y:S02]  /*7730*/  IADD3.X R0, R5, UR8, R0, P0, !PT ;  /* 0x0000000805007c10 */ /* 0x000fe400087fe400 */
[C---:B------:R-:W-:Y:S04]  /*7740*/  LEA R5, P0, R4.reuse, c[0x0][0x1f8], 0x1 ;  /* 0x00007e0004057a11 */ /* 0x040fe800078008ff */
[----:B------:R-:W-:Y:S01]  /*7750*/  LEA.HI.X R4, R4, c[0x0][0x1fc], R0, 0x1, P0 ;  /* 0x00007f0004047a11 */ /* 0x000fe200000f0c00 */
[----:B------:R-:W5:Y:S01]  /*7760*/  SHFL.IDX PT, R12, R5, RZ, 0x181f ;  /* 0x00181fff050c7589 */ /* 0x000f6200000e0000 */
[C---:B--2---:R-:W-:Y:S01]  /*7770*/  IMAD.SHL.U32 R0, R7.reuse, 0x2, RZ ;  /* 0x0000000207007824 */ /* 0x044fe200078e00ff */
[----:B------:R-:W-:Y:S02]  /*7780*/  SHF.L.U64.HI R2, R7, 0x1, R13 ;  /* 0x0000000107027819 */ /* 0x000fe4000001020d */
[----:B------:R-:W1:Y:S04]  /*7790*/  SHFL.IDX PT, R6, R4, RZ, 0x181f ;  /* 0x00181fff04067589 */ /* 0x000e6800000e0000 */
[----:B------:R-:W-:Y:S04]  /*77a0*/  SHFL.IDX PT, R7, R4, 0x1, 0x181f ;  /* 0x00381f0004077f89 */ /* 0x000fe800000e0000 */
[----:B------:R-:W-:Y:S01]  /*77b0*/  SHFL.IDX PT, R4, R4, 0x2, 0x181f ;  /* 0x00581f0004047f89 */ /* 0x000fe200000e0000 */
[----:B-----5:R-:W-:Y:S05]  /*77c0*/  IADD3 R14, P0, R12, R31, RZ ;  /* 0x0000001f0c0e7210 */ /* 0x020fea0007f1e0ff */
[----:B-1----:R-:W-:Y:S05]  /*77d0*/  IMAD.X R15, R6, 0x1, R30, P0 ;  /* 0x00000001060f7824 */ /* 0x002fea00000e061e */
[----:B------:R1:W-:Y:S02]  /*77e0*/  LDGSTS.E.BYPASS.LTC128B.128 [R20], [R14.64], !P2 ;  /* 0x000000000e147fae */ /* 0x0003e4000d101d50 */
[----:B-1----:R-:W-:Y:S05]  /*77f0*/  IADD3 R14, P0, R12, R29, RZ ;  /* 0x0000001d0c0e7210 */ /* 0x002fea0007f1e0ff */
[----:B------:R-:W-:Y:S05]  /*7800*/  IMAD.X R15, R6, 0x1, R28, P0 ;  /* 0x00000001060f7824 */ /* 0x000fea00000e061c */
[----:B------:R1:W-:Y:S02]  /*7810*/  LDGSTS.E.BYPASS.LTC128B.128 [R20+0x3000], [R14.64], !P5 ;  /* 0x030000000e147fae */ /* 0x0003e4000e901d50 */
[----:B-1----:R-:W-:Y:S05]  /*7820*/  IADD3 R14, P0, R12, R22, RZ ;  /* 0x000000160c0e7210 */ /* 0x002fea0007f1e0ff */
[--C-:B------:R-:W-:Y:S01]  /*7830*/  IMAD.X R15, R6, 0x1, R21.reuse, P0 ;  /* 0x00000001060f7824 */ /* 0x100fe200000e0615 */
[----:B------:R-:W-:Y:S04]  /*7840*/  IADD3 R12, P0, R12, R0, RZ ;  /* 0x000000000c0c7210 */ /* 0x000fe80007f1e0ff */
[----:B------:R1:W-:Y:S01]  /*7850*/  LDGSTS.E.BYPASS.LTC128B.128 [R20+0x6000], [R14.64], !P4 ;  /* 0x060000000e147fae */ /* 0x0003e2000e101d50 */
[----:B------:R-:W-:Y:S03]  /*7860*/  IMAD.X R13, R6, 0x1, R2, P0 ;  /* 0x00000001060d7824 */ /* 0x000fe600000e0602 */
[----:B------:R-:W2:Y:S04]  /*7870*/  SHFL.IDX PT, R6, R5, 0x1, 0x181f ;  /* 0x00381f0005067f89 */ /* 0x000ea800000e0000 */
[----:B------:R2:W-:Y:S04]  /*7880*/  LDGSTS.E.BYPASS.LTC128B.128 [R20+0x9000], [R12.64], !P6 ;  /* 0x090000000c147fae */ /* 0x0005e8000f101d50 */
[----:B------:R-:W3:Y:S01]  /*7890*/  SHFL.IDX PT, R5, R5, 0x2, 0x181f ;  /* 0x00581f0005057f89 */ /* 0x000ee200000e0000 */
[----:B-1----:R-:W-:Y:S02]  /*78a0*/  SEL R14, RZ, 0x10, P6 ;  /* 0x00000010ff0e7807 */ /* 0x002fe40003000000 */
[----:B------:R-:W-:Y:S02]  /*78b0*/  SEL R15, RZ, 0x10, P4 ;  /* 0x00000010ff0f7807 */ /* 0x000fe40002000000 */
[C---:B--2---:R-:W-:Y:S05]  /*78c0*/  IADD3 R12, P0, R6.reuse, R31, RZ ;  /* 0x0000001f060c7210 */ /* 0x044fea0007f1e0ff */
[C---:B------:R-:W-:Y:S05]  /*78d0*/  IMAD.X R13, R7.reuse, 0x1, R30, P0 ;  /* 0x00000001070d7824 */ /* 0x040fea00000e061e */
[----:B------:R1:W-:Y:S02]  /*78e0*/  LDGSTS.E.BYPASS.LTC128B.128 [R20+0x1000], [R12.64], !P2 ;  /* 0x010000000c147fae */ /* 0x0003e4000d101d50 */
        /* <DEDUP_REMOVED lines=8> */
[----:B------:R3:W-:Y:S02]  /*7970*/  LDGSTS.E.BYPASS.LTC128B.128 [R20+0xa000], [R6.64], !P6 ;  /* 0x0a00000006147fae */ /* 0x0007e4000f101d50 */
[----:B---3--:R-:W-:Y:S05]  /*7980*/  IADD3 R6, P0, R5, R31, RZ ;  /* 0x0000001f05067210 */ /* 0x008fea0007f1e0ff */
[----:B------:R-:W-:Y:S05]  /*7990*/  IMAD.X R7, R4, 0x1, R30, P0 ;  /* 0x0000000104077824 */ /* 0x000fea00000e061e */
[----:B------:R2:W-:Y:S02]  /*79a0*/  LDGSTS.E.BYPASS.LTC128B.128 [R20+0x2000], [R6.64], !P2 ;  /* 0x0200000006147fae */ /* 0x0005e4000d101d50 */
[C---:B--2---:R-:W-:Y:S04]  /*79b0*/  IADD3 R6, -R23.reuse, 0x10, RZ ;  /* 0x0000001017067810 */ /* 0x044fe80007ffe1ff */
        /* <DEDUP_REMOVED lines=8> */
[-C--:B------:R-:W-:Y:S02]  /*7a40*/  IADD3 R6, P1, P0, R6, R5.reuse, R0 ;  /* 0x0000000506067210 */ /* 0x080fe4000783e000 */
[C---:B------:R-:W-:Y:S02]  /*7a50*/  IADD3 R0, -R15.reuse, 0x10, RZ ;  /* 0x000000100f007810 */ /* 0x040fe40007ffe1ff */
[-C--:B------:R-:W-:Y:S02]  /*7a60*/  IADD3.X R7, RZ, R4.reuse, R2, P1, P0 ;  /* 0x00000004ff077210 */ /* 0x080fe40000fe0402 */
[----:B------:R-:W-:Y:S04]  /*7a70*/  LOP3.LUT R0, R0, 0xf, RZ, 0xc0, !PT ;  /* 0x0000000f00007812 */ /* 0x000fe800078ec0ff */
[----:B-1----:R-:W-:Y:S04]  /*7a80*/  IADD3 R12, P1, P0, R0, R5, R22 ;  /* 0x00000005000c7210 */ /* 0x002fe8000783e016 */
[----:B------:R-:W-:Y:S02]  /*7a90*/  IADD3.X R13, RZ, R4, R21, P1, P0 ;  /* 0x00000004ff0d7210 */ /* 0x000fe40000fe0415 */
[----:B------:R-:W-:Y:S11]  /*7aa0*/  ISETP.NE.U32.AND P0, PT, R15, RZ, PT ;  /* 0x000000ff0f00720c */ /* 0x000ff60003f05070 */
[----:B------:R-:W-:Y:S02]  /*7ab0*/  @!UPT UIADD3 URZ, URZ, URZ, URZ ;  /* 0x0000003f3f3ff290 */ /* 0x000fe4000fffe03f */
[----:B------:R1:W-:Y:S01]  /*7ac0*/  LDGSTS.E.BYPASS.LTC128B.128.ZFILL [R20+0x8000], [R12.64], P0 ;  /* 0x080000000c147fae */ /* 0x0003e20008141d50 */
[----:B------:R-:W-:Y:S11]  /*7ad0*/  ISETP.NE.U32.AND P0, PT, R14, RZ, PT ;  /* 0x000000ff0e00720c */ /* 0x000ff60003f05070 */
[----:B------:R-:W-:Y:S02]  /*7ae0*/  @!UPT UIADD3 URZ, URZ, URZ, URZ ;  /* 0x0000003f3f3ff290 */ /* 0x000fe4000fffe03f */
[----:B------:R1:W-:Y:S02]  /*7af0*/  LDGSTS.E.BYPASS.LTC128B.128.ZFILL [R20+0xb000], [R6.64], P0 ;  /* 0x0b00000006147fae */ /* 0x0003e40008141d50 */
.L_x_1578:
[C---:B-1-34-:R-:W-:Y:S01]  /*7b00*/  HMMA.16816.F32.BF16 R4, R48.reuse, R8, RZ ;  /* 0x000000083004723c */ /* 0x05afe200000418ff */
[----:B------:R-:W0:Y:S01]  /*7b10*/  LDGDEPBAR ;  /* 0x00000000000079af */ /* 0x000e220000000000 */
[----:B------:R-:W-:Y:S06]  /*7b20*/  UISETP.GE.AND UP0, UPT, UR6, 0x1, UPT ;  /* 0x000000010600788c */ /* 0x000fec000bf06270 */
[C---:B------:R-:W-:Y:S01]  /*7b30*/  HMMA.16816.F32.BF16 R8, R48.reuse, R10, RZ ;  /* 0x0000000a3008723c */ /* 0x040fe200000418ff */
[----:B------:R-:W-:Y:S07]  /*7b40*/  PLOP3.LUT P0, PT, PT, PT, UP0, 0x40, 0x0 ;  /* 0x000000000000781c */ /* 0x000fee0003f0e808 */
        /* <DEDUP_REMOVED lines=40> */
[----:B------:R-:W-:Y:S07]  /*7dd0*/  LDSM.16.M88.4 R204, [R234+0x1800] ;  /* 0x00180000eacc783b */ /* 0x000fee0000000200 */
[C---:B--2---:R-:W-:Y:S08]  /*7de0*/  HMMA.16816.F32.BF16 R36, R184.reuse, R188, R36 ;  /* 0x000000bcb824723c */ /* 0x044ff00000041824 */
[C---:B------:R-:W-:Y:S01]  /*7df0*/  HMMA.16816.F32.BF16 R40, R184.reuse, R190, R40 ;  /* 0x000000beb828723c */ /* 0x040fe20000041828 */
[----:B------:R-:W1:Y:S07]  /*7e00*/  LDSM.16.M88.4 R188, [R243+0x18100] ;  /* 0x01810000f3bc783b */ /* 0x000e6e0000000200 */
[C---:B------:R-:W-:Y:S08]  /*7e10*/  HMMA.16816.F32.BF16 R44, R184.reuse, R208, R44 ;  /* 0x000000d0b82c723c */ /* 0x040ff0000004182c */
        /* <DEDUP_REMOVED lines=39> */
[----:B------:R-:W2:Y:S08]  /*8090*/  LDSM.16.M88.4 R184, [R229] ;  /* 0x00000000e5b8783b */ /* 0x000eb00000000200 */
[----:B------:R-:W3:Y:S01]  /*80a0*/  LDSM.16.M88.4 R208, [R228] ;  /* 0x00000000e4d0783b */ /* 0x000ee20000000200 */
        /* <DEDUP_REMOVED lines=151> */
[----:B------:R-:W-:Y:S01]  /*8a20*/  LDSM.16.M88.4 R208, [R244+0x16100] ;  /* 0x01610000f4d0783b */ /* 0x000fe20000000200 */
[C---:B-1----:R-:W-:Y:S08]  /*8a30*/  HMMA.16816.F32.BF16 R4, R188.reuse, R192, R4 ;  /* 0x000000c0bc04723c */ /* 0x042ff00000041804 */
[C---:B------:R-:W-:Y:S01]  /*8a40*/  HMMA.16816.F32.BF16 R8, R188.reuse, R194, R8 ;  /* 0x000000c2bc08723c */ /* 0x040fe20000041808 */
[----:B------:R-:W1:Y:S07]  /*8a50*/  LDSM.16.M88.4 R192, [R216] ;  /* 0x00000000d8c0783b */ /* 0x000e6e0000000200 */
        /* <DEDUP_REMOVED lines=21> */
[----:B------:R-:W4:Y:S07]  /*8bb0*/  LDSM.16.M88.4 R204, [R234+0x9000] ;  /* 0x00900000eacc783b */ /* 0x000f2e0000000200 */
        /* <DEDUP_REMOVED lines=19> */
[----:B------:R2:W3:Y:S01]  /*8cf0*/  MUFU.TANH R182, R5 ;  /* 0x0000000500b67308 */ /* 0x0004e20000002400 */
[----:B------:R-:W-:Y:S02]  /*8d00*/  FMUL.FTZ R10, R10, c[0x0][0x320] ;  /* 0x0000c8000a0a7a20 */ /* 0x000fe40000410000 */
[----:B------:R-:W-:Y:S02]  /*8d10*/  FMUL.FTZ R11, R11, c[0x0][0x320] ;  /* 0x0000c8000b0b7a20 */ /* 0x000fe40000410000 */
[----:B------:R-:W-:Y:S02]  /*8d20*/  FMUL.FTZ R0, R7, c[0x0][0x320] ;  /* 0x0000c80007007a20 */ /* 0x000fe40000410000 */
[----:B------:R-:W-:Y:S02]  /*8d30*/  FMUL.FTZ R12, R12, c[0x0][0x320] ;  /* 0x0000c8000c0c7a20 */ /* 0x000fe40000410000 */
[----:B------:R-:W-:Y:S01]  /*8d40*/  FMUL.FTZ R13, R13, c[0x0][0x320] ;  /* 0x0000c8000d0d7a20 */ /* 0x000fe20000410000 */
[----:B------:R-:W4:Y:S01]  /*8d50*/  MUFU.TANH R188, R8 ;  /* 0x0000000800bc7308 */ /* 0x000f220000002400 */
[----:B------:R-:W-:Y:S02]  /*8d60*/  FMUL.FTZ R17, R17, c[0x0][0x320] ;  /* 0x0000c80011117a20 */ /* 0x000fe40000410000 */
[----:B------:R-:W-:Y:S07]  /*8d70*/  FMUL.FTZ R16, R16, c[0x0][0x320] ;  /* 0x0000c80010107a20 */ /* 0x000fee0000410000 */
[----:B------:R-:W1:Y:S01]  /*8d80*/  MUFU.TANH R189, R9 ;  /* 0x0000000900bd7308 */ /* 0x000e620000002400 */
[----:B--2---:R-:W2:Y:S09]  /*8d90*/  LDSM.16.M88.4 R4, [R234+0xa000] ;  /* 0x00a00000ea04783b */ /* 0x004eb20000000200 */
[----:B------:R-:W1:Y:S10]  /*8da0*/  MUFU.TANH R185, R10 ;  /* 0x0000000a00b97308 */ /* 0x000e740000002400 */
[----:B------:R5:W1:Y:S10]  /*8db0*/  MUFU.TANH R184, R11 ;  /* 0x0000000b00b87308 */ /* 0x000a740000002400 */
[----:B------:R1:W1:Y:S10]  /*8dc0*/  MUFU.TANH R187, R12 ;  /* 0x0000000c00bb7308 */ /* 0x0002740000002400 */
[----:B------:R3:W3:Y:S01]  /*8dd0*/  MUFU.TANH R186, R13 ;  /* 0x0000000d00ba7308 */ /* 0x0006e20000002400 */
[----:B-----5:R-:W5:Y:S01]  /*8de0*/  LDSM.16.M88.4 R8, [R234+0xa800] ;  /* 0x00a80000ea08783b */ /* 0x020f620000000200 */
[C---:B--2---:R-:W-:Y:S08]  /*8df0*/  HMMA.16816.F32.BF16 R20, R200.reuse, R4, R20 ;  /* 0x00000004c814723c */ /* 0x044ff00000041814 */
[----:B------:R2:W2:Y:S01]  /*8e00*/  MUFU.TANH R190, R17 ;  /* 0x0000001100be7308 */ /* 0x0004a20000002400 */
[C---:B------:R-:W-:Y:S01]  /*8e10*/  HMMA.16816.F32.BF16 R24, R200.reuse, R6, R24 ;  /* 0x00000006c818723c */ /* 0x040fe20000041818 */
[----:B------:R-:W4:Y:S02]  /*8e20*/  LDSM.16.M88.4 R4, [R234+0xb000] ;  /* 0x00b00000ea04783b */ /* 0x000f240000000200 */
[----:B-1----:R-:W-:Y:S02]  /*8e30*/  FMUL.FTZ R12, R15, c[0x0][0x320] ;  /* 0x0000c8000f0c7a20 */ /* 0x002fe40000410000 */
[----:B------:R-:W-:Y:S04]  /*8e40*/  FMUL.FTZ R15, R18, c[0x0][0x320] ;  /* 0x0000c800120f7a20 */ /* 0x000fe80000410000 */
[----:B------:R-:W1:Y:S03]  /*8e50*/  MUFU.TANH R2, R2 ;  /* 0x0000000200027308 */ /* 0x000e660000002400 */
[----:B---3--:R-:W-:Y:S02]  /*8e60*/  FMUL.FTZ R13, R14, c[0x0][0x320] ;  /* 0x0000c8000e0d7a20 */ /* 0x008fe40000410000 */
[----:B------:R-:W-:Y:S02]  /*8e70*/  FMUL.FTZ R14, R19, c[0x0][0x320] ;  /* 0x0000c800130e7a20 */ /* 0x000fe40000410000 */
[----:B------:R-:W-:Y:S03]  /*8e80*/  FMUL.FTZ R20, R20, c[0x0][0x320] ;  /* 0x0000c80014147a20 */ /* 0x000fe60000410000 */
[----:B------:R-:W3:Y:S01]  /*8e90*/  MUFU.TANH R0, R0 ;  /* 0x0000000000007308 */ /* 0x000ee20000002400 */
[----:B------:R-:W-:Y:S02]  /*8ea0*/  FMUL.FTZ R19, R21, c[0x0][0x320] ;  /* 0x0000c80015137a20 */ /* 0x000fe40000410000 */
[----:B------:R-:W-:Y:S02]  /*8eb0*/  FMUL.FTZ R18, R22, c[0x0][0x320] ;  /* 0x0000c80016127a20 */ /* 0x000fe40000410000 */
[----:B--2---:R-:W-:Y:S02]  /*8ec0*/  FMUL.FTZ R17, R23, c[0x0][0x320] ;  /* 0x0000c80017117a20 */ /* 0x004fe40000410000 */
[----:B------:R-:W-:Y:S02]  /*8ed0*/  FMUL.FTZ R26, R26, c[0x0][0x320] ;  /* 0x0000c8001a1a7a20 */ /* 0x000fe40000410000 */
[----:B------:R-:W-:Y:S01]  /*8ee0*/  FMUL.FTZ R27, R27, c[0x0][0x320] ;  /* 0x0000c8001b1b7a20 */ /* 0x000fe20000410000 */
[----:B------:R-:W2:Y:S01]  /*8ef0*/  MUFU.TANH R13, R13 ;  /* 0x0000000d000d7308 */ /* 0x000ea20000002400 */
[----:B------:R-:W-:Y:S02]  /*8f00*/  FMUL.FTZ R21, R24, c[0x0][0x320] ;  /* 0x0000c80018157a20 */ /* 0x000fe40000410000 */
[----:B------:R-:W-:Y:S01]  /*8f10*/  FMUL.FTZ R24, R25, c[0x0][0x320] ;  /* 0x0000c80019187a20 */ /* 0x000fe20000410000 */
[C---:B-----5:R-:W-:Y:S06]  /*8f20*/  HMMA.16816.F32.BF16 R28, R200.reuse, R8, R28 ;  /* 0x00000008c81c723c */ /* 0x060fec000004181c */
[----:B------:R5:W1:Y:S02]  /*8f30*/  MUFU.TANH R195, R26 ;  /* 0x0000001a00c37308 */ /* 0x000a640000002400 */
[C---:B------:R-:W-:Y:S01]  /*8f40*/  HMMA.16816.F32.BF16 R32, R200.reuse, R10, R32 ;  /* 0x0000000ac820723c */ /* 0x040fe20000041820 */
[----:B------:R-:W1:Y:S01]  /*8f50*/  LDSM.16.M88.4 R8, [R234+0xb800] ;  /* 0x00b80000ea08783b */ /* 0x000e620000000200 */
[----:B------:R-:W-:Y:S06]  /*8f60*/  DEPBAR.LE SB0, 0x0 ;  /* 0x000080000000791a */ /* 0x000fec0000000000 */
[----:B------:R2:W1:Y:S01]  /*8f70*/  MUFU.TANH R196, R27 ;  /* 0x0000001b00c47308 */ /* 0x0004620000002400 */
[----:B------:R-:W-:Y:S01]  /*8f80*/  BAR.SYNC.DEFER_BLOCKING 0x0 ;  /* 0x0000000000007b1d */ /* 0x000fe20000010000 */
[C---:B----4-:R-:W-:Y:S06]  /*8f90*/  HMMA.16816.F32.BF16 R36, R200.reuse, R4, R36 ;  /* 0x00000004c824723c */ /* 0x050fec0000041824 */
[----:B------:R-:W-:Y:S02]  /*8fa0*/  FMUL.FTZ R25, R29, c[0x0][0x320] ;  /* 0x0000c8001d197a20 */ /* 0x000fe40000410000 */
[----:B------:R-:W4:Y:S01]  /*8fb0*/  MUFU.TANH R12, R12 ;  /* 0x0000000c000c7308 */ /* 0x000f220000002400 */
[C---:B------:R-:W-:Y:S03]  /*8fc0*/  HMMA.16816.F32.BF16 R40, R200.reuse, R6, R40 ;  /* 0x00000006c828723c */ /* 0x040fe60000041828 */
[----:B------:R-:W-:Y:S02]  /*8fd0*/  FMUL.FTZ R23, R30, c[0x0][0x320] ;  /* 0x0000c8001e177a20 */ /* 0x000fe40000410000 */
[----:B------:R-:W-:Y:S02]  /*8fe0*/  FMUL.FTZ R22, R31, c[0x0][0x320] ;  /* 0x0000c8001f167a20 */ /* 0x000fe40000410000 */
[----:B-----5:R-:W-:Y:S02]  /*8ff0*/  FMUL.FTZ R26, R32, c[0x0][0x320] ;  /* 0x0000c800201a7a20 */ /* 0x020fe40000410000 */
[----:B------:R-:W3:Y:S03]  /*9000*/  MUFU.TANH R16, R16 ;  /* 0x0000001000107308 */ /* 0x000ee60000002400 */
[----:B------:R-:W-:Y:S02]  /*9010*/  FMUL.FTZ R33, R33, c[0x0][0x320] ;  /* 0x0000c80021217a20 */ /* 0x000fe40000410000 */
[----:B--2---:R-:W-:Y:S02]  /*9020*/  FMUL.FTZ R27, R28, c[0x0][0x320] ;  /* 0x0000c8001c1b7a20 */ /* 0x004fe40000410000 */
[----:B------:R-:W-:Y:S02]  /*9030*/  FMUL.FTZ R34, R34, c[0x0][0x320] ;  /* 0x0000c80022227a20 */ /* 0x000fe40000410000 */
[----:B------:R-:W-:Y:S01]  /*9040*/  FMUL.FTZ R35, R35, c[0x0][0x320] ;  /* 0x0000c80023237a20 */ /* 0x000fe20000410000 */
        /* <DEDUP_REMOVED lines=44> */
[----:B------:R-:W1:Y:S10]  /*9310*/  MUFU.TANH R11, R11 ;  /* 0x0000000b000b7308 */ /* 0x000e740000002400 */
[----:B------:R-:W1:Y:S10]  /*9320*/  MUFU.TANH R4, R4 ;  /* 0x0000000400047308 */ /* 0x000e740000002400 */
[----:B------:R1:W1:Y:S10]  /*9330*/  MUFU.TANH R207, R48 ;  /* 0x0000003000cf7308 */ /* 0x0002740000002400 */
[----:B------:R1:W1:Y:S10]  /*9340*/  MUFU.TANH R204, R49 ;  /* 0x0000003100cc7308 */ /* 0x0002740000002400 */
[----:B------:R-:W1:Y:S10]  /*9350*/  MUFU.TANH R29, R29 ;  /* 0x0000001d001d7308 */ /* 0x000e740000002400 */
[----:B------:R-:W1:Y:S01]  /*9360*/  MUFU.TANH R28, R28 ;  /* 0x0000001c001c7308 */ /* 0x000e620000002400 */
[----:B------:R-:W-:-:S05]  /*9370*/  @P0 BRA `(.L_x_1579) ;  /* 0x0000061000000947 */ /* 0x000fca0003800000 */
[----:B--234-:R-:W2:Y:S01]  /*9380*/  LDL R209, [R1+0x8] ;  /* 0x0000080001d17983 */ /* 0x01cea20000100800 */
[----:B------:R-:W-:Y:S01]  /*9390*/  UIMAD UR5, UR6, 0x60, UR12 ;  /* 0x00000060060578a4 */ /* 0x000fe2000f8e020c */
[----:B------:R-:W-:Y:S01]  /*93a0*/  ISETP.NE.AND P1, PT, R252, 0x1, PT ;  /* 0x00000001fc00780c */ /* 0x000fe20003f25270 */
[----:B------:R-:W-:Y:S01]  /*93b0*/  IMAD.MOV.U32 R10, RZ, RZ, RZ ;  /* 0x000000ffff0a7224 */ /* 0x000fe200078e00ff */
[----:B-1----:R-:W3:Y:S01]  /*93c0*/  LDL R39, [R1+0x44] ;  /* 0x0000440001277983 */ /* 0x002ee20000100800 */
[----:B------:R-:W-:Y:S02]  /*93d0*/  SEL R205, RZ, 0x10, P5 ;  /* 0x00000010ffcd7807 */ /* 0x000fe40002800000 */
[----:B------:R-:W-:Y:S01]  /*93e0*/  IMAD.U32 R5, RZ, RZ, UR5 ;  /* 0x00000005ff057e24 */ /* 0x000fe2000f8e00ff */
[----:B------:R-:W4:Y:S01]  /*93f0*/  LDL R38, [R1+0x48] ;  /* 0x0000480001267983 */ /* 0x000f220000100800 */
[----:B------:R-:W-:Y:S02]  /*9400*/  SEL R198, RZ, 0x10, P4 ;  /* 0x00000010ffc67807 */ /* 0x000fe40002000000 */
[----:B------:R-:W-:Y:S01]  /*9410*/  IADD3 R34, -R205, 0x10, RZ ;  /* 0x00000010cd227810 */ /* 0x000fe20007ffe1ff */
[----:B------:R-:W5:Y:S01]  /*9420*/  LDL R40, [R1+0x3c] ;  /* 0x00003c0001287983 */ /* 0x000f620000100800 */
[----:B------:R-:W-:Y:S02]  /*9430*/  IADD3 R32, -R198, 0x10, RZ ;  /* 0x00000010c6207810 */ /* 0x000fe40007ffe1ff */
[----:B------:R-:W-:Y:S01]  /*9440*/  LOP3.LUT R34, R34, 0xf, RZ, 0xc0, !PT ;  /* 0x0000000f22227812 */ /* 0x000fe200078ec0ff */
[----:B------:R-:W3:Y:S01]  /*9450*/  LDL R43, [R1+0x40] ;  /* 0x00004000012b7983 */ /* 0x000ee20000100800 */
[----:B------:R-:W-:Y:S03]  /*9460*/  LOP3.LUT R32, R32, 0xf, RZ, 0xc0, !PT ;  /* 0x0000000f20207812 */ /* 0x000fe600078ec0ff */
        /* <DEDUP_REMOVED lines=20> */
[----:B------:R-:W-:Y:S01]  /*95b0*/  IMAD.WIDE.U32 R8, R10, c[0x0][0x1f0], R8 ;  /* 0x00007c000a087a25 */ /* 0x000fe200078e0008 */
[----:B------:R-:W-:Y:S03]  /*95c0*/  STL [R1+0x4], R30 ;  /* 0x0000041e01007387 */ /* 0x000fe60000100800 */
[----:B------:R-:W-:Y:S01]  /*95d0*/  IMAD R7, R7, c[0x0][0x1f0], RZ ;  /* 0x00007c0007077a24 */ /* 0x000fe200078e02ff */
[----:B------:R-:W-:Y:S01]  /*95e0*/  IADD3 R5, P0, R8, UR22, RZ ;  /* 0x0000001608057c10 */ /* 0x000fe2000ff1e0ff */
[----:B------:R-:W2:Y:S02]  /*95f0*/  LDL R209, [R1+0x10] ;  /* 0x0000100001d17983 */ /* 0x000ea40000100800 */
[----:B------:R-:W-:Y:S02]  /*9600*/  IMAD R7, R10, c[0x0][0x1f4], R7 ;  /* 0x00007d000a077a24 */ /* 0x000fe400078e0207 */
[----:B------:R-:W2:Y:S03]  /*9610*/  LDL R41, [R1+0x20] ;  /* 0x0000200001297983 */ /* 0x000ea60000100800 */
[----:B------:R-:W-:Y:S02]  /*9620*/  IADD3.X R7, R9, UR19, R7, P0, !PT ;  /* 0x0000001309077c10 */ /* 0x000fe400087fe407 */
[C---:B------:R-:W-:Y:S04]  /*9630*/  LEA R8, P0, R5.reuse, c[0x0][0x1c8], 0x1 ;  /* 0x0000720005087a11 */ /* 0x040fe800078008ff */
[----:B------:R-:W-:Y:S01]  /*9640*/  LEA.HI.X R7, R5, c[0x0][0x1cc], R7, 0x1, P0 ;  /* 0x0000730005077a11 */ /* 0x000fe200000f0c07 */
[----:B------:R-:W3:Y:S04]  /*9650*/  SHFL.IDX PT, R9, R8, 0x2, 0x181f ;  /* 0x00581f0008097f89 */ /* 0x000ee800000e0000 */
[----:B------:R-:W4:Y:S04]  /*9660*/  SHFL.IDX PT, R10, R7, 0x2, 0x181f ;  /* 0x00581f00070a7f89 */ /* 0x000f2800000e0000 */
[----:B------:R-:W1:Y:S04]  /*9670*/  SHFL.IDX PT, R30, R8, RZ, 0x181f ;  /* 0x00181fff081e7589 */ /* 0x000e6800000e0000 */
[----:B------:R-:W1:Y:S04]  /*9680*/  SHFL.IDX PT, R31, R7, RZ, 0x181f ;  /* 0x00181fff071f7589 */ /* 0x000e6800000e0000 */
[----:B------:R-:W2:Y:S01]  /*9690*/  SHFL.IDX PT, R8, R8, 0x1, 0x181f ;  /* 0x00381f0008087f89 */ /* 0x000ea200000e0000 */
[-C--:B---3--:R-:W-:Y:S04]  /*96a0*/  IADD3 R34, P1, P0, R34, R9.reuse, R39 ;  /* 0x0000000922227210 */ /* 0x088fe8000783e027 */
[-C--:B----4-:R-:W-:Y:S02]  /*96b0*/  IADD3.X R35, RZ, R10.reuse, R38, P1, P0 ;  /* 0x0000000aff237210 */ /* 0x090fe40000fe0426 */
[----:B-----5:R-:W-:Y:S04]  /*96c0*/  IADD3 R32, P1, P0, R32, R9, R40 ;  /* 0x0000000920207210 */ /* 0x020fe8000783e028 */
[--C-:B------:R-:W-:Y:S02]  /*96d0*/  IADD3.X R33, RZ, R10, R43.reuse, P1, P0 ;  /* 0x0000000aff217210 */ /* 0x100fe40000fe042b */
[C---:B-1----:R-:W-:Y:S05]  /*96e0*/  IADD3 R36, P0, R30.reuse, R42, RZ ;  /* 0x0000002a1e247210 */ /* 0x042fea0007f1e0ff */
[C---:B------:R-:W-:Y:S05]  /*96f0*/  IMAD.X R37, R31.reuse, 0x1, R206, P0 ;  /* 0x000000011f257824 */ /* 0x040fea00000e06ce */
[----:B------:R1:W-:Y:S02]  /*9700*/  LDGSTS.E.BYPASS.LTC128B.128 [R251+0xc100], [R36.64], !P2 ;  /* 0x0c10000024fb7fae */ /* 0x0003e4000d101d50 */
[C---:B-1----:R-:W-:Y:S05]  /*9710*/  IADD3 R36, P0, R30.reuse, R39, RZ ;  /* 0x000000271e247210 */ /* 0x042fea0007f1e0ff */
[C---:B------:R-:W-:Y:S05]  /*9720*/  IMAD.X R37, R31.reuse, 0x1, R38, P0 ;  /* 0x000000011f257824 */ /* 0x040fea00000e0626 */
[----:B------:R1:W-:Y:S02]  /*9730*/  LDGSTS.E.BYPASS.LTC128B.128 [R251+0xf100], [R36.64], !P5 ;  /* 0x0f10000024fb7fae */ /* 0x0003e4000e901d50 */
[C---:B-1----:R-:W-:Y:S05]  /*9740*/  IADD3 R36, P0, R30.reuse, R40, RZ ;  /* 0x000000281e247210 */ /* 0x042fea0007f1e0ff */
[----:B------:R-:W-:Y:S05]  /*9750*/  IMAD.X R37, R31, 0x1, R43, P0 ;  /* 0x000000011f257824 */ /* 0x000fea00000e062b */
[----:B------:R1:W-:Y:S01]  /*9760*/  LDGSTS.E.BYPASS.LTC128B.128 [R251+0x12100], [R36.64], !P4 ;  /* 0x1210000024fb7fae */ /* 0x0003e2000e101d50 */
[C---:B--2---:R-:W-:Y:S01]  /*9770*/  IMAD.SHL.U32 R5, R209.reuse, 0x2, RZ ;  /* 0x00000002d1057824 */ /* 0x044fe200078e00ff */
[----:B------:R-:W-:Y:S04]  /*9780*/  SHF.L.U64.HI R6, R209, 0x1, R41 ;  /* 0x00000001d1067819 */ /* 0x000fe80000010229 */
[----:B------:R-:W-:Y:S02]  /*9790*/  IADD3 R30, P0, R30, R5, RZ ;  /* 0x000000051e1e7210 */ /* 0x000fe40007f1e0ff */
[----:B------:R-:W-:Y:S03]  /*97a0*/  SEL R209, RZ, 0x10, P6 ;  /* 0x00000010ffd17807 */ /* 0x000fe60003000000 */
[----:B------:R-:W-:Y:S01]  /*97b0*/  IMAD.X R31, R31, 0x1, R6, P0 ;  /* 0x000000011f1f7824 */ /* 0x000fe200000e0606 */
[----:B-1----:R-:W-:Y:S04]  /*97c0*/  IADD3 R36, P0, R8, R42, RZ ;  /* 0x0000002a08247210 */ /* 0x002fe80007f1e0ff */
[----:B------:R1:W-:Y:S04]  /*97d0*/  LDGSTS.E.BYPASS.LTC128B.128 [R251+0x15100], [R30.64], !P6 ;  /* 0x151000001efb7fae */ /* 0x0003e8000f101d50 */
[----:B-1----:R1:W2:Y:S02]  /*97e0*/  SHFL.IDX PT, R30, R7, 0x1, 0x181f ;  /* 0x00381f00071e7f89 */ /* 0x0022a400000e0000 */
[----:B-1----:R-:W-:Y:S01]  /*97f0*/  IADD3 R7, -R209, 0x10, RZ ;  /* 0x00000010d1077810 */ /* 0x002fe20007ffe1ff */
[----:B--2---:R-:W-:Y:S03]  /*9800*/  IMAD.X R37, R30, 0x1, R206, P0 ;  /* 0x000000011e257824 */ /* 0x004fe600000e06ce */
[----:B------:R-:W-:Y:S02]  /*9810*/  LOP3.LUT R7, R7, 0xf, RZ, 0xc0, !PT ;  /* 0x0000000f07077812 */ /* 0x000fe400078ec0ff */
[----:B------:R1:W-:Y:S02]  /*9820*/  LDGSTS.E.BYPASS.LTC128B.128 [R251+0xd100], [R36.64], !P2 ;  /* 0x0d10000024fb7fae */ /* 0x0003e4000d101d50 */
[----:B-1----:R-:W-:Y:S05]  /*9830*/  IADD3 R36, P0, R8, R39, RZ ;  /* 0x0000002708247210 */ /* 0x002fea0007f1e0ff */
[----:B------:R-:W-:Y:S05]  /*9840*/  IMAD.X R37, R30, 0x1, R38, P0 ;  /* 0x000000011e257824 */ /* 0x000fea00000e0626 */
[----:B------:R1:W-:Y:S02]  /*9850*/  LDGSTS.E.BYPASS.LTC128B.128 [R251+0x10100], [R36.64], !P5 ;  /* 0x1010000024fb7fae */ /* 0x0003e4000e901d50 */
[----:B-1----:R-:W-:Y:S04]  /*9860*/  IADD3 R36, P1, P0, R7, R9, R5 ;  /* 0x0000000907247210 */ /* 0x002fe8000783e005 */
[--C-:B------:R-:W-:Y:S02]  /*9870*/  IADD3.X R37, RZ, R10, R6.reuse, P1, P0 ;  /* 0x0000000aff257210 */ /* 0x100fe40000fe0406 */
[C---:B------:R-:W-:Y:S02]  /*9880*/  IADD3 R38, P0, R8.reuse, R5, RZ ;  /* 0x0000000508267210 */ /* 0x040fe40007f1e0ff */
[----:B------:R-:W-:Y:S03]  /*9890*/  IADD3 R40, P1, R8, R40, RZ ;  /* 0x0000002808287210 */ /* 0x000fe60007f3e0ff */
[C---:B------:R-:W-:Y:S01]  /*98a0*/  IMAD.X R39, R30.reuse, 0x1, R6, P0 ;  /* 0x000000011e277824 */ /* 0x040fe200000e0606 */
[----:B------:R-:W-:Y:S01]  /*98b0*/  IADD3 R6, P0, R9, R42, RZ ;  /* 0x0000002a09067210 */ /* 0x000fe20007f1e0ff */
[----:B------:R-:W-:Y:S04]  /*98c0*/  IMAD.X R41, R30, 0x1, R43, P1 ;  /* 0x000000011e297824 */ /* 0x000fe800008e062b */
[----:B------:R-:W-:Y:S01]  /*98d0*/  IMAD.X R7, R10, 0x1, R206, P0 ;  /* 0x000000010a077824 */ /* 0x000fe200000e06ce */
[----:B------:R1:W-:Y:S01]  /*98e0*/  LDGSTS.E.BYPASS.LTC128B.128 [R251+0x13100], [R40.64], !P4 ;  /* 0x1310000028fb7fae */ /* 0x0003e2000e101d50 */
[----:B------:R-:W-:Y:S03]  /*98f0*/  ISETP.NE.U32.AND P0, PT, R205, RZ, PT ;  /* 0x000000ffcd00720c */ /* 0x000fe60003f05070 */
[----:B------:R1:W-:Y:S04]  /*9900*/  LDGSTS.E.BYPASS.LTC128B.128 [R251+0x16100], [R38.64], !P6 ;  /* 0x1610000026fb7fae */ /* 0x0003e8000f101d50 */
[----:B------:R1:W-:Y:S06]  /*9910*/  LDGSTS.E.BYPASS.LTC128B.128 [R251+0xe100], [R6.64], !P2 ;  /* 0x0e10000006fb7fae */ /* 0x0003ec000d101d50 */
[----:B------:R1:W-:Y:S01]  /*9920*/  LDGSTS.E.BYPASS.LTC128B.128.ZFILL [R251+0x11100], [R34.64], P0 ;  /* 0x1110000022fb7fae */ /* 0x0003e20008141d50 */
[----:B------:R-:W-:Y:S11]  /*9930*/  ISETP.NE.U32.AND P0, PT, R198, RZ, PT ;  /* 0x000000ffc600720c */ /* 0x000ff60003f05070 */
[----:B------:R-:W-:Y:S02]  /*9940*/  @!UPT UIADD3 URZ, URZ, URZ, URZ ;  /* 0x0000003f3f3ff290 */ /* 0x000fe4000fffe03f */
[----:B------:R1:W-:Y:S01]  /*9950*/  LDGSTS.E.BYPASS.LTC128B.128.ZFILL [R251+0x14100], [R32.64], P0 ;  /* 0x1410000020fb7fae */ /* 0x0003e20008141d50 */
[----:B------:R-:W-:Y:S11]  /*9960*/  ISETP.NE.U32.AND P0, PT, R209, RZ, PT ;  /* 0x000000ffd100720c */ /* 0x000ff60003f05070 */
[----:B------:R-:W-:Y:S02]  /*9970*/  @!UPT UIADD3 URZ, URZ, URZ, URZ ;  /* 0x0000003f3f3ff290 */ /* 0x000fe4000fffe03f */
[----:B------:R1:W-:Y:S02]  /*9980*/  LDGSTS.E.BYPASS.LTC128B.128.ZFILL [R251+0x17100], [R36.64], P0 ;  /* 0x1710000024fb7fae */ /* 0x0003e40008141d50 */
.L_x_1579:
[----:B-1234-:R-:W2:Y:S01]  /*9990*/  LDL R6, [R1+0x38] ;  /* 0x0000380001067983 */ /* 0x01eea20000100800 */
[----:B------:R-:W-:Y:S01]  /*99a0*/  PLOP3.LUT P0, PT, PT, PT, UP1, 0x80, 0x0 ;  /* 0x000000000000781c */ /* 0x000fe20003f0f018 */
[----:B------:R-:W-:Y:S01]  /*99b0*/  UIMAD UR5, UR6, -0x60, URZ ;  /* 0xffffffa0060578a4 */ /* 0x000fe2000f8e023f */
[----:B------:R-:W-:Y:S01]  /*99c0*/  MOV R30, UR13 ;  /* 0x0000000d001e7c02 */ /* 0x000fe20008000f00 */
[----:B------:R1:W2:Y:S01]  /*99d0*/  LDL R5, [R1+0x2c] ;  /* 0x00002c0001057983 */ /* 0x0002a20000100800 */
[----:B------:R-:W-:Y:S02]  /*99e0*/  UISETP.GT.AND UP0, UPT, UR6, UR4, UPT ;  /* 0x000000040600728c */ /* 0x000fe4000bf04270 */
[----:B------:R-:W-:Y:S01]  /*99f0*/  UIADD3 UR6, UR6, -0x1, URZ ;  /* 0xffffffff06067890 */ /* 0x000fe2000fffe03f */
[----:B------:R-:W3:Y:S04]  /*9a00*/  LDL R7, [R1+0x30] ;  /* 0x0000300001077983 */ /* 0x000ee80000100800 */
[----:B------:R-:W0:Y:S02]  /*9a10*/  LDGDEPBAR ;  /* 0x00000000000079af */ /* 0x000e240000000000 */
[----:B--2---:R-:W-:Y:S02]  /*9a20*/  @P0 MOV R5, R6 ;  /* 0x0000000600050202 */ /* 0x004fe40000000f00 */
[----:B------:R-:W-:Y:S04]  /*9a30*/  MOV R6, UR5 ;  /* 0x0000000500067c02 */ /* 0x000fe80008000f00 */
[----:B------:R-:W2:Y:S01]  /*9a40*/  SHFL.IDX PT, R31, R5, RZ, 0x1c1f ;  /* 0x001c1fff051f7589 */ /* 0x000ea200000e0000 */
[----:B---3--:R-:W-:Y:S04]  /*9a50*/  IADD3 R6, -R7, 0x1, R6 ;  /* 0x0000000107067810 */ /* 0x008fe80007ffe106 */
[----:B------:R-:W-:Y:S03]  /*9a60*/  IADD3 R30, -R30, UR7, R6 ;  /* 0x000000071e1e7c10 */ /* 0x000fe6000fffe106 */
[----:B------:R-:W3:Y:S01]  /*9a70*/  SHFL.IDX PT, R7, R5, 0x1, 0x1c1f ;  /* 0x003c1f0005077f89 */ /* 0x000ee200000e0000 */
[C---:B--2---:R-:W-:Y:S04]  /*9a80*/  IADD3 R31, R30.reuse, R31, RZ ;  /* 0x0000001f1e1f7210 */ /* 0x044fe80007ffe0ff */
[----:B------:R-:W-:Y:S04]  /*9a90*/  ISETP.GT.AND P0, PT, R31, RZ, PT ;  /* 0x000000ff1f00720c */ /* 0x000fe80003f04270 */
[----:B------:R-:W-:Y:S02]  /*9aa0*/  FSEL R9, R181, -INF , P0 ;  /* 0xff800000b5097808 */ /* 0x000fe40000000000 */
[C---:B------:R-:W-:Y:S02]  /*9ab0*/  ISETP.GT.AND P0, PT, R31.reuse, 0x1, PT ;  /* 0x000000011f00780c */ /* 0x040fe40003f04270 */
[----:B---3--:R-:W-:Y:S02]  /*9ac0*/  IADD3 R30, R30, R7, RZ ;  /* 0x000000071e1e7210 */ /* 0x008fe40007ffe0ff */
[----:B------:R-:W-:Y:S02]  /*9ad0*/  FSEL R8, R182, -INF , P0 ;  /* 0xff800000b6087808 */ /* 0x000fe40000000000 */
[C---:B------:R-:W-:Y:S04]  /*9ae0*/  ISETP.GT.AND P0, PT, R31.reuse, 0x8, PT ;  /* 0x000000081f00780c */ /* 0x040fe80003f04270 */
[----:B------:R-:W-:Y:S02]  /*9af0*/  FSEL R6, R188, -INF , P0 ;  /* 0xff800000bc067808 */ /* 0x000fe40000000000 */
[----:B------:R-:W-:Y:S04]  /*9b00*/  ISETP.GT.AND P0, PT, R31, 0x9, PT ;  /* 0x000000091f00780c */ /* 0x000fe80003f04270 */
[----:B------:R-:W-:Y:S02]  /*9b10*/  FSEL R5, R189, -INF , P0 ;  /* 0xff800000bd057808 */ /* 0x000fe40000000000 */
[----:B------:R-:W-:Y:S04]  /*9b20*/  ISETP.GT.AND P0, PT, R31, 0x10, PT ;  /* 0x000000101f00780c */ /* 0x000fe80003f04270 */
[----:B------:R-:W-:Y:S02]  /*9b30*/  FSEL R32, R187, -INF , P0 ;  /* 0xff800000bb207808 */ /* 0x000fe40000000000 */
[C---:B------:R-:W-:Y:S04]  /*9b40*/  ISETP.GT.AND P0, PT, R31.reuse, 0x11, PT ;  /* 0x000000111f00780c */ /* 0x040fe80003f04270 */
[----:B------:R-:W-:Y:S02]  /*9b50*/  FSEL R33, R186, -INF , P0 ;  /* 0xff800000ba217808 */ /* 0x000fe40000000000 */
[----:B------:R-:W-:Y:S04]  /*9b60*/  ISETP.GT.AND P0, PT, R30, RZ, PT ;  /* 0x000000ff1e00720c */ /* 0x000fe80003f04270 */
[----:B------:R-:W-:Y:S02]  /*9b70*/  FSEL R7, R2, -INF , P0 ;  /* 0xff80000002077808 */ /* 0x000fe40000000000 */
[----:B------:R-:W-:Y:S02]  /*9b80*/  ISETP.GT.AND P0, PT, R31, 0x18, PT ;  /* 0x000000181f00780c */ /* 0x000fe40003f04270 */
[----:B------:R-:W-:Y:S02]  /*9b90*/  FMNMX.FTZ R2, R7, R180, !PT ;  /* 0x000000b407027209 */ /* 0x000fe40007810000 */
[----:B------:R-:W-:Y:S02]  /*9ba0*/  FSEL R39, R16, -INF , P0 ;  /* 0xff80000010277808 */ /* 0x000fe40000000000 */
[----:B------:R-:W-:Y:S04]  /*9bb0*/  ISETP.GT.AND P0, PT, R30, 0x1, PT ;  /* 0x000000011e00780c */ /* 0x000fe80003f04270 */
        /* <DEDUP_REMOVED lines=110> */
[----:B------:R-:W-:Y:S01]  /*a2a0*/  FSEL R191, R191, -INF , P0 ;  /* 0xff800000bfbf7808 */ /* 0x000fe20000000000 */
[----:B------:R-:W-:Y:S01]  /*a2b0*/  LDSM.16.MT88.4 R12, [R247+0x100] ;  /* 0x00010000f70c783b */ /* 0x000fe20000004200 */
[----:B------:R-:W-:Y:S02]  /*a2c0*/  ISETP.GT.AND P0, PT, R30, 0x50, PT ;  /* 0x000000501e00780c */ /* 0x000fe40003f04270 */
[----:B------:R-:W-:Y:S02]  /*a2d0*/  FMNMX.FTZ R2, R204, R2, !PT ;  /* 0x00000002cc027209 */ /* 0x000fe40007810000 */
[----:B------:R-:W-:Y:S02]  /*a2e0*/  FMNMX.FTZ R0, R193, R0, !PT ;  /* 0x00000000c1007209 */ /* 0x000fe40007810000 */
[----:B------:R-:W-:Y:S02]  /*a2f0*/  FSEL R189, R11, -INF , P0 ;  /* 0xff8000000bbd7808 */ /* 0x000fe40000000000 */
[----:B------:R-:W2:Y:S01]  /*a300*/  SHFL.BFLY PT, R11, R2, 0x2, 0x1f ;  /* 0x0c401f00020b7f89 */ /* 0x000ea200000e0000 */
[----:B------:R-:W-:Y:S02]  /*a310*/  FMNMX.FTZ R0, R192, R0, !PT ;  /* 0x00000000c0007209 */ /* 0x000fe40007810000 */
        /* <DEDUP_REMOVED lines=9> */
[----:B------:R-:W-:Y:S01]  /*a3b0*/  FMNMX.FTZ R0, R182, R0, !PT ;  /* 0x00000000b6007209 */ /* 0x000fe20007810000 */
[----:B------:R-:W-:Y:S01]  /*a3c0*/  LDSM.16.MT88.4 R28, [R241+0x100] ;  /* 0x00010000f11c783b */ /* 0x000fe20000004200 */
[----:B--2---:R-:W-:Y:S02]  /*a3d0*/  FMNMX.FTZ R11, R11, R2, !PT ;  /* 0x000000020b0b7209 */ /* 0x004fe40007810000 */
[----:B------:R-:W-:Y:S05]  /*a3e0*/  FMNMX.FTZ R0, R181, R0, !PT ;  /* 0x00000000b5007209 */ /* 0x000fea0007810000 */
[----:B------:R-:W-:Y:S08]  /*a3f0*/  SHFL.BFLY PT, R2, R11, 0x1, 0x1f ;  /* 0x0c201f000b027f89 */ /* 0x000ff000000e0000 */
[----:B------:R-:W2:Y:S02]  /*a400*/  SHFL.BFLY PT, R4, R0, 0x2, 0x1f ;  /* 0x0c401f0000047f89 */ /* 0x000ea400000e0000 */
[----:B--2---:R-:W-:Y:S02]  /*a410*/  FMNMX.FTZ R4, R0, R4, !PT ;  /* 0x0000000400047209 */ /* 0x004fe40007810000 */
[----:B------:R-:W-:Y:S04]  /*a420*/  FMNMX.FTZ R0, R11, R2, !PT ;  /* 0x000000020b007209 */ /* 0x000fe80007810000 */
[----:B------:R-:W2:Y:S01]  /*a430*/  SHFL.BFLY PT, R2, R4, 0x1, 0x1f ;  /* 0x0c201f0004027f89 */ /* 0x000ea200000e0000 */
        /* <DEDUP_REMOVED lines=22> */
[----:B------:R-:W-:Y:S01]  /*a5a0*/  PLOP3.LUT P0, PT, PT, PT, UP0, 0x80, 0x0 ;  /* 0x000000000000781c */ /* 0x000fe20003f0f008 */
[----:B------:R-:W-:Y:S02]  /*a5b0*/  FADD.FTZ R4, -R4, R180 ;  /* 0x000000b404047221 */ /* 0x000fe40000010100 */
[--C-:B------:R-:W-:Y:S01]  /*a5c0*/  FFMA.FTZ R198, R184, c[0x0][0x2d0], -R190.reuse ;  /* 0x0000b400b8c67a23 */ /* 0x100fe200000108be */
[----:B------:R-:W2:Y:S01]  /*a5d0*/  MUFU.EX2 R41, R8 ;  /* 0x0000000800297308 */ /* 0x000ea20000000800 */
[--C-:B------:R-:W-:Y:S02]  /*a5e0*/  FFMA.FTZ R205, R10, c[0x0][0x2d0], -R190.reuse ;  /* 0x0000b4000acd7a23 */ /* 0x100fe400000108be */
[--C-:B------:R-:W-:Y:S02]  /*a5f0*/  FFMA.FTZ R200, R185, c[0x0][0x2d0], -R190.reuse ;  /* 0x0000b400b9c87a23 */ /* 0x100fe400000108be */
[--C-:B------:R-:W-:Y:S02]  /*a600*/  FFMA.FTZ R7, R7, c[0x0][0x2d0], -R190.reuse ;  /* 0x0000b40007077a23 */ /* 0x100fe400000108be */
[----:B------:R-:W-:Y:S02]  /*a610*/  FMUL.FTZ R4, R4, c[0x0][0x2d0] ;  /* 0x0000b40004047a20 */ /* 0x000fe40000410000 */
[--C-:B------:R-:W-:Y:S01]  /*a620*/  FFMA.FTZ R194, R194, c[0x0][0x2d0], -R190.reuse ;  /* 0x0000b400c2c27a23 */ /* 0x100fe200000108be */
[----:B------:R-:W3:Y:S01]  /*a630*/  MUFU.EX2 R201, R201 ;  /* 0x000000c900c97308 */ /* 0x000ee20000000800 */
[--C-:B------:R-:W-:Y:S02]  /*a640*/  FFMA.FTZ R193, R193, c[0x0][0x2d0], -R190.reuse ;  /* 0x0000b400c1c17a23 */ /* 0x100fe400000108be */
[--C-:B------:R-:W-:Y:S02]  /*a650*/  FFMA.FTZ R192, R192, c[0x0][0x2d0], -R190.reuse ;  /* 0x0000b400c0c07a23 */ /* 0x100fe400000108be */
[--C-:B------:R-:W-:Y:S02]  /*a660*/  FFMA.FTZ R191, R191, c[0x0][0x2d0], -R190.reuse ;  /* 0x0000b400bfbf7a23 */ /* 0x100fe400000108be */
[--C-:B------:R-:W-:Y:S02]  /*a670*/  FFMA.FTZ R195, R195, c[0x0][0x2d0], -R190.reuse ;  /* 0x0000b400c3c37a23 */ /* 0x100fe400000108be */
[--C-:B------:R-:W-:Y:S01]  /*a680*/  FFMA.FTZ R196, R196, c[0x0][0x2d0], -R190.reuse ;  /* 0x0000b400c4c47a23 */ /* 0x100fe200000108be */
[----:B------:R-:W-:Y:S01]  /*a690*/  MUFU.EX2 R40, R7 ;  /* 0x0000000700287308 */ /* 0x000fe20000000800 */
[--C-:B------:R-:W-:Y:S02]  /*a6a0*/  FFMA.FTZ R203, R203, c[0x0][0x2d0], -R190.reuse ;  /* 0x0000b400cbcb7a23 */ /* 0x100fe400000108be */
[--C-:B------:R-:W-:Y:S01]  /*a6b0*/  FFMA.FTZ R202, R202, c[0x0][0x2d0], -R190.reuse ;  /* 0x0000b400caca7a23 */ /* 0x100fe200000108be */
[----:B--2---:R-:W-:Y:S01]  /*a6c0*/  F2FP.BF16.PACK_AB R184, R41, R37 ;  /* 0x0000002529b8723e */ /* 0x004fe200000010ff */
[--C-:B------:R-:W-:Y:S02]  /*a6d0*/  FFMA.FTZ R199, R199, c[0x0][0x2d0], -R190.reuse ;  /* 0x0000b400c7c77a23 */ /* 0x100fe400000108be */
[--C-:B------:R-:W-:Y:S02]  /*a6e0*/  FFMA.FTZ R197, R197, c[0x0][0x2d0], -R190.reuse ;  /* 0x0000b400c5c57a23 */ /* 0x100fe400000108be */
[--C-:B------:R-:W-:Y:S01]  /*a6f0*/  FFMA.FTZ R189, R189, c[0x0][0x2d0], -R190.reuse ;  /* 0x0000b400bdbd7a23 */ /* 0x100fe200000108be */
[----:B------:R-:W2:Y:S01]  /*a700*/  MUFU.EX2 R205, R205 ;  /* 0x000000cd00cd7308 */ /* 0x000ea20000000800 */
[--C-:B------:R-:W-:Y:S01]  /*a710*/  FFMA.FTZ R188, R188, c[0x0][0x2d0], -R190.reuse ;  /* 0x0000b400bcbc7a23 */ /* 0x100fe200000108be */
[----:B---3--:R-:W-:Y:S08]  /*a720*/  F2FP.BF16.PACK_AB R186, R201, R206 ;  /* 0x000000cec9ba723e */ /* 0x008ff000000010ff */
[----:B------:R-:W3:Y:S10]  /*a730*/  MUFU.EX2 R3, R3 ;  /* 0x0000000300037308 */ /* 0x000ef40000000800 */
[----:B------:R4:W5:Y:S01]  /*a740*/  MUFU.EX2 R180, R4 ;  /* 0x0000000400b47308 */ /* 0x0009620000000800 */
[----:B--2---:R-:W-:Y:S09]  /*a750*/  F2FP.BF16.PACK_AB R185, R205, R40 ;  /* 0x00000028cdb9723e */ /* 0x004ff200000010ff */
[----:B------:R-:W-:Y:S01]  /*a760*/  MUFU.EX2 R200, R200 ;  /* 0x000000c800c87308 */ /* 0x000fe20000000800 */
[C---:B---3--:R-:W-:Y:S01]  /*a770*/  FMUL.FTZ R5, R3.reuse, R177 ;  /* 0x000000b103057220 */ /* 0x048fe20000410000 */
[----:B------:R-:W-:Y:S01]  /*a780*/  MOV R177, R25 ;  /* 0x0000001900b17202 */ /* 0x000fe20000000f00 */
[C---:B------:R-:W-:Y:S01]  /*a790*/  FMUL.FTZ R8, R3.reuse, R172 ;  /* 0x000000ac03087220 */ /* 0x040fe20000410000 */
[----:B------:R-:W-:Y:S01]  /*a7a0*/  MOV R172, R24 ;  /* 0x0000001800ac7202 */ /* 0x000fe20000000f00 */
[C---:B------:R-:W-:Y:S01]  /*a7b0*/  FMUL.FTZ R9, R3.reuse, R173 ;  /* 0x000000ad03097220 */ /* 0x040fe20000410000 */
[----:B------:R-:W-:Y:S04]  /*a7c0*/  MOV R173, R42 ;  /* 0x0000002a00ad7202 */ /* 0x000fe80000000f00 */
[----:B------:R-:W2:Y:S01]  /*a7d0*/  MUFU.EX2 R198, R198 ;  /* 0x000000c600c67308 */ /* 0x000ea20000000800 */
[C---:B------:R-:W-:Y:S01]  /*a7e0*/  FMUL.FTZ R16, R3.reuse, R164 ;  /* 0x000000a403107220 */ /* 0x040fe20000410000 */
[----:B------:R-:W-:Y:S01]  /*a7f0*/  MOV R164, R37 ;  /* 0x0000002500a47202 */ /* 0x000fe20000000f00 */
[C---:B------:R-:W-:Y:S01]  /*a800*/  FMUL.FTZ R17, R3.reuse, R165 ;  /* 0x000000a503117220 */ /* 0x040fe20000410000 */
[----:B------:R-:W-:Y:S01]  /*a810*/  MOV R165, R35 ;  /* 0x0000002300a57202 */ /* 0x000fe20000000f00 */
[C---:B----4-:R-:W-:Y:S01]  /*a820*/  FMUL.FTZ R4, R3.reuse, R176 ;  /* 0x000000b003047220 */ /* 0x050fe20000410000 */
[----:B------:R-:W-:Y:S01]  /*a830*/  MOV R176, R26 ;  /* 0x0000001a00b07202 */ /* 0x000fe20000000f00 */
[C---:B-----5:R-:W-:Y:S01]  /*a840*/  FMUL.FTZ R6, R180.reuse, R178 ;  /* 0x000000b2b4067220 */ /* 0x060fe20000410000 */
        /* <DEDUP_REMOVED lines=13> */
[----:B------:R-:W-:Y:S01]  /*a920*/  FMUL.FTZ R26, R180, R158 ;  /* 0x0000009eb41a7220 */ /* 0x000fe20000410000 */
[----:B--2---:R-:W-:Y:S01]  /*a930*/  F2FP.BF16.PACK_AB R187, R198, R200 ;  /* 0x000000c8c6bb723e */ /* 0x004fe200000010ff */
[C---:B------:R-:W-:Y:S02]  /*a940*/  FMUL.FTZ R41, R3.reuse, R141 ;  /* 0x0000008d03297220 */ /* 0x040fe40000410000 */
[C---:B------:R-:W-:Y:S01]  /*a950*/  FMUL.FTZ R42, R180.reuse, R142 ;  /* 0x0000008eb42a7220 */ /* 0x040fe20000410000 */
[----:B------:R-:W-:Y:S01]  /*a960*/  MUFU.EX2 R193, R193 ;  /* 0x000000c100c17308 */ /* 0x000fe20000000800 */
[C---:B------:R-:W-:Y:S02]  /*a970*/  FMUL.FTZ R43, R180.reuse, R143 ;  /* 0x0000008fb42b7220 */ /* 0x040fe40000410000 */
        /* <DEDUP_REMOVED lines=10> */
[----:B------:R-:W-:Y:S01]  /*aa20*/  MOV R171, R38 ;  /* 0x0000002600ab7202 */ /* 0x000fe20000000f00 */
[----:B------:R-:W-:Y:S01]  /*aa30*/  LDSM.16.MT88.4 R44, [R247+0x3100] ;  /* 0x00310000f72c783b */ /* 0x000fe20000004200 */
        /* <DEDUP_REMOVED lines=8> */
[C---:B------:R-:W-:Y:S01]  /*aac0*/  FMUL.FTZ R19, R180.reuse, R167 ;  /* 0x000000a7b4137220 */ /* 0x040fe20000410000 */
[----:B------:R-:W-:Y:S01]  /*aad0*/  MOV R167, R39 ;  /* 0x0000002700a77202 */ /* 0x000fe20000000f00 */
[C---:B------:R-:W-:Y:S02]  /*aae0*/  FMUL.FTZ R51, R180.reuse, R135 ;  /* 0x00000087b4337220 */ /* 0x040fe40000410000 */
[C---:B------:R-:W-:Y:S01]  /*aaf0*/  FMUL.FTZ R20, R3.reuse, R160 ;  /* 0x000000a003147220 */ /* 0x040fe20000410000 */
[----:B------:R-:W-:Y:S01]  /*ab00*/  MOV R160, R36 ;  /* 0x0000002400a07202 */ /* 0x000fe20000000f00 */
[----:B------:R-:W-:Y:S01]  /*ab10*/  LDSM.16.MT88.4 R132, [R241+0x3100] ;  /* 0x00310000f184783b */ /* 0x000fe20000004200 */
[C---:B------:R-:W-:Y:S02]  /*ab20*/  HMMA.16816.F32.BF16 R16, R184.reuse, R22, R16 ;  /* 0x00000016b810723c */ /* 0x040fe40000041810 */
[----:B------:R-:W-:Y:S01]  /*ab30*/  MUFU.EX2 R196, R196 ;  /* 0x000000c400c47308 */ /* 0x000fe20000000800 */
[----:B------:R-:W-:Y:S01]  /*ab40*/  FMUL.FTZ R21, R3, R161 ;  /* 0x000000a103157220 */ /* 0x000fe20000410000 */
[----:B------:R-:W-:Y:S01]  /*ab50*/  MOV R161, R34 ;  /* 0x0000002200a17202 */ /* 0x000fe20000000f00 */
[C---:B------:R-:W-:Y:S02]  /*ab60*/  FMUL.FTZ R34, R180.reuse, R150 ;  /* 0x00000096b4227220 */ /* 0x040fe40000410000 */
[----:B------:R-:W2:Y:S01]  /*ab70*/  LDSM.16.MT88.4 R36, [R240+0x100] ;  /* 0x00010000f024783b */ /* 0x000ea20000004200 */
[C---:B------:R-:W-:Y:S01]  /*ab80*/  FMUL.FTZ R22, R180.reuse, R162 ;  /* 0x000000a2b4167220 */ /* 0x040fe20000410000 */
[----:B------:R-:W-:Y:S03]  /*ab90*/  MOV R162, R33 ;  /* 0x0000002100a27202 */ /* 0x000fe60000000f00 */
[----:B------:R-:W-:Y:S01]  /*aba0*/  FMUL.FTZ R23, R180, R163 ;  /* 0x000000a3b4177220 */ /* 0x000fe20000410000 */
[----:B------:R-:W-:Y:S01]  /*abb0*/  MOV R163, R32 ;  /* 0x0000002000a37202 */ /* 0x000fe20000000f00 */
[--C-:B------:R-:W-:Y:S01]  /*abc0*/  FFMA.FTZ R156, R167, c[0x0][0x2d0], -R209.reuse ;  /* 0x0000b400a79c7a23 */ /* 0x100fe200000108d1 */
[----:B------:R-:W-:Y:S01]  /*abd0*/  MUFU.EX2 R203, R203 ;  /* 0x000000cb00cb7308 */ /* 0x000fe20000000800 */
[--C-:B------:R-:W-:Y:S02]  /*abe0*/  FFMA.FTZ R157, R166, c[0x0][0x2d0], -R209.reuse ;  /* 0x0000b400a69d7a23 */ /* 0x100fe400000108d1 */
[--C-:B------:R-:W-:Y:S01]  /*abf0*/  FFMA.FTZ R159, R175, c[0x0][0x2d0], -R190.reuse ;  /* 0x0000b400af9f7a23 */ /* 0x100fe200000108be */
[C---:B------:R-:W-:Y:S03]  /*ac00*/  HMMA.16816.F32.BF16 R20, R184.reuse, R28, R20 ;  /* 0x0000001cb814723c */ /* 0x040fe60000041814 */
[--C-:B------:R-:W-:Y:S02]  /*ac10*/  FFMA.FTZ R150, R177, c[0x0][0x2d0], -R209.reuse ;  /* 0x0000b400b1967a23 */ /* 0x100fe400000108d1 */
[C---:B------:R-:W-:Y:S01]  /*ac20*/  FMUL.FTZ R33, R3.reuse, R149 ;  /* 0x0000009503217220 */ /* 0x040fe20000410000 */
[----:B------:R-:W-:Y:S01]  /*ac30*/  MUFU.EX2 R157, R157 ;  /* 0x0000009d009d7308 */ /* 0x000fe20000000800 */
[--C-:B------:R-:W-:Y:S01]  /*ac40*/  FFMA.FTZ R149, R176, c[0x0][0x2d0], -R209.reuse ;  /* 0x0000b400b0957a23 */ /* 0x100fe200000108d1 */
[C---:B------:R-:W-:Y:S04]  /*ac50*/  HMMA.16816.F32.BF16 R24, R184.reuse, R30, R24 ;  /* 0x0000001eb818723c */ /* 0x040fe80000041818 */
[C---:B------:R-:W-:Y:S02]  /*ac60*/  FMUL.FTZ R28, R3.reuse, R152 ;  /* 0x00000098031c7220 */ /* 0x040fe40000410000 */
[C---:B------:R-:W-:Y:S02]  /*ac70*/  FMUL.FTZ R29, R3.reuse, R153 ;  /* 0x00000099031d7220 */ /* 0x040fe40000410000 */
[C---:B------:R-:W-:Y:S01]  /*ac80*/  FMUL.FTZ R30, R180.reuse, R154 ;  /* 0x0000009ab41e7220 */ /* 0x040fe20000410000 */
[----:B------:R-:W-:Y:S03]  /*ac90*/  MUFU.EX2 R159, R159 ;  /* 0x0000009f009f7308 */ /* 0x000fe60000000800 */
[C---:B------:R-:W-:Y:S02]  /*aca0*/  FMUL.FTZ R31, R180.reuse, R155 ;  /* 0x0000009bb41f7220 */ /* 0x040fe40000410000 */
[C---:B------:R-:W-:Y:S02]  /*acb0*/  FMUL.FTZ R35, R180.reuse, R151 ;  /* 0x00000097b4237220 */ /* 0x040fe40000410000 */
[C---:B------:R-:W-:Y:S02]  /*acc0*/  FMUL.FTZ R52, R3.reuse, R52 ;  /* 0x0000003403347220 */ /* 0x040fe40000410000 */
[C---:B------:R-:W-:Y:S01]  /*acd0*/  FMUL.FTZ R53, R3.reuse, R53 ;  /* 0x0000003503357220 */ /* 0x040fe20000410000 */
[----:B------:R-:W-:Y:S01]  /*ace0*/  MUFU.EX2 R156, R156 ;  /* 0x0000009c009c7308 */ /* 0x000fe20000000800 */
[C---:B--2---:R-:W-:Y:S03]  /*acf0*/  HMMA.16816.F32.BF16 R28, R184.reuse, R36, R28 ;  /* 0x00000024b81c723c */ /* 0x044fe6000004181c */
[C---:B------:R-:W-:Y:S02]  /*ad00*/  FMUL.FTZ R32, R3.reuse, R148 ;  /* 0x0000009403207220 */ /* 0x040fe40000410000 */
[C---:B------:R-:W-:Y:S02]  /*ad10*/  FMUL.FTZ R54, R180.reuse, R54 ;  /* 0x00000036b4367220 */ /* 0x040fe40000410000 */
[C---:B------:R-:W-:Y:S02]  /*ad20*/  FMUL.FTZ R37, R3.reuse, R145 ;  /* 0x0000009103257220 */ /* 0x040fe40000410000 */
[C---:B------:R-:W-:Y:S01]  /*ad30*/  FMUL.FTZ R36, R3.reuse, R144 ;  /* 0x0000009003247220 */ /* 0x040fe20000410000 */
[C---:B------:R-:W-:Y:S01]  /*ad40*/  HMMA.16816.F32.BF16 R32, R184.reuse, R38, R32 ;  /* 0x00000026b820723c */ /* 0x040fe20000041820 */
[----:B------:R-:W-:Y:S02]  /*ad50*/  MUFU.EX2 R202, R202 ;  /* 0x000000ca00ca7308 */ /* 0x000fe40000000800 */
[C---:B------:R-:W-:Y:S02]  /*ad60*/  FMUL.FTZ R55, R180.reuse, R55 ;  /* 0x00000037b4377220 */ /* 0x040fe40000410000 */
[C---:B------:R-:W-:Y:S02]  /*ad70*/  FMUL.FTZ R56, R3.reuse, R56 ;  /* 0x0000003803387220 */ /* 0x040fe40000410000 */
[C---:B------:R-:W-:Y:S02]  /*ad80*/  FMUL.FTZ R38, R180.reuse, R146 ;  /* 0x00000092b4267220 */ /* 0x040fe40000410000 */
[C---:B------:R-:W-:Y:S02]  /*ad90*/  FMUL.FTZ R39, R180.reuse, R147 ;  /* 0x00000093b4277220 */ /* 0x040fe40000410000 */
[----:B------:R-:W-:Y:S01]  /*ada0*/  MUFU.EX2 R199, R199 ;  /* 0x000000c700c77308 */ /* 0x000fe20000000800 */
[C---:B------:R-:W-:Y:S02]  /*adb0*/  FMUL.FTZ R57, R3.reuse, R57 ;  /* 0x0000003903397220 */ /* 0x040fe40000410000 */
[C---:B------:R-:W-:Y:S02]  /*adc0*/  FMUL.FTZ R58, R180.reuse, R58 ;  /* 0x0000003ab43a7220 */ /* 0x040fe40000410000 */
[C---:B------:R-:W-:Y:S03]  /*add0*/  HMMA.16816.F32.BF16 R36, R184.reuse, R44, R36 ;  /* 0x0000002cb824723c */ /* 0x040fe60000041824 */
[C---:B------:R-:W-:Y:S02]  /*ade0*/  FMUL.FTZ R59, R180.reuse, R59 ;  /* 0x0000003bb43b7220 */ /* 0x040fe40000410000 */
[C---:B------:R-:W-:Y:S01]  /*adf0*/  FMUL.FTZ R60, R3.reuse, R60 ;  /* 0x0000003c033c7220 */ /* 0x040fe20000410000 */
[----:B------:R-:W-:Y:S01]  /*ae00*/  MUFU.EX2 R197, R197 ;  /* 0x000000c500c57308 */ /* 0x000fe20000000800 */
[C---:B------:R-:W-:Y:S01]  /*ae10*/  FMUL.FTZ R44, R3.reuse, R136 ;  /* 0x00000088032c7220 */ /* 0x040fe20000410000 */
[C---:B------:R-:W-:Y:S04]  /*ae20*/  HMMA.16816.F32.BF16 R40, R184.reuse, R46, R40 ;  /* 0x0000002eb828723c */ /* 0x040fe80000041828 */
[C---:B------:R-:W-:Y:S02]  /*ae30*/  FMUL.FTZ R45, R3.reuse, R137 ;  /* 0x00000089032d7220 */ /* 0x040fe40000410000 */
[C---:B------:R-:W-:Y:S02]  /*ae40*/  FMUL.FTZ R61, R3.reuse, R61 ;  /* 0x0000003d033d7220 */ /* 0x040fe40000410000 */
[C---:B------:R-:W-:Y:S01]  /*ae50*/  FMUL.FTZ R46, R180.reuse, R138 ;  /* 0x0000008ab42e7220 */ /* 0x040fe20000410000 */
[----:B------:R-:W-:Y:S03]  /*ae60*/  MUFU.EX2 R189, R189 ;  /* 0x000000bd00bd7308 */ /* 0x000fe60000000800 */
[C---:B------:R-:W-:Y:S02]  /*ae70*/  FMUL.FTZ R47, R180.reuse, R139 ;  /* 0x0000008bb42f7220 */ /* 0x040fe40000410000 */
[----:B------:R-:W-:Y:S01]  /*ae80*/  LDSM.16.MT88.4 R136, [R247+0x900] ;  /* 0x00090000f788783b */ /* 0x000fe20000004200 */
[C---:B------:R-:W-:Y:S02]  /*ae90*/  FMUL.FTZ R62, R180.reuse, R62 ;  /* 0x0000003eb43e7220 */ /* 0x040fe40000410000 */
[C---:B------:R-:W-:Y:S02]  /*aea0*/  FMUL.FTZ R63, R180.reuse, R63 ;  /* 0x0000003fb43f7220 */ /* 0x040fe40000410000 */
[C---:B------:R-:W-:Y:S01]  /*aeb0*/  HMMA.16816.F32.BF16 R44, R184.reuse, R140, R44 ;  /* 0x0000008cb82c723c */ /* 0x040fe2000004182c */
[----:B------:R-:W-:Y:S02]  /*aec0*/  MUFU.EX2 R188, R188 ;  /* 0x000000bc00bc7308 */ /* 0x000fe40000000800 */
[----:B------:R-:W2:Y:S01]  /*aed0*/  LDL.LU R140, [R1+0xc] ;  /* 0x00000c00018c7983 */ /* 0x000ea20000300800 */
[C---:B------:R-:W-:Y:S02]  /*aee0*/  FMUL.FTZ R64, R3.reuse, R64 ;  /* 0x0000004003407220 */ /* 0x040fe40000410000 */
[C---:B------:R-:W-:Y:S02]  /*aef0*/  FMUL.FTZ R65, R3.reuse, R65 ;  /* 0x0000004103417220 */ /* 0x040fe40000410000 */
[C---:B------:R-:W-:Y:S04]  /*af00*/  HMMA.16816.F32.BF16 R48, R184.reuse, R142, R48 ;  /* 0x0000008eb830723c */ /* 0x040fe80000041830 */
        /* <DEDUP_REMOVED lines=67> */
[--C-:B------:R-:W-:Y:S02]  /*b340*/  FFMA.FTZ R148, R163, c[0x0][0x2d0], -R209.reuse ;  /* 0x0000b400a3947a23 */ /* 0x100fe400000108d1 */
[--C-:B------:R-:W-:Y:S02]  /*b350*/  FFMA.FTZ R154, R162, c[0x0][0x2d0], -R209.reuse ;  /* 0x0000b400a29a7a23 */ /* 0x100fe400000108d1 */
[--C-:B------:R-:W-:Y:S02]  /*b360*/  FFMA.FTZ R153, R161, c[0x0][0x2d0], -R190.reuse ;  /* 0x0000b400a1997a23 */ /* 0x100fe400000108be */
[----:B------:R-:W-:Y:S01]  /*b370*/  MUFU.EX2 R148, R148 ;  /* 0x0000009400947308 */ /* 0x000fe20000000800 */
[--C-:B------:R-:W-:Y:S02]  /*b380*/  FFMA.FTZ R152, R160, c[0x0][0x2d0], -R190.reuse ;  /* 0x0000b400a0987a23 */ /* 0x100fe400000108be */
[----:B------:R-:W-:Y:S01]  /*b390*/  FFMA.FTZ R158, R165, c[0x0][0x2d0], -R190 ;  /* 0x0000b400a59e7a23 */ /* 0x000fe200000108be */
[C---:B---3--:R-:W-:Y:S03]  /*b3a0*/  HMMA.16816.F32.BF16 R76, R184.reuse, R132, R76 ;  /* 0x00000084b84c723c */ /* 0x048fe6000004184c */
[--C-:B------:R-:W-:Y:S03]  /*b3b0*/  FFMA.FTZ R160, R169, c[0x0][0x2d0], -R209.reuse ;  /* 0x0000b400a9a07a23 */ /* 0x100fe600000108d1 */
[----:B------:R-:W-:Y:S01]  /*b3c0*/  MUFU.EX2 R154, R154 ;  /* 0x0000009a009a7308 */ /* 0x000fe20000000800 */
[--C-:B------:R-:W-:Y:S01]  /*b3d0*/  FFMA.FTZ R155, R178, c[0x0][0x2d0], -R209.reuse ;  /* 0x0000b400b29b7a23 */ /* 0x100fe200000108d1 */
[C---:B------:R-:W-:Y:S01]  /*b3e0*/  HMMA.16816.F32.BF16 R80, R184.reuse, R134, R80 ;  /* 0x00000086b850723c */ /* 0x040fe20000041850 */
[----:B------:R-:W3:Y:S03]  /*b3f0*/  LDSM.16.MT88.4 R132, [R241+0x6100] ;  /* 0x00610000f184783b */ /* 0x000ee60000004200 */
[--C-:B------:R-:W-:Y:S02]  /*b400*/  FFMA.FTZ R161, R204, c[0x0][0x2d0], -R209.reuse ;  /* 0x0000b400cca17a23 */ /* 0x100fe400000108d1 */
[--C-:B------:R-:W-:Y:S02]  /*b410*/  FFMA.FTZ R162, R207, c[0x0][0x2d0], -R209.reuse ;  /* 0x0000b400cfa27a23 */ /* 0x100fe400000108d1 */
[----:B------:R-:W4:Y:S01]  /*b420*/  MUFU.EX2 R153, R153 ;  /* 0x0000009900997308 */ /* 0x000f220000000800 */
[----:B------:R-:W-:Y:S03]  /*b430*/  FFMA.FTZ R163, R208, c[0x0][0x2d0], -R209 ;  /* 0x0000b400d0a37a23 */ /* 0x000fe600000108d1 */
[C---:B------:R-:W-:Y:S02]  /*b440*/  FMUL.FTZ R124, R3.reuse, R124 ;  /* 0x0000007c037c7220 */ /* 0x040fe40000410000 */
[C---:B------:R-:W-:Y:S02]  /*b450*/  FMUL.FTZ R125, R3.reuse, R125 ;  /* 0x0000007d037d7220 */ /* 0x040fe40000410000 */
[C---:B------:R-:W-:Y:S02]  /*b460*/  FMUL.FTZ R128, R3.reuse, R128 ;  /* 0x0000008003807220 */ /* 0x040fe40000410000 */
[----:B------:R-:W-:Y:S01]  /*b470*/  MUFU.EX2 R152, R152 ;  /* 0x0000009800987308 */ /* 0x000fe20000000800 */
[----:B------:R-:W-:Y:S02]  /*b480*/  FMUL.FTZ R129, R3, R129 ;  /* 0x0000008103817220 */ /* 0x000fe40000410000 */
[C---:B------:R-:W-:Y:S02]  /*b490*/  FMUL.FTZ R126, R180.reuse, R126 ;  /* 0x0000007eb47e7220 */ /* 0x040fe40000410000 */
[C---:B------:R-:W-:Y:S02]  /*b4a0*/  FMUL.FTZ R127, R180.reuse, R127 ;  /* 0x0000007fb47f7220 */ /* 0x040fe40000410000 */
[C---:B------:R-:W-:Y:S02]  /*b4b0*/  FMUL.FTZ R130, R180.reuse, R130 ;  /* 0x00000082b4827220 */ /* 0x040fe40000410000 */
[C---:B------:R-:W-:Y:S01]  /*b4c0*/  FMUL.FTZ R131, R180.reuse, R131 ;  /* 0x00000083b4837220 */ /* 0x040fe20000410000 */
[----:B------:R-:W-:Y:S01]  /*b4d0*/  MUFU.EX2 R158, R158 ;  /* 0x0000009e009e7308 */ /* 0x000fe20000000800 */
[----:B------:R-:W-:Y:S04]  /*b4e0*/  FFMA.FTZ R180, R180, R183, R170 ;  /* 0x000000b7b4b47223 */ /* 0x000fe800000100aa */
[----:B------:R-:W-:Y:S05]  /*b4f0*/  FADD.FTZ R180, R205, R180 ;  /* 0x000000b4cdb47221 */ /* 0x000fea0000010000 */
[----:B------:R-:W-:Y:S01]  /*b500*/  MUFU.EX2 R204, R150 ;  /* 0x0000009600cc7308 */ /* 0x000fe20000000800 */
[C---:B---3--:R-:W-:Y:S09]  /*b510*/  HMMA.16816.F32.BF16 R84, R184.reuse, R132, R84 ;  /* 0x00000084b854723c */ /* 0x048ff20000041854 */
[----:B------:R-:W-:Y:S01]  /*b520*/  MUFU.EX2 R205, R149 ;  /* 0x0000009500cd7308 */ /* 0x000fe20000000800 */
[C---:B------:R-:W-:Y:S01]  /*b530*/  HMMA.16816.F32.BF16 R88, R184.reuse, R134, R88 ;  /* 0x00000086b858723c */ /* 0x040fe20000041858 */
[----:B------:R-:W3:Y:S08]  /*b540*/  LDSM.16.MT88.4 R132, [R240+0x6100] ;  /* 0x00610000f084783b */ /* 0x000ef00000004200 */
[----:B------:R-:W-:Y:S10]  /*b550*/  MUFU.EX2 R160, R160 ;  /* 0x000000a000a07308 */ /* 0x000ff40000000800 */
[----:B------:R-:W-:Y:S10]  /*b560*/  MUFU.EX2 R208, R211 ;  /* 0x000000d300d07308 */ /* 0x000ff40000000800 */
[----:B------:R-:W-:Y:S10]  /*b570*/  MUFU.EX2 R211, R162 ;  /* 0x000000a200d37308 */ /* 0x000ff40000000800 */
[----:B------:R5:W-:Y:S01]  /*b580*/  MUFU.EX2 R207, R155 ;  /* 0x0000009b00cf7308 */ /* 0x000be20000000800 */
[C---:B---3--:R-:W-:Y:S08]  /*b590*/  HMMA.16816.F32.BF16 R92, R184.reuse, R132, R92 ;  /* 0x00000084b85c723c */ /* 0x048ff0000004185c */
[C---:B------:R-:W-:Y:S01]  /*b5a0*/  HMMA.16816.F32.BF16 R96, R184.reuse, R134, R96 ;  /* 0x00000086b860723c */ /* 0x040fe20000041860 */
[----:B------:R-:W3:Y:S03]  /*b5b0*/  LDSM.16.MT88.4 R132, [R247+0x9100] ;  /* 0x00910000f784783b */ /* 0x000ee60000004200 */
[----:B-----5:R-:W-:Y:S02]  /*b5c0*/  FADD.FTZ R155, R200, R180 ;  /* 0x000000b4c89b7221 */ /* 0x020fe40000010000 */
[----:B------:R5:W-:Y:S02]  /*b5d0*/  MUFU.EX2 R200, R213 ;  /* 0x000000d500c87308 */ /* 0x000be40000000800 */
[----:B------:R-:W-:Y:S04]  /*b5e0*/  FADD.FTZ R155, R198, R155 ;  /* 0x0000009bc69b7221 */ /* 0x000fe80000010000 */
[----:B----4-:R-:W-:Y:S04]  /*b5f0*/  FADD.FTZ R155, R153, R155 ;  /* 0x0000009b999b7221 */ /* 0x010fe80000010000 */
[----:B------:R-:W-:Y:S01]  /*b600*/  MUFU.EX2 R198, R214 ;  /* 0x000000d600c67308 */ /* 0x000fe20000000800 */
[----:B--2---:R-:W-:Y:S02]  /*b610*/  FFMA.FTZ R144, R3, R140, R164 ;  /* 0x0000008c03907223 */ /* 0x004fe400000100a4 */
[----:B------:R-:W-:Y:S01]  /*b620*/  LDSM.16.MT88.4 R140, [R242+0x900] ;  /* 0x00090000f28c783b */ /* 0x000fe20000004200 */
[----:B------:R-:W-:Y:S02]  /*b630*/  FFMA.FTZ R164, R210, c[0x0][0x2d0], -R209 ;  /* 0x0000b400d2a47a23 */ /* 0x000fe400000108d1 */
[----:B------:R-:W-:Y:S01]  /*b640*/  FADD.FTZ R151, R179, R144 ;  /* 0x00000090b3977221 */ /* 0x000fe20000010000 */
[C---:B---3--:R-:W-:Y:S03]  /*b650*/  HMMA.16816.F32.BF16 R100, R184.reuse, R132, R100 ;  /* 0x00000084b864723c */ /* 0x048fe60000041864 */
[----:B------:R-:W-:Y:S01]  /*b660*/  MUFU.EX2 R210, R164 ;  /* 0x000000a400d27308 */ /* 0x000fe20000000800 */
[----:B------:R-:W-:Y:S01]  /*b670*/  LDSM.16.MT88.4 R144, [R241+0x1100] ;  /* 0x00110000f190783b */ /* 0x000fe20000004200 */
[--C-:B------:R-:W-:Y:S02]  /*b680*/  FFMA.FTZ R3, R171, c[0x0][0x2d0], -R190.reuse ;  /* 0x0000b400ab037a23 */ /* 0x100fe400000108be */
[----:B------:R-:W-:Y:S01]  /*b690*/  FADD.FTZ R151, R206, R151 ;  /* 0x00000097ce977221 */ /* 0x000fe20000010000 */
[C---:B------:R-:W-:Y:S04]  /*b6a0*/  HMMA.16816.F32.BF16 R104, R184.reuse, R134, R104 ;  /* 0x00000086b868723c */ /* 0x040fe80000041868 */
[----:B------:R-:W2:Y:S01]  /*b6b0*/  LDSM.16.MT88.4 R132, [R242+0x9100] ;  /* 0x00910000f284783b */ /* 0x000ea20000004200 */
[----:B------:R-:W-:Y:S01]  /*b6c0*/  FADD.FTZ R151, R201, R151 ;  /* 0x00000097c9977221 */ /* 0x000fe20000010000 */
[----:B------:R-:W-:Y:S01]  /*b6d0*/  MUFU.EX2 R3, R3 ;  /* 0x0000000300037308 */ /* 0x000fe20000000800 */
[--C-:B-----5:R-:W-:Y:S02]  /*b6e0*/  FFMA.FTZ R213, R182, c[0x0][0x2d0], -R190.reuse ;  /* 0x0000b400b6d57a23 */ /* 0x120fe400000108be */
[----:B------:R-:W-:Y:S04]  /*b6f0*/  FADD.FTZ R165, R148, R151 ;  /* 0x0000009794a57221 */ /* 0x000fe80000010000 */
[----:B------:R-:W-:Y:S03]  /*b700*/  FADD.FTZ R165, R154, R165 ;  /* 0x000000a59aa57221 */ /* 0x000fe60000010000 */
[----:B------:R-:W-:Y:S10]  /*b710*/  MUFU.EX2 R201, R212 ;  /* 0x000000d400c97308 */ /* 0x000ff40000000800 */
[----:B------:R-:W3:Y:S10]  /*b720*/  MUFU.EX2 R212, R161 ;  /* 0x000000a100d47308 */ /* 0x000ef40000000800 */
[----:B------:R-:W-:Y:S01]  /*b730*/  MUFU.EX2 R206, R215 ;  /* 0x000000d700ce7308 */ /* 0x000fe20000000800 */
[C---:B--2---:R-:W-:Y:S09]  /*b740*/  HMMA.16816.F32.BF16 R108, R184.reuse, R132, R108 ;  /* 0x00000084b86c723c */ /* 0x044ff2000004186c */
[----:B------:R-:W-:Y:S03]  /*b750*/  MUFU.EX2 R213, R213 ;  /* 0x000000d500d57308 */ /* 0x000fe60000000800 */
[----:B---3--:R-:W-:Y:S01]  /*b760*/  F2FP.BF16.PACK_AB R182, R212, R211 ;  /* 0x000000d3d4b6723e */ /* 0x008fe200000010ff */
        /* <DEDUP_REMOVED lines=8> */
[----:B------:R-:W-:Y:S03]  /*b7f0*/  LDSM.16.MT88.4 R148, [R241+0x1900] ;  /* 0x00190000f194783b */ /* 0x000fe60000004200 */
[----:B------:R-:W-:Y:S03]  /*b800*/  F2FP.BF16.PACK_AB R133, R152, R153 ;  /* 0x000000999885723e */ /* 0x000fe600000010ff */
[----:B------:R-:W-:Y:S01]  /*b810*/  F2FP.BF16.PACK_AB R134, R157, R156 ;  /* 0x0000009c9d86723e */ /* 0x000fe200000010ff */
[----:B------:R-:W-:Y:S01]  /*b820*/  FFMA.FTZ R184, R174, c[0x0][0x2d0], -R190 ;  /* 0x0000b400aeb87a23 */ /* 0x000fe200000108be */
[----:B------:R-:W-:Y:S03]  /*b830*/  F2FP.BF16.PACK_AB R135, R3, R158 ;  /* 0x0000009e0387723e */ /* 0x000fe600000010ff */
[--C-:B------:R-:W-:Y:S02]  /*b840*/  FFMA.FTZ R185, R173, c[0x0][0x2d0], -R209.reuse ;  /* 0x0000b400adb97a23 */ /* 0x100fe400000108d1 */
[----:B------:R-:W-:Y:S01]  /*b850*/  FFMA.FTZ R187, R172, c[0x0][0x2d0], -R209 ;  /* 0x0000b400acbb7a23 */ /* 0x000fe200000108d1 */
[----:B------:R-:W-:Y:S01]  /*b860*/  MUFU.EX2 R184, R184 ;  /* 0x000000b800b87308 */ /* 0x000fe20000000800 */
[C---:B------:R-:W-:Y:S01]  /*b870*/  HMMA.16816.F32.BF16 R4, R132.reuse, R136, R4 ;  /* 0x000000888404723c */ /* 0x040fe20000041804 */
[----:B------:R-:W-:Y:S04]  /*b880*/  LDSM.16.MT88.4 R172, [R247+0x2900] ;  /* 0x00290000f7ac783b */ /* 0x000fe80000004200 */
[----:B------:R-:W-:Y:S02]  /*b890*/  FADD.FTZ R156, R156, R165 ;  /* 0x000000a59c9c7221 */ /* 0x000fe40000010000 */
[----:B------:R-:W-:Y:S01]  /*b8a0*/  FFMA.FTZ R186, R168, c[0x0][0x2d0], -R209 ;  /* 0x0000b400a8ba7a23 */ /* 0x000fe200000108d1 */
[C---:B------:R-:W-:Y:S01]  /*b8b0*/  HMMA.16816.F32.BF16 R8, R132.reuse, R138, R8 ;  /* 0x0000008a8408723c */ /* 0x040fe20000041808 */
[----:B------:R-:W2:Y:S01]  /*b8c0*/  LDSM.16.MT88.4 R136, [R241+0x900] ;  /* 0x00090000f188783b */ /* 0x000ea20000004200 */
[----:B------:R-:W3:Y:S02]  /*b8d0*/  MUFU.EX2 R209, R163 ;  /* 0x000000a300d17308 */ /* 0x000ee40000000800 */
[----:B------:R-:W-:Y:S02]  /*b8e0*/  FADD.FTZ R168, R152, R155 ;  /* 0x0000009b98a87221 */ /* 0x000fe40000010000 */
[----:B------:R-:W-:Y:S02]  /*b8f0*/  FADD.FTZ R156, R157, R156 ;  /* 0x0000009c9d9c7221 */ /* 0x000fe40000010000 */
[C---:B------:R-:W-:Y:S01]  /*b900*/  HMMA.16816.F32.BF16 R12, R132.reuse, R140, R12 ;  /* 0x0000008c840c723c */ /* 0x040fe2000004180c */
[----:B------:R-:W-:Y:S03]  /*b910*/  LDSM.16.MT88.4 R152, [R240+0x2100] ;  /* 0x00210000f098783b */ /* 0x000fe60000004200 */
[----:B------:R-:W-:Y:S01]  /*b920*/  FADD.FTZ R168, R158, R168 ;  /* 0x000000a89ea87221 */ /* 0x000fe20000010000 */
[----:B------:R-:W4:Y:S01]  /*b930*/  MUFU.EX2 R186, R186 ;  /* 0x000000ba00ba7308 */ /* 0x000f220000000800 */
[----:B------:R-:W-:Y:S01]  /*b940*/  FFMA.FTZ R190, R181, c[0x0][0x2d0], -R190 ;  /* 0x0000b400b5be7a23 */ /* 0x000fe200000108be */
[----:B------:R-:W-:Y:S01]  /*b950*/  F2FP.BF16.PACK_AB R181, R188, R189 ;  /* 0x000000bdbcb5723e */ /* 0x000fe200000010ff */
[C---:B------:R-:W-:Y:S01]  /*b960*/  HMMA.16816.F32.BF16 R16, R132.reuse, R142, R16 ;  /* 0x0000008e8410723c */ /* 0x040fe20000041810 */
[----:B------:R-:W5:Y:S03]  /*b970*/  LDSM.16.MT88.4 R140, [R240+0x900] ;  /* 0x00090000f08c783b */ /* 0x000f660000004200 */
[----:B------:R-:W-:Y:S02]  /*b980*/  FADD.FTZ R168, R3, R168 ;  /* 0x000000a803a87221 */ /* 0x000fe40000010000 */
[----:B------:R-:W-:Y:S01]  /*b990*/  FADD.FTZ R3, R160, R156 ;  /* 0x0000009ca0037221 */ /* 0x000fe20000010000 */
[----:B------:R-:W-:Y:S01]  /*b9a0*/  MUFU.EX2 R185, R185 ;  /* 0x000000b900b97308 */ /* 0x000fe20000000800 */
[----:B------:R-:W-:Y:S01]  /*b9b0*/  FADD.FTZ R214, R159, R168 ;  /* 0x000000a89fd67221 */ /* 0x000fe20000010000 */
[----:B------:R-:W-:Y:S03]  /*b9c0*/  LDSM.16.MT88.4 R164, [R242+0x2900] ;  /* 0x00290000f2a4783b */ /* 0x000fe60000004200 */
[----:B---3--:R-:W-:Y:S01]  /*b9d0*/  F2FP.BF16.PACK_AB R180, R209, R210 ;  /* 0x000000d2d1b4723e */ /* 0x008fe200000010ff */
[----:B------:R-:W-:Y:S04]  /*b9e0*/  FADD.FTZ R214, R184, R214 ;  /* 0x000000d6b8d67221 */ /* 0x000fe80000010000 */
[----:B------:R-:W-:Y:S01]  /*b9f0*/  MUFU.EX2 R187, R187 ;  /* 0x000000bb00bb7308 */ /* 0x000fe20000000800 */
[----:B------:R-:W-:Y:S02]  /*ba00*/  FADD.FTZ R214, R195, R214 ;  /* 0x000000d6c3d67221 */ /* 0x000fe40000010000 */
[----:B----4-:R-:W-:Y:S01]  /*ba10*/  FADD.FTZ R3, R186, R3 ;  /* 0x00000003ba037221 */ /* 0x010fe20000010000 */
[C---:B--2---:R-:W-:Y:S06]  /*ba20*/  HMMA.16816.F32.BF16 R20, R132.reuse, R136, R20 ;  /* 0x000000888414723c */ /* 0x044fec0000041814 */
[----:B------:R-:W2:Y:S02]  /*ba30*/  MUFU.EX2 R190, R190 ;  /* 0x000000be00be7308 */ /* 0x000ea40000000800 */
[C---:B------:R-:W-:Y:S01]  /*ba40*/  HMMA.16816.F32.BF16 R24, R132.reuse, R138, R24 ;  /* 0x0000008a8418723c */ /* 0x040fe20000041818 */
[----:B------:R-:W3:Y:S07]  /*ba50*/  LDSM.16.MT88.4 R136, [R247+0x3900] ;  /* 0x00390000f788783b */ /* 0x000eee0000004200 */
[C---:B-----5:R-:W-:Y:S08]  /*ba60*/  HMMA.16816.F32.BF16 R28, R132.reuse, R140, R28 ;  /* 0x0000008c841c723c */ /* 0x060ff0000004181c */
[C---:B------:R-:W-:Y:S01]  /*ba70*/  HMMA.16816.F32.BF16 R32, R132.reuse, R142, R32 ;  /* 0x0000008e8420723c */ /* 0x040fe20000041820 */
[----:B------:R-:W4:Y:S03]  /*ba80*/  LDSM.16.MT88.4 R140, [R242+0x3900] ;  /* 0x00390000f28c783b */ /* 0x000f260000004200 */
[----:B--2---:R-:W-:Y:S04]  /*ba90*/  F2FP.BF16.PACK_AB R183, R190, R213 ;  /* 0x000000d5beb7723e */ /* 0x004fe800000010ff */
[C---:B---3--:R-:W-:Y:S08]  /*baa0*/  HMMA.16816.F32.BF16 R36, R132.reuse, R136, R36 ;  /* 0x000000888424723c */ /* 0x048ff00000041824 */
[C---:B------:R-:W-:Y:S01]  /*bab0*/  HMMA.16816.F32.BF16 R40, R132.reuse, R138, R40 ;  /* 0x0000008a8428723c */ /* 0x040fe20000041828 */
[----:B------:R-:W2:Y:S07]  /*bac0*/  LDSM.16.MT88.4 R136, [R241+0x3900] ;  /* 0x00390000f188783b */ /* 0x000eae0000004200 */
[C---:B----4-:R-:W-:Y:S08]  /*bad0*/  HMMA.16816.F32.BF16 R44, R132.reuse, R140, R44 ;  /* 0x0000008c842c723c */ /* 0x050ff0000004182c */
[C---:B------:R-:W-:Y:S01]  /*bae0*/  HMMA.16816.F32.BF16 R48, R132.reuse, R142, R48 ;  /* 0x0000008e8430723c */ /* 0x040fe20000041830 */
[----:B------:R-:W3:Y:S07]  /*baf0*/  LDSM.16.MT88.4 R140, [R240+0x3900] ;  /* 0x00390000f08c783b */ /* 0x000eee0000004200 */
[C---:B--2---:R-:W-:Y:S08]  /*bb00*/  HMMA.16816.F32.BF16 R52, R132.reuse, R136, R52 ;  /* 0x000000888434723c */ /* 0x044ff00000041834 */
[C---:B------:R-:W-:Y:S01]  /*bb10*/  HMMA.16816.F32.BF16 R56, R132.reuse, R138, R56 ;  /* 0x0000008a8438723c */ /* 0x040fe20000041838 */
[----:B------:R-:W2:Y:S07]  /*bb20*/  LDSM.16.MT88.4 R136, [R247+0x6900] ;  /* 0x00690000f788783b */ /* 0x000eae0000004200 */
[C---:B---3--:R-:W-:Y:S08]  /*bb30*/  HMMA.16816.F32.BF16 R60, R132.reuse, R140, R60 ;  /* 0x0000008c843c723c */ /* 0x048ff0000004183c */
        /* <DEDUP_REMOVED lines=24> */
[----:B------:R-:W-:Y:S01]  /*bcc0*/  HMMA.16816.F32.BF16 R128, R132, R142, R128 ;  /* 0x0000008e8480723c */ /* 0x000fe20000041880 */
[----:B------:R-:W3:Y:S06]  /*bcd0*/  LDSM.16.MT88.4 R140, [R242+0x1100] ;  /* 0x00110000f28c783b */ /* 0x000eec0000004200 */
[----:B------:R-:W-:Y:S02]  /*bce0*/  F2FP.BF16.PACK_AB R133, R184, R159 ;  /* 0x0000009fb885723e */ /* 0x000fe400000010ff */
[----:B------:R-:W-:Y:S01]  /*bcf0*/  F2FP.BF16.PACK_AB R132, R186, R160 ;  /* 0x000000a0ba84723e */ /* 0x000fe200000010ff */
[----:B------:R-:W-:Y:S02]  /*bd00*/  LDSM.16.MT88.4 R156, [R241+0x2900] ;  /* 0x00290000f19c783b */ /* 0x000fe40000004200 */
[----:B------:R-:W-:Y:S01]  /*bd10*/  F2FP.BF16.PACK_AB R134, R187, R185 ;  /* 0x000000b9bb86723e */ /* 0x000fe200000010ff */
[----:B------:R-:W-:Y:S01]  /*bd20*/  FADD.FTZ R185, R185, R3 ;  /* 0x00000003b9b97221 */ /* 0x000fe20000010000 */
[C---:B------:R-:W-:Y:S01]  /*bd30*/  F2FP.BF16.PACK_AB R135, R196.reuse, R195 ;  /* 0x000000c3c487723e */ /* 0x040fe200000010ff */
[----:B------:R-:W-:Y:S02]  /*bd40*/  FADD.FTZ R196, R196, R214 ;  /* 0x000000d6c4c47221 */ /* 0x000fe40000010000 */
[----:B------:R-:W-:Y:S02]  /*bd50*/  FADD.FTZ R185, R187, R185 ;  /* 0x000000b9bbb97221 */ /* 0x000fe40000010000 */
[----:B------:R-:W-:Y:S02]  /*bd60*/  FADD.FTZ R196, R203, R196 ;  /* 0x000000c4cbc47221 */ /* 0x000fe40000010000 */
        /* <DEDUP_REMOVED lines=48> */
[----:B------:R-:W-:Y:S01]  /*c070*/  F2FP.BF16.PACK_AB R132, R204, R207 ;  /* 0x000000cfcc84723e */ /* 0x000fe200000010ff */
[----:B------:R-:W-:Y:S01]  /*c080*/  FADD.FTZ R207, R207, R185 ;  /* 0x000000b9cfcf7221 */ /* 0x000fe20000010000 */
[----:B------:R-:W-:Y:S03]  /*c090*/  F2FP.BF16.PACK_AB R133, R202, R203 ;  /* 0x000000cbca85723e */ /* 0x000fe600000010ff */
[----:B------:R-:W-:Y:S01]  /*c0a0*/  F2FP.BF16.PACK_AB R134, R206, R205 ;  /* 0x000000cdce86723e */ /* 0x000fe200000010ff */
[----:B------:R-:W-:Y:S01]  /*c0b0*/  FADD.FTZ R207, R204, R207 ;  /* 0x000000cfcccf7221 */ /* 0x000fe20000010000 */
[----:B------:R-:W-:Y:S01]  /*c0c0*/  F2FP.BF16.PACK_AB R135, R197, R199 ;  /* 0x000000c7c587723e */ /* 0x000fe200000010ff */
[----:B------:R-:W-:Y:S02]  /*c0d0*/  FADD.FTZ R202, R202, R196 ;  /* 0x000000c4caca7221 */ /* 0x000fe40000010000 */
[----:B------:R-:W-:Y:S02]  /*c0e0*/  FADD.FTZ R205, R205, R207 ;  /* 0x000000cfcdcd7221 */ /* 0x000fe40000010000 */
[----:B------:R-:W-:Y:S02]  /*c0f0*/  FADD.FTZ R202, R199, R202 ;  /* 0x000000cac7ca7221 */ /* 0x000fe40000010000 */
[C---:B---3--:R-:W-:Y:S03]  /*c100*/  HMMA.16816.F32.BF16 R4, R132.reuse, R140, R4 ;  /* 0x0000008c8404723c */ /* 0x048fe60000041804 */
[----:B------:R-:W-:Y:S02]  /*c110*/  FADD.FTZ R205, R206, R205 ;  /* 0x000000cdcecd7221 */ /* 0x000fe40000010000 */
[----:B------:R-:W-:Y:S03]  /*c120*/  FADD.FTZ R197, R197, R202 ;  /* 0x000000cac5c57221 */ /* 0x000fe60000010000 */
[C---:B------:R-:W-:Y:S01]  /*c130*/  HMMA.16816.F32.BF16 R8, R132.reuse, R142, R8 ;  /* 0x0000008e8408723c */ /* 0x040fe20000041808 */
[----:B------:R-:W3:Y:S03]  /*c140*/  LDSM.16.MT88.4 R140, [R247+0x4900] ;  /* 0x00490000f78c783b */ /* 0x000ee60000004200 */
[----:B------:R-:W-:Y:S04]  /*c150*/  FADD.FTZ R197, R194, R197 ;  /* 0x000000c5c2c57221 */ /* 0x000fe80000010000 */
[C---:B----4-:R-:W-:Y:S08]  /*c160*/  HMMA.16816.F32.BF16 R12, R132.reuse, R144, R12 ;  /* 0x00000090840c723c */ /* 0x050ff0000004180c */
[C---:B------:R-:W-:Y:S01]  /*c170*/  HMMA.16816.F32.BF16 R16, R132.reuse, R146, R16 ;  /* 0x000000928410723c */ /* 0x040fe20000041810 */
[----:B------:R-:W4:Y:S07]  /*c180*/  LDSM.16.MT88.4 R144, [R242+0x4900] ;  /* 0x00490000f290783b */ /* 0x000f2e0000004200 */
[C---:B------:R-:W-:Y:S08]  /*c190*/  HMMA.16816.F32.BF16 R20, R132.reuse, R148, R20 ;  /* 0x000000948414723c */ /* 0x040ff00000041814 */
[C---:B------:R-:W-:Y:S01]  /*c1a0*/  HMMA.16816.F32.BF16 R24, R132.reuse, R150, R24 ;  /* 0x000000968418723c */ /* 0x040fe20000041818 */
[----:B------:R-:W5:Y:S07]  /*c1b0*/  LDSM.16.MT88.4 R148, [R241+0x4900] ;  /* 0x00490000f194783b */ /* 0x000f6e0000004200 */
        /* <DEDUP_REMOVED lines=9> */
[C---:B-----5:R-:W-:Y:S08]  /*c250*/  HMMA.16816.F32.BF16 R52, R132.reuse, R148, R52 ;  /* 0x000000948434723c */ /* 0x060ff00000041834 */
[C---:B------:R-:W-:Y:S01]  /*c260*/  HMMA.16816.F32.BF16 R56, R132.reuse, R150, R56 ;  /* 0x000000968438723c */ /* 0x040fe20000041838 */
[----:B------:R-:W-:Y:S07]  /*c270*/  LDSM.16.MT88.4 R148, [R240+0x7900] ;  /* 0x00790000f094783b */ /* 0x000fee0000004200 */
        /* <DEDUP_REMOVED lines=15> */
[C---:B---3--:R-:W-:Y:S08]  /*c370*/  HMMA.16816.F32.BF16 R100, R132.reuse, R140, R100 ;  /* 0x0000008c8464723c */ /* 0x048ff00000041864 */
[C---:B------:R-:W-:Y:S01]  /*c380*/  HMMA.16816.F32.BF16 R104, R132.reuse, R142, R104 ;  /* 0x0000008e8468723c */ /* 0x040fe20000041868 */
[----:B------:R-:W-:Y:S07]  /*c390*/  LDSM.16.MT88.4 R140, [R242+0x2100] ;  /* 0x00210000f28c783b */ /* 0x000fee0000004200 */
[C---:B--2---:R-:W-:Y:S08]  /*c3a0*/  HMMA.16816.F32.BF16 R108, R132.reuse, R136, R108 ;  /* 0x00000088846c723c */ /* 0x044ff0000004186c */
[C---:B------:R-:W-:Y:S01]  /*c3b0*/  HMMA.16816.F32.BF16 R112, R132.reuse, R138, R112 ;  /* 0x0000008a8470723c */ /* 0x040fe20000041870 */
[----:B------:R-:W2:Y:S07]  /*c3c0*/  LDSM.16.MT88.4 R136, [R247+0x2100] ;  /* 0x00210000f788783b */ /* 0x000eae0000004200 */
[C---:B------:R-:W-:Y:S08]  /*c3d0*/  HMMA.16816.F32.BF16 R116, R132.reuse, R144, R116 ;  /* 0x000000908474723c */ /* 0x040ff00000041874 */
[C---:B------:R-:W-:Y:S01]  /*c3e0*/  HMMA.16816.F32.BF16 R120, R132.reuse, R146, R120 ;  /* 0x000000928478723c */ /* 0x040fe20000041878 */
[----:B------:R-:W3:Y:S07]  /*c3f0*/  LDSM.16.MT88.4 R144, [R241+0x2100] ;  /* 0x00210000f190783b */ /* 0x000eee0000004200 */
[C---:B----4-:R-:W-:Y:S08]  /*c400*/  HMMA.16816.F32.BF16 R124, R132.reuse, R148, R124 ;  /* 0x00000094847c723c */ /* 0x050ff0000004187c */
[----:B------:R-:W-:Y:S01]  /*c410*/  HMMA.16816.F32.BF16 R128, R132, R150, R128 ;  /* 0x000000968480723c */ /* 0x000fe20000041880 */
[----:B------:R-:W-:Y:S06]  /*c420*/  LDSM.16.MT88.4 R148, [R242+0x5100] ;  /* 0x00510000f294783b */ /* 0x000fec0000004200 */
        /* <DEDUP_REMOVED lines=9> */
[C---:B--2---:R-:W-:Y:S03]  /*c4c0*/  HMMA.16816.F32.BF16 R4, R132.reuse, R136, R4 ;  /* 0x000000888404723c */ /* 0x044fe60000041804 */
[----:B------:R-:W-:Y:S02]  /*c4d0*/  FADD.FTZ R201, R208, R201 ;  /* 0x000000c9d0c97221 */ /* 0x000fe40000010000 */
[----:B------:R-:W-:Y:S02]  /*c4e0*/  FADD.FTZ R191, R191, R193 ;  /* 0x000000c1bfbf7221 */ /* 0x000fe40000010000 */
[----:B------:R-:W-:Y:S01]  /*c4f0*/  FADD.FTZ R210, R210, R201 ;  /* 0x000000c9d2d27221 */ /* 0x000fe20000010000 */
[C---:B------:R-:W-:Y:S01]  /*c500*/  HMMA.16816.F32.BF16 R8, R132.reuse, R138, R8 ;  /* 0x0000008a8408723c */ /* 0x040fe20000041808 */
[----:B------:R-:W2:Y:S03]  /*c510*/  LDSM.16.MT88.4 R136, [R247+0x5100] ;  /* 0x00510000f788783b */ /* 0x000ea60000004200 */
        /* <DEDUP_REMOVED lines=9> */
[C---:B---3--:R-:W-:Y:S01]  /*c5b0*/  HMMA.16816.F32.BF16 R20, R132.reuse, R144, R20 ;  /* 0x000000908414723c */ /* 0x048fe20000041814 */
[----:B------:R3:W-:Y:S07]  /*c5c0*/  STL [R1+0xc], R3 ;  /* 0x00000c0301007387 */ /* 0x0007ee0000100800 */
[C---:B------:R-:W-:Y:S01]  /*c5d0*/  HMMA.16816.F32.BF16 R24, R132.reuse, R146, R24 ;  /* 0x000000928418723c */ /* 0x040fe20000041818 */
[----:B------:R-:W5:Y:S07]  /*c5e0*/  LDSM.16.MT88.4 R144, [R240+0x5100] ;  /* 0x00510000f090783b */ /* 0x000f6e0000004200 */
[C---:B------:R-:W-:Y:S08]  /*c5f0*/  HMMA.16816.F32.BF16 R28, R132.reuse, R152, R28 ;  /* 0x00000098841c723c */ /* 0x040ff0000004181c */
[C---:B------:R-:W-:Y:S01]  /*c600*/  HMMA.16816.F32.BF16 R32, R132.reuse, R154, R32 ;  /* 0x0000009a8420723c */ /* 0x040fe20000041820 */
[----:B------:R-:W-:Y:S03]  /*c610*/  LDSM.16.MT88.4 R152, [R242+0x8100] ;  /* 0x00810000f298783b */ /* 0x000fe60000004200 */
[----:B---3--:R-:W-:Y:S04]  /*c620*/  MOV R3, R0 ;  /* 0x0000000000037202 */ /* 0x008fe80000000f00 */
[C---:B--2---:R-:W-:Y:S08]  /*c630*/  HMMA.16816.F32.BF16 R36, R132.reuse, R136, R36 ;  /* 0x000000888424723c */ /* 0x044ff00000041824 */
        /* <DEDUP_REMOVED lines=14> */
[C---:B------:R-:W-:Y:S08]  /*c720*/  HMMA.16816.F32.BF16 R76, R132.reuse, R152, R76 ;  /* 0x00000098844c723c */ /* 0x040ff0000004184c */
[C---:B------:R-:W-:Y:S01]  /*c730*/  HMMA.16816.F32.BF16 R80, R132.reuse, R154, R80 ;  /* 0x0000009a8450723c */ /* 0x040fe20000041850 */
[----:B------:R-:W5:Y:S07]  /*c740*/  LDSM.16.MT88.4 R152, [R241+0xb100] ;  /* 0x00b10000f198783b */ /* 0x000f6e0000004200 */
[C---:B---3--:R-:W-:Y:S08]  /*c750*/  HMMA.16816.F32.BF16 R84, R132.reuse, R148, R84 ;  /* 0x000000948454723c */ /* 0x048ff00000041854 */
[C---:B------:R-:W-:Y:S01]  /*c760*/  HMMA.16816.F32.BF16 R88, R132.reuse, R150, R88 ;  /* 0x000000968458723c */ /* 0x040fe20000041858 */
[----:B------:R-:W3:Y:S07]  /*c770*/  LDSM.16.MT88.4 R148, [R240+0xb100] ;  /* 0x00b10000f094783b */ /* 0x000eee0000004200 */
[C---:B----4-:R-:W-:Y:S08]  /*c780*/  HMMA.16816.F32.BF16 R92, R132.reuse, R140, R92 ;  /* 0x0000008c845c723c */ /* 0x050ff0000004185c */
[C---:B------:R-:W-:Y:S01]  /*c790*/  HMMA.16816.F32.BF16 R96, R132.reuse, R142, R96 ;  /* 0x0000008e8460723c */ /* 0x040fe20000041860 */
[----:B------:R-:W-:Y:S07]  /*c7a0*/  LDSM.16.MT88.4 R140, [R247+0x5900] ;  /* 0x00590000f78c783b */ /* 0x000fee0000004200 */
[C---:B--2---:R-:W-:Y:S08]  /*c7b0*/  HMMA.16816.F32.BF16 R100, R132.reuse, R136, R100 ;  /* 0x000000888464723c */ /* 0x044ff00000041864 */
[C---:B------:R-:W-:Y:S08]  /*c7c0*/  HMMA.16816.F32.BF16 R104, R132.reuse, R138, R104 ;  /* 0x0000008a8468723c */ /* 0x040ff00000041868 */
[C---:B------:R-:W-:Y:S08]  /*c7d0*/  HMMA.16816.F32.BF16 R108, R132.reuse, R144, R108 ;  /* 0x00000090846c723c */ /* 0x040ff0000004186c */
[C---:B------:R-:W-:Y:S08]  /*c7e0*/  HMMA.16816.F32.BF16 R112, R132.reuse, R146, R112 ;  /* 0x000000928470723c */ /* 0x040ff00000041870 */
[C---:B-----5:R-:W-:Y:S08]  /*c7f0*/  HMMA.16816.F32.BF16 R116, R132.reuse, R152, R116 ;  /* 0x000000988474723c */ /* 0x060ff00000041874 */
        /* <DEDUP_REMOVED lines=15> */
[----:B------:R-:W1:Y:S07]  /*c8f0*/  LDSM.16.MT88.4 R20, [R241+0x8900] ;  /* 0x00890000f114783b */ /* 0x000e6e0000004200 */
[C---:B--2---:R-:W-:Y:S01]  /*c900*/  HMMA.16816.F32.BF16 R152, R180.reuse, R148, R28 ;  /* 0x00000094b498723c */ /* 0x044fe2000004181c */
[----:B------:R-:W2:Y:S07]  /*c910*/  LDSM.16.MT88.4 R24, [R240+0x8900] ;  /* 0x00890000f018783b */ /* 0x000eae0000004200 */
[C---:B------:R-:W-:Y:S08]  /*c920*/  HMMA.16816.F32.BF16 R148, R180.reuse, R150, R32 ;  /* 0x00000096b494723c */ /* 0x040ff00000041820 */
[C---:B------:R-:W-:Y:S08]  /*c930*/  HMMA.16816.F32.BF16 R144, R180.reuse, R140, R36 ;  /* 0x0000008cb490723c */ /* 0x040ff00000041824 */
[C---:B------:R-:W-:Y:S08]  /*c940*/  HMMA.16816.F32.BF16 R140, R180.reuse, R142, R40 ;  /* 0x0000008eb48c723c */ /* 0x040ff00000041828 */
[C---:B---3--:R-:W-:Y:S08]  /*c950*/  HMMA.16816.F32.BF16 R136, R180.reuse, R132, R44 ;  /* 0x00000084b488723c */ /* 0x048ff0000004182c */
[C---:B------:R-:W-:Y:S08]  /*c960*/  HMMA.16816.F32.BF16 R132, R180.reuse, R134, R48 ;  /* 0x00000086b484723c */ /* 0x040ff00000041830 */
[C---:B----4-:R-:W-:Y:S08]  /*c970*/  HMMA.16816.F32.BF16 R52, R180.reuse, R4, R52 ;  /* 0x00000004b434723c */ /* 0x050ff00000041834 */
[C---:B------:R-:W-:Y:S01]  /*c980*/  HMMA.16816.F32.BF16 R56, R180.reuse, R6, R56 ;  /* 0x00000006b438723c */ /* 0x040fe20000041838 */
[----:B------:R-:W3:Y:S07]  /*c990*/  LDSM.16.MT88.4 R4, [R247+0xb900] ;  /* 0x00b90000f704783b */ /* 0x000eee0000004200 */
[C---:B-----5:R-:W-:Y:S08]  /*c9a0*/  HMMA.16816.F32.BF16 R60, R180.reuse, R8, R60 ;  /* 0x00000008b43c723c */ /* 0x060ff0000004183c */
        /* <DEDUP_REMOVED lines=9> */
[C---:B--2---:R-:W-:Y:S08]  /*ca40*/  HMMA.16816.F32.BF16 R92, R180.reuse, R24, R92 ;  /* 0x00000018b45c723c */ /* 0x044ff0000004185c */
[C---:B------:R-:W-:Y:S08]  /*ca50*/  HMMA.16816.F32.BF16 R96, R180.reuse, R26, R96 ;  /* 0x0000001ab460723c */ /* 0x040ff00000041860 */
[C---:B---3--:R-:W-:Y:S08]  /*ca60*/  HMMA.16816.F32.BF16 R100, R180.reuse, R4, R100 ;  /* 0x00000004b464723c */ /* 0x048ff00000041864 */
[C---:B------:R-:W-:Y:S01]  /*ca70*/  HMMA.16816.F32.BF16 R104, R180.reuse, R6, R104 ;  /* 0x00000006b468723c */ /* 0x040fe20000041868 */
[----:B------:R-:W2:Y:S07]  /*ca80*/  LDSM.16.MT88.4 R4, [R240+0xb900] ;  /* 0x00b90000f004783b */ /* 0x000eae0000004200 */
[C---:B----4-:R-:W-:Y:S08]  /*ca90*/  HMMA.16816.F32.BF16 R108, R180.reuse, R8, R108 ;  /* 0x00000008b46c723c */ /* 0x050ff0000004186c */
[C---:B------:R-:W-:Y:S08]  /*caa0*/  HMMA.16816.F32.BF16 R112, R180.reuse, R10, R112 ;  /* 0x0000000ab470723c */ /* 0x040ff00000041870 */
[C---:B-1----:R-:W-:Y:S08]  /*cab0*/  HMMA.16816.F32.BF16 R116, R180.reuse, R12, R116 ;  /* 0x0000000cb474723c */ /* 0x042ff00000041874 */
[C---:B------:R-:W-:Y:S08]  /*cac0*/  HMMA.16816.F32.BF16 R120, R180.reuse, R14, R120 ;  /* 0x0000000eb478723c */ /* 0x040ff00000041878 */
[C---:B--2---:R-:W-:Y:S08]  /*cad0*/  HMMA.16816.F32.BF16 R124, R180.reuse, R4, R124 ;  /* 0x00000004b47c723c */ /* 0x044ff0000004187c */
[----:B------:R-:W-:Y:S07]  /*cae0*/  HMMA.16816.F32.BF16 R128, R180, R6, R128 ;  /* 0x00000006b480723c */ /* 0x000fee0000041880 */
[----:B------:R-:W-:Y:S01]  /*caf0*/  MOV R180, R2 ;  /* 0x0000000200b47202 */ /* 0x000fe20000000f00 */
[----:B------:R-:W-:Y:S01]  /*cb00*/  FADD.FTZ R183, R190, R191 ;  /* 0x000000bfbeb77221 */ /* 0x000fe20000010000 */
[----:B------:R-:W-:-:S05]  /*cb10*/  @P0 BRA `(.L_x_1580) ;  /* 0xffffa99000000947 */ /* 0x000fca000383ffff */
.L_x_1577:
[----:B------:R-:W-:-:S13]  /*cb20*/  ISETP.LE.AND P0, PT, RZ, UR6, PT ;  /* 0x00000006ff007c0c */ /* 0x000fda000bf03270 */
[----:B------:R-:W-:Y:S05]  /*cb30*/  @!P0 BRA `(.L_x_1581) ;  /* 0x0000525000008947 */ /* 0x000fea0003800000 */
[----:B------:R-:W2:Y:S01]  /*cb40*/  LDL.LU R5, [R1+0x1c] ;  /* 0x00001c0001057983 */ /* 0x000ea20000300800 */
[----:B------:R-:W-:Y:S02]  /*cb50*/  IMAD.MOV.U32 R180, RZ, RZ, R0 ;  /* 0x000000ffffb47224 */ /* 0x000fe400078e0000 */
[----:B------:R-:W-:Y:S01]  /*cb60*/  IMAD.MOV.U32 R3, RZ, RZ, R2 ;  /* 0x000000ffff037224 */ /* 0x000fe200078e0002 */
[----:B--2---:R-:W-:Y:S01]  /*cb70*/  SHF.R.S32.HI R4, RZ, 0x1f, R5 ;  /* 0x0000001fff047819 */ /* 0x004fe20000011405 */
[----:B------:R-:W-:-:S03]  /*cb80*/  IMAD.SHL.U32 R0, R5, 0x2, RZ ;  /* 0x0000000205007824 */ /* 0x000fc600078e00ff */
[----:B------:R-:W-:Y:S02]  /*cb90*/  SHF.L.U64.HI R2, R5, 0x1, R4 ;  /* 0x0000000105027819 */ /* 0x000fe40000010204 */
[----:B------:R-:W-:Y:S04]  /*cba0*/  STL [R1+0x1c], R0 ;  /* 0x00001c0001007387 */ /* 0x000fe80000100800 */
[----:B------:R1:W-:Y:S04]  /*cbb0*/  STL [R1+0x2c], R2 ;  /* 0x00002c0201007387 */ /* 0x0003e80000100800 */
[----:B------:R-:W2:Y:S04]  /*cbc0*/  LDL.LU R10, [R1+0x28] ;  /* 0x00002800010a7983 */ /* 0x000ea80000300800 */
[----:B------:R-:W2:Y:S04]  /*cbd0*/  LDL.LU R9, [R1+0x18] ;  /* 0x0000180001097983 */ /* 0x000ea80000300800 */
[----:B------:R-:W3:Y:S04]  /*cbe0*/  LDL.LU R8, [R1+0x24] ;  /* 0x0000240001087983 */ /* 0x000ee80000300800 */
[----:B------:R-:W3:Y:S04]  /*cbf0*/  LDL.LU R7, [R1+0x14] ;  /* 0x0000140001077983 */ /* 0x000ee80000300800 */
[----:B------:R-:W4:Y:S04]  /*cc00*/  LDL.LU R6, [R1+0x20] ;  /* 0x0000200001067983 */ /* 0x000f280000300800 */
[----:B------:R-:W4:Y:S01]  /*cc10*/  LDL.LU R5, [R1+0x10] ;  /* 0x0000100001057983 */ /* 0x000f220000300800 */
[----:B--2---:R-:W-:-:S02]  /*cc20*/  SHF.L.U64.HI R4, R9, 0x1, R10 ;  /* 0x0000000109047819 */ /* 0x004fc4000001020a */
[----:B-1----:R-:W-:-:S03]  /*cc30*/  SHF.L.U32 R2, R9, 0x1, RZ ;  /* 0x0000000109027819 */ /* 0x002fc600000006ff */
[----:B------:R1:W-:Y:S01]  /*cc40*/  STL [R1+0x28], R4 ;  /* 0x0000280401007387 */ /* 0x0003e20000100800 */
[----:B---3--:R-:W-:-:S03]  /*cc50*/  SHF.L.U64.HI R0, R7, 0x1, R8 ;  /* 0x0000000107007819 */ /* 0x008fc60000010208 */
[----:B------:R4:W-:Y:S04]  /*cc60*/  STL [R1+0x18], R2 ;  /* 0x0000180201007387 */ /* 0x0009e80000100800 */
[----:B------:R2:W-:Y:S01]  /*cc70*/  STL [R1+0x24], R0 ;  /* 0x0000240001007387 */ /* 0x0005e20000100800 */
[----:B-1----:R-:W-:Y:S01]  /*cc80*/  IMAD.SHL.U32 R4, R7, 0x2, RZ ;  /* 0x0000000207047824 */ /* 0x002fe200078e00ff */
[----:B----4-:R-:W-:-:S04]  /*cc90*/  SHF.L.U64.HI R2, R5, 0x1, R6 ;  /* 0x0000000105027819 */ /* 0x010fc80000010206 */
[----:B------:R1:W-:Y:S01]  /*cca0*/  STL [R1+0x14], R4 ;  /* 0x0000140401007387 */ /* 0x0003e20000100800 */
[----:B--2---:R-:W-:-:S05]  /*ccb0*/  SHF.L.U32 R0, R5, 0x1, RZ ;  /* 0x0000000105007819 */ /* 0x004fca00000006ff */
[----:B------:R1:W-:Y:S04]  /*ccc0*/  STL [R1+0x10], R0 ;  /* 0x0000100001007387 */ /* 0x0003e80000100800 */
[----:B------:R1:W-:Y:S01]  /*ccd0*/  STL [R1+0x20], R2 ;  /* 0x0000200201007387 */ /* 0x0003e20000100800 */
[----:B------:R-:W-:Y:S05]  /*cce0*/  BRA `(.L_x_1582) ;  /* 0x0000052000007947 */ /* 0x000fea0003800000 */
.L_x_1584:
        /* <DEDUP_REMOVED lines=82> */
.L_x_1582:
[----:B------:R-:W2:Y:S01]  /*d210*/  LDL R6, [R1+0x4] ;  /* 0x0000040001067983 */ /* 0x000ea20000100800 */
[----:B------:R-:W-:Y:S04]  /*d220*/  DEPBAR.LE SB0, 0x0 ;  /* 0x000080000000791a */ /* 0x000fe80000000000 */
[----:B-1----:R-:W3:Y:S01]  /*d230*/  LDL R2, [R1] ;  /* 0x0000000001027983 */ /* 0x002ee20000100800 */
        /* <DEDUP_REMOVED lines=33> */
[----:B------:R-:W-:Y:S05]  /*d450*/  IMAD R0, R6, c[0x0][0x20c], R0 ;  /* 0x0000830006007a24 */ /* 0x000fea00078e0200 */
[----:B------:R-:W-:Y:S02]  /*d460*/  IADD3 R5, R5, R0, RZ ;  /* 0x0000000005057210 */ /* 0x000fe40007ffe0ff */
[----:B---3--:R-:W-:Y:S03]  /*d470*/  SHF.R.S32.HI R0, RZ, 0x1f, R2 ;  /* 0x0000001fff007819 */ /* 0x008fe60000011402 */
[----:B------:R-:W-:Y:S04]  /*d480*/  IMAD.WIDE.U32 R4, R2, c[0x0][0x218], R4 ;  /* 0x0000860002047a25 */ /* 0x000fe800078e0004 */
[----:B------:R-:W-:Y:S01]  /*d490*/  IMAD R0, R0, c[0x0][0x218], RZ ;  /* 0x0000860000007a24 */ /* 0x000fe200078e02ff */
[----:B------:R-:W-:Y:S03]  /*d4a0*/  IADD3 R4, P0, R4, UR24, RZ ;  /* 0x0000001804047c10 */ /* 0x000fe6000ff1e0ff */
[----:B------:R-:W-:Y:S05]  /*d4b0*/  IMAD R0, R2, c[0x0][0x21c], R0 ;  /* 0x0000870002007a24 */ /* 0x000fea00078e0200 */
        /* <DEDUP_REMOVED lines=449> */
.L_x_1583:
[----:B---3--:R-:W2:Y:S01]  /*f0d0*/  LDL.LU R5, [R1+0x40] ;  /* 0x0000400001057983 */ /* 0x008ea20000300800 */
[----:B------:R-:W-:Y:S02]  /*f0e0*/  FMNMX.FTZ R6, R213, R180, !PT ;  /* 0x000000b4d5067209 */ /* 0x000fe40007810000 */
[----:B------:R-:W-:Y:S01]  /*f0f0*/  MOV R47, R24 ;  /* 0x00000018002f7202 */ /* 0x000fe20000000f00 */
[----:B------:R-:W3:Y:S01]  /*f100*/  LDL.LU R4, [R1+0x38] ;  /* 0x0000380001047983 */ /* 0x000ee20000300800 */
[----:B------:R-:W-:Y:S02]  /*f110*/  FMNMX.FTZ R6, R189, R6, !PT ;  /* 0x00000006bd067209 */ /* 0x000fe40007810000 */
[----:B------:R-:W-:Y:S01]  /*f120*/  MOV R24, R214 ;  /* 0x000000d600187202 */ /* 0x000fe20000000f00 */
[----:B------:R-:W4:Y:S01]  /*f130*/  LDL.LU R2, [R1+0x3c] ;  /* 0x00003c0001027983 */ /* 0x000f220000300800 */
[----:B------:R-:W-:Y:S02]  /*f140*/  MOV R44, R23 ;  /* 0x00000017002c7202 */ /* 0x000fe40000000f00 */
[----:B------:R-:W-:Y:S01]  /*f150*/  MOV R41, R22 ;  /* 0x0000001600297202 */ /* 0x000fe20000000f00 */
[----:B------:R-:W5:Y:S01]  /*f160*/  LDL.LU R0, [R1+0x34] ;  /* 0x0000340001007983 */ /* 0x000f620000300800 */
[----:B------:R-:W-:Y:S02]  /*f170*/  MOV R40, R186 ;  /* 0x000000ba00287202 */ /* 0x000fe40000000f00 */
[----:B------:R-:W-:Y:S01]  /*f180*/  MOV R35, R187 ;  /* 0x000000bb00237202 */ /* 0x000fe20000000f00 */
[----:B------:R-:W5:Y:S01]  /*f190*/  LDL.LU R8, [R1+0x54] ;  /* 0x0000540001087983 */ /* 0x000f620000300800 */
[----:B------:R-:W-:Y:S02]  /*f1a0*/  MOV R34, R215 ;  /* 0x000000d700227202 */ /* 0x000fe40000000f00 */
[----:B------:R-:W-:Y:S01]  /*f1b0*/  ISETP.LT.AND P0, PT, RZ, UR6, PT ;  /* 0x00000006ff007c0c */ /* 0x000fe2000bf01270 */
[----:B------:R-:W5:Y:S01]  /*f1c0*/  LDL.LU R7, [R1+0x58] ;  /* 0x0000580001077983 */ /* 0x000f620000300800 */
[----:B------:R-:W-:Y:S03]  /*f1d0*/  UIADD3 UR6, UR6, -0x1, URZ ;  /* 0xffffffff06067890 */ /* 0x000fe6000fffe03f */
        /* <DEDUP_REMOVED lines=699> */
.L_x_1581:
        /* <DEDUP_REMOVED lines=155> */
.L_x_1569:
        /* <DEDUP_REMOVED lines=197> */
.L_x_1586:
        /* <DEDUP_REMOVED lines=69> */
[----:B------:R-:W-:Y:S01]  /*137e0*/  ULDC.64 UR6, c[0x0][0x3f0] ;  /* 0x0000fc0000067ab9 */ /* 0x000fe20000000a00 */
[----:B------:R-:W-:Y:S01]  /*137f0*/  SHF.R.U32.HI R9, RZ, 0x3, R2 ;  /* 0x00000003ff097819 */ /* 0x000fe20000011602 */
[----:B------:R-:W-:Y:S01]  /*13800*/  UIMAD UR11, UR11, UR6, URZ ;  /* 0x000000060b0b72a4 */ /* 0x000fe2000f8e023f */
[----:B------:R-:W-:Y:S01]  /*13810*/  IMAD.IADD R11, R13, 0x1, R11 ;  /* 0x000000010d0b7824 */ /* 0x000fe200078e020b */
[----:B------:R-:W-:Y:S01]  /*13820*/  LOP3.LUT R2, R2, 0x38, R0, 0xf8, !PT ;  /* 0x0000003802027812 */ /* 0x000fe200078ef800 */
        /* <DEDUP_REMOVED lines=84> */
.L_x_1588:
[----:B--234-:R-:W-:Y:S05]  /*13d70*/  BSYNC B0 ;  /* 0x0000000000007941 */ /* 0x01cfea0003800000 */
.L_x_1587:
        /* <DEDUP_REMOVED lines=30> */
.L_x_1590:
[----:B------:R-:W-:Y:S05]  /*13f60*/  BSYNC B0 ;  /* 0x0000000000007941 */ /* 0x000fea0003800000 */
.L_x_1589:
        /* <DEDUP_REMOVED lines=30> */
.L_x_1592:
[----:B------:R-:W-:Y:S05]  /*14150*/  BSYNC B0 ;  /* 0x0000000000007941 */ /* 0x000fea0003800000 */
.L_x_1591:
        /* <DEDUP_REMOVED lines=31> */
.L_x_1585:
        /* <DEDUP_REMOVED lines=31> */
.L_x_1593:
        /* <DEDUP_REMOVED lines=43> */
.L_x_1595:
[----:B------:R-:W-:Y:S05]  /*147f0*/  BSYNC B0 ;  /* 0x0000000000007941 */ /* 0x000fea0003800000 */
.L_x_1594:
        /* <DEDUP_REMOVED lines=77> */
.L_x_1597:
[----:B------:R-:W-:Y:S05]  /*14cd0*/  BSYNC B0 ;  /* 0x0000000000007941 */ /* 0x000fea0003800000 */
.L_x_1596:
        /* <DEDUP_REMOVED lines=27> */
.L_x_1599:
[----:B------:R-:W-:Y:S05]  /*14e90*/  BSYNC B0 ;  /* 0x0000000000007941 */ /* 0x000fea0003800000 */
.L_x_1598:
        /* <DEDUP_REMOVED lines=27> */
.L_x_1601:
[----:B------:R-:W-:Y:S05]  /*15050*/  BSYNC B0 ;  /* 0x0000000000007941 */ /* 0x000fea0003800000 */
.L_x_1600:
        /* <DEDUP_REMOVED lines=28> */
.L_x_1602:
        /* <DEDUP_REMOVED lines=14> */
.L_x_1792:


//--------------------- .text._ZN7cutlass13device_kernelIN5flash19enable_sm80_to_sm89INS1_16FlashAttnFwdSm80INS1_25CollectiveMainloopFwdSm80ILi8ELi1ELb0EN4cute5tupleIJNS5_1CILi128EEENS7_ILi48EEENS7_ILi256EEEEEELi256ENS_10bfloat16_tEfNS_4arch4Sm80ELb1ELb0ELb1ELb1ELb1ELb1ELb1ELb0EEENS1_21CollectiveEpilogueFwdINS6_IJS8_SA_S9_EEENS6_IJNS7_ILi1EEESI_SI_EEESC_SE_Li256ELb1ELb1ELb0ELb0EEENS1_19SingleTileSchedulerILb1ELb0ELb1ELi128EEEEEEEEEvNT_6ParamsE --------------------------
	.section	.text._ZN7cutlass13device_kernelIN5flash19enable_sm80_to_sm89INS1_16FlashAttnFwdSm80INS1_25CollectiveMainloopFwdSm80ILi8ELi1ELb0EN4cute5tupleIJNS5_1CILi128EEENS7_ILi48EEENS7_ILi256EEEEEELi256ENS_10bfloat16_tEfNS_4arch4Sm80ELb1ELb0ELb1ELb1ELb1ELb1ELb1ELb0EEENS1_21CollectiveEpilogueFwdINS6_IJS8_SA_S9_EEENS6_IJNS7_ILi1EEESI_SI_EEESC_SE_Li256ELb1ELb1ELb0ELb0EEENS1_19SingleTileSchedulerILb1ELb0ELb1ELi128EEEEEEEEEvNT_6ParamsE,"ax",@progbits
	.sectioninfo	@"SHI_REGISTERS=254"
	.align	128
.text._ZN7cutlass13device_kernelIN5flash19enable_sm80_to_sm89INS1_16FlashAttnFwdSm80INS1_25CollectiveMainloopFwdSm80ILi8ELi1ELb0EN4cute5tupleIJNS5_1CILi128EEENS7_ILi48EEENS7_ILi256EEEEEELi256ENS_10bfloat16_tEfNS_4arch4Sm80ELb1ELb0ELb1ELb1ELb1ELb1ELb1ELb0EEENS1_21CollectiveEpilogueFwdINS6_IJS8_SA_S9_EEENS6_IJNS7_ILi1EEESI_SI_EEESC_SE_Li256ELb1ELb1ELb0ELb0EEENS1_19SingleTileSchedulerILb1ELb0ELb1ELi128EEEEEEEEEvNT_6ParamsE:
        .type           _ZN7cutlass13device_kernelIN5flash19enable_sm80_to_sm89INS1_16FlashAttnFwdSm80INS1_25CollectiveMainloopFwdSm80ILi8ELi1ELb0EN4cute5tupleIJNS5_1CILi128EEENS7_ILi48EEENS7_ILi256EEEEEELi256ENS_10bfloat16_tEfNS_4arch4Sm80ELb1ELb0ELb1ELb1ELb1ELb1ELb1ELb0EEENS1_21CollectiveEpilogueFwdINS6_IJS8_SA_S9_EEENS6_IJNS7_ILi1EEESI_SI_EEESC_SE_Li256ELb1ELb1ELb0ELb0EEENS1_19SingleTileSchedulerILb1ELb0ELb1ELi128EEEEEEEEEvNT_6ParamsE,@function
        .size           _ZN7cutlass13device_kernelIN5flash19enable_sm80_to_sm89INS1_16FlashAttnFwdSm80INS1_25CollectiveMainloopFwdSm80ILi8ELi1ELb0EN4cute5tupleIJNS5_1CILi128EEENS7_ILi48EEENS7_ILi256EEEEEELi256ENS_10bfloat16_tEfNS_4arch4Sm80ELb1ELb0ELb1ELb1ELb1ELb1ELb1ELb0EEENS1_21CollectiveEpilogueFwdINS6_IJS8_SA_S9_EEENS6_IJNS7_ILi1EEESI_SI_EEESC_SE_Li256ELb1ELb1ELb0ELb0EEENS1_19SingleTileSchedulerILb1ELb0ELb1ELi128EEEEEEEEEvNT_6ParamsE,(.L_x_1793 - _ZN7cutlass13device_kernelIN5flash19enable_sm80_to_sm89INS1_16FlashAttnFwdSm80INS1_25CollectiveMainloopFwdSm80ILi8ELi1ELb0EN4cute5tupleIJNS5_1CILi128EEENS7_ILi48EEENS7_ILi256EEEEEELi256ENS_10bfloat16_tEfNS_4arch4Sm80ELb1ELb0ELb1ELb1ELb1ELb1ELb1ELb0EEENS1_21CollectiveEpilogueFwdINS6_IJS8_SA_S9_EEENS6_IJNS7_ILi1EEESI_SI_EEESC_SE_Li256ELb1ELb1ELb0ELb0EEENS1_19SingleTileSchedulerILb1ELb0ELb1ELi128EEEEEEEEEvNT_6ParamsE)
        .other          _ZN7cutlass13device_kernelIN5flash19enable_sm80_to_sm89INS1_16FlashAttnFwdSm80INS1_25CollectiveMainloopFwdSm80ILi8ELi1ELb0EN4cute5tupleIJNS5_1CILi128EEENS7_ILi48EEENS7_ILi256EEEEEELi256ENS_10bfloat16_tEfNS_4arch4Sm80ELb1ELb0ELb1ELb1ELb1ELb1ELb1ELb0EEENS1_21CollectiveEpilogueFwdINS6_IJS8_SA_S9_EEENS6_IJNS7_ILi1EEESI_SI_EEESC_SE_Li256ELb1ELb1ELb0ELb0EEENS1_19SingleTileSchedulerILb1ELb0ELb1ELi128EEEEEEEEEvNT_6ParamsE,@"STO_CUDA_ENTRY STV_DEFAULT"
_ZN7cutlass13device_kernelIN5flash19enable_sm80_to_sm89INS1_16FlashAttnFwdSm80INS1_25CollectiveMainloopFwdSm80ILi8ELi1ELb0EN4cute5tupleIJNS5_1CILi128EEENS7_ILi48EEENS7_ILi256EEEEEELi256ENS_10bfloat16_tEfNS_4arch4Sm80ELb1ELb0ELb1ELb1ELb1ELb1ELb1ELb0EEENS1_21CollectiveEpilogueFwdINS6_IJS8_SA_S9_EEENS6_IJNS7_ILi1EEESI_SI_EEESC_SE_Li256ELb1ELb1ELb0ELb0EEENS1_19SingleTileSchedulerILb1ELb0ELb1ELi128EEEEEEEEEvNT_6ParamsE:
        /* <DEDUP_REMOVED lines=20> */
.L_x_1604:
        /* <DEDUP_REMOVED lines=13> */
.L_x_1606:
[----:B------:R-:W-:Y:S02]  /*0210*/  ULDC UR5, c[0x0][0x54c] ;  /* 0x0001530000057ab9 */ /* 0x000fe40000000800 */
.L_x_1605:
[----:B------:R-:W-:Y:S02]  /*0220*/  ULDC UR4, c[0x0][0x548] ;  /* 0x0001520000047ab9 */ /* 0x000fe40000000800 */
[----:B------:R-:W-:-:S02]  /*0230*/  USHF.L.U32 UR18, UR17, 0x7, URZ ;  /* 0x0000000711127899 */ /* 0x000fc4000800063f */
[----:B------:R-:W-:-:S04]  /*0240*/  UIMAD UR4, UR5, UR4, URZ ;  /* 0x00000004050472a4 */ /* 0x000fc8000f8e023f */
[----:B------:R-:W-:-:S04]  /*0250*/  UISETP.GE.AND UP0, UPT, UR18, UR4, UPT ;  /* 0x000000041200728c */ /* 0x000fc8000bf06270 */
[----:B------:R-:W-:Y:S01]  /*0260*/  USEL UR22, UR22, 0xffffffff, !UP0 ;  /* 0xffffffff16167887 */ /* 0x000fe2000c000000 */
[----:B------:R-:W-:Y:S05]  /*0270*/  BRA `(.L_x_1607) ;  /* 0x000001b000007947 */ /* 0x000fea0003800000 */
.L_x_1603:
        /* <DEDUP_REMOVED lines=8> */
.L_x_1608:
        /* <DEDUP_REMOVED lines=13> */
.L_x_1610:
[----:B------:R-:W-:Y:S02]  /*03d0*/  ULDC UR5, c[0x0][0x54c] ;  /* 0x0001530000057ab9 */ /* 0x000fe40000000800 */
.L_x_1609:
[----:B------:R-:W-:Y:S02]  /*03e0*/  ULDC UR4, c[0x0][0x548] ;  /* 0x0001520000047ab9 */ /* 0x000fe40000000800 */
[----:B------:R-:W-:-:S02]  /*03f0*/  USHF.L.U32 UR18, UR17, 0x7, URZ ;  /* 0x0000000711127899 */ /* 0x000fc4000800063f */
[----:B------:R-:W-:-:S04]  /*0400*/  UIMAD UR4, UR5, UR4, URZ ;  /* 0x00000004050472a4 */ /* 0x000fc8000f8e023f */
[----:B------:R-:W-:-:S04]  /*0410*/  UISETP.GE.AND UP0, UPT, UR18, UR4, UPT ;  /* 0x000000041200728c */ /* 0x000fc8000bf06270 */
[----:B------:R-:W-:-:S06]  /*0420*/  USEL UR22, UR22, 0xffffffff, !UP0 ;  /* 0xffffffff16167887 */ /* 0x000fcc000c000000 */
.L_x_1607:
        /* <DEDUP_REMOVED lines=51> */
[----:B------:R-:W-:-:S03]  /*0760*/  UIMAD UR5, UR4, UR5, URZ ;  /* 0x00000005040572a4 */ /* 0x000fc6000f8e023f */
        /* <DEDUP_REMOVED lines=12> */
.L_x_1611:
        /* <DEDUP_REMOVED lines=8> */
[----:B----4-:R1:W4:Y:S02]  /*08b0*/  R2UR UR5, R0 ;  /* 0x00000000000573c2 */ /* 0x01032400000e0000 */
[----:B-1--4-:R-:W-:Y:S05]  /*08c0*/  BRA `(.L_x_1613) ;  /* 0x0000006000007947 */ /* 0x012fea0003800000 */
.L_x_1612:
[----:B------:R-:W-:Y:S05]  /*08d0*/  @!P4 BRA `(.L_x_1613) ;  /* 0x000000500000c947 */ /* 0x000fea0003800000 */
[----:B-1--4-:R-:W4:Y:S04]  /*08e0*/  LDG.E R0, [R8.64] ;  /* 0x0000001a08007981 */ /* 0x012f28000c1e1900 */
[----:B---3--:R-:W3:Y:S01]  /*08f0*/  LDG.E R3, [R8.64+0x4] ;  /* 0x0000041a08037981 */ /* 0x008ee2000c1e1900 */
[----:B----4-:R-:W1:Y:S08]  /*0900*/  R2UR UR5, R0 ;  /* 0x00000000000573c2 */ /* 0x010e7000000e0000 */
[----:B---3--:R-:W1:Y:S02]  /*0910*/  R2UR UR6, R3 ;  /* 0x00000000030673c2 */ /* 0x008e6400000e0000 */
[----:B-1----:R-:W-:-:S06]  /*0920*/  UIADD3 UR5, -UR5, UR6, URZ ;  /* 0x0000000605057290 */ /* 0x002fcc000fffe13f */
.L_x_1613:
        /* <DEDUP_REMOVED lines=23> */
[----:B------:R-:W-:Y:S02]  /*0aa0*/  @UP2 USHF.R.U32.HI UR6, URZ, UR7, UR25 ;  /* 0x000000073f062299 */ /* 0x000fe40008011619 */
[----:B------:R-:W-:-:S02]  /*0ab0*/  UIADD3 UR7, UR14, 0x2f, URZ ;  /* 0x0000002f0e077890 */ /* 0x000fc4000fffe03f */
[----:B--2---:R-:W-:Y:S02]  /*0ac0*/  UIADD3 UR12, UR14, 0x30, -UR21 ;  /* 0x000000300e0c7890 */ /* 0x004fe4000fffe815 */
[----:B------:R-:W-:Y:S02]  /*0ad0*/  UIMAD.WIDE UR24, UR7, 0x2aaaaaab, URZ ;  /* 0x2aaaaaab071878a5 */ /* 0x000fe4000f8e023f */
[----:B------:R-:W-:-:S04]  /*0ae0*/  UIADD3 UR6, UR12, UR6, URZ ;  /* 0x000000060c067290 */ /* 0x000fc8000fffe03f */
[----:B------:R-:W-:Y:S02]  /*0af0*/  UIMAD.WIDE UR6, UR6, 0x2aaaaaab, URZ ;  /* 0x2aaaaaab060678a5 */ /* 0x000fe4000f8e023f */
[----:B------:R-:W-:Y:S02]  /*0b00*/  UMOV UR9, UR25 ;  /* 0x0000001900097c82 */ /* 0x000fe40008000000 */
[----:B------:R-:W-:Y:S02]  /*0b10*/  USHF.R.U32.HI UR13, URZ, 0x1f, UR9 ;  /* 0x0000001f3f0d7899 */ /* 0x000fe40008011609 */
[----:B------:R-:W-:Y:S02]  /*0b20*/  USHF.R.U32.HI UR6, URZ, 0x1f, UR7 ;  /* 0x0000001f3f067899 */ /* 0x000fe40008011607 */
[----:B------:R-:W-:Y:S02]  /*0b30*/  ULEA.HI.SX32 UR13, UR9, UR13, 0x1d ;  /* 0x0000000d090d7291 */ /* 0x000fe4000f8fea3f */
[----:B------:R-:W-:-:S04]  /*0b40*/  ULEA.HI.SX32 UR6, UR7, UR6, 0x1d ;  /* 0x0000000607067291 */ /* 0x000fc8000f8fea3f */
[----:B------:R-:W-:-:S04]  /*0b50*/  UISETP.LT.AND UP0, UPT, UR13, UR6, UPT ;  /* 0x000000060d00728c */ /* 0x000fc8000bf01270 */
[----:B------:R-:W-:Y:S02]  /*0b60*/  USEL UR7, UR13, UR6, UP0 ;  /* 0x000000060d077287 */ /* 0x000fe40008000000 */
[----:B------:R-:W-:Y:S02]  /*0b70*/  UIADD3 UR6, -UR8, URZ, URZ ;  /* 0x0000003f08067290 */ /* 0x000fe4000fffe13f */
[----:B------:R-:W-:Y:S02]  /*0b80*/  UIMAD UR7, UR7, 0x30, -UR8 ;  /* 0x00000030070778a4 */ /* 0x000fe4000f8e0a08 */
[----:B------:R-:W-:Y:S02]  /*0b90*/  UISETP.LT.AND UP1, UPT, URZ, UR6, UPT ;  /* 0x000000063f00728c */ /* 0x000fe4000bf21270 */
[----:B------:R-:W-:Y:S02]  /*0ba0*/  UISETP.LT.AND UP0, UPT, UR7, UR4, UPT ;  /* 0x000000040700728c */ /* 0x000fe4000bf01270 */
[----:B------:R-:W-:-:S02]  /*0bb0*/  USEL UR6, URZ, UR6, !UP1 ;  /* 0x000000063f067287 */ /* 0x000fc4000c800000 */
[----:B------:R-:W-:Y:S02]  /*0bc0*/  USEL UR7, UR7, UR4, UP0 ;  /* 0x0000000407077287 */ /* 0x000fe40008000000 */
[----:B------:R-:W-:Y:S02]  /*0bd0*/  UIMAD.WIDE.U32 UR24, UR6, -0x55555555, URZ ;  /* 0xaaaaaaab061878a5 */ /* 0x000fe4000f8e003f */
[----:B------:R-:W-:-:S11]  /*0be0*/  UISETP.GT.AND UP0, UPT, UR7, UR6, UPT ;  /* 0x000000060700728c */ /* 0x000fd6000bf04270 */
[----:B------:R-:W-:-:S04]  /*0bf0*/  @UP0 UIADD3 UR7, UR7, 0x2f, URZ ;  /* 0x0000002f07070890 */ /* 0x000fc8000fffe03f */
[----:B------:R-:W-:Y:S02]  /*0c00*/  UIMAD.WIDE UR8, UR7, 0x2aaaaaab, URZ ;  /* 0x2aaaaaab070878a5 */ /* 0x000fe4000f8e023f */
[----:B------:R-:W-:Y:S02]  /*0c10*/  USHF.R.U32.HI UR7, URZ, 0x5, UR25 ;  /* 0x000000053f077899 */ /* 0x000fe40008011619 */
[----:B------:R-:W-:-:S05]  /*0c20*/  @UP0 USHF.R.U32.HI UR8, URZ, 0x1f, UR9 ;  /* 0x0000001f3f080899 */ /* 0x000fca0008011609 */
[----:B------:R-:W-:Y:S02]  /*0c30*/  UMOV UR6, UR7 ;  /* 0x0000000700067c82 */ /* 0x000fe40008000000 */
[----:B------:R-:W-:-:S04]  /*0c40*/  @UP0 ULEA.HI.SX32 UR6, UR9, UR8, 0x1d ;  /* 0x0000000809060291 */ /* 0x000fc8000f8fea3f */
[----:B------:R-:W-:-:S06]  /*0c50*/  UISETP.GT.AND UP0, UPT, UR6, UR7, UPT ;  /* 0x000000070600728c */ /* 0x000fcc000bf04270 */
[----:B------:R-:W-:-:S13]  /*0c60*/  PLOP3.LUT P0, PT, PT, PT, UP0, 0x80, 0x0 ;  /* 0x000000000000781c */ /* 0x000fda0003f0f008 */
[----:B------:R-:W-:Y:S05]  /*0c70*/  @!P0 BRA `(.L_x_1614) ;  /* 0x00006f9000008947 */ /* 0x000fea0003800000 */
[----:B-1----:R-:W-:Y:S02]  /*0c80*/  ULDC.64 UR8, c[0x0][0x340] ;  /* 0x0000d00000087ab9 */ /* 0x002fe40000000a00 */
[----:B------:R-:W-:Y:S01]  /*0c90*/  UISETP.NE.U32.AND UP1, UPT, URZ, UR8, UPT ;  /* 0x000000083f00728c */ /* 0x000fe2000bf25070 */
[----:B------:R-:W-:Y:S01]  /*0ca0*/  SHF.R.S32.HI R6, RZ, 0x1f, R223 ;  /* 0x0000001fff067819 */ /* 0x000fe200000114df */
[----:B------:R-:W-:Y:S02]  /*0cb0*/  UMOV UR39, 0x30 ;  /* 0x0000003000277882 */ /* 0x000fe40000000000 */
[----:B------:R-:W-:Y:S02]  /*0cc0*/  UISETP.NE.AND.EX UP1, UPT, URZ, UR9, UPT, UP1 ;  /* 0x000000093f00728c */ /* 0x000fe4000bf25310 */
[----:B------:R-:W-:Y:S02]  /*0cd0*/  ULDC.64 UR24, c[0x0][0x238] ;  /* 0x00008e0000187ab9 */ /* 0x000fe40000000a00 */
[----:B------:R-:W-:-:S02]  /*0ce0*/  ULDC.64 UR8, c[0x0][0x340] ;  /* 0x0000d00000087ab9 */ /* 0x000fc40000000a00 */
[----:B------:R-:W-:-:S05]  /*0cf0*/  PLOP3.LUT P1, PT, PT, PT, UP1, 0x80, 0x0 ;  /* 0x000000000000781c */ /* 0x000fca0003f2f018 */
[----:B------:R-:W-:Y:S01]  /*0d00*/  @UP1 UIMAD.WIDE UR8, UR22, UR10, UR8 ;  /* 0x0000000a160812a5 */ /* 0x000fe2000f8e0208 */
[-C--:B------:R-:W-:Y:S01]  /*0d10*/  LEA.HI R4, R6, R223.reuse, RZ, 0x3 ;  /* 0x000000df06047211 */ /* 0x080fe200078f18ff */
[----:B------:R-:W-:Y:S02]  /*0d20*/  UIADD3 UR6, UR6, -0x1, URZ ;  /* 0xffffffff06067890 */ /* 0x000fe4000fffe03f */
[----:B------:R-:W-:Y:S02]  /*0d30*/  ULDC.64 UR10, c[0x0][0x240] ;  /* 0x00009000000a7ab9 */ /* 0x000fe40000000a00 */
[----:B------:R-:W-:Y:S02]  /*0d40*/  IMAD.U32 R8, RZ, RZ, UR8 ;  /* 0x00000008ff087e24 */ /* 0x000fe4000f8e00ff */
[----:B------:R-:W-:Y:S01]  /*0d50*/  IMAD.U32 R9, RZ, RZ, UR9 ;  /* 0x00000009ff097e24 */ /* 0x000fe2000f8e00ff */
[----:B------:R-:W-:Y:S01]  /*0d60*/  SHF.R.S32.HI R16, RZ, 0x3, R4 ;  /* 0x00000003ff107819 */ /* 0x000fe20000011404 */
[----:B------:R-:W-:Y:S01]  /*0d70*/  UIMAD UR28, UR6, -0x30, UR4 ;  /* 0xffffffd0061c78a4 */ /* 0x000fe2000f8e0204 */
[----:B------:R-:W-:Y:S01]  /*0d80*/  LOP3.LUT R4, R4, 0xfffffff8, RZ, 0xc0, !PT ;  /* 0xfffffff804047812 */ /* 0x000fe200078ec0ff */
[----:B------:R-:W-:Y:S01]  /*0d90*/  ULDC.64 UR8, c[0x0][0x260] ;  /* 0x0000980000087ab9 */ /* 0x000fe20000000a00 */
[----:B------:R-:W-:Y:S01]  /*0da0*/  SHF.R.S32.HI R5, RZ, 0x1f, R16 ;  /* 0x0000001fff057819 */ /* 0x000fe20000011410 */
[----:B------:R1:W2:Y:S01]  /*0db0*/  @P1 LDG.E R0, [R8.64] ;  /* 0x0000001a08001981 */ /* 0x0002a2000c1e1900 */
[----:B-----5:R-:W-:Y:S01]  /*0dc0*/  IADD3 R148, P0, R16, R2, RZ ;  /* 0x0000000210947210 */ /* 0x020fe20007f1e0ff */
[----:B------:R-:W-:Y:S01]  /*0dd0*/  IMAD.IADD R3, R223, 0x1, -R4 ;  /* 0x00000001df037824 */ /* 0x000fe200078e0a04 */
[----:B------:R-:W-:Y:S01]  /*0de0*/  UISETP.LT.AND UP0, UPT, UR28, 0x30, UPT ;  /* 0x000000301c00788c */ /* 0x000fe2000bf01270 */
[----:B------:R-:W-:Y:S01]  /*0df0*/  LEA.HI R6, R6, R223, RZ, 0x6 ;  /* 0x000000df06067211 */ /* 0x000fe200078f30ff */
[----:B------:R-:W-:Y:S01]  /*0e00*/  UIMAD UR10, UR15, UR10, URZ ;  /* 0x0000000a0f0a72a4 */ /* 0x000fe2000f8e023f */
[C---:B------:R-:W-:Y:S01]  /*0e10*/  IMAD.SHL.U32 R18, R3.reuse, 0x8, RZ ;  /* 0x0000000803127824 */ /* 0x040fe200078e00ff */
[----:B------:R-:W-:Y:S01]  /*0e20*/  LEA.HI.X.SX32 R149, R2, R5, 0x1, P0 ;  /* 0x0000000502957211 */ /* 0x000fe200000f0eff */
[----:B------:R-:W-:Y:S01]  /*0e30*/  USEL UR29, UR28, 0x30, UP0 ;  /* 0x000000301c1d7887 */ /* 0x000fe20008000000 */
[----:B------:R-:W-:Y:S01]  /*0e40*/  IMAD.SHL.U32 R20, R3, 0x4, RZ ;  /* 0x0000000403147824 */ /* 0x000fe200078e00ff */
[----:B------:R-:W-:Y:S01]  /*0e50*/  UIMAD UR8, UR15, UR8, URZ ;  /* 0x000000080f0872a4 */ /* 0x000fe2000f8e023f */
[--C-:B------:R-:W-:Y:S01]  /*0e60*/  SHF.R.S32.HI R19, RZ, 0x1f, R18.reuse ;  /* 0x0000001fff137819 */ /* 0x100fe20000011412 */
[----:B------:R-:W-:Y:S01]  /*0e70*/  IMAD R7, R149, c[0x0][0x238], RZ ;  /* 0x00008e0095077a24 */ /* 0x000fe200078e02ff */
[----:B------:R-:W-:Y:S01]  /*0e80*/  USHF.R.S32.HI UR31, URZ, 0x1f, UR22 ;  /* 0x0000001f3f1f7899 */ /* 0x000fe20008011416 */
[----:B------:R-:W-:Y:S01]  /*0e90*/  IADD3 R2, -R16, UR29, RZ ;  /* 0x0000001d10027c10 */ /* 0x000fe2000fffe1ff */
[----:B------:R-:W-:Y:S01]  /*0ea0*/  UIMAD UR28, UR16, UR11, UR10 ;  /* 0x0000000b101c72a4 */ /* 0x000fe2000f8e020a */
[----:B------:R-:W-:Y:S01]  /*0eb0*/  IMAD R10, R148, c[0x0][0x23c], R7 ;  /* 0x00008f00940a7a24 */ /* 0x000fe200078e0207 */
[----:B------:R-:W-:Y:S01]  /*0ec0*/  USEL UR34, UR22, URZ, !UP3 ;  /* 0x0000003f16227287 */ /* 0x000fe2000d800000 */
[C---:B------:R-:W-:Y:S01]  /*0ed0*/  ISETP.GE.AND P0, PT, R2.reuse, 0x1, PT ;  /* 0x000000010200780c */ /* 0x040fe20003f06270 */
[----:B------:R-:W-:Y:S01]  /*0ee0*/  USEL UR33, UR31, URZ, !UP3 ;  /* 0x0000003f1f217287 */ /* 0x000fe2000d800000 */
[----:B------:R-:W-:Y:S01]  /*0ef0*/  ISETP.GT.AND P3, PT, R2, 0x20, PT ;  /* 0x000000200200780c */ /* 0x000fe20003f64270 */
[----:B------:R-:W-:Y:S01]  /*0f00*/  IMAD.U32 R2, RZ, RZ, UR16 ;  /* 0x00000010ff027e24 */ /* 0x000fe2000f8e00ff */
[----:B------:R-:W-:Y:S01]  /*0f10*/  UIMAD UR10, UR16, UR9, UR8 ;  /* 0x00000009100a72a4 */ /* 0x000fe2000f8e0208 */
[----:B------:R-:W-:Y:S01]  /*0f20*/  IMAD.U32 R150, RZ, RZ, UR34 ;  /* 0x00000022ff967e24 */ /* 0x000fe2000f8e00ff */
[----:B------:R-:W-:Y:S01]  /*0f30*/  UIMAD UR23, UR39, UR25, URZ ;  /* 0x00000019271772a4 */ /* 0x000fe2000f8e023f */
[----:B-1----:R-:W-:Y:S01]  /*0f40*/  IMAD.WIDE.U32 R8, R148, c[0x0][0x238], R18 ;  /* 0x00008e0094087a25 */ /* 0x002fe200078e0012 */
[----:B------:R-:W-:Y:S01]  /*0f50*/  ULDC.64 UR8, c[0x0][0x248] ;  /* 0x0000920000087ab9 */ /* 0x000fe20000000a00 */
[----:B------:R-:W-:Y:S01]  /*0f60*/  IADD3 R15, R20, 0x40, RZ ;  /* 0x00000040140f7810 */ /* 0x000fe20007ffe0ff */
[----:B------:R-:W-:Y:S01]  /*0f70*/  UIMAD UR8, UR33, UR8, URZ ;  /* 0x00000008210872a4 */ /* 0x000fe2000f8e023f */
[----:B------:R-:W-:Y:S01]  /*0f80*/  IMAD.IADD R11, R9, 0x1, R10 ;  /* 0x00000001090b7824 */ /* 0x000fe200078e020a */
[----:B------:R-:W-:Y:S01]  /*0f90*/  UIMAD.WIDE.U32 UR24, UR39, UR24, URZ ;  /* 0x00000018271872a5 */ /* 0x000fe2000f8e003f */
[----:B------:R-:W-:Y:S01]  /*0fa0*/  IMAD.MOV.U32 R10, RZ, RZ, R8 ;  /* 0x000000ffff0a7224 */ /* 0x000fe200078e0008 */
[----:B------:R-:W-:Y:S01]  /*0fb0*/  UIMAD UR11, UR34, UR9, UR8 ;  /* 0x00000009220b72a4 */ /* 0x000fe2000f8e0208 */
[----:B------:R-:W-:Y:S01]  /*0fc0*/  IMAD.SHL.U32 R113, R16, 0x40, RZ ;  /* 0x0000004010717824 */ /* 0x000fe200078e00ff */
[----:B------:R-:W-:Y:S01]  /*0fd0*/  UIADD3 UR23, UR25, UR23, URZ ;  /* 0x0000001719177290 */ /* 0x000fe2000fffe03f */
[----:B------:R-:W-:Y:S01]  /*0fe0*/  IMAD.WIDE.U32 R152, R2, c[0x0][0x240], R10 ;  /* 0x0000900002987a25 */ /* 0x000fe200078e000a */
[----:B------:R-:W-:Y:S01]  /*0ff0*/  USHF.R.S32.HI UR30, URZ, 0x1f, UR6 ;  /* 0x0000001f3f1e7899 */ /* 0x000fe20008011406 */
[----:B------:R-:W-:Y:S01]  /*1000*/  IADD3 R114, R18, 0x80, RZ ;  /* 0x0000008012727810 */ /* 0x000fe20007ffe0ff */
[----:B------:R-:W-:Y:S01]  /*1010*/  UIMAD UR32, UR23, UR6, URZ ;  /* 0x00000006172072a4 */ /* 0x000fe2000f8e023f */
[----:B------:R-:W-:Y:S01]  /*1020*/  IMAD R9, R5, c[0x0][0x280], RZ ;  /* 0x0000a00005097a24 */ /* 0x000fe200078e02ff */
[----:B------:R-:W-:Y:S01]  /*1030*/  IADD3 R153, R153, UR28, RZ ;  /* 0x0000001c99997c10 */ /* 0x000fe2000fffe0ff */
[----:B------:R-:W-:Y:S01]  /*1040*/  IMAD.SHL.U32 R6, R6, 0x8, RZ ;  /* 0x0000000806067824 */ /* 0x000fe200078e00ff */
[----:B------:R-:W-:Y:S01]  /*1050*/  LOP3.LUT R113, R113, 0x1c0, RZ, 0xc0, !PT ;  /* 0x000001c071717812 */ /* 0x000fe200078ec0ff */
[----:B------:R-:W-:Y:S01]  /*1060*/  IMAD R5, R5, c[0x0][0x290], RZ ;  /* 0x0000a40005057a24 */ /* 0x000fe200078e02ff */
[----:B------:R-:W-:Y:S01]  /*1070*/  UIMAD UR30, UR30, UR24, UR32 ;  /* 0x000000181e1e72a4 */ /* 0x000fe2000f8e0220 */
[----:B------:R-:W-:Y:S01]  /*1080*/  IMAD.WIDE.U32 R152, R150, c[0x0][0x248], R152 ;  /* 0x0000920096987a25 */ /* 0x000fe200078e0098 */
[----:B------:R-:W-:Y:S01]  /*1090*/  LOP3.LUT R6, R6, 0xfffffe00, RZ, 0xc0, !PT ;  /* 0xfffffe0006067812 */ /* 0x000fe200078ec0ff */
[----:B------:R-:W-:Y:S01]  /*10a0*/  UMOV UR35, 0x5 ;  /* 0x0000000500237882 */ /* 0x000fe20000000000 */
[----:B------:R-:W-:Y:S01]  /*10b0*/  LOP3.LUT R110, R113, 0x38, R18, 0xf8, !PT ;  /* 0x00000038716e7812 */ /* 0x000fe200078ef812 */
[----:B------:R-:W-:Y:S01]  /*10c0*/  IMAD.U32 R108, RZ, RZ, UR24 ;  /* 0x00000018ff6c7e24 */ /* 0x000fe2000f8e00ff */
[----:B------:R-:W-:Y:S01]  /*10d0*/  IADD3 R155, R153, UR11, RZ ;  /* 0x0000000b999b7c10 */ /* 0x000fe2000fffe0ff */
[----:B------:R-:W-:Y:S01]  /*10e0*/  IMAD.U32 R7, RZ, RZ, UR16 ;  /* 0x00000010ff077e24 */ /* 0x000fe2000f8e00ff */
[----:B------:R-:W-:Y:S01]  /*10f0*/  SHF.R.U32.HI R111, RZ, 0x3, R113 ;  /* 0x00000003ff6f7819 */ /* 0x000fe20000011671 */
[----:B------:R-:W-:Y:S01]  /*1100*/  IMAD.MOV.U32 R154, RZ, RZ, R152 ;  /* 0x000000ffff9a7224 */ /* 0x000fe200078e0098 */
[----:B------:R-:W-:Y:S01]  /*1110*/  IADD3 R112, R18, 0xc0, RZ ;  /* 0x000000c012707810 */ /* 0x000fe20007ffe0ff */
[----:B------:R-:W-:Y:S01]  /*1120*/  IMAD.IADD R14, R20, 0x1, R15 ;  /* 0x00000001140e7824 */ /* 0x000fe200078e020f */
[----:B------:R-:W-:Y:S01]  /*1130*/  ISETP.GE.AND P2, PT, R18, c[0x0][0x1d4], PT ;  /* 0x0000750012007a0c */ /* 0x000fe20003f46270 */
[----:B------:R-:W-:Y:S01]  /*1140*/  IMAD R158, R16, c[0x0][0x284], R9 ;  /* 0x0000a100109e7a24 */ /* 0x000fe200078e0209 */
[----:B------:R-:W-:Y:S01]  /*1150*/  ISETP.GE.AND P5, PT, R114, c[0x0][0x1d4], PT ;  /* 0x0000750072007a0c */ /* 0x000fe20003fa6270 */
[----:B------:R-:W-:Y:S01]  /*1160*/  IMAD R156, R16, c[0x0][0x294], R5 ;  /* 0x0000a500109c7a24 */ /* 0x000fe200078e0205 */
[----:B------:R-:W-:Y:S01]  /*1170*/  ISETP.GE.AND P6, PT, R14, c[0x0][0x1d4], PT ;  /* 0x000075000e007a0c */ /* 0x000fe20003fc6270 */
[----:B------:R-:W-:Y:S01]  /*1180*/  IMAD.WIDE.U32 R8, R7, c[0x0][0x260], R18 ;  /* 0x0000980007087a25 */ /* 0x000fe200078e0012 */
[----:B------:R-:W-:Y:S01]  /*1190*/  ISETP.GE.AND P4, PT, R112, c[0x0][0x1d4], PT ;  /* 0x0000750070007a0c */ /* 0x000fe20003f86270 */
[----:B------:R-:W-:Y:S01]  /*11a0*/  ULDC UR28, c[0x0][0x23c] ;  /* 0x00008f00001c7ab9 */ /* 0x000fe20000000800 */
[----:B------:R-:W-:Y:S01]  /*11b0*/  LOP3.LUT R110, R6, R110, R111, 0xf6, !PT ;  /* 0x0000006e066e7212 */ /* 0x000fe200078ef66f */
[----:B------:R-:W-:Y:S01]  /*11c0*/  IMAD.WIDE.U32 R4, R108, UR6, R154 ;  /* 0x000000066c047c25 */ /* 0x000fe2000f8e009a */
[----:B------:R-:W-:Y:S01]  /*11d0*/  IADD3 R9, R9, UR10, RZ ;  /* 0x0000000a09097c10 */ /* 0x000fe2000fffe0ff */
[----:B------:R-:W-:Y:S01]  /*11e0*/  ULDC UR10, c[0x0][0x238] ;  /* 0x00008e00000a7ab9 */ /* 0x000fe20000000800 */
[--C-:B------:R-:W-:Y:S01]  /*11f0*/  SHF.R.S32.HI R21, RZ, 0x1f, R20.reuse ;  /* 0x0000001fff157819 */ /* 0x100fe20000011414 */
[----:B------:R-:W-:Y:S01]  /*1200*/  USHF.L.U32 UR29, UR10, 0x5, URZ ;  /* 0x000000050a1d7899 */ /* 0x000fe2000800063f */
[----:B------:R-:W-:Y:S01]  /*1210*/  IMAD.SHL.U32 R110, R110, 0x2, RZ ;  /* 0x000000026e6e7824 */ /* 0x000fe200078e00ff */
[----:B------:R-:W-:Y:S01]  /*1220*/  USHF.L.U64.HI UR28, UR10, UR35, UR28 ;  /* 0x000000230a1c7299 */ /* 0x000fe2000801021c */
[----:B------:R-:W-:Y:S01]  /*1230*/  P2R R118, PR, RZ, 0x4 ;  /* 0x00000004ff767803 */ /* 0x000fe20000000000 */
[----:B------:R-:W-:Y:S01]  /*1240*/  IMAD.U32 R109, RZ, RZ, UR25 ;  /* 0x00000019ff6d7e24 */ /* 0x000fe2000f8e00ff */
[C---:B------:R-:W-:Y:S01]  /*1250*/  IADD3 R109, R16.reuse, 0x20, RZ ;  /* 0x00000020106d7810 */ /* 0x040fe20007ffe0ff */
[C---:B------:R-:W-:Y:S01]  /*1260*/  IMAD.WIDE.U32 R160, R16.reuse, c[0x0][0x290], R20 ;  /* 0x0000a40010a07a25 */ /* 0x040fe200078e0014 */
[----:B------:R-:W-:Y:S01]  /*1270*/  ULDC.64 UR8, c[0x0][0x280] ;  /* 0x0000a00000087ab9 */ /* 0x000fe20000000a00 */
[----:B------:R-:W-:Y:S01]  /*1280*/  SHF.R.S32.HI R127, RZ, 0x1f, R106 ;  /* 0x0000001fff7f7819 */ /* 0x000fe2000001146a */
[----:B------:R-:W-:Y:S01]  /*1290*/  UIMAD UR37, UR39, UR9, URZ ;  /* 0x00000009272572a4 */ /* 0x000fe2000f8e023f */
[----:B------:R-:W-:Y:S01]  /*12a0*/  IMAD.WIDE.U32 R10, R16, c[0x0][0x290], R18 ;  /* 0x0000a400100a7a25 */ /* 0x000fe200078e0012 */
[----:B------:R-:W-:Y:S01]  /*12b0*/  USHF.L.U32 UR32, UR8, 0x5, URZ ;  /* 0x0000000508207899 */ /* 0x000fe2000800063f */
[----:B------:R-:W-:Y:S01]  /*12c0*/  SHF.R.S32.HI R125, RZ, 0x1f, R112 ;  /* 0x0000001fff7d7819 */ /* 0x000fe20000011470 */
[----:B------:R-:W-:Y:S01]  /*12d0*/  UIMAD.WIDE.U32 UR40, UR8, 0x30, URZ ;  /* 0x00000030082878a5 */ /* 0x000fe2000f8e003f */
[----:B------:R-:W-:Y:S01]  /*12e0*/  IMAD.IADD R161, R161, 0x1, R156 ;  /* 0x00000001a1a17824 */ /* 0x000fe200078e029c */
[----:B------:R-:W-:Y:S01]  /*12f0*/  ULDC.64 UR10, c[0x0][0x268] ;  /* 0x00009a00000a7ab9 */ /* 0x000fe20000000a00 */
[----:B------:R-:W-:Y:S01]  /*1300*/  IMAD.IADD R157, R156, 0x1, R11 ;  /* 0x000000019c9d7824 */ /* 0x000fe200078e020b */
[----:B------:R-:W-:Y:S01]  /*1310*/  UIMAD UR10, UR33, UR10, URZ ;  /* 0x0000000a210a72a4 */ /* 0x000fe2000f8e023f */
[----:B------:R-:W-:Y:S01]  /*1320*/  IMAD.WIDE.U32 R150, R150, c[0x0][0x268], R8 ;  /* 0x00009a0096967a25 */ /* 0x000fe200078e0008 */
[----:B------:R-:W-:Y:S01]  /*1330*/  SHF.R.S32.HI R8, RZ, 0x1f, R109 ;  /* 0x0000001fff087819 */ /* 0x000fe2000001146d */
[----:B------:R-:W-:Y:S01]  /*1340*/  UIADD3 UR37, UR41, UR37, URZ ;  /* 0x0000002529257290 */ /* 0x000fe2000fffe03f */
[----:B------:R-:W-:Y:S01]  /*1350*/  LEA.HI R125, R125, R112, RZ, 0x3 ;  /* 0x000000707d7d7211 */ /* 0x000fe200078f18ff */
[----:B------:R-:W-:Y:S01]  /*1360*/  IMAD.MOV.U32 R156, RZ, RZ, R10 ;  /* 0x000000ffff9c7224 */ /* 0x000fe200078e000a */
[----:B------:R-:W-:Y:S01]  /*1370*/  LEA.HI R11, R8, R109, RZ, 0x3 ;  /* 0x0000006d080b7211 */ /* 0x000fe200078f18ff */
[----:B------:R-:W-:Y:S01]  /*1380*/  IMAD.SHL.U32 R107, R109, 0x40, RZ ;  /* 0x000000406d6b7824 */ /* 0x000fe200078e00ff */
[----:B------:R-:W-:Y:S01]  /*1390*/  UIMAD UR11, UR34, UR11, UR10 ;  /* 0x0000000b220b72a4 */ /* 0x000fe2000f8e020a */
[----:B------:R-:W-:Y:S01]  /*13a0*/  IMAD.WIDE.U32 R162, R16, c[0x0][0x280], R20 ;  /* 0x0000a00010a27a25 */ /* 0x000fe200078e0014 */
[----:B------:R-:W-:-:S02]  /*13b0*/  LOP3.LUT R125, R125, 0xfffffff8, RZ, 0xc0, !PT ;  /* 0xfffffff87d7d7812 */ /* 0x000fc400078ec0ff */
[----:B------:R-:W-:Y:S01]  /*13c0*/  LOP3.LUT R107, R107, 0x1c0, RZ, 0xc0, !PT ;  /* 0x000001c06b6b7812 */ /* 0x000fe200078ec0ff */
[----:B------:R-:W-:Y:S01]  /*13d0*/  IMAD.SHL.U32 R11, R11, 0x40, RZ ;  /* 0x000000400b0b7824 */ /* 0x000fe200078e00ff */
[----:B------:R-:W-:Y:S01]  /*13e0*/  P2R R116, PR, RZ, 0x20 ;  /* 0x00000020ff747803 */ /* 0x000fe20000000000 */
[----:B------:R-:W-:Y:S01]  /*13f0*/  IMAD.WIDE.U32 R22, R16, c[0x0][0x280], R18 ;  /* 0x0000a00010167a25 */ /* 0x000fe200078e0012 */
[----:B------:R-:W-:Y:S02]  /*1400*/  SHF.R.U32.HI R120, RZ, 0x3, R107 ;  /* 0x00000003ff787819 */ /* 0x000fe4000001166b */
[----:B------:R-:W-:Y:S01]  /*1410*/  LOP3.LUT R11, R11, 0xfffffe00, RZ, 0xc0, !PT ;  /* 0xfffffe000b0b7812 */ /* 0x000fe200078ec0ff */
[----:B------:R-:W-:Y:S01]  /*1420*/  IMAD.MOV.U32 R134, RZ, RZ, c[0x0][0x27c] ;  /* 0x00009f00ff867624 */ /* 0x000fe200078e00ff */
[----:B------:R-:W-:Y:S01]  /*1430*/  P2R R115, PR, RZ, 0x10 ;  /* 0x00000010ff737803 */ /* 0x000fe20000000000 */
[----:B------:R-:W-:Y:S01]  /*1440*/  IMAD.IADD R163, R163, 0x1, R158 ;  /* 0x00000001a3a37824 */ /* 0x000fe200078e029e */
[----:B------:R-:W-:Y:S01]  /*1450*/  P2R R117, PR, RZ, 0x40 ;  /* 0x00000040ff757803 */ /* 0x000fe20000000000 */
[----:B------:R-:W-:Y:S01]  /*1460*/  IMAD.IADD R159, R158, 0x1, R23 ;  /* 0x000000019e9f7824 */ /* 0x000fe200078e0217 */
[----:B------:R-:W-:Y:S01]  /*1470*/  IADD3 R119, R119, UR5, RZ ;  /* 0x0000000577777c10 */ /* 0x000fe2000fffe0ff */
[----:B------:R-:W-:Y:S01]  /*1480*/  IMAD.MOV.U32 R136, RZ, RZ, c[0x0][0x2b8] ;  /* 0x0000ae00ff887624 */ /* 0x000fe200078e00ff */
[----:B------:R-:W-:Y:S01]  /*1490*/  IADD3 R121, -R16, 0x30, RZ ;  /* 0x0000003010797810 */ /* 0x000fe20007ffe1ff */
[----:B------:R-:W-:Y:S01]  /*14a0*/  IMAD.MOV.U32 R158, RZ, RZ, R22 ;  /* 0x000000ffff9e7224 */ /* 0x000fe200078e0016 */
[----:B------:R-:W-:Y:S01]  /*14b0*/  SHF.R.S32.HI R122, RZ, 0x1f, R125 ;  /* 0x0000001fff7a7819 */ /* 0x000fe2000001147d */
[----:B------:R-:W-:Y:S01]  /*14c0*/  IMAD.WIDE.U32 R160, R106, c[0x0][0x290], R160 ;  /* 0x0000a4006aa07a25 */ /* 0x000fe200078e00a0 */
[----:B------:R-:W-:-:S03]  /*14d0*/  IADD3 R129, R151, UR11, RZ ;  /* 0x0000000b97817c10 */ /* 0x000fc6000fffe0ff */
[----:B------:R-:W-:Y:S02]  /*14e0*/  IMAD.MOV.U32 R74, RZ, RZ, c[0x0][0x27c] ;  /* 0x00009f00ff4a7624 */ /* 0x000fe400078e00ff */
[----:B------:R-:W-:-:S04]  /*14f0*/  IMAD.WIDE.U32 R162, R106, c[0x0][0x280], R162 ;  /* 0x0000a0006aa27a25 */ /* 0x000fc800078e00a2 */
[----:B------:R-:W-:-:S04]  /*1500*/  IMAD.WIDE.U32 R158, R106, c[0x0][0x280], R158 ;  /* 0x0000a0006a9e7a25 */ /* 0x000fc800078e009e */
[----:B------:R-:W-:-:S04]  /*1510*/  IMAD.WIDE.U32 R156, R106, c[0x0][0x290], R156 ;  /* 0x0000a4006a9c7a25 */ /* 0x000fc800078e009c */
[----:B------:R-:W-:Y:S01]  /*1520*/  IMAD.SHL.U32 R74, R74, 0x2, RZ ;  /* 0x000000024a4a7824 */ /* 0x000fe200078e00ff */
[----:B--2---:R1:W2:Y:S01]  /*1530*/  @P1 R2UR UR36, R0 ;  /* 0x00000000002413c2 */ /* 0x0042a200000e0000 */
[C---:B------:R-:W-:Y:S02]  /*1540*/  @P0 LEA R24, P1, R4.reuse, c[0x0][0x220], 0x1 ;  /* 0x0000880004180a11 */ /* 0x040fe400078208ff */
[----:B-1----:R-:W-:Y:S01]  /*1550*/  IADD3 R0, R5, UR30, RZ ;  /* 0x0000001e05007c10 */ /* 0x002fe2000fffe0ff */
[----:B------:R-:W-:Y:S02]  /*1560*/  USHF.L.U64.HI UR30, UR8, UR35, UR9 ;  /* 0x00000023081e7299 */ /* 0x000fe40008010209 */
[----:B--2---:R-:W-:Y:S01]  /*1570*/  @UP1 USHF.R.S32.HI UR53, URZ, 0x1f, UR36 ;  /* 0x0000001f3f351899 */ /* 0x004fe20008011424 */
[C---:B------:R-:W-:Y:S01]  /*1580*/  @P0 LEA.HI.X R25, R4.reuse, c[0x0][0x224], R0, 0x1, P1 ;  /* 0x0000890004190a11 */ /* 0x040fe200008f0c00 */
[----:B------:R-:W-:Y:S01]  /*1590*/  ULDC.64 UR8, c[0x0][0x290] ;  /* 0x0000a40000087ab9 */ /* 0x000fe20000000a00 */
[----:B------:R-:W-:Y:S01]  /*15a0*/  @P3 IADD3 R5, P1, R4, UR29, RZ ;  /* 0x0000001d04053c10 */ /* 0x000fe2000ff3e0ff */
[----:B------:R-:W-:-:S02]  /*15b0*/  USHF.L.U64.HI UR35, UR8, UR35, UR9 ;  /* 0x0000002308237299 */ /* 0x000fc40008010209 */
[----:B------:R-:W-:Y:S01]  /*15c0*/  @!PT LDS RZ, [RZ] ;  /* 0x00000000fffff984 */ /* 0x000fe20000000800 */
[----:B------:R-:W-:Y:S01]  /*15d0*/  @!PT LDS RZ, [RZ] ;  /* 0x00000000fffff984 */ /* 0x000fe20000000800 */
[----:B------:R-:W-:Y:S01]  /*15e0*/  @!PT LDS RZ, [RZ] ;  /* 0x00000000fffff984 */ /* 0x000fe20000000800 */
[----:B------:R1:W-:Y:S01]  /*15f0*/  @P0 LDGSTS.E.BYPASS.LTC128B.128 [R110+0xa080], [R24.64], !P2 ;  /* 0x0a080000186e0fae */ /* 0x0003e2000d101d5a */
[----:B------:R-:W-:Y:S01]  /*1600*/  @P3 IADD3.X R0, R0, UR28, RZ, P1, !PT ;  /* 0x0000001c00003c10 */ /* 0x000fe20008ffe4ff */
[----:B------:R-:W-:Y:S01]  /*1610*/  UIMAD UR39, UR39, UR9, URZ ;  /* 0x00000009272772a4 */ /* 0x000fe2000f8e023f */
[----:B------:R-:W-:Y:S01]  /*1620*/  ISETP.GE.AND P1, PT, R18, c[0x0][0x27c], PT ;  /* 0x00009f0012007a0c */ /* 0x000fe20003f26270 */
[----:B------:R1:W-:Y:S01]  /*1630*/  @P0 LDGSTS.E.BYPASS.LTC128B.128 [R110+0xb880], [R24.64+0x80], !P6 ;  /* 0x0b880080186e0fae */ /* 0x0003e2000f101d5a */
[----:B------:R-:W-:Y:S01]  /*1640*/  ISETP.GE.AND P2, PT, R14, c[0x0][0x27c], PT ;  /* 0x00009f000e007a0c */ /* 0x000fe20003f46270 */
[----:B------:R-:W-:Y:S02]  /*1650*/  USHF.L.U32 UR38, UR8, 0x5, URZ ;  /* 0x0000000508267899 */ /* 0x000fe4000800063f */
[----:B------:R1:W-:Y:S01]  /*1660*/  @P0 LDGSTS.E.BYPASS.LTC128B.128 [R110+0xd080], [R24.64+0x100], !P5 ;  /* 0x0d080100186e0fae */ /* 0x0003e2000e901d5a */
[----:B------:R-:W-:Y:S01]  /*1670*/  SEL R7, RZ, c[0x0][0x27c], !P2 ;  /* 0x00009f00ff077a07 */ /* 0x000fe20005000000 */
[----:B------:R-:W-:-:S02]  /*1680*/  UIMAD.WIDE.U32 UR42, UR8, 0x30, URZ ;  /* 0x00000030082a78a5 */ /* 0x000fc4000f8e003f */
[----:B------:R1:W-:Y:S01]  /*1690*/  @P0 LDGSTS.E.BYPASS.LTC128B.128 [R110+0xe880], [R24.64+0x180], !P4 ;  /* 0x0e880180186e0fae */ /* 0x0003e2000e101d5a */
[C---:B------:R-:W-:Y:S01]  /*16a0*/  @P3 LEA R12, P0, R5.reuse, c[0x0][0x220], 0x1 ;  /* 0x00008800050c3a11 */ /* 0x040fe200078008ff */
[----:B------:R-:W-:Y:S01]  /*16b0*/  IMAD.IADD R10, R14, 0x1, R7 ;  /* 0x000000010e0a7824 */ /* 0x000fe200078e0207 */
[----:B------:R-:W-:Y:S02]  /*16c0*/  ULDC.64 UR8, c[0x0][0x1e8] ;  /* 0x00007a0000087ab9 */ /* 0x000fe40000000a00 */
[----:B------:R-:W-:Y:S01]  /*16d0*/  @P3 LEA.HI.X R13, R5, c[0x0][0x224], R0, 0x1, P0 ;  /* 0x00008900050d3a11 */ /* 0x000fe200000f0c00 */
[----:B------:R-:W-:Y:S01]  /*16e0*/  UIMAD UR44, UR15, UR8, URZ ;  /* 0x000000080f2c72a4 */ /* 0x000fe2000f8e023f */
[----:B------:R-:W-:Y:S01]  /*16f0*/  SEL R5, RZ, c[0x0][0x27c], !P1 ;  /* 0x00009f00ff057a07 */ /* 0x000fe20004800000 */
[----:B------:R-:W-:Y:S01]  /*1700*/  UIMAD.WIDE.U32 UR46, UR16, UR8, URZ ;  /* 0x00000008102e72a5 */ /* 0x000fe2000f8e003f */
[----:B------:R-:W-:Y:S01]  /*1710*/  ISETP.NE.AND P0, PT, R118, RZ, PT ;  /* 0x000000ff7600720c */ /* 0x000fe20003f05270 */
[----:B------:R-:W-:-:S02]  /*1720*/  UIMAD UR44, UR16, UR9, UR44 ;  /* 0x00000009102c72a4 */ /* 0x000fc4000f8e022c */
[----:B------:R-:W-:Y:S01]  /*1730*/  IMAD.IADD R5, R18, 0x1, R5 ;  /* 0x0000000112057824 */ /* 0x000fe200078e0205 */
[----:B------:R-:W-:Y:S02]  /*1740*/  ULDC.64 UR8, c[0x0][0x210] ;  /* 0x0000840000087ab9 */ /* 0x000fe40000000a00 */
[----:B------:R-:W-:Y:S02]  /*1750*/  UIMAD UR45, UR15, UR8, URZ ;  /* 0x000000080f2d72a4 */ /* 0x000fe4000f8e023f */
[----:B------:R-:W-:Y:S01]  /*1760*/  SHF.R.S32.HI R0, RZ, 0x1f, R5 ;  /* 0x0000001fff007819 */ /* 0x000fe20000011405 */
[----:B------:R-:W-:Y:S02]  /*1770*/  UIMAD.WIDE.U32 UR48, UR16, UR8, URZ ;  /* 0x00000008103072a5 */ /* 0x000fe4000f8e003f */
[----:B------:R-:W-:Y:S01]  /*1780*/  UIMAD UR45, UR16, UR9, UR45 ;  /* 0x00000009102d72a4 */ /* 0x000fe2000f8e022d */
[CC--:B------:R-:W-:Y:S01]  /*1790*/  LEA.HI R4, R0.reuse, R5.reuse, RZ, 0x3 ;  /* 0x0000000500047211 */ /* 0x0c0fe200078f18ff */
[----:B------:R2:W-:Y:S01]  /*17a0*/  @P3 LDGSTS.E.BYPASS.LTC128B.128 [R110+0xb080], [R12.64], !P0 ;  /* 0x0b0800000c6e3fae */ /* 0x0005e2000c101d5a */
[----:B------:R-:W-:Y:S01]  /*17b0*/  LEA.HI R0, R0, R5, RZ, 0x6 ;  /* 0x0000000500007211 */ /* 0x000fe200078f30ff */
[----:B------:R-:W-:Y:S01]  /*17c0*/  ULDC.64 UR8, c[0x0][0x2b0] ;  /* 0x0000ac0000087ab9 */ /* 0x000fe20000000a00 */
[----:B------:R-:W-:Y:S01]  /*17d0*/  SHF.R.S32.HI R5, RZ, 0x1f, R10 ;  /* 0x0000001fff057819 */ /* 0x000fe2000001140a */
[----:B------:R2:W-:Y:S01]  /*17e0*/  @P3 LDGSTS.E.BYPASS.LTC128B.128 [R110+0xc880], [R12.64+0x80], !P6 ;  /* 0x0c8800800c6e3fae */ /* 0x0005e2000f101d5a */
[----:B------:R-:W-:Y:S01]  /*17f0*/  SHF.R.S32.HI R0, RZ, 0x6, R0 ;  /* 0x00000006ff007819 */ /* 0x000fe20000011400 */
[----:B------:R-:W-:Y:S01]  /*1800*/  @!UP1 UMOV UR53, UR31 ;  /* 0x0000001f00359c82 */ /* 0x000fe20008000000 */
[CC--:B------:R-:W-:Y:S01]  /*1810*/  LEA.HI R2, R5.reuse, R10.reuse, RZ, 0x3 ;  /* 0x0000000a05027211 */ /* 0x0c0fe200078f18ff */
[----:B------:R2:W-:Y:S01]  /*1820*/  @P3 LDGSTS.E.BYPASS.LTC128B.128 [R110+0xe080], [R12.64+0x100], !P5 ;  /* 0x0e0801000c6e3fae */ /* 0x0005e2000e901d5a */
[----:B------:R-:W-:Y:S01]  /*1830*/  LEA.HI R5, R5, R10, RZ, 0x6 ;  /* 0x0000000a05057211 */ /* 0x000fe200078f30ff */
[C---:B------:R-:W-:Y:S01]  /*1840*/  IMAD R8, R0.reuse, 0xc00, R6 ;  /* 0x00000c0000087824 */ /* 0x040fe200078e0206 */
[----:B------:R-:W-:Y:S01]  /*1850*/  LOP3.LUT R139, R107, 0x38, R4, 0xf8, !PT ;  /* 0x000000386b8b7812 */ /* 0x000fe200078ef804 */
[----:B------:R2:W-:Y:S01]  /*1860*/  @P3 LDGSTS.E.BYPASS.LTC128B.128 [R110+0xf880], [R12.64+0x180], !P4 ;  /* 0x0f8801800c6e3fae */ /* 0x0005e2000e101d5a */
[----:B------:R-:W-:Y:S01]  /*1870*/  SHF.R.S32.HI R5, RZ, 0x6, R5 ;  /* 0x00000006ff057819 */ /* 0x000fe20000011405 */
[--C-:B------:R-:W-:Y:S01]  /*1880*/  IMAD R0, R0, 0xc00, R11.reuse ;  /* 0x00000c0000007824 */ /* 0x100fe200078e020b */
[--C-:B------:R-:W-:Y:S01]  /*1890*/  LOP3.LUT R140, R113, 0x38, R2.reuse, 0xf8, !PT ;  /* 0x00000038718c7812 */ /* 0x100fe200078ef802 */
[----:B------:R-:W0:Y:S01]  /*18a0*/  LDGDEPBAR ;  /* 0x00000000000079af */ /* 0x000e220000000000 */
[----:B------:R-:W-:Y:S01]  /*18b0*/  LOP3.LUT R9, R107, 0x38, R2, 0xf8, !PT ;  /* 0x000000386b097812 */ /* 0x000fe200078ef802 */
[----:B------:R-:W-:Y:S01]  /*18c0*/  IMAD R7, R5, 0xc00, R6 ;  /* 0x00000c0005077824 */ /* 0x000fe200078e0206 */
[-C--:B------:R-:W-:Y:S01]  /*18d0*/  LOP3.LUT R139, R139, R120.reuse, RZ, 0x3c, !PT ;  /* 0x000000788b8b7212 */ /* 0x080fe200078e3cff */
[----:B------:R-:W-:Y:S01]  /*18e0*/  IMAD R5, R5, 0xc00, R11 ;  /* 0x00000c0005057824 */ /* 0x000fe200078e020b */
[-C--:B------:R-:W-:Y:S01]  /*18f0*/  LOP3.LUT R140, R140, R111.reuse, RZ, 0x3c, !PT ;  /* 0x0000006f8c8c7212 */ /* 0x080fe200078e3cff */
[----:B------:R-:W-:Y:S01]  /*1900*/  UIMAD UR10, UR53, UR8, URZ ;  /* 0x00000008350a72a4 */ /* 0x000fe2000f8e023f */
[----:B------:R-:W-:Y:S01]  /*1910*/  LOP3.LUT R138, R9, R120, RZ, 0x3c, !PT ;  /* 0x00000078098a7212 */ /* 0x000fe200078e3cff */
[----:B------:R-:W-:Y:S01]  /*1920*/  IMAD.IADD R139, R0, 0x1, R139 ;  /* 0x00000001008b7824 */ /* 0x000fe200078e028b */
[----:B------:R-:W-:Y:S01]  /*1930*/  LOP3.LUT R10, R113, 0x38, R4, 0xf8, !PT ;  /* 0x00000038710a7812 */ /* 0x000fe200078ef804 */
[----:B------:R-:W-:Y:S01]  /*1940*/  IMAD.IADD R140, R7, 0x1, R140 ;  /* 0x00000001078c7824 */ /* 0x000fe200078e028c */
[----:B------:R-:W-:Y:S01]  /*1950*/  SHF.R.S32.HI R7, RZ, 0x1f, R114 ;  /* 0x0000001fff077819 */ /* 0x000fe20000011472 */
[----:B------:R-:W-:Y:S01]  /*1960*/  IMAD R0, R3, 0x20, R16 ;  /* 0x0000002003007824 */ /* 0x000fe200078e0210 */
[----:B------:R-:W-:Y:S01]  /*1970*/  SHF.R.S32.HI R3, RZ, 0x1f, R14 ;  /* 0x0000001fff037819 */ /* 0x000fe2000001140e */
[----:B------:R-:W-:Y:S01]  /*1980*/  IMAD.IADD R138, R5, 0x1, R138 ;  /* 0x00000001058a7824 */ /* 0x000fe200078e028a */
[----:B------:R-:W-:Y:S01]  /*1990*/  LOP3.LUT R141, R10, R111, RZ, 0x3c, !PT ;  /* 0x0000006f0a8d7212 */ /* 0x000fe200078e3cff */
[----:B------:R-:W-:Y:S01]  /*19a0*/  IMAD R5, R127, c[0x0][0x280], RZ ;  /* 0x0000a0007f057a24 */ /* 0x000fe200078e02ff */
[----:B------:R-:W-:Y:S01]  /*19b0*/  LEA.HI R124, R7, R114, RZ, 0x3 ;  /* 0x00000072077c7211 */ /* 0x000fe200078f18ff */
[----:B------:R-:W-:Y:S01]  /*19c0*/  IMAD R127, R127, c[0x0][0x290], RZ ;  /* 0x0000a4007f7f7a24 */ /* 0x000fe200078e02ff */
[----:B------:R-:W-:Y:S01]  /*19d0*/  LEA.HI R126, R3, R14, RZ, 0x3 ;  /* 0x0000000e037e7211 */ /* 0x000fe200078f18ff */
[----:B------:R-:W-:Y:S01]  /*19e0*/  IMAD.IADD R141, R8, 0x1, R141 ;  /* 0x00000001088d7824 */ /* 0x000fe200078e028d */
[----:B------:R-:W-:Y:S01]  /*19f0*/  ISETP.GE.AND P0, PT, R134, 0x1, PT ;  /* 0x000000018600780c */ /* 0x000fe20003f06270 */
[C---:B------:R-:W-:Y:S01]  /*1a00*/  IMAD R127, R106.reuse, c[0x0][0x294], R127 ;  /* 0x0000a5006a7f7a24 */ /* 0x040fe200078e027f */
[----:B------:R-:W-:Y:S01]  /*1a10*/  @UP1 UMOV UR52, UR36 ;  /* 0x0000002400341c82 */ /* 0x000fe20008000000 */
[----:B------:R-:W-:Y:S01]  /*1a20*/  IMAD R5, R106, c[0x0][0x284], R5 ;  /* 0x0000a1006a057a24 */ /* 0x000fe200078e0205 */
[----:B------:R-:W-:Y:S01]  /*1a30*/  LOP3.LUT R124, R124, 0xfffffff8, RZ, 0xc0, !PT ;  /* 0xfffffff87c7c7812 */ /* 0x000fe200078ec0ff */
[----:B------:R-:W-:Y:S01]  /*1a40*/  @!UP1 UMOV UR52, UR22 ;  /* 0x0000001600349c82 */ /* 0x000fe20008000000 */
[----:B------:R-:W-:Y:S01]  /*1a50*/  LOP3.LUT R126, R126, 0xfffffff8, RZ, 0xc0, !PT ;  /* 0xfffffff87e7e7812 */ /* 0x000fe200078ec0ff */
[----:B------:R-:W-:Y:S01]  /*1a60*/  UIMAD.WIDE.U32 UR50, UR52, UR8, URZ ;  /* 0x00000008343272a5 */ /* 0x000fe2000f8e003f */
[----:B------:R-:W-:Y:S01]  /*1a70*/  LOP3.LUT R135, R4, 0xfffffff8, RZ, 0xc0, !PT ;  /* 0xfffffff804877812 */ /* 0x000fe200078ec0ff */
[----:B------:R-:W-:Y:S01]  /*1a80*/  UIMAD UR9, UR52, UR9, UR10 ;  /* 0x00000009340972a4 */ /* 0x000fe2000f8e020a */
[----:B------:R-:W-:Y:S01]  /*1a90*/  LOP3.LUT R142, R2, 0xfffffff8, RZ, 0xc0, !PT ;  /* 0xfffffff8028e7812 */ /* 0x000fe200078ec0ff */
[----:B------:R-:W-:Y:S01]  /*1aa0*/  IMAD.IADD R130, R161, 0x1, R127 ;  /* 0x00000001a1827824 */ /* 0x000fe200078e027f */
[----:B------:R-:W-:Y:S01]  /*1ab0*/  ISETP.NE.AND P3, PT, R136, 0x1, PT ;  /* 0x000000018800780c */ /* 0x000fe20003f65270 */
[----:B------:R-:W-:Y:S01]  /*1ac0*/  IMAD.IADD R131, R163, 0x1, R5 ;  /* 0x00000001a3837824 */ /* 0x000fe200078e0205 */
[----:B------:R-:W-:Y:S01]  /*1ad0*/  SHF.R.S32.HI R75, RZ, 0x3, R2 ;  /* 0x00000003ff4b7819 */ /* 0x000fe20000011402 */
[----:B------:R-:W-:Y:S01]  /*1ae0*/  IMAD.IADD R128, R5, 0x1, R159 ;  /* 0x0000000105807824 */ /* 0x000fe200078e029f */
[----:B------:R-:W-:Y:S01]  /*1af0*/  P2R R2, PR, RZ, 0x1 ;  /* 0x00000001ff027803 */ /* 0x000fe20000000000 */
[----:B------:R-:W-:Y:S01]  /*1b00*/  IMAD.IADD R127, R127, 0x1, R157 ;  /* 0x000000017f7f7824 */ /* 0x000fe200078e029d */
[C---:B--2---:R-:W-:Y:S01]  /*1b10*/  IADD3 R13, R20.reuse, 0x20, RZ ;  /* 0x00000020140d7810 */ /* 0x044fe20007ffe0ff */
[----:B------:R-:W-:Y:S01]  /*1b20*/  IMAD.SHL.U32 R141, R141, 0x2, RZ ;  /* 0x000000028d8d7824 */ /* 0x000fe200078e00ff */
[----:B------:R-:W-:Y:S01]  /*1b30*/  IADD3 R12, R20, 0x60, RZ ;  /* 0x00000060140c7810 */ /* 0x000fe20007ffe0ff */
[----:B------:R-:W-:Y:S01]  /*1b40*/  IMAD.SHL.U32 R139, R139, 0x2, RZ ;  /* 0x000000028b8b7824 */ /* 0x000fe200078e00ff */
[----:B------:R-:W-:Y:S01]  /*1b50*/  SHF.R.S32.HI R123, RZ, 0x1f, R124 ;  /* 0x0000001fff7b7819 */ /* 0x000fe2000001147c */
[----:B------:R-:W-:Y:S01]  /*1b60*/  IMAD.SHL.U32 R140, R140, 0x2, RZ ;  /* 0x000000028c8c7824 */ /* 0x000fe200078e00ff */
[----:B------:R-:W-:Y:S01]  /*1b70*/  SHF.R.S32.HI R76, RZ, 0x3, R4 ;  /* 0x00000003ff4c7819 */ /* 0x000fe20000011404 */
[----:B------:R-:W-:Y:S01]  /*1b80*/  IMAD.SHL.U32 R138, R138, 0x2, RZ ;  /* 0x000000028a8a7824 */ /* 0x000fe200078e00ff */
[----:B------:R-:W-:Y:S01]  /*1b90*/  SHF.R.S32.HI R133, RZ, 0x1f, R126 ;  /* 0x0000001fff857819 */ /* 0x000fe2000001147e */
[----:B------:R-:W-:Y:S01]  /*1ba0*/  UIADD3 UR39, UR43, UR39, URZ ;  /* 0x000000272b277290 */ /* 0x000fe2000fffe03f */
[----:B------:R-:W-:Y:S01]  /*1bb0*/  SHF.R.S32.HI R132, RZ, 0x1f, R135 ;  /* 0x0000001fff847819 */ /* 0x000fe20000011487 */
[----:B------:R-:W-:Y:S01]  /*1bc0*/  UIADD3 UR44, UR47, UR44, URZ ;  /* 0x0000002c2f2c7290 */ /* 0x000fe2000fffe03f */
[----:B------:R-:W-:Y:S01]  /*1bd0*/  SHF.R.S32.HI R137, RZ, 0x1f, R142 ;  /* 0x0000001fff897819 */ /* 0x000fe2000001148e */
[----:B------:R-:W-:Y:S01]  /*1be0*/  UIADD3 UR45, UR49, UR45, URZ ;  /* 0x0000002d312d7290 */ /* 0x000fe2000fffe03f */
[----:B------:R-:W-:Y:S01]  /*1bf0*/  P2R R2, PR, RZ, 0x8 ;  /* 0x00000008ff027803 */ /* 0x000fe20000000000 */
[----:B------:R-:W-:-:S02]  /*1c00*/  UIADD3 UR9, UR51, UR9, URZ ;  /* 0x0000000933097290 */ /* 0x000fc4000fffe03f */
[----:B------:R-:W-:Y:S01]  /*1c10*/  ULDC.U8 UR8, c[0x0][0x298] ;  /* 0x0000a60000087ab9 */ /* 0x000fe20000000000 */
[----:B-1----:R-:W-:Y:S06]  /*1c20*/  BAR.SYNC.DEFER_BLOCKING 0x0 ;  /* 0x0000000000007b1d */ /* 0x002fec0000010000 */
.L_x_1654:
[----:B------:R-:W-:Y:S01]  /*1c30*/  ISETP.NE.AND P3, PT, R136, 0x1, PT ;  /* 0x000000018800780c */ /* 0x000fe20003f65270 */
[----:B-1--4-:R-:W-:Y:S01]  /*1c40*/  IMAD.U32 R3, RZ, RZ, UR6 ;  /* 0x00000006ff037e24 */ /* 0x012fe2000f8e00ff */
[----:B------:R-:W-:Y:S01]  /*1c50*/  MOV R146, RZ ;  /* 0x000000ff00927202 */ /* 0x000fe20000000f00 */
[----:B------:R-:W-:Y:S04]  /*1c60*/  DEPBAR.LE SB0, 0x0 ;  /* 0x000080000000791a */ /* 0x000fe80000000000 */
[----:B------:R-:W-:Y:S01]  /*1c70*/  IMAD R2, R3, 0x30, R0 ;  /* 0x0000003003027824 */ /* 0x000fe200078e0200 */
[----:B------:R-:W-:Y:S01]  /*1c80*/  ISETP.GE.AND P4, PT, R134, 0x1, PT ;  /* 0x000000018600780c */ /* 0x000fe20003f86270 */
[----:B------:R-:W-:Y:S02]  /*1c90*/  BSSY B2, `(.L_x_1615) ;  /* 0x000055f000027945 */ /* 0x000fe40003800000 */
[----:B------:R-:W-:Y:S01]  /*1ca0*/  IMAD.IADD R145, R119, 0x1, R2 ;  /* 0x0000000177917824 */ /* 0x000fe200078e0202 */
[----:B------:R-:W-:Y:S03]  /*1cb0*/  ISETP.GE.AND P0, PT, R2, UR4, PT ;  /* 0x0000000402007c0c */ /* 0x000fe6000bf06270 */
[----:B---3--:R-:W-:Y:S01]  /*1cc0*/  @P3 IMAD.HI.U32 R5, R145, c[0x0][0x2bc], RZ ;  /* 0x0000af0091053a27 */ /* 0x008fe200078e00ff */
[----:B------:R-:W-:Y:S03]  /*1cd0*/  ISETP.GT.OR P0, PT, R0, 0x2f, P0 ;  /* 0x0000002f0000780c */ /* 0x000fe60000704670 */
[----:B------:R-:W-:Y:S01]  /*1ce0*/  IMAD.MOV.U32 R4, RZ, RZ, R145 ;  /* 0x000000ffff047224 */ /* 0x000fe200078e0091 */
[----:B------:R-:W-:Y:S09]  /*1cf0*/  @P3 SHF.R.U32.HI R4, RZ, c[0x0][0x2c0], R5 ;  /* 0x0000b000ff043a19 */ /* 0x000ff20000011605 */
[C---:B------:R-:W-:Y:S04]  /*1d00*/  @!P0 IADD3 R8, P3, R4.reuse, UR50, RZ ;  /* 0x0000003204088c10 */ /* 0x040fe8000ff7e0ff */
[----:B------:R-:W-:Y:S01]  /*1d10*/  @!P0 LEA.HI.X.SX32 R5, R4, UR9, 0x1, P3 ;  /* 0x0000000904058c11 */ /* 0x000fe200098f0eff */
[----:B------:R-:W-:Y:S01]  /*1d20*/  IMAD.MOV R4, RZ, RZ, -R4 ;  /* 0x000000ffff047224 */ /* 0x000fe200078e0a04 */
[----:B------:R-:W-:Y:S03]  /*1d30*/  @!P0 LEA R22, P3, R8, c[0x0][0x2a0], 0x2 ;  /* 0x0000a80008168a11 */ /* 0x000fe600078610ff */
[----:B------:R-:W-:Y:S01]  /*1d40*/  IMAD R145, R4, c[0x0][0x2b8], R145 ;  /* 0x0000ae0004917a24 */ /* 0x000fe200078e0291 */
[----:B------:R-:W-:Y:S03]  /*1d50*/  @!P0 LEA.HI.X R23, R8, c[0x0][0x2a4], R5, 0x2, P3 ;  /* 0x0000a90008178a11 */ /* 0x000fe600018f1405 */
[C---:B------:R-:W-:Y:S01]  /*1d60*/  IMAD.WIDE.U32 R8, R145.reuse, c[0x0][0x1e0], RZ ;  /* 0x0000780091087a25 */ /* 0x040fe200078e00ff */
[----:B------:R-:W-:Y:S01]  /*1d70*/  SHF.R.S32.HI R144, RZ, 0x1f, R145 ;  /* 0x0000001fff907819 */ /* 0x000fe20000011491 */
[----:B--2---:R-:W2:Y:S04]  /*1d80*/  @!P0 LDG.E R146, [R22.64] ;  /* 0x0000001a16928981 */ /* 0x004ea8000c1e1900 */
[----:B------:R-:W-:Y:S01]  /*1d90*/  IMAD R4, R144, c[0x0][0x1e0], RZ ;  /* 0x0000780090047a24 */ /* 0x000fe200078e02ff */
[----:B------:R-:W-:Y:S03]  /*1da0*/  BAR.SYNC.DEFER_BLOCKING 0x0 ;  /* 0x0000000000007b1d */ /* 0x000fe60000010000 */
[----:B------:R-:W-:Y:S04]  /*1db0*/  IMAD R4, R145, c[0x0][0x1e4], R4 ;  /* 0x0000790091047a24 */ /* 0x000fe800078e0204 */
[----:B------:R-:W-:Y:S01]  /*1dc0*/  IMAD.IADD R5, R9, 0x1, R4 ;  /* 0x0000000109057824 */ /* 0x000fe200078e0204 */
[----:B------:R-:W-:Y:S02]  /*1dd0*/  MOV R4, R8 ;  /* 0x0000000800047202 */ /* 0x000fe40000000f00 */
        /* <DEDUP_REMOVED lines=8> */
[----:B------:R-:W-:-:S05]  /*1e60*/  @!P4 BRA `(.L_x_1616) ;  /* 0x000050800000c947 */ /* 0x000fca0003800000 */
[----:B------:R-:W-:Y:S01]  /*1e70*/  USHF.R.S32.HI UR31, URZ, 0x1f, UR6 ;  /* 0x0000001f3f1f7899 */ /* 0x000fe20008011406 */
[----:B------:R-:W-:Y:S01]  /*1e80*/  ISETP.NE.AND P0, PT, RZ, UR8, PT ;  /* 0x00000008ff007c0c */ /* 0x000fe2000bf05270 */
[----:B------:R-:W-:Y:S02]  /*1e90*/  UIMAD UR11, UR37, UR6, URZ ;  /* 0x00000006250b72a4 */ /* 0x000fe4000f8e023f */
[----:B------:R-:W-:Y:S02]  /*1ea0*/  UIMAD UR10, UR39, UR6, URZ ;  /* 0x00000006270a72a4 */ /* 0x000fe4000f8e023f */
[----:B------:R-:W-:Y:S02]  /*1eb0*/  UIMAD UR5, UR6, -0x30, UR4 ;  /* 0xffffffd0060578a4 */ /* 0x000fe4000f8e0204 */
[----:B------:R-:W-:Y:S02]  /*1ec0*/  UIMAD.WIDE.U32 UR54, UR40, UR6, URZ ;  /* 0x00000006283672a5 */ /* 0x000fe4000f8e003f */
[----:B------:R-:W-:Y:S02]  /*1ed0*/  UIMAD.WIDE.U32 UR52, UR42, UR6, URZ ;  /* 0x000000062a3472a5 */ /* 0x000fe4000f8e003f */
[----:B------:R-:W-:Y:S02]  /*1ee0*/  UIMAD UR11, UR31, UR40, UR11 ;  /* 0x000000281f0b72a4 */ /* 0x000fe4000f8e020b */
[----:B------:R-:W-:Y:S02]  /*1ef0*/  UIMAD UR10, UR31, UR42, UR10 ;  /* 0x0000002a1f0a72a4 */ /* 0x000fe4000f8e020a */
[----:B------:R-:W-:Y:S02]  /*1f00*/  UISETP.LT.AND UP0, UPT, UR5, 0x30, UPT ;  /* 0x000000300500788c */ /* 0x000fe4000bf01270 */
[----:B------:R-:W-:Y:S02]  /*1f10*/  UIADD3 UR11, UR55, UR11, URZ ;  /* 0x0000000b370b7290 */ /* 0x000fe4000fffe03f */
[----:B------:R-:W-:Y:S02]  /*1f20*/  UIADD3 UR10, UR53, UR10, URZ ;  /* 0x0000000a350a7290 */ /* 0x000fe4000fffe03f */
[----:B------:R-:W-:Y:S01]  /*1f30*/  USEL UR31, UR5, 0x30, UP0 ;  /* 0x00000030051f7887 */ /* 0x000fe20008000000 */
[----:B------:R-:W-:-:S05]  /*1f40*/  @!P0 BRA `(.L_x_1617) ;  /* 0x0000279000008947 */ /* 0x000fca0003800000 */
[----:B------:R-:W-:Y:S01]  /*1f50*/  ISETP.GE.AND P4, PT, R16, UR31, PT ;  /* 0x0000001f10007c0c */ /* 0x000fe2000bf86270 */
        /* <DEDUP_REMOVED lines=11> */
[----:B------:R-:W-:Y:S01]  /*2010*/  IADD3 R3, P0, R162, UR54, RZ ;  /* 0x00000036a2037c10 */ /* 0x000fe2000ff1e0ff */
[----:B------:R-:W-:Y:S01]  /*2020*/  CS2R R48, SRZ ;  /* 0x0000000000307805 */ /* 0x000fe2000001ff00 */
[----:B------:R-:W-:Y:S01]  /*2030*/  CS2R R92, SRZ ;  /* 0x00000000005c7805 */ /* 0x000fe2000001ff00 */
[----:B------:R-:W-:Y:S01]  /*2040*/  CS2R R52, SRZ ;  /* 0x0000000000347805 */ /* 0x000fe2000001ff00 */
[----:B------:R-:W-:Y:S01]  /*2050*/  IADD3.X R2, R131, UR11, RZ, P0, !PT ;  /* 0x0000000b83027c10 */ /* 0x000fe200087fe4ff */
[----:B------:R-:W-:Y:S01]  /*2060*/  CS2R R90, SRZ ;  /* 0x00000000005a7805 */ /* 0x000fe2000001ff00 */
[----:B------:R-:W-:Y:S01]  /*2070*/  IADD3 R5, P0, R160, UR52, RZ ;  /* 0x00000034a0057c10 */ /* 0x000fe2000ff1e0ff */
[----:B------:R-:W-:Y:S01]  /*2080*/  CS2R R50, SRZ ;  /* 0x0000000000327805 */ /* 0x000fe2000001ff00 */
[----:B------:R-:W-:Y:S01]  /*2090*/  CS2R R86, SRZ ;  /* 0x0000000000567805 */ /* 0x000fe2000001ff00 */
[----:B------:R-:W-:Y:S01]  /*20a0*/  CS2R R42, SRZ ;  /* 0x00000000002a7805 */ /* 0x000fe2000001ff00 */
[----:B------:R-:W-:Y:S01]  /*20b0*/  IADD3.X R4, R130, UR10, RZ, P0, !PT ;  /* 0x0000000a82047c10 */ /* 0x000fe200087fe4ff */
        /* <DEDUP_REMOVED lines=21> */
.L_x_1619:
[----:B------:R-:W-:Y:S05]  /*2210*/  BSYNC B0 ;  /* 0x0000000000007941 */ /* 0x000fea0003800000 */
.L_x_1618:
[----:B------:R-:W-:Y:S01]  /*2220*/  ISETP.GE.AND P5, PT, R109, UR31, PT ;  /* 0x0000001f6d007c0c */ /* 0x000fe2000bfa6270 */
[----:B-----5:R-:W-:Y:S01]  /*2230*/  IMAD.MOV.U32 R5, RZ, RZ, R42 ;  /* 0x000000ffff057224 */ /* 0x020fe200078e002a */
[----:B------:R-:W-:Y:S01]  /*2240*/  BSSY B0, `(.L_x_1620) ;  /* 0x000004c000007945 */ /* 0x000fe20003800000 */
[----:B------:R-:W-:Y:S01]  /*2250*/  IMAD.MOV.U32 R4, RZ, RZ, R43 ;  /* 0x000000ffff047224 */ /* 0x000fe200078e002b */
[----:B------:R-:W-:Y:S01]  /*2260*/  CS2R R34, SRZ ;  /* 0x0000000000227805 */ /* 0x000fe2000001ff00 */
        /* <DEDUP_REMOVED lines=37> */
[----:B------:R-:W-:Y:S01]  /*24c0*/  IMAD.U32 R7, RZ, RZ, UR32 ;  /* 0x00000020ff077e24 */ /* 0x000fe2000f8e00ff */
[----:B------:R-:W-:Y:S01]  /*24d0*/  CS2R R40, SRZ ;  /* 0x0000000000287805 */ /* 0x000fe2000001ff00 */
[----:B------:R-:W-:Y:S01]  /*24e0*/  IMAD.U32 R2, RZ, RZ, UR30 ;  /* 0x0000001eff027e24 */ /* 0x000fe2000f8e00ff */
[----:B------:R-:W-:Y:S01]  /*24f0*/  CS2R R78, SRZ ;  /* 0x00000000004e7805 */ /* 0x000fe2000001ff00 */
[----:B------:R-:W-:Y:S01]  /*2500*/  IMAD.U32 R5, RZ, RZ, UR38 ;  /* 0x00000026ff057e24 */ /* 0x000fe2000f8e00ff */
[----:B------:R-:W-:Y:S01]  /*2510*/  IADD3 R7, P3, P0, R162, UR54, R7 ;  /* 0x00000036a2077c10 */ /* 0x000fe2000f87e007 */
[----:B------:R-:W-:Y:S01]  /*2520*/  IMAD.U32 R3, RZ, RZ, UR35 ;  /* 0x00000023ff037e24 */ /* 0x000fe2000f8e00ff */
        /* <DEDUP_REMOVED lines=8> */
[----:B------:R-:W-:Y:S02]  /*25b0*/  IADD3.X R4, R130, UR10, R3, P3, P0 ;  /* 0x0000000a82047c10 */ /* 0x000fe40009fe0403 */
        /* <DEDUP_REMOVED lines=20> */
.L_x_1621:
[----:B------:R-:W-:Y:S05]  /*2700*/  BSYNC B0 ;  /* 0x0000000000007941 */ /* 0x000fea0003800000 */
.L_x_1620:
        /* <DEDUP_REMOVED lines=47> */
[----:B------:R-:W-:Y:S02]  /*2a00*/  @!P0 PRMT R56, R54, 0x5410, R57 ;  /* 0x0000541036388816 */ /* 0x000fe40000000039 */
[----:B------:R-:W-:Y:S02]  /*2a10*/  @!P0 SHF.R.U32.HI R48, RZ, 0x10, R49 ;  /* 0x00000010ff308819 */ /* 0x000fe40000011631 */
        /* <DEDUP_REMOVED lines=45> */
.L_x_1625:
[----:B------:R-:W-:Y:S05]  /*2cf0*/  BSYNC B0 ;  /* 0x0000000000007941 */ /* 0x000fea0003800000 */
.L_x_1624:
        /* <DEDUP_REMOVED lines=32> */
[C---:B------:R-:W-:Y:S01]  /*2f00*/  @!P0 LOP3.LUT R45, R26.reuse, 0xffff0000, RZ, 0xc0, !PT ;  /* 0xffff00001a2d8812 */ /* 0x040fe200078ec0ff */
        /* <DEDUP_REMOVED lines=25> */
.L_x_1627:
[----:B------:R-:W-:Y:S05]  /*30a0*/  BSYNC B0 ;  /* 0x0000000000007941 */ /* 0x000fea0003800000 */
.L_x_1626:
        /* <DEDUP_REMOVED lines=58> */
.L_x_1629:
[----:B------:R-:W-:Y:S05]  /*3450*/  BSYNC B0 ;  /* 0x0000000000007941 */ /* 0x000fea0003800000 */
.L_x_1628:
        /* <DEDUP_REMOVED lines=57> */
.L_x_1623:
[----:B-123--:R-:W-:Y:S05]  /*37f0*/  BSYNC B1 ;  /* 0x0000000000017941 */ /* 0x00efea0003800000 */
.L_x_1622:
[----:B------:R-:W1:Y:S04]  /*3800*/  SHFL.IDX PT, R147, R147, 0x1, 0x181f ;  /* 0x00381f0093937f89 */ /* 0x000e6800000e0000 */
        /* <DEDUP_REMOVED lines=8> */
[----:B-1----:R-:W-:Y:S02]  /*3890*/  LEA.HI.X R49, R18, R147, R19, 0x1, P0 ;  /* 0x0000009312317211 */ /* 0x002fe400000f0c13 */
        /* <DEDUP_REMOVED lines=51> */
.L_x_1632:
[----:B------:R-:W-:Y:S05]  /*3bd0*/  BSYNC B0 ;  /* 0x0000000000007941 */ /* 0x000fea0003800000 */
.L_x_1631:
[----:B------:R-:W-:Y:S01]  /*3be0*/  ISETP.GE.AND P0, PT, R14, c[0x0][0x1d4], PT ;  /* 0x000075000e007a0c */ /* 0x000fe20003f06270 */
[----:B------:R-:W-:Y:S01]  /*3bf0*/  @!UPT UIADD3 URZ, URZ, URZ, URZ ;  /* 0x0000003f3f3ff290 */ /* 0x000fe2000fffe03f */
[----:B------:R-:W-:Y:S11]  /*3c00*/  BSSY B0, `(.L_x_1633) ;  /* 0x0000038000007945 */ /* 0x000ff60003800000 */
[----:B------:R-:W-:-:S05]  /*3c10*/  @P0 BRA `(.L_x_1634) ;  /* 0x0000036000000947 */ /* 0x000fca0003800000 */
[C---:B---3--:R-:W-:Y:S01]  /*3c20*/  LEA R46, P0, R126.reuse, R45, 0x1 ;  /* 0x0000002d7e2e7211 */ /* 0x048fe200078008ff */
        /* <DEDUP_REMOVED lines=53> */
.L_x_1634:
[----:B------:R-:W-:Y:S05]  /*3f80*/  BSYNC B0 ;  /* 0x0000000000007941 */ /* 0x000fea0003800000 */
.L_x_1633:
        /* <DEDUP_REMOVED lines=58> */
.L_x_1636:
[----:B------:R-:W-:Y:S05]  /*4330*/  BSYNC B0 ;  /* 0x0000000000007941 */ /* 0x000fea0003800000 */
.L_x_1635:
[----:B------:R-:W-:Y:S11]  /*4340*/  ISETP.GE.AND P0, PT, R112, c[0x0][0x1d4], PT ;  /* 0x0000750070007a0c */ /* 0x000ff60003f06270 */
[----:B------:R-:W-:Y:S02]  /*4350*/  @!UPT UIADD3 URZ, URZ, URZ, URZ ;  /* 0x0000003f3f3ff290 */ /* 0x000fe4000fffe03f */
        /* <DEDUP_REMOVED lines=56> */
.L_x_1617:
        /* <DEDUP_REMOVED lines=36> */
.L_x_1638:
[----:B------:R-:W-:Y:S05]  /*4920*/  BSYNC B0 ;  /* 0x0000000000007941 */ /* 0x000fea0003800000 */
.L_x_1637:
        /* <DEDUP_REMOVED lines=46> */
[----:B------:R-:W-:Y:S01]  /*4c10*/  CS2R R86, SRZ ;  /* 0x0000000000567805 */ /* 0x000fe2000001ff00 */
[----:B------:R-:W-:Y:S01]  /*4c20*/  IADD3 R5, P3, P0, R158, UR54, R5 ;  /* 0x000000369e057c10 */ /* 0x000fe2000f87e005 */
[----:B------:R-:W-:Y:S01]  /*4c30*/  CS2R R84, SRZ ;  /* 0x0000000000547805 */ /* 0x000fe2000001ff00 */
[----:B------:R-:W-:Y:S01]  /*4c40*/  CS2R R26, SRZ ;  /* 0x00000000001a7805 */ /* 0x000fe2000001ff00 */
[----:B------:R-:W-:Y:S01]  /*4c50*/  CS2R R24, SRZ ;  /* 0x0000000000187805 */ /* 0x000fe2000001ff00 */
[----:B------:R-:W-:Y:S01]  /*4c60*/  IADD3.X R4, R128, UR11, R3, P3, P0 ;  /* 0x0000000b80047c10 */ /* 0x000fe20009fe0403 */
[----:B------:R-:W-:Y:S01]  /*4c70*/  IMAD.U32 R3, RZ, RZ, UR38 ;  /* 0x00000026ff037e24 */ /* 0x000fe2000f8e00ff */
[----:B------:R-:W-:Y:S01]  /*4c80*/  CS2R R82, SRZ ;  /* 0x0000000000527805 */ /* 0x000fe2000001ff00 */
[----:B------:R-:W-:Y:S01]  /*4c90*/  IMAD.U32 R2, RZ, RZ, UR35 ;  /* 0x00000023ff027e24 */ /* 0x000fe2000f8e00ff */
[----:B------:R-:W-:Y:S02]  /*4ca0*/  CS2R R80, SRZ ;  /* 0x0000000000507805 */ /* 0x000fe4000001ff00 */
[----:B------:R-:W-:Y:S04]  /*4cb0*/  IADD3 R3, P3, P0, R156, UR52, R3 ;  /* 0x000000349c037c10 */ /* 0x000fe8000f87e003 */
[----:B------:R-:W-:Y:S02]  /*4cc0*/  IADD3.X R2, R127, UR10, R2, P3, P0 ;  /* 0x0000000a7f027c10 */ /* 0x000fe40009fe0402 */
        /* <DEDUP_REMOVED lines=12> */
.L_x_1640:
[----:B------:R-:W-:Y:S05]  /*4d90*/  BSYNC B0 ;  /* 0x0000000000007941 */ /* 0x000fea0003800000 */
.L_x_1639:
[----:B------:R-:W-:Y:S01]  /*4da0*/  IADD3 R89, -R74, c[0x0][0x1d4], RZ ;  /* 0x000075004a597a10 */ /* 0x000fe20007ffe1ff */
        /* <DEDUP_REMOVED lines=54> */
[----:B------:R-:W-:Y:S01]  /*5110*/  @!P0 PRMT R54, R54, 0x5410, R57 ;  /* 0x0000541036368816 */ /* 0x000fe20000000039 */
[----:B------:R-:W-:Y:S01]  /*5120*/  IMAD R59, R61, 0xc00, R6 ;  /* 0x00000c003d3b7824 */ /* 0x000fe200078e0206 */
[--C-:B------:R-:W-:Y:S02]  /*5130*/  @!P0 SHF.R.U64 R61, R64, 0x10, R65.reuse ;  /* 0x00000010403d8819 */ /* 0x100fe40000001241 */
[----:B------:R-:W-:Y:S01]  /*5140*/  @!P0 SHF.R.U32.HI R65, RZ, 0x10, R65 ;  /* 0x00000010ff418819 */ /* 0x000fe20000011641 */
[----:B------:R-:W-:Y:S01]  /*5150*/  IMAD.IADD R170, R59, 0x1, R170 ;  /* 0x000000013baa7824 */ /* 0x000fe200078e02aa */
[----:B------:R-:W-:Y:S01]  /*5160*/  @!P0 SHF.R.U64 R64, R66, 0x10, R67 ;  /* 0x0000001042408819 */ /* 0x000fe20000001243 */
[----:B------:R-:W-:Y:S01]  /*5170*/  @!P0 IMAD.U32 R49, R54, 0x10000, RZ ;  /* 0x0001000036318824 */ /* 0x000fe200078e00ff */
[----:B------:R-:W-:Y:S01]  /*5180*/  @!P0 PRMT R62, R62, 0x5410, R61 ;  /* 0x000054103e3e8816 */ /* 0x000fe2000000003d */
[----:B------:R-:W-:Y:S01]  /*5190*/  IMAD.SHL.U32 R168, R170, 0x2, RZ ;  /* 0x00000002aaa87824 */ /* 0x000fe200078e00ff */
[----:B------:R-:W-:Y:S01]  /*51a0*/  @!P0 PRMT R66, R60, 0x5410, R65 ;  /* 0x000054103c428816 */ /* 0x000fe20000000041 */
[----:B-1----:R-:W-:Y:S01]  /*51b0*/  @!P0 IMAD.U32 R60, R96, 0x10000, RZ ;  /* 0x00010000603c8824 */ /* 0x002fe200078e00ff */
[--C-:B------:R-:W-:Y:S01]  /*51c0*/  @!P0 SHF.R.U32.HI R58, RZ, 0x10, R51.reuse ;  /* 0x00000010ff3a8819 */ /* 0x100fe20000011633 */
[----:B------:R-:W-:Y:S01]  /*51d0*/  @!P0 IMAD.U32 R61, R62, 0x10000, RZ ;  /* 0x000100003e3d8824 */ /* 0x000fe200078e00ff */
[----:B------:R-:W1:Y:S01]  /*51e0*/  LDS.128 R32, [R168+0xa080] ;  /* 0x00a08000a8207984 */ /* 0x000e620000000c00 */
[----:B------:R-:W-:Y:S01]  /*51f0*/  @!P0 IMAD.U32 R63, R66, 0x10000, RZ ;  /* 0x00010000423f8824 */ /* 0x000fe200078e00ff */
[----:B------:R-:W-:Y:S01]  /*5200*/  @!P0 SHF.R.U64 R51, R50, 0x10, R51 ;  /* 0x0000001032338819 */ /* 0x000fe20000001233 */
[----:B------:R-:W-:Y:S01]  /*5210*/  @!P0 IMAD.U32 R72, R99, 0x10000, RZ ;  /* 0x0001000063488824 */ /* 0x000fe200078e00ff */
[----:B------:R-:W-:Y:S02]  /*5220*/  @!P0 PRMT R53, R53, 0x5410, R48 ;  /* 0x0000541035358816 */ /* 0x000fe40000000030 */
[----:B------:R-:W-:Y:S02]  /*5230*/  @!P0 PRMT R56, R56, 0x5410, R51 ;  /* 0x0000541038388816 */ /* 0x000fe40000000033 */
[----:B------:R-:W-:Y:S01]  /*5240*/  @!P0 SHF.L.U32 R65, R97, 0x10, RZ ;  /* 0x0000001061418819 */ /* 0x000fe200000006ff */
[----:B------:R-:W-:Y:S01]  /*5250*/  @!P0 IMAD.U32 R48, R53, 0x10000, RZ ;  /* 0x0001000035308824 */ /* 0x000fe200078e00ff */
[----:B------:R-:W-:Y:S02]  /*5260*/  @!P0 SHF.R.U32.HI R68, RZ, 0x10, R67 ;  /* 0x00000010ff448819 */ /* 0x000fe40000011643 */
[----:B------:R-:W-:Y:S02]  /*5270*/  @!P0 PRMT R55, R55, 0x5410, R58 ;  /* 0x0000541037378816 */ /* 0x000fe4000000003a */
[----:B------:R-:W-:Y:S02]  /*5280*/  @!P0 PRMT R71, R71, 0x5410, R68 ;  /* 0x0000541047478816 */ /* 0x000fe40000000044 */
[----:B------:R-:W-:Y:S02]  /*5290*/  @!P0 PRMT R67, R17, 0x5432, R64 ;  /* 0x0000543211438816 */ /* 0x000fe40000000040 */
[----:B------:R-:W-:Y:S01]  /*52a0*/  @!P0 LOP3.LUT R64, R97, 0xffff0000, RZ, 0xc0, !PT ;  /* 0xffff000061408812 */ /* 0x000fe200078ec0ff */
[C---:B------:R-:W-:Y:S01]  /*52b0*/  @!P0 IMAD.U32 R70, R71.reuse, 0x10000, RZ ;  /* 0x0001000047468824 */ /* 0x040fe200078e00ff */
[----:B------:R-:W-:Y:S02]  /*52c0*/  @!P0 LOP3.LUT R71, R71, 0xffff0000, RZ, 0xc0, !PT ;  /* 0xffff000047478812 */ /* 0x000fe400078ec0ff */
[----:B------:R-:W-:Y:S02]  /*52d0*/  @!P0 LOP3.LUT R73, R99, 0xffff0000, RZ, 0xc0, !PT ;  /* 0xffff000063498812 */ /* 0x000fe400078ec0ff */
[C---:B------:R-:W-:Y:S02]  /*52e0*/  @!P0 SHF.L.U32 R68, R98.reuse, 0x10, RZ ;  /* 0x0000001062448819 */ /* 0x040fe400000006ff */
[----:B------:R-:W-:Y:S01]  /*52f0*/  @!P0 LOP3.LUT R69, R98, 0xffff0000, RZ, 0xc0, !PT ;  /* 0xffff000062458812 */ /* 0x000fe200078ec0ff */
[----:B-1----:R-:W-:Y:S01]  /*5300*/  @!P0 IMAD.U32 R51, R33, 0x10000, RZ ;  /* 0x0001000021338824 */ /* 0x002fe200078e00ff */
[----:B------:R-:W-:Y:S03]  /*5310*/  @!P0 SHF.L.U32 R50, R32, 0x10, RZ ;  /* 0x0000001020328819 */ /* 0x000fe600000006ff */
[----:B------:R-:W-:Y:S02]  /*5320*/  @!P0 FMUL.FTZ R169, R51, R63 ;  /* 0x0000003f33a98220 */ /* 0x000fe40000410000 */
[C---:B------:R-:W-:Y:S02]  /*5330*/  @!P0 FMUL.FTZ R168, R50.reuse, R61 ;  /* 0x0000003d32a88220 */ /* 0x040fe40000410000 */
[-C--:B------:R-:W-:Y:S01]  /*5340*/  @!P0 FMUL.FTZ R2, R50, R49.reuse ;  /* 0x0000003132028220 */ /* 0x080fe20000410000 */
[----:B------:R-:W-:Y:S01]  /*5350*/  @!P0 LOP3.LUT R50, R33, 0xffff0000, RZ, 0xc0, !PT ;  /* 0xffff000021328812 */ /* 0x000fe200078ec0ff */
        /* <DEDUP_REMOVED lines=8> */
[----:B------:R-:W-:Y:S01]  /*53e0*/  @!P0 FMUL.FTZ R5, R50, R49 ;  /* 0x0000003132058220 */ /* 0x000fe20000410000 */
[----:B------:R-:W-:Y:S01]  /*53f0*/  @!P0 LOP3.LUT R51, R54, 0xffff0000, RZ, 0xc0, !PT ;  /* 0xffff000036338812 */ /* 0x000fe200078ec0ff */
[----:B------:R-:W-:Y:S01]  /*5400*/  @!P0 FMUL.FTZ R170, R50, R61 ;  /* 0x0000003d32aa8220 */ /* 0x000fe20000410000 */
[----:B------:R-:W-:Y:S01]  /*5410*/  @!P0 LOP3.LUT R62, R96, 0xffff0000, RZ, 0xc0, !PT ;  /* 0xffff0000603e8812 */ /* 0x000fe200078ec0ff */
[C---:B------:R-:W-:Y:S02]  /*5420*/  @!P0 FMUL.FTZ R171, R48.reuse, R60 ;  /* 0x0000003c30ab8220 */ /* 0x040fe40000410000 */
        /* <DEDUP_REMOVED lines=10> */
[C---:B------:R-:W-:Y:S02]  /*54d0*/  @!P0 FMUL.FTZ R175, R51.reuse, R71 ;  /* 0x0000004733af8220 */ /* 0x040fe40000410000 */
[----:B------:R-:W-:Y:S01]  /*54e0*/  @!P0 FMUL.FTZ R9, R50, R49 ;  /* 0x0000003132098220 */ /* 0x000fe20000410000 */
[----:B------:R-:W-:Y:S01]  /*54f0*/  @!P0 MOV R97, R169 ;  /* 0x000000a900618202 */ /* 0x000fe20000000f00 */
[----:B------:R-:W-:Y:S02]  /*5500*/  @!P0 FFMA.FTZ R172, R72, R49, -R172 ;  /* 0x0000003148ac8223 */ /* 0x000fe400000108ac */
[----:B------:R-:W-:Y:S02]  /*5510*/  @!P0 IMAD.U32 R50, R34, 0x10000, RZ ;  /* 0x0001000022328824 */ /* 0x000fe400078e00ff */
[----:B------:R-:W-:Y:S02]  /*5520*/  @!P0 IMAD.U32 R49, R56, 0x10000, RZ ;  /* 0x0001000038318824 */ /* 0x000fe400078e00ff */
[-C--:B------:R-:W-:Y:S01]  /*5530*/  @!P0 FMUL.FTZ R10, R51, R48.reuse ;  /* 0x00000030330a8220 */ /* 0x080fe20000410000 */
[----:B------:R-:W-:Y:S01]  /*5540*/  @!P0 LOP3.LUT R51, R34, 0xffff0000, RZ, 0xc0, !PT ;  /* 0xffff000022338812 */ /* 0x000fe200078ec0ff */
[----:B------:R-:W-:Y:S01]  /*5550*/  @!P0 FFMA.FTZ R175, R73, R48, -R175 ;  /* 0x0000003049af8223 */ /* 0x000fe200000108af */
[----:B------:R-:W-:Y:S01]  /*5560*/  @!P0 LOP3.LUT R48, R56, 0xffff0000, RZ, 0xc0, !PT ;  /* 0xffff000038308812 */ /* 0x000fe200078ec0ff */
[----:B------:R-:W-:Y:S02]  /*5570*/  @!P0 FFMA.FTZ R3, R60, R62, R3 ;  /* 0x0000003e3c038223 */ /* 0x000fe40000010003 */
[C---:B------:R-:W-:Y:S01]  /*5580*/  @!P0 IMAD.U32 R66, R67.reuse, 0x10000, RZ ;  /* 0x0001000043428824 */ /* 0x040fe200078e00ff */
[----:B------:R-:W-:Y:S01]  /*5590*/  @!P0 LOP3.LUT R67, R67, 0xffff0000, RZ, 0xc0, !PT ;  /* 0xffff000043438812 */ /* 0x000fe200078ec0ff */
        /* <DEDUP_REMOVED lines=31> */
.L_x_1644:
[----:B------:R-:W-:Y:S05]  /*5790*/  BSYNC B0 ;  /* 0x0000000000007941 */ /* 0x000fea0003800000 */
.L_x_1643:
        /* <DEDUP_REMOVED lines=17> */
[--C-:B------:R-:W-:Y:S01]  /*58b0*/  @!P0 SHF.R.U64 R54, R92, 0x10, R93.reuse ;  /* 0x000000105c368819 */ /* 0x100fe2000000125d */
[----:B------:R-:W-:Y:S01]  /*58c0*/  IMAD R50, R51, 0xc00, R6 ;  /* 0x00000c0033327824 */ /* 0x000fe200078e0206 */
[----:B------:R-:W-:Y:S02]  /*58d0*/  @!P0 SHF.R.U32.HI R93, RZ, 0x10, R93 ;  /* 0x00000010ff5d8819 */ /* 0x000fe4000001165d */
[----:B------:R-:W-:Y:S01]  /*58e0*/  @!P0 PRMT R46, R46, 0x5410, R49 ;  /* 0x000054102e2e8816 */ /* 0x000fe20000000031 */
[----:B------:R-:W-:Y:S01]  /*58f0*/  IMAD.IADD R73, R50, 0x1, R73 ;  /* 0x0000000132497824 */ /* 0x000fe200078e0249 */
[----:B------:R-:W-:Y:S02]  /*5900*/  @!P0 PRMT R104, R104, 0x5410, R93 ;  /* 0x0000541068688816 */ /* 0x000fe4000000005d */
[--C-:B------:R-:W-:Y:S01]  /*5910*/  @!P0 SHF.R.U32.HI R48, RZ, 0x10, R39.reuse ;  /* 0x00000010ff308819 */ /* 0x100fe20000011627 */
[----:B------:R-:W-:Y:S01]  /*5920*/  IMAD.SHL.U32 R67, R73, 0x2, RZ ;  /* 0x0000000249437824 */ /* 0x000fe200078e00ff */
[----:B------:R-:W-:Y:S01]  /*5930*/  @!P0 SHF.R.U64 R39, R38, 0x10, R39 ;  /* 0x0000001026278819 */ /* 0x000fe20000001227 */
[----:B------:R-:W-:Y:S01]  /*5940*/  @!P0 IMAD.U32 R37, R46, 0x10000, RZ ;  /* 0x000100002e258824 */ /* 0x000fe200078e00ff */
[----:B------:R-:W-:Y:S01]  /*5950*/  @!P0 PRMT R105, R105, 0x5410, R54 ;  /* 0x0000541069698816 */ /* 0x000fe20000000036 */
[----:B------:R-:W-:Y:S01]  /*5960*/  @!P0 IMAD.U32 R53, R104, 0x10000, RZ ;  /* 0x0001000068358824 */ /* 0x000fe200078e00ff */
[----:B-1----:R-:W1:Y:S01]  /*5970*/  LDS.128 R32, [R67+0xa080] ;  /* 0x00a0800043207984 */ /* 0x002e620000000c00 */
[----:B--2---:R-:W-:Y:S01]  /*5980*/  @!P0 IMAD.U32 R54, R68, 0x10000, RZ ;  /* 0x0001000044368824 */ /* 0x004fe200078e00ff */
[----:B------:R-:W-:Y:S01]  /*5990*/  @!P0 PRMT R45, R45, 0x5410, R36 ;  /* 0x000054102d2d8816 */ /* 0x000fe20000000024 */
[----:B------:R-:W-:Y:S01]  /*59a0*/  @!P0 IMAD.U32 R51, R105, 0x10000, RZ ;  /* 0x0001000069338824 */ /* 0x000fe200078e00ff */
[----:B------:R-:W-:Y:S01]  /*59b0*/  @!P0 PRMT R52, R52, 0x5410, R39 ;  /* 0x0000541034348816 */ /* 0x000fe20000000027 */
[----:B------:R-:W-:Y:S01]  /*59c0*/  @!P0 IMAD.U32 R64, R71, 0x10000, RZ ;  /* 0x0001000047408824 */ /* 0x000fe200078e00ff */
[----:B------:R-:W-:Y:S01]  /*59d0*/  @!P0 SHF.L.U32 R55, R69, 0x10, RZ ;  /* 0x0000001045378819 */ /* 0x000fe200000006ff */
[----:B------:R-:W-:Y:S01]  /*59e0*/  @!P0 IMAD.U32 R36, R45, 0x10000, RZ ;  /* 0x000100002d248824 */ /* 0x000fe200078e00ff */
[--C-:B------:R-:W-:Y:S02]  /*59f0*/  @!P0 SHF.R.U32.HI R56, RZ, 0x10, R95.reuse ;  /* 0x00000010ff388819 */ /* 0x100fe4000001165f */
[----:B------:R-:W-:Y:S02]  /*5a00*/  @!P0 PRMT R47, R47, 0x5410, R48 ;  /* 0x000054102f2f8816 */ /* 0x000fe40000000030 */
[----:B------:R-:W-:Y:S02]  /*5a10*/  @!P0 PRMT R103, R103, 0x5410, R56 ;  /* 0x0000541067678816 */ /* 0x000fe40000000038 */
[----:B------:R-:W-:Y:S02]  /*5a20*/  @!P0 LOP3.LUT R56, R104, 0xffff0000, RZ, 0xc0, !PT ;  /* 0xffff000068388812 */ /* 0x000fe400078ec0ff */
[----:B------:R-:W-:Y:S01]  /*5a30*/  @!P0 LOP3.LUT R58, R69, 0xffff0000, RZ, 0xc0, !PT ;  /* 0xffff0000453a8812 */ /* 0x000fe200078ec0ff */
[C---:B------:R-:W-:Y:S01]  /*5a40*/  @!P0 IMAD.U32 R62, R103.reuse, 0x10000, RZ ;  /* 0x00010000673e8824 */ /* 0x040fe200078e00ff */
        /* <DEDUP_REMOVED lines=8> */
[----:B-1----:R-:W-:Y:S01]  /*5ad0*/  @!P0 IMAD.U32 R39, R33, 0x10000, RZ ;  /* 0x0001000021278824 */ /* 0x002fe200078e00ff */
[----:B------:R-:W-:Y:S03]  /*5ae0*/  @!P0 SHF.L.U32 R38, R32, 0x10, RZ ;  /* 0x0000001020268819 */ /* 0x000fe600000006ff */
[----:B------:R-:W-:Y:S02]  /*5af0*/  @!P0 FMUL.FTZ R72, R39, R53 ;  /* 0x0000003527488220 */ /* 0x000fe40000410000 */
[C---:B------:R-:W-:Y:S02]  /*5b00*/  @!P0 FMUL.FTZ R2, R38.reuse, R37 ;  /* 0x0000002526028220 */ /* 0x040fe40000410000 */
[----:B------:R-:W-:Y:S01]  /*5b10*/  @!P0 FMUL.FTZ R67, R38, R51 ;  /* 0x0000003326438220 */ /* 0x000fe20000410000 */
[----:B------:R-:W-:Y:S01]  /*5b20*/  @!P0 LOP3.LUT R38, R33, 0xffff0000, RZ, 0xc0, !PT ;  /* 0xffff000021268812 */ /* 0x000fe200078ec0ff */
[----:B------:R-:W-:Y:S01]  /*5b30*/  @!P0 FFMA.FTZ R2, R51, R54, R2 ;  /* 0x0000003633028223 */ /* 0x000fe20000010002 */
[----:B------:R-:W-:Y:S01]  /*5b40*/  @!P0 LOP3.LUT R51, R105, 0xffff0000, RZ, 0xc0, !PT ;  /* 0xffff000069338812 */ /* 0x000fe200078ec0ff */
[-C--:B------:R-:W-:Y:S01]  /*5b50*/  @!P0 FMUL.FTZ R4, R39, R36.reuse ;  /* 0x0000002427048220 */ /* 0x080fe20000410000 */
[----:B------:R-:W-:Y:S01]  /*5b60*/  @!P0 LOP3.LUT R39, R46, 0xffff0000, RZ, 0xc0, !PT ;  /* 0xffff00002e278812 */ /* 0x000fe200078ec0ff */
[----:B------:R-:W-:Y:S01]  /*5b70*/  @!P0 FFMA.FTZ R72, R55, R36, -R72 ;  /* 0x0000002437488223 */ /* 0x000fe20000010848 */
[----:B------:R-:W-:Y:S01]  /*5b80*/  @!P0 LOP3.LUT R36, R32, 0xffff0000, RZ, 0xc0, !PT ;  /* 0xffff000020248812 */ /* 0x000fe200078ec0ff */
[----:B------:R-:W-:Y:S01]  /*5b90*/  @!P0 FFMA.FTZ R67, R54, R37, -R67 ;  /* 0x0000002536438223 */ /* 0x000fe20000010843 */
[----:B------:R-:W-:Y:S01]  /*5ba0*/  @!P0 LOP3.LUT R37, R45, 0xffff0000, RZ, 0xc0, !PT ;  /* 0xffff00002d258812 */ /* 0x000fe200078ec0ff */
[----:B------:R-:W-:Y:S01]  /*5bb0*/  @!P0 FMUL.FTZ R73, R38, R56 ;  /* 0x0000003826498220 */ /* 0x000fe20000410000 */
[----:B------:R-:W-:Y:S01]  /*5bc0*/  @!P0 LOP3.LUT R54, R68, 0xffff0000, RZ, 0xc0, !PT ;  /* 0xffff000044368812 */ /* 0x000fe200078ec0ff */
[----:B------:R-:W-:Y:S02]  /*5bd0*/  @!P0 FMUL.FTZ R96, R36, R51 ;  /* 0x0000003324608220 */ /* 0x000fe40000410000 */
        /* <DEDUP_REMOVED lines=11> */
[C---:B------:R-:W-:Y:S02]  /*5c90*/  @!P0 FMUL.FTZ R168, R39.reuse, R63 ;  /* 0x0000003f27a88220 */ /* 0x040fe40000410000 */
[-C--:B------:R-:W-:Y:S01]  /*5ca0*/  @!P0 FMUL.FTZ R9, R38, R37.reuse ;  /* 0x0000002526098220 */ /* 0x080fe20000410000 */
        /* <DEDUP_REMOVED lines=40> */
.L_x_1642:
[----:B-123--:R-:W-:Y:S05]  /*5f30*/  BSYNC B1 ;  /* 0x0000000000017941 */ /* 0x00efea0003800000 */
.L_x_1641:
        /* <DEDUP_REMOVED lines=26> */
[----:B------:R-:W-:Y:S01]  /*60e0*/  @!P0 SHF.R.U32.HI R36, RZ, 0x10, R31 ;  /* 0x00000010ff248819 */ /* 0x000fe2000001161f */
[----:B------:R-:W-:Y:S01]  /*60f0*/  @!P0 IMAD.U32 R29, R42, 0x10000, RZ ;  /* 0x000100002a1d8824 */ /* 0x000fe200078e00ff */
[----:B------:R-:W-:Y:S01]  /*6100*/  @!P0 PRMT R100, R100, 0x5410, R85 ;  /* 0x0000541064648816 */ /* 0x000fe20000000055 */
[----:B------:R-:W-:Y:S01]  /*6110*/  IMAD.SHL.U32 R65, R67, 0x2, RZ ;  /* 0x0000000243417824 */ /* 0x000fe200078e00ff */
[----:B------:R-:W-:Y:S01]  /*6120*/  @!P0 SHF.R.U64 R31, R30, 0x10, R31 ;  /* 0x000000101e1f8819 */ /* 0x000fe2000000121f */
[----:B----4-:R-:W-:Y:S01]  /*6130*/  @!P0 IMAD.U32 R56, R63, 0x10000, RZ ;  /* 0x000100003f388824 */ /* 0x010fe200078e00ff */
[----:B------:R-:W-:Y:S01]  /*6140*/  @!P0 PRMT R101, R101, 0x5410, R46 ;  /* 0x0000541065658816 */ /* 0x000fe2000000002e */
[----:B------:R-:W-:Y:S01]  /*6150*/  @!P0 IMAD.U32 R45, R100, 0x10000, RZ ;  /* 0x00010000642d8824 */ /* 0x000fe200078e00ff */
[----:B------:R-:W4:Y:S01]  /*6160*/  LDS.128 R32, [R65+0xa080] ;  /* 0x00a0800041207984 */ /* 0x000f220000000c00 */
[----:B------:R-:W-:Y:S01]  /*6170*/  @!P0 IMAD.U32 R46, R60, 0x10000, RZ ;  /* 0x000100003c2e8824 */ /* 0x000fe200078e00ff */
[----:B------:R-:W-:Y:S01]  /*6180*/  @!P0 PRMT R41, R41, 0x5410, R28 ;  /* 0x0000541029298816 */ /* 0x000fe2000000001c */
[----:B------:R-:W-:Y:S01]  /*6190*/  @!P0 IMAD.U32 R39, R101, 0x10000, RZ ;  /* 0x0001000065278824 */ /* 0x000fe200078e00ff */
[----:B------:R-:W-:Y:S02]  /*61a0*/  @!P0 PRMT R44, R44, 0x5410, R31 ;  /* 0x000054102c2c8816 */ /* 0x000fe4000000001f */
        /* <DEDUP_REMOVED lines=86> */
.L_x_1646:
[----:B------:R-:W-:Y:S05]  /*6710*/  BSYNC B0 ;  /* 0x0000000000007941 */ /* 0x000fea0003800000 */
.L_x_1645:
        /* <DEDUP_REMOVED lines=17> */
[----:B------:R-:W-:Y:S01]  /*6830*/  @!P0 SHF.R.U64 R35, R80, 0x10, R81 ;  /* 0x0000001050238819 */ /* 0x000fe20000001251 */
[----:B------:R-:W-:Y:S01]  /*6840*/  IMAD R34, R36, 0xc00, R11 ;  /* 0x00000c0024227824 */ /* 0x000fe200078e020b */
[--C-:B------:R-:W-:Y:S02]  /*6850*/  @!P0 SHF.R.U64 R33, R24, 0x10, R25.reuse ;  /* 0x0000001018218819 */ /* 0x100fe40000001219 */
[----:B------:R-:W-:Y:S01]  /*6860*/  @!P0 SHF.R.U32.HI R24, RZ, 0x10, R25 ;  /* 0x00000010ff188819 */ /* 0x000fe20000011619 */
[----:B------:R-:W-:Y:S01]  /*6870*/  IMAD.IADD R61, R34, 0x1, R61 ;  /* 0x00000001223d7824 */ /* 0x000fe200078e023d */
[----:B------:R-:W-:Y:S02]  /*6880*/  @!P0 PRMT R22, R22, 0x5410, R33 ;  /* 0x0000541016168816 */ /* 0x000fe40000000021 */
[----:B------:R-:W-:Y:S01]  /*6890*/  @!P0 PRMT R88, R88, 0x5410, R35 ;  /* 0x0000541058588816 */ /* 0x000fe20000000023 */
[----:B------:R-:W-:Y:S01]  /*68a0*/  IMAD.SHL.U32 R51, R61, 0x2, RZ ;  /* 0x000000023d337824 */ /* 0x000fe200078e00ff */
[----:B------:R-:W-:Y:S01]  /*68b0*/  @!P0 PRMT R17, R17, 0x5410, R24 ;  /* 0x0000541011118816 */ /* 0x000fe20000000018 */
[----:B------:R-:W-:Y:S01]  /*68c0*/  @!P0 IMAD.U32 R25, R22, 0x10000, RZ ;  /* 0x0001000016198824 */ /* 0x000fe200078e00ff */
[----:B------:R-:W-:Y:S01]  /*68d0*/  @!P0 SHF.R.U32.HI R37, RZ, 0x10, R83 ;  /* 0x00000010ff258819 */ /* 0x000fe20000011653 */
[----:B------:R-:W-:Y:S01]  /*68e0*/  @!P0 IMAD.U32 R35, R88, 0x10000, RZ ;  /* 0x0001000058238824 */ /* 0x000fe200078e00ff */
[----:B------:R-:W2:Y:S01]  /*68f0*/  LDS.128 R28, [R51+0xa080] ;  /* 0x00a08000331c7984 */ /* 0x000ea20000000c00 */
[----:B----4-:R-:W-:Y:S01]  /*6900*/  @!P0 IMAD.U32 R36, R52, 0x10000, RZ ;  /* 0x0001000034248824 */ /* 0x010fe200078e00ff */
[----:B------:R-:W-:Y:S01]  /*6910*/  @!P0 SHF.L.U32 R39, R53, 0x10, RZ ;  /* 0x0000001035278819 */ /* 0x000fe200000006ff */
[----:B------:R-:W-:Y:S01]  /*6920*/  @!P0 IMAD.U32 R24, R17, 0x10000, RZ ;  /* 0x0001000011188824 */ /* 0x000fe200078e00ff */
[----:B------:R-:W-:Y:S01]  /*6930*/  @!P0 LOP3.LUT R42, R53, 0xffff0000, RZ, 0xc0, !PT ;  /* 0xffff0000352a8812 */ /* 0x000fe200078ec0ff */
[C---:B------:R-:W-:Y:S01]  /*6940*/  @!P0 IMAD.U32 R45, R55.reuse, 0x10000, RZ ;  /* 0x00010000372d8824 */ /* 0x040fe200078e00ff */
[----:B------:R-:W-:Y:S02]  /*6950*/  @!P0 LOP3.LUT R50, R55, 0xffff0000, RZ, 0xc0, !PT ;  /* 0xffff000037328812 */ /* 0x000fe400078ec0ff */
[C---:B------:R-:W-:Y:S02]  /*6960*/  @!P0 SHF.L.U32 R41, R54.reuse, 0x10, RZ ;  /* 0x0000001036298819 */ /* 0x040fe400000006ff */
[----:B------:R-:W-:Y:S02]  /*6970*/  @!P0 LOP3.LUT R46, R54, 0xffff0000, RZ, 0xc0, !PT ;  /* 0xffff0000362e8812 */ /* 0x000fe400078ec0ff */
[----:B------:R-:W-:Y:S02]  /*6980*/  @!P0 LOP3.LUT R17, R17, 0xffff0000, RZ, 0xc0, !PT ;  /* 0xffff000011118812 */ /* 0x000fe400078ec0ff */
[--C-:B------:R-:W-:Y:S02]  /*6990*/  @!P0 SHF.R.U32.HI R32, RZ, 0x10, R27.reuse ;  /* 0x00000010ff208819 */ /* 0x100fe4000001161b */
[----:B------:R-:W-:Y:S02]  /*69a0*/  @!P0 SHF.R.U64 R27, R26, 0x10, R27 ;  /* 0x000000101a1b8819 */ /* 0x000fe4000000121b */
[----:B------:R-:W-:Y:S02]  /*69b0*/  @!P0 PRMT R23, R23, 0x5410, R32 ;  /* 0x0000541017178816 */ /* 0x000fe40000000020 */
[----:B------:R-:W-:Y:S02]  /*69c0*/  @!P0 PRMT R40, R40, 0x5410, R27 ;  /* 0x0000541028288816 */ /* 0x000fe4000000001b */
[----:B------:R-:W-:Y:S02]  /*69d0*/  @!P0 PRMT R78, R78, 0x5410, R37 ;  /* 0x000054104e4e8816 */ /* 0x000fe40000000025 */
[----:B------:R-:W-:Y:S02]  /*69e0*/  @!P0 SHF.R.U32.HI R80, RZ, 0x10, R81 ;  /* 0x00000010ff508819 */ /* 0x000fe40000011651 */
        /* <DEDUP_REMOVED lines=8> */
[----:B------:R-:W-:Y:S01]  /*6a70*/  @!P0 IMAD.U32 R44, R77, 0x10000, RZ ;  /* 0x000100004d2c8824 */ /* 0x000fe200078e00ff */
[----:B--2---:R-:W-:Y:S01]  /*6a80*/  @!P0 SHF.L.U32 R26, R28, 0x10, RZ ;  /* 0x000000101c1a8819 */ /* 0x004fe200000006ff */
[----:B------:R-:W-:Y:S04]  /*6a90*/  @!P0 IMAD.U32 R27, R29, 0x10000, RZ ;  /* 0x000100001d1b8824 */ /* 0x000fe800078e00ff */
[C---:B------:R-:W-:Y:S02]  /*6aa0*/  @!P0 FMUL.FTZ R2, R26.reuse, R25 ;  /* 0x000000191a028220 */ /* 0x040fe40000410000 */
[----:B------:R-:W-:Y:S02]  /*6ab0*/  @!P0 FMUL.FTZ R60, R27, R37 ;  /* 0x000000251b3c8220 */ /* 0x000fe40000410000 */
[----:B------:R-:W-:Y:S01]  /*6ac0*/  @!P0 FMUL.FTZ R51, R26, R35 ;  /* 0x000000231a338220 */ /* 0x000fe20000410000 */
[----:B------:R-:W-:Y:S01]  /*6ad0*/  @!P0 LOP3.LUT R26, R29, 0xffff0000, RZ, 0xc0, !PT ;  /* 0xffff00001d1a8812 */ /* 0x000fe200078ec0ff */
[----:B------:R-:W-:Y:S01]  /*6ae0*/  @!P0 FFMA.FTZ R2, R35, R36, R2 ;  /* 0x0000002423028223 */ /* 0x000fe20000010002 */
[----:B------:R-:W-:Y:S01]  /*6af0*/  @!P0 LOP3.LUT R35, R88, 0xffff0000, RZ, 0xc0, !PT ;  /* 0xffff000058238812 */ /* 0x000fe200078ec0ff */
[-C--:B------:R-:W-:Y:S02]  /*6b00*/  @!P0 FMUL.FTZ R4, R27, R24.reuse ;  /* 0x000000181b048220 */ /* 0x080fe40000410000 */
[----:B------:R-:W-:Y:S01]  /*6b10*/  @!P0 FFMA.FTZ R60, R39, R24, -R60 ;  /* 0x00000018273c8223 */ /* 0x000fe2000001083c */
[----:B------:R-:W-:Y:S01]  /*6b20*/  @!P0 LOP3.LUT R24, R28, 0xffff0000, RZ, 0xc0, !PT ;  /* 0xffff00001c188812 */ /* 0x000fe200078ec0ff */
[----:B------:R-:W-:Y:S01]  /*6b30*/  @!P0 FFMA.FTZ R51, R36, R25, -R51 ;  /* 0x0000001924338223 */ /* 0x000fe20000010833 */
[----:B------:R-:W-:Y:S01]  /*6b40*/  @!P0 LOP3.LUT R36, R52, 0xffff0000, RZ, 0xc0, !PT ;  /* 0xffff000034248812 */ /* 0x000fe200078ec0ff */
[----:B------:R-:W-:Y:S01]  /*6b50*/  @!P0 FMUL.FTZ R61, R26, R38 ;  /* 0x000000261a3d8220 */ /* 0x000fe20000410000 */
[----:B------:R-:W-:Y:S01]  /*6b60*/  @!P0 LOP3.LUT R25, R22, 0xffff0000, RZ, 0xc0, !PT ;  /* 0xffff000016198812 */ /* 0x000fe200078ec0ff */
[----:B------:R-:W-:Y:S02]  /*6b70*/  @!P0 FMUL.FTZ R62, R24, R35 ;  /* 0x00000023183e8220 */ /* 0x000fe40000410000 */
[-C--:B------:R-:W-:Y:S02]  /*6b80*/  @!P0 FMUL.FTZ R5, R26, R17.reuse ;  /* 0x000000111a058220 */ /* 0x080fe40000410000 */
[----:B------:R-:W-:Y:S01]  /*6b90*/  @!P0 FFMA.FTZ R61, R42, R17, -R61 ;  /* 0x000000112a3d8223 */ /* 0x000fe2000001083d */
[----:B------:R-:W-:Y:S01]  /*6ba0*/  @!P0 LOP3.LUT R17, R23, 0xffff0000, RZ, 0xc0, !PT ;  /* 0xffff000017118812 */ /* 0x000fe200078ec0ff */
[-C--:B------:R-:W-:Y:S01]  /*6bb0*/  @!P0 FMUL.FTZ R3, R24, R25.reuse ;  /* 0x0000001918038220 */ /* 0x080fe20000410000 */
[----:B------:R-:W-:Y:S01]  /*6bc0*/  @!P0 LOP3.LUT R24, R31, 0xffff0000, RZ, 0xc0, !PT ;  /* 0xffff00001f188812 */ /* 0x000fe200078ec0ff */
[----:B------:R-:W-:Y:S01]  /*6bd0*/  @!P0 FFMA.FTZ R62, R36, R25, -R62 ;  /* 0x00000019243e8223 */ /* 0x000fe2000001083e */
[----:B------:R-:W-:Y:S01]  /*6be0*/  @!P0 F2FP.BF16.PACK_AB R60, R61, R60 ;  /* 0x0000003c3d3c823e */ /* 0x000fe200000010ff */
[----:B------:R-:W-:Y:S02]  /*6bf0*/  @!P0 IMAD.U32 R25, R31, 0x10000, RZ ;  /* 0x000100001f198824 */ /* 0x000fe400078e00ff */
[C---:B------:R-:W-:Y:S01]  /*6c00*/  @!P0 FMUL.FTZ R66, R24.reuse, R47 ;  /* 0x0000002f18428220 */ /* 0x040fe20000410000 */
[----:B------:R-:W-:Y:S01]  /*6c10*/  @!P0 MOV R53, R60 ;  /* 0x0000003c00358202 */ /* 0x000fe20000000f00 */
[----:B------:R-:W-:Y:S01]  /*6c20*/  @!P0 FMUL.FTZ R10, R24, R17 ;  /* 0x00000011180a8220 */ /* 0x000fe20000410000 */
[----:B------:R-:W-:Y:S01]  /*6c30*/  @!P0 F2FP.BF16.PACK_AB R51, R62, R51 ;  /* 0x000000333e33823e */ /* 0x000fe200000010ff */
[----:B------:R-:W-:Y:S01]  /*6c40*/  @!P0 IMAD.U32 R22, R23, 0x10000, RZ ;  /* 0x0001000017168824 */ /* 0x000fe200078e00ff */
[C---:B------:R-:W-:Y:S01]  /*6c50*/  @!P0 LOP3.LUT R24, R30.reuse, 0xffff0000, RZ, 0xc0, !PT ;  /* 0xffff00001e188812 */ /* 0x040fe200078ec0ff */
[C---:B------:R-:W-:Y:S02]  /*6c60*/  @!P0 FMUL.FTZ R63, R25.reuse, R48 ;  /* 0x00000030193f8220 */ /* 0x040fe40000410000 */
[----:B------:R-:W-:Y:S02]  /*6c70*/  @!P0 IMAD.U32 R23, R30, 0x10000, RZ ;  /* 0x000100001e178824 */ /* 0x000fe400078e00ff */
[----:B------:R-:W-:Y:S01]  /*6c80*/  @!P0 FFMA.FTZ R66, R50, R17, -R66 ;  /* 0x0000001132428223 */ /* 0x000fe20000010842 */
[C---:B------:R-:W-:Y:S01]  /*6c90*/  @!P0 LOP3.LUT R17, R40.reuse, 0xffff0000, RZ, 0xc0, !PT ;  /* 0xffff000028118812 */ /* 0x040fe200078ec0ff */
[-C--:B------:R-:W-:Y:S02]  /*6ca0*/  @!P0 FMUL.FTZ R9, R25, R22.reuse ;  /* 0x0000001619098220 */ /* 0x080fe40000410000 */
[----:B------:R-:W-:Y:S02]  /*6cb0*/  @!P0 FFMA.FTZ R63, R45, R22, -R63 ;  /* 0x000000162d3f8223 */ /* 0x000fe4000001083f */
[----:B------:R-:W-:Y:S02]  /*6cc0*/  @!P0 IMAD.U32 R22, R40, 0x10000, RZ ;  /* 0x0001000028168824 */ /* 0x000fe400078e00ff */
[----:B------:R-:W-:Y:S01]  /*6cd0*/  @!P0 FMUL.FTZ R64, R23, R44 ;  /* 0x0000002c17408220 */ /* 0x000fe20000410000 */
[----:B------:R-:W-:Y:S01]  /*6ce0*/  @!P0 F2FP.BF16.PACK_AB R63, R66, R63 ;  /* 0x0000003f423f823e */ /* 0x000fe200000010ff */
[----:B------:R-:W-:Y:S02]  /*6cf0*/  @!P0 FMUL.FTZ R65, R24, R43 ;  /* 0x0000002b18418220 */ /* 0x000fe40000410000 */
[----:B------:R-:W-:Y:S02]  /*6d00*/  @!P0 FFMA.FTZ R3, R35, R36, R3 ;  /* 0x0000002423038223 */ /* 0x000fe40000010003 */
[-C--:B------:R-:W-:Y:S02]  /*6d10*/  @!P0 FMUL.FTZ R7, R23, R22.reuse ;  /* 0x0000001617078220 */ /* 0x080fe40000410000 */
[----:B------:R-:W-:Y:S01]  /*6d20*/  @!P0 FFMA.FTZ R64, R41, R22, -R64 ;  /* 0x0000001629408223 */ /* 0x000fe20000010840 */
[----:B------:R-:W-:Y:S01]  /*6d30*/  @!P0 F2FP.BF16.PACK_AB R61, R3, R2 ;  /* 0x00000002033d823e */ /* 0x000fe200000010ff */
[----:B------:R-:W-:Y:S02]  /*6d40*/  @!P0 FFMA.FTZ R65, R46, R17, -R65 ;  /* 0x000000112e418223 */ /* 0x000fe40000010841 */
        /* <DEDUP_REMOVED lines=26> */
.L_x_1616:
[----:B------:R1:W2:Y:S01]  /*6ef0*/  SHFL.IDX PT, R5, R147, RZ, 0x181f ;  /* 0x00181fff93057589 */ /* 0x0002a200000e0000 */
[----:B------:R-:W-:Y:S01]  /*6f00*/  UIMAD UR5, UR6, -0x30, UR4 ;  /* 0xffffffd0060578a4 */ /* 0x000fe2000f8e0204 */
[----:B------:R-:W-:Y:S02]  /*6f10*/  BSSY B0, `(.L_x_1647) ;  /* 0x000001d000007945 */ /* 0x000fe40003800000 */
[----:B------:R1:W3:Y:S01]  /*6f20*/  SHFL.IDX PT, R3, R164, RZ, 0x181f ;  /* 0x00181fffa4037589 */ /* 0x0002e200000e0000 */
[----:B------:R-:W-:Y:S04]  /*6f30*/  UISETP.LT.AND UP0, UPT, UR5, 0x30, UPT ;  /* 0x000000300500788c */ /* 0x000fe8000bf01270 */
[----:B------:R-:W-:Y:S06]  /*6f40*/  USEL UR31, UR5, 0x30, UP0 ;  /* 0x00000030051f7887 */ /* 0x000fec0008000000 */
[----:B------:R-:W-:Y:S04]  /*6f50*/  IADD3 R2, -R16, UR31, RZ ;  /* 0x0000001f10027c10 */ /* 0x000fe8000fffe1ff */
[----:B------:R-:W-:Y:S11]  /*6f60*/  ISETP.GE.AND P0, PT, R2, 0x1, PT ;  /* 0x000000010200780c */ /* 0x000ff60003f06270 */
[----:B------:R-:W-:Y:S02]  /*6f70*/  @!UPT UIADD3 URZ, URZ, URZ, URZ ;  /* 0x0000003f3f3ff290 */ /* 0x000fe4000fffe03f */
[----:B------:R-:W-:-:S05]  /*6f80*/  @!P0 BRA `(.L_x_1648) ;  /* 0x0000015000008947 */ /* 0x000fca0003800000 */
[----:B-123--:R-:W-:Y:S02]  /*6f90*/  ISETP.GE.AND P0, PT, R18, c[0x0][0x1d4], PT ;  /* 0x0000750012007a0c */ /* 0x00efe40003f06270 */
        /* <DEDUP_REMOVED lines=20> */
.L_x_1648:
[----:B-123--:R-:W-:Y:S05]  /*70e0*/  BSYNC B0 ;  /* 0x0000000000007941 */ /* 0x00efea0003800000 */
.L_x_1647:
[----:B------:R-:W1:Y:S01]  /*70f0*/  SHFL.IDX PT, R147, R147, 0x1, 0x181f ;  /* 0x00381f0093937f89 */ /* 0x000e6200000e0000 */
[----:B------:R-:W-:Y:S03]  /*7100*/  ISETP.GE.AND P0, PT, R2, 0x21, PT ;  /* 0x000000210200780c */ /* 0x000fe60003f06270 */
[----:B------:R2:W3:Y:S10]  /*7110*/  SHFL.IDX PT, R3, R164, 0x1, 0x181f ;  /* 0x00381f00a4037f89 */ /* 0x0004f400000e0000 */
[----:B------:R-:W-:-:S05]  /*7120*/  @!P0 BRA `(.L_x_1630) ;  /* 0x0000015000008947 */ /* 0x000fca0003800000 */
[----:B------:R-:W-:Y:S02]  /*7130*/  ISETP.GE.AND P0, PT, R18, c[0x0][0x1d4], PT ;  /* 0x0000750012007a0c */ /* 0x000fe40003f06270 */
[----:B------:R-:W-:Y:S11]  /*7140*/  ISETP.GE.AND P4, PT, R14, c[0x0][0x1d4], PT ;  /* 0x000075000e007a0c */ /* 0x000ff60003f86270 */
[----:B------:R-:W4:Y:S01]  /*7150*/  @!P0 LDS.128 R36, [R110+0xb080] ;  /* 0x00b080006e248984 */ /* 0x000f220000000c00 */
[C---:B---3--:R-:W-:Y:S04]  /*7160*/  @!P0 LEA R22, P3, R18.reuse, R3, 0x1 ;  /* 0x0000000312168211 */ /* 0x048fe800078608ff */
[----:B-1----:R-:W-:Y:S02]  /*7170*/  @!P0 LEA.HI.X R23, R18, R147, R19, 0x1, P3 ;  /* 0x0000009312178211 */ /* 0x002fe400018f0c13 */
[C---:B------:R-:W-:Y:S04]  /*7180*/  @!P4 LEA R8, P3, R126.reuse, R3, 0x1 ;  /* 0x000000037e08c211 */ /* 0x040fe800078608ff */
[----:B------:R-:W-:Y:S02]  /*7190*/  @!P4 LEA.HI.X R9, R126, R147, R133, 0x1, P3 ;  /* 0x000000937e09c211 */ /* 0x000fe400018f0c85 */
[----:B------:R-:W-:Y:S11]  /*71a0*/  ISETP.GE.AND P3, PT, R114, c[0x0][0x1d4], PT ;  /* 0x0000750072007a0c */ /* 0x000ff60003f66270 */
[----:B------:R-:W-:Y:S02]  /*71b0*/  @!UPT UIADD3 URZ, URZ, URZ, URZ ;  /* 0x0000003f3f3ff290 */ /* 0x000fe4000fffe03f */
[C---:B------:R-:W-:Y:S04]  /*71c0*/  @!P3 LEA R4, P5, R124.reuse, R3, 0x1 ;  /* 0x000000037c04b211 */ /* 0x040fe800078a08ff */
[----:B------:R-:W-:Y:S01]  /*71d0*/  @!P3 LEA.HI.X R5, R124, R147, R123, 0x1, P5 ;  /* 0x000000937c05b211 */ /* 0x000fe200028f0c7b */
        /* <DEDUP_REMOVED lines=10> */
.L_x_1630:
[----:B------:R-:W-:Y:S05]  /*7280*/  BSYNC B2 ;  /* 0x0000000000027941 */ /* 0x000fea0003800000 */
.L_x_1615:
[----:B-1-3--:R-:W-:Y:S01]  /*7290*/  IADD3 R2, -R16, UR31, RZ ;  /* 0x0000001f10027c10 */ /* 0x00afe2000fffe1ff */
[----:B------:R-:W-:Y:S01]  /*72a0*/  IMAD.U32 R3, RZ, RZ, UR6 ;  /* 0x00000006ff037e24 */ /* 0x000fe2000f8e00ff */
[----:B------:R-:W-:Y:S01]  /*72b0*/  P2R R4, PR, RZ, 0x2 ;  /* 0x00000002ff047803 */ /* 0x000fe20000000000 */
[----:B------:R-:W-:Y:S01]  /*72c0*/  BSSY B0, `(.L_x_1649) ;  /* 0x000004c000007945 */ /* 0x000fe20003800000 */
[----:B------:R-:W-:Y:S01]  /*72d0*/  ISETP.GE.AND P3, PT, R2, 0x21, PT ;  /* 0x000000210200780c */ /* 0x000fe20003f66270 */
[----:B------:R-:W-:Y:S01]  /*72e0*/  IMAD.WIDE R8, R3, 0x30, R148 ;  /* 0x0000003003087825 */ /* 0x000fe200078e0294 */
[----:B------:R-:W-:Y:S02]  /*72f0*/  ISETP.NE.AND P1, PT, R118, RZ, PT ;  /* 0x000000ff7600720c */ /* 0x000fe40003f25270 */
[----:B------:R-:W-:Y:S02]  /*7300*/  ISETP.NE.AND P6, PT, R116, RZ, PT ;  /* 0x000000ff7400720c */ /* 0x000fe40003fc5270 */
[----:B------:R-:W-:Y:S07]  /*7310*/  ISETP.NE.AND P5, PT, R115, RZ, PT ;  /* 0x000000ff7300720c */ /* 0x000fee0003fa5270 */
[----:B------:R-:W-:Y:S05]  /*7320*/  @P3 IADD3 R5, P0, R8, 0x20, RZ ;  /* 0x0000002008053810 */ /* 0x000fea0007f1e0ff */
[----:B------:R-:W-:Y:S01]  /*7330*/  @P3 IMAD.X R3, RZ, RZ, R9, P0 ;  /* 0x000000ffff033224 */ /* 0x000fe200000e0609 */
[----:B------:R-:W-:Y:S03]  /*7340*/  ISETP.GE.AND P0, PT, R2, 0x1, PT ;  /* 0x000000010200780c */ /* 0x000fe60003f06270 */
[----:B------:R-:W-:Y:S04]  /*7350*/  @P3 IMAD R10, R3, c[0x0][0x258], RZ ;  /* 0x00009600030a3a24 */ /* 0x000fe800078e02ff */
[----:B------:R-:W-:Y:S06]  /*7360*/  @P3 IMAD R10, R5, c[0x0][0x25c], R10 ;  /* 0x00009700050a3a24 */ /* 0x000fec00078e020a */
[----:B------:R-:W-:Y:S01]  /*7370*/  @P0 MOV R23, R129 ;  /* 0x0000008100170202 */ /* 0x000fe20000000f00 */
[----:B------:R-:W-:Y:S02]  /*7380*/  @P0 IMAD R2, R9, c[0x0][0x258], RZ ;  /* 0x0000960009020a24 */ /* 0x000fe400078e02ff */
[----:B------:R-:W-:Y:S02]  /*7390*/  @P0 IMAD.MOV.U32 R22, RZ, RZ, R150 ;  /* 0x000000ffff160224 */ /* 0x000fe400078e0096 */
[C---:B------:R-:W-:Y:S02]  /*73a0*/  @P0 IMAD R2, R8.reuse, c[0x0][0x25c], R2 ;  /* 0x0000970008020a24 */ /* 0x040fe400078e0202 */
[----:B------:R-:W-:Y:S04]  /*73b0*/  @P0 IMAD.WIDE.U32 R22, R8, c[0x0][0x258], R22 ;  /* 0x0000960008160a25 */ /* 0x000fe800078e0016 */
[----:B------:R-:W-:Y:S01]  /*73c0*/  @P0 IMAD.IADD R2, R23, 0x1, R2 ;  /* 0x0000000117020824 */ /* 0x000fe200078e0202 */
[C---:B------:R-:W-:Y:S04]  /*73d0*/  @P0 LEA R8, P4, R22.reuse, c[0x0][0x250], 0x1 ;  /* 0x0000940016080a11 */ /* 0x040fe800078808ff */
[----:B------:R-:W-:Y:S01]  /*73e0*/  @P0 LEA.HI.X R9, R22, c[0x0][0x254], R2, 0x1, P4 ;  /* 0x0000950016090a11 */ /* 0x000fe200020f0c02 */
[----:B------:R-:W-:Y:S02]  /*73f0*/  IMAD R2, R144, c[0x0][0x208], RZ ;  /* 0x0000820090027a24 */ /* 0x000fe400078e02ff */
[C---:B------:R-:W-:Y:S02]  /*7400*/  IMAD.WIDE.U32 R22, R145.reuse, c[0x0][0x208], RZ ;  /* 0x0000820091167a25 */ /* 0x040fe400078e00ff */
[----:B------:R-:W-:Y:S01]  /*7410*/  @!PT LDS RZ, [RZ] ;  /* 0x00000000fffff984 */ /* 0x000fe20000000800 */
[----:B------:R-:W-:Y:S01]  /*7420*/  @!PT LDS RZ, [RZ] ;  /* 0x00000000fffff984 */ /* 0x000fe20000000800 */
[----:B------:R-:W-:Y:S01]  /*7430*/  @!PT LDS RZ, [RZ] ;  /* 0x00000000fffff984 */ /* 0x000fe20000000800 */
[----:B------:R1:W-:Y:S02]  /*7440*/  @P0 LDGSTS.E.BYPASS.LTC128B.128 [R110+0x4080], [R8.64], !P1 ;  /* 0x04080000086e0fae */ /* 0x0003e4000c901d5a */
[----:B------:R-:W-:Y:S04]  /*7450*/  IMAD R2, R145, c[0x0][0x20c], R2 ;  /* 0x0000830091027a24 */ /* 0x000fe800078e0202 */
[----:B------:R-:W-:Y:S02]  /*7460*/  IMAD.IADD R23, R23, 0x1, R2 ;  /* 0x0000000117177824 */ /* 0x000fe400078e0202 */
[----:B------:R-:W-:Y:S02]  /*7470*/  IMAD R2, R143, c[0x0][0x218], RZ ;  /* 0x000086008f027a24 */ /* 0x000fe400078e02ff */
[C---:B------:R-:W-:Y:S04]  /*7480*/  IMAD.WIDE.U32 R22, R146.reuse, c[0x0][0x218], R22 ;  /* 0x0000860092167a25 */ /* 0x040fe800078e0016 */
[----:B------:R-:W-:Y:S01]  /*7490*/  IMAD R2, R146, c[0x0][0x21c], R2 ;  /* 0x0000870092027a24 */ /* 0x000fe200078e0202 */
[----:B------:R-:W-:Y:S02]  /*74a0*/  IADD3 R7, P4, R22, UR48, RZ ;  /* 0x0000003016077c10 */ /* 0x000fe4000ff9e0ff */
[----:B------:R-:W-:Y:S02]  /*74b0*/  @P3 MOV R22, R150 ;  /* 0x0000009600163202 */ /* 0x000fe40000000f00 */
[----:B------:R-:W-:Y:S01]  /*74c0*/  IADD3.X R2, R23, UR45, R2, P4, !PT ;  /* 0x0000002d17027c10 */ /* 0x000fe2000a7fe402 */
[----:B------:R-:W-:Y:S04]  /*74d0*/  @P3 IMAD.MOV.U32 R23, RZ, RZ, R129 ;  /* 0x000000ffff173224 */ /* 0x000fe800078e0081 */
[----:B------:R-:W-:Y:S05]  /*74e0*/  @P3 IMAD.WIDE.U32 R22, R5, c[0x0][0x258], R22 ;  /* 0x0000960005163a25 */ /* 0x000fea00078e0016 */
[C---:B------:R-:W-:Y:S02]  /*74f0*/  @P3 LEA R24, P4, R22.reuse, c[0x0][0x250], 0x1 ;  /* 0x0000940016183a11 */ /* 0x040fe400078808ff */
[----:B------:R-:W-:Y:S04]  /*7500*/  @P3 IADD3 R10, R23, R10, RZ ;  /* 0x0000000a170a3210 */ /* 0x000fe80007ffe0ff */
[----:B------:R-:W-:Y:S02]  /*7510*/  @P3 LEA.HI.X R25, R22, c[0x0][0x254], R10, 0x1, P4 ;  /* 0x0000950016193a11 */ /* 0x000fe400020f0c0a */
[C---:B------:R-:W-:Y:S04]  /*7520*/  LEA R3, P4, R7.reuse, c[0x0][0x1f8], 0x1 ;  /* 0x00007e0007037a11 */ /* 0x040fe800078808ff */
[----:B------:R-:W-:Y:S01]  /*7530*/  LEA.HI.X R2, R7, c[0x0][0x1fc], R2, 0x1, P4 ;  /* 0x00007f0007027a11 */ /* 0x000fe200020f0c02 */
[----:B------:R1:W3:Y:S01]  /*7540*/  SHFL.IDX PT, R5, R3, RZ, 0x181f ;  /* 0x00181fff03057589 */ /* 0x0002e200000e0000 */
[----:B------:R-:W-:Y:S03]  /*7550*/  ISETP.NE.AND P4, PT, R117, RZ, PT ;  /* 0x000000ff7500720c */ /* 0x000fe60003f85270 */
[----:B------:R1:W4:Y:S10]  /*7560*/  SHFL.IDX PT, R7, R2, RZ, 0x181f ;  /* 0x00181fff02077589 */ /* 0x00033400000e0000 */
        /* <DEDUP_REMOVED lines=8> */
[----:B------:R-:W0:Y:S01]  /*75f0*/  LDGDEPBAR ;  /* 0x00000000000079af */ /* 0x000e220000000000 */
[----:B------:R-:W-:Y:S04]  /*7600*/  DEPBAR.LE SB0, 0x0 ;  /* 0x000080000000791a */ /* 0x000fe80000000000 */
[----:B------:R-:W-:Y:S06]  /*7610*/  BAR.SYNC.DEFER_BLOCKING 0x0 ;  /* 0x0000000000007b1d */ /* 0x000fec0000010000 */
[----:B------:R-:W-:-:S05]  /*7620*/  @!P0 BRA `(.L_x_1650) ;  /* 0x0000015000008947 */ /* 0x000fca0003800000 */
[----:B-1-34-:R-:W-:Y:S02]  /*7630*/  ISETP.GE.AND P0, PT, R18, c[0x0][0x1d4], PT ;  /* 0x0000750012007a0c */ /* 0x01afe40003f06270 */
        /* <DEDUP_REMOVED lines=12> */
[----:B--2---:R-:W1:Y:S10]  /*7700*/  @!P5 LDS.128 R32, [R110+0x5880] ;  /* 0x005880006e20d984 */ /* 0x004e740000000c00 */
[C---:B------:R-:W-:Y:S04]  /*7710*/  @!P0 LEA R4, P6, R125.reuse, R5, 0x1 ;  /* 0x000000057d048211 */ /* 0x040fe800078c08ff */
[----:B------:R-:W-:Y:S01]  /*7720*/  @!P0 LEA.HI.X R5, R125, R7, R122, 0x1, P6 ;  /* 0x000000077d058211 */ /* 0x000fe200030f0c7a */
[----:B-1----:R-:W-:Y:S04]  /*7730*/  @!P5 ST.E.128 [R22.64], R32 ;  /* 0x000000201600d985 */ /* 0x002fe8000c101d1a */
[----:B------:R-:W1:Y:S04]  /*7740*/  @!P4 LDS.128 R28, [R110+0x7080] ;  /* 0x007080006e1cc984 */ /* 0x000e680000000c00 */
[----:B-1----:R-:W-:Y:S04]  /*7750*/  @!P4 ST.E.128 [R8.64], R28 ;  /* 0x0000001c0800c985 */ /* 0x002fe8000c101d1a */
[----:B------:R-:W1:Y:S04]  /*7760*/  @!P0 LDS.128 R24, [R110+0x8880] ;  /* 0x008880006e188984 */ /* 0x000e680000000c00 */
[----:B-1----:R1:W-:Y:S02]  /*7770*/  @!P0 ST.E.128 [R4.64], R24 ;  /* 0x0000001804008985 */ /* 0x0023e4000c101d1a */
.L_x_1650:
[----:B-1-34-:R-:W-:Y:S05]  /*7780*/  BSYNC B0 ;  /* 0x0000000000007941 */ /* 0x01afea0003800000 */
.L_x_1649:
[----:B------:R1:W3:Y:S01]  /*7790*/  SHFL.IDX PT, R5, R2, 0x1, 0x181f ;  /* 0x00381f0002057f89 */ /* 0x0002e200000e0000 */
[----:B------:R-:W-:Y:S03]  /*77a0*/  BSSY B0, `(.L_x_1651) ;  /* 0x0000018000007945 */ /* 0x000fe60003800000 */
[----:B------:R-:W4:Y:S01]  /*77b0*/  SHFL.IDX PT, R3, R3, 0x1, 0x181f ;  /* 0x00381f0003037f89 */ /* 0x000f2200000e0000 */
[----:B------:R-:W-:-:S05]  /*77c0*/  @!P3 BRA `(.L_x_1652) ;  /* 0x000001500000b947 */ /* 0x000fca0003800000 */
[----:B------:R-:W-:Y:S02]  /*77d0*/  ISETP.GE.AND P0, PT, R18, c[0x0][0x1d4], PT ;  /* 0x0000750012007a0c */ /* 0x000fe40003f06270 */
[----:B------:R-:W-:Y:S11]  /*77e0*/  ISETP.GE.AND P4, PT, R14, c[0x0][0x1d4], PT ;  /* 0x000075000e007a0c */ /* 0x000ff60003f86270 */
[----:B------:R-:W5:Y:S01]  /*77f0*/  @!P0 LDS.128 R36, [R110+0x5080] ;  /* 0x005080006e248984 */ /* 0x000f620000000c00 */
[C---:B----4-:R-:W-:Y:S04]  /*7800*/  @!P0 LEA R40, P3, R18.reuse, R3, 0x1 ;  /* 0x0000000312288211 */ /* 0x050fe800078608ff */
[----:B---3--:R-:W-:Y:S02]  /*7810*/  @!P0 LEA.HI.X R41, R18, R5, R19, 0x1, P3 ;  /* 0x0000000512298211 */ /* 0x008fe400018f0c13 */
[C---:B------:R-:W-:Y:S04]  /*7820*/  @!P4 LEA R22, P3, R126.reuse, R3, 0x1 ;  /* 0x000000037e16c211 */ /* 0x040fe800078608ff */
[----:B------:R-:W-:Y:S02]  /*7830*/  @!P4 LEA.HI.X R23, R126, R5, R133, 0x1, P3 ;  /* 0x000000057e17c211 */ /* 0x000fe400018f0c85 */
[----:B------:R-:W-:Y:S11]  /*7840*/  ISETP.GE.AND P3, PT, R114, c[0x0][0x1d4], PT ;  /* 0x0000750072007a0c */ /* 0x000ff60003f66270 */
[----:B------:R-:W-:Y:S02]  /*7850*/  @!UPT UIADD3 URZ, URZ, URZ, URZ ;  /* 0x0000003f3f3ff290 */ /* 0x000fe4000fffe03f */
[C---:B------:R-:W-:Y:S04]  /*7860*/  @!P3 LEA R8, P5, R124.reuse, R3, 0x1 ;  /* 0x000000037c08b211 */ /* 0x040fe800078a08ff */
[----:B------:R-:W-:Y:S01]  /*7870*/  @!P3 LEA.HI.X R9, R124, R5, R123, 0x1, P5 ;  /* 0x000000057c09b211 */ /* 0x000fe200028f0c7b */
[----:B-----5:R-:W-:Y:S01]  /*7880*/  @!P0 ST.E.128 [R40.64], R36 ;  /* 0x0000002428008985 */ /* 0x020fe2000c101d1a */
[----:B------:R-:W-:Y:S03]  /*7890*/  ISETP.GE.AND P0, PT, R112, c[0x0][0x1d4], PT ;  /* 0x0000750070007a0c */ /* 0x000fe60003f06270 */
[----:B--2---:R-:W2:Y:S10]  /*78a0*/  @!P4 LDS.128 R32, [R110+0x6880] ;  /* 0x006880006e20c984 */ /* 0x004eb40000000c00 */
[C---:B-1----:R-:W-:Y:S04]  /*78b0*/  @!P0 LEA R2, P5, R125.reuse, R3, 0x1 ;  /* 0x000000037d028211 */ /* 0x042fe800078a08ff */
[----:B------:R-:W-:Y:S01]  /*78c0*/  @!P0 LEA.HI.X R3, R125, R5, R122, 0x1, P5 ;  /* 0x000000057d038211 */ /* 0x000fe200028f0c7a */
[----:B--2---:R-:W-:Y:S04]  /*78d0*/  @!P4 ST.E.128 [R22.64], R32 ;  /* 0x000000201600c985 */ /* 0x004fe8000c101d1a */
[----:B------:R-:W1:Y:S04]  /*78e0*/  @!P3 LDS.128 R28, [R110+0x8080] ;  /* 0x008080006e1cb984 */ /* 0x000e680000000c00 */
[----:B-1----:R-:W-:Y:S04]  /*78f0*/  @!P3 ST.E.128 [R8.64], R28 ;  /* 0x0000001c0800b985 */ /* 0x002fe8000c101d1a */
[----:B------:R-:W1:Y:S04]  /*7900*/  @!P0 LDS.128 R24, [R110+0x9880] ;  /* 0x009880006e188984 */ /* 0x000e680000000c00 */
[----:B-1----:R1:W-:Y:S02]  /*7910*/  @!P0 ST.E.128 [R2.64], R24 ;  /* 0x0000001802008985 */ /* 0x0023e4000c101d1a */
.L_x_1652:
[----:B------:R-:W-:Y:S05]  /*7920*/  BSYNC B0 ;  /* 0x0000000000007941 */ /* 0x000fea0003800000 */
.L_x_1651:
[----:B------:R-:W-:Y:S06]  /*7930*/  UISETP.GT.AND UP0, UPT, UR6, UR7, UPT ;  /* 0x000000070600728c */ /* 0x000fec000bf04270 */
[----:B------:R-:W-:Y:S11]  /*7940*/  PLOP3.LUT P0, PT, PT, PT, UP0, 0x80, 0x0 ;  /* 0x000000000000781c */ /* 0x000ff60003f0f008 */
[----:B------:R-:W-:Y:S02]  /*7950*/  @!UPT UIADD3 URZ, URZ, URZ, URZ ;  /* 0x0000003f3f3ff290 */ /* 0x000fe4000fffe03f */
[----:B------:R-:W-:-:S05]  /*7960*/  @!P0 BRA `(.L_x_1653) ;  /* 0x0000024000008947 */ /* 0x000fca0003800000 */
[----:B------:R-:W-:Y:S01]  /*7970*/  UIADD3 UR11, UR6, -0x1, URZ ;  /* 0xffffffff060b7890 */ /* 0x000fe2000fffe03f */
[----:B------:R-:W-:Y:S01]  /*7980*/  ISETP.GE.AND P3, PT, R121, 0x1, PT ;  /* 0x000000017900780c */ /* 0x000fe20003f66270 */
[----:B------:R-:W-:Y:S01]  /*7990*/  IMAD.MOV.U32 R22, RZ, RZ, R152 ;  /* 0x000000ffff167224 */ /* 0x000fe200078e0098 */
[----:B------:R-:W-:Y:S01]  /*79a0*/  P2R R4, PR, RZ, 0x2 ;  /* 0x00000002ff047803 */ /* 0x000fe20000000000 */
[----:B------:R-:W-:Y:S01]  /*79b0*/  USHF.R.S32.HI UR10, URZ, 0x1f, UR11 ;  /* 0x0000001f3f0a7899 */ /* 0x000fe2000801140b */
[----:B------:R-:W-:Y:S01]  /*79c0*/  IMAD.MOV.U32 R23, RZ, RZ, R155 ;  /* 0x000000ffff177224 */ /* 0x000fe200078e009b */
[----:B------:R-:W-:Y:S01]  /*79d0*/  UIMAD UR5, UR23, UR11, URZ ;  /* 0x0000000b170572a4 */ /* 0x000fe2000f8e023f */
[----:B------:R-:W-:Y:S02]  /*79e0*/  ISETP.NE.AND P1, PT, R118, RZ, PT ;  /* 0x000000ff7600720c */ /* 0x000fe40003f25270 */
[----:B------:R-:W-:Y:S01]  /*79f0*/  IMAD.WIDE.U32 R22, R108, UR11, R22 ;  /* 0x0000000b6c167c25 */ /* 0x000fe2000f8e0016 */
[----:B------:R-:W-:Y:S01]  /*7a00*/  UIMAD UR5, UR10, UR24, UR5 ;  /* 0x000000180a0572a4 */ /* 0x000fe2000f8e0205 */
[----:B------:R-:W-:Y:S02]  /*7a10*/  ISETP.NE.AND P6, PT, R116, RZ, PT ;  /* 0x000000ff7400720c */ /* 0x000fe40003fc5270 */
[----:B------:R-:W-:Y:S02]  /*7a20*/  ISETP.NE.AND P5, PT, R115, RZ, PT ;  /* 0x000000ff7300720c */ /* 0x000fe40003fa5270 */
[C---:B------:R-:W-:Y:S02]  /*7a30*/  @P3 LEA R8, P0, R22.reuse, c[0x0][0x220], 0x1 ;  /* 0x0000880016083a11 */ /* 0x040fe400078008ff */
[----:B-1----:R-:W-:Y:S04]  /*7a40*/  IADD3 R2, R23, UR5, RZ ;  /* 0x0000000517027c10 */ /* 0x002fe8000fffe0ff */
[----:B------:R-:W-:Y:S02]  /*7a50*/  @P3 LEA.HI.X R9, R22, c[0x0][0x224], R2, 0x1, P0 ;  /* 0x0000890016093a11 */ /* 0x000fe400000f0c02 */
[----:B------:R-:W-:Y:S03]  /*7a60*/  ISETP.GE.AND P0, PT, R121, 0x21, PT ;  /* 0x000000217900780c */ /* 0x000fe60003f06270 */
[----:B------:R-:W-:Y:S01]  /*7a70*/  @!PT LDS RZ, [RZ] ;  /* 0x00000000fffff984 */ /* 0x000fe20000000800 */
[----:B------:R-:W-:Y:S01]  /*7a80*/  @!PT LDS RZ, [RZ] ;  /* 0x00000000fffff984 */ /* 0x000fe20000000800 */
[----:B------:R-:W-:Y:S01]  /*7a90*/  @!PT LDS RZ, [RZ] ;  /* 0x00000000fffff984 */ /* 0x000fe20000000800 */
[----:B------:R1:W-:Y:S01]  /*7aa0*/  @P3 LDGSTS.E.BYPASS.LTC128B.128 [R110+0xa080], [R8.64], !P1 ;  /* 0x0a080000086e3fae */ /* 0x0003e2000c901d5a */
[----:B------:R-:W-:Y:S09]  /*7ab0*/  ISETP.NE.AND P1, PT, R4, RZ, PT ;  /* 0x000000ff0400720c */ /* 0x000ff20003f25270 */
[----:B----4-:R-:W-:Y:S04]  /*7ac0*/  @P0 IADD3 R3, P4, R22, UR29, RZ ;  /* 0x0000001d16030c10 */ /* 0x010fe8000ff9e0ff */
[----:B------:R-:W-:Y:S02]  /*7ad0*/  @P0 IADD3.X R2, R2, UR28, RZ, P4, !PT ;  /* 0x0000001c02020c10 */ /* 0x000fe4000a7fe4ff */
[C---:B------:R-:W-:Y:S04]  /*7ae0*/  @P0 LEA R22, P4, R3.reuse, c[0x0][0x220], 0x1 ;  /* 0x0000880003160a11 */ /* 0x040fe800078808ff */
[----:B------:R-:W-:Y:S02]  /*7af0*/  @P0 LEA.HI.X R23, R3, c[0x0][0x224], R2, 0x1, P4 ;  /* 0x0000890003170a11 */ /* 0x000fe400020f0c02 */
[----:B------:R-:W-:Y:S11]  /*7b00*/  ISETP.NE.AND P4, PT, R117, RZ, PT ;  /* 0x000000ff7500720c */ /* 0x000ff60003f85270 */
[----:B------:R-:W-:Y:S02]  /*7b10*/  @!UPT UIADD3 URZ, URZ, URZ, URZ ;  /* 0x0000003f3f3ff290 */ /* 0x000fe4000fffe03f */
[----:B------:R1:W-:Y:S04]  /*7b20*/  @P3 LDGSTS.E.BYPASS.LTC128B.128 [R110+0xb880], [R8.64+0x80], !P4 ;  /* 0x0b880080086e3fae */ /* 0x0003e8000e101d5a */
[----:B------:R1:W-:Y:S04]  /*7b30*/  @P3 LDGSTS.E.BYPASS.LTC128B.128 [R110+0xd080], [R8.64+0x100], !P6 ;  /* 0x0d080100086e3fae */ /* 0x0003e8000f101d5a */
[----:B------:R1:W-:Y:S01]  /*7b40*/  @P3 LDGSTS.E.BYPASS.LTC128B.128 [R110+0xe880], [R8.64+0x180], !P5 ;  /* 0x0e880180086e3fae */ /* 0x0003e2000e901d5a */
[----:B------:R-:W-:Y:S11]  /*7b50*/  ISETP.NE.AND P3, PT, R118, RZ, PT ;  /* 0x000000ff7600720c */ /* 0x000ff60003f65270 */
[----:B------:R-:W-:Y:S02]  /*7b60*/  @!UPT UIADD3 URZ, URZ, URZ, URZ ;  /* 0x0000003f3f3ff290 */ /* 0x000fe4000fffe03f */
[----:B------:R1:W-:Y:S04]  /*7b70*/  @P0 LDGSTS.E.BYPASS.LTC128B.128 [R110+0xb080], [R22.64], !P3 ;  /* 0x0b080000166e0fae */ /* 0x0003e8000d901d5a */
[----:B------:R1:W-:Y:S04]  /*7b80*/  @P0 LDGSTS.E.BYPASS.LTC128B.128 [R110+0xc880], [R22.64+0x80], !P4 ;  /* 0x0c880080166e0fae */ /* 0x0003e8000e101d5a */
[----:B------:R1:W-:Y:S04]  /*7b90*/  @P0 LDGSTS.E.BYPASS.LTC128B.128 [R110+0xe080], [R22.64+0x100], !P6 ;  /* 0x0e080100166e0fae */ /* 0x0003e8000f101d5a */
[----:B------:R1:W-:Y:S02]  /*7ba0*/  @P0 LDGSTS.E.BYPASS.LTC128B.128 [R110+0xf880], [R22.64+0x180], !P5 ;  /* 0x0f880180166e0fae */ /* 0x0003e4000e901d5a */
.L_x_1653:
[----:B------:R-:W0:Y:S01]  /*7bb0*/  LDGDEPBAR ;  /* 0x00000000000079af */ /* 0x000e220000000000 */
[----:B------:R-:W-:Y:S01]  /*7bc0*/  UIADD3 UR6, UR6, -0x1, URZ ;  /* 0xffffffff06067890 */ /* 0x000fe2000fffe03f */
[----:B------:R-:W-:Y:S11]  /*7bd0*/  PLOP3.LUT P0, PT, PT, PT, UP0, 0x80, 0x0 ;  /* 0x000000000000781c */ /* 0x000ff60003f0f008 */
[----:B------:R-:W-:Y:S02]  /*7be0*/  @!UPT UIADD3 URZ, URZ, URZ, URZ ;  /* 0x0000003f3f3ff290 */ /* 0x000fe4000fffe03f */
[----:B------:R-:W-:-:S05]  /*7bf0*/  @P0 BRA `(.L_x_1654) ;  /* 0xffffa03000000947 */ /* 0x000fca000383ffff */
[----:B------:R-:W-:Y:S06]  /*7c00*/  BAR.SYNC.DEFER_BLOCKING 0x0 ;  /* 0x0000000000007b1d */ /* 0x000fec0000010000 */
.L_x_1614:
[----:B-1----:R-:W-:Y:S01]  /*7c10*/  UIADD3 UR6, UR18, 0x7f, URZ ;  /* 0x0000007f12067890 */ /* 0x002fe2000fffe03f */
[----:B------:R-:W-:Y:S01]  /*7c20*/  PLOP3.LUT P2, PT, PT, PT, PT, 0x80, 0x0 ;  /* 0x000000000000781c */ /* 0x000fe20003f4f070 */
[----:B------:R-:W-:Y:S01]  /*7c30*/  ULDC.64 UR4, c[0x0][0x2c8] ;  /* 0x0000b20000047ab9 */ /* 0x000fe20000000a00 */
[----:B----4-:R-:W-:Y:S01]  /*7c40*/  IMAD.MOV.U32 R3, RZ, RZ, RZ ;  /* 0x000000ffff037224 */ /* 0x010fe200078e00ff */
[----:B------:R-:W-:Y:S01]  /*7c50*/  UIMAD.WIDE.U32 UR8, UR6, UR4, URZ ;  /* 0x00000004060872a5 */ /* 0x000fe2000f8e003f */
[----:B------:R-:W-:Y:S01]  /*7c60*/  IMAD.MOV.U32 R130, RZ, RZ, RZ ;  /* 0x000000ffff827224 */ /* 0x000fe200078e00ff */
[----:B------:R-:W-:Y:S01]  /*7c70*/  CS2R R128, SRZ ;  /* 0x0000000000807805 */ /* 0x000fe2000001ff00 */
[----:B------:R-:W-:Y:S01]  /*7c80*/  CS2R R126, SRZ ;  /* 0x00000000007e7805 */ /* 0x000fe2000001ff00 */
[----:B------:R-:W-:Y:S01]  /*7c90*/  @UP2 USHF.R.U32.HI UR6, URZ, UR5, UR9 ;  /* 0x000000053f062299 */ /* 0x000fe20008011609 */
[----:B------:R-:W-:Y:S01]  /*7ca0*/  CS2R R124, SRZ ;  /* 0x00000000007c7805 */ /* 0x000fe2000001ff00 */
[----:B------:R-:W-:Y:S01]  /*7cb0*/  CS2R R122, SRZ ;  /* 0x00000000007a7805 */ /* 0x000fe2000001ff00 */
[----:B------:R-:W-:Y:S01]  /*7cc0*/  CS2R R120, SRZ ;  /* 0x0000000000787805 */ /* 0x000fe2000001ff00 */
[----:B------:R-:W-:Y:S01]  /*7cd0*/  UIADD3 UR6, UR12, UR6, URZ ;  /* 0x000000060c067290 */ /* 0x000fe2000fffe03f */
[----:B-----5:R-:W-:Y:S01]  /*7ce0*/  CS2R R118, SRZ ;  /* 0x0000000000767805 */ /* 0x020fe2000001ff00 */
[----:B------:R-:W-:Y:S01]  /*7cf0*/  CS2R R116, SRZ ;  /* 0x0000000000747805 */ /* 0x000fe2000001ff00 */
[----:B------:R-:W-:Y:S01]  /*7d00*/  CS2R R114, SRZ ;  /* 0x0000000000727805 */ /* 0x000fe2000001ff00 */
[----:B------:R-:W-:Y:S01]  /*7d10*/  UIMAD.WIDE UR4, UR6, 0x2aaaaaab, URZ ;  /* 0x2aaaaaab060478a5 */ /* 0x000fe2000f8e023f */
[----:B------:R-:W-:Y:S01]  /*7d20*/  CS2R R112, SRZ ;  /* 0x0000000000707805 */ /* 0x000fe2000001ff00 */
[----:B------:R-:W-:Y:S01]  /*7d30*/  CS2R R110, SRZ ;  /* 0x00000000006e7805 */ /* 0x000fe2000001ff00 */
[----:B------:R-:W-:Y:S01]  /*7d40*/  CS2R R108, SRZ ;  /* 0x00000000006c7805 */ /* 0x000fe2000001ff00 */
[----:B------:R-:W-:Y:S01]  /*7d50*/  USHF.R.U32.HI UR4, URZ, 0x1f, UR5 ;  /* 0x0000001f3f047899 */ /* 0x000fe20008011605 */
[----:B------:R-:W-:Y:S01]  /*7d60*/  MOV R107, RZ ;  /* 0x000000ff006b7202 */ /* 0x000fe20000000f00 */
[----:B------:R-:W-:Y:S01]  /*7d70*/  IMAD.MOV.U32 R4, RZ, RZ, RZ ;  /* 0x000000ffff047224 */ /* 0x000fe200078e00ff */
        /* <DEDUP_REMOVED lines=90> */
[----:B------:R-:W-:Y:S01]  /*8320*/  IMAD.SHL.U32 R196, R38, 0x8, RZ ;  /* 0x0000000826c47824 */ /* 0x000fe200078e00ff */
[----:B------:R-:W-:Y:S01]  /*8330*/  UIMAD UR6, UR15, UR4, URZ ;  /* 0x000000040f0672a4 */ /* 0x000fe2000f8e023f */
[----:B------:R-:W-:Y:S01]  /*8340*/  LEA.HI R144, R4, R223, RZ, 0x6 ;  /* 0x000000df04907211 */ /* 0x000fe200078f30ff */
[----:B------:R-:W-:Y:S01]  /*8350*/  USEL UR7, UR7, URZ, !UP0 ;  /* 0x0000003f07077287 */ /* 0x000fe2000c000000 */
[----:B------:R-:W-:Y:S01]  /*8360*/  LOP3.LUT R147, R147, 0x1c0, RZ, 0xc0, !PT ;  /* 0x000001c093937812 */ /* 0x000fe200078ec0ff */
[----:B------:R-:W-:Y:S01]  /*8370*/  UIMAD UR6, UR16, UR5, UR6 ;  /* 0x00000005100672a4 */ /* 0x000fe2000f8e0206 */
[----:B-1----:R-:W-:Y:S01]  /*8380*/  IADD3 R2, R225, UR18, RZ ;  /* 0x00000012e1027c10 */ /* 0x002fe2000fffe0ff */
[----:B------:R-:W-:Y:S01]  /*8390*/  UIMAD.WIDE.U32 UR10, UR16, UR4, UR8 ;  /* 0x00000004100a72a5 */ /* 0x000fe2000f8e0008 */
[C---:B------:R-:W-:Y:S01]  /*83a0*/  IADD3 R229, R196.reuse, 0x40, RZ ;  /* 0x00000040c4e57810 */ /* 0x040fe20007ffe0ff */
[----:B------:R-:W-:Y:S01]  /*83b0*/  USEL UR8, UR22, URZ, !UP0 ;  /* 0x0000003f16087287 */ /* 0x000fe2000c000000 */
[----:B------:R-:W-:Y:S01]  /*83c0*/  IADD3 R39, R196, 0xc0, RZ ;  /* 0x000000c0c4277810 */ /* 0x000fe20007ffe0ff */
[----:B------:R-:W-:Y:S01]  /*83d0*/  ULDC.64 UR4, c[0x0][0x1c0] ;  /* 0x0000700000047ab9 */ /* 0x000fe20000000a00 */
[----:B------:R-:W-:Y:S01]  /*83e0*/  @P1 IMAD.HI.U32 R3, R2, c[0x0][0x2c8], RZ ;  /* 0x0000b20002031a27 */ /* 0x000fe200078e00ff */
[----:B------:R-:W-:Y:S01]  /*83f0*/  UIMAD UR7, UR7, UR4, URZ ;  /* 0x00000004070772a4 */ /* 0x000fe2000f8e023f */
[----:B------:R-:W-:Y:S01]  /*8400*/  IADD3 R36, R196, 0x80, RZ ;  /* 0x00000080c4247810 */ /* 0x000fe20007ffe0ff */
[----:B------:R-:W-:Y:S01]  /*8410*/  UIADD3 UR11, UR11, UR6, URZ ;  /* 0x000000060b0b7290 */ /* 0x000fe2000fffe03f */
[----:B------:R-:W-:Y:S01]  /*8420*/  IMAD.MOV.U32 R6, RZ, RZ, R2 ;  /* 0x000000ffff067224 */ /* 0x000fe200078e0002 */
[----:B------:R-:W-:Y:S01]  /*8430*/  UIMAD UR5, UR8, UR5, UR7 ;  /* 0x00000005080572a4 */ /* 0x000fe2000f8e0207 */
[----:B------:R-:W-:Y:S01]  /*8440*/  @P0 SHF.R.U32.HI R6, RZ, c[0x0][0x2cc], R3 ;  /* 0x0000b300ff060a19 */ /* 0x000fe20000011603 */
[----:B------:R-:W-:Y:S01]  /*8450*/  UIMAD.WIDE.U32 UR8, UR8, UR4, UR10 ;  /* 0x00000004080872a5 */ /* 0x000fe2000f8e000a */
[----:B------:R-:W-:Y:S01]  /*8460*/  IMAD.SHL.U32 R144, R144, 0x8, RZ ;  /* 0x0000000890907824 */ /* 0x000fe200078e00ff */
[----:B------:R-:W-:Y:S01]  /*8470*/  ISETP.GE.AND P4, PT, R196, c[0x0][0x198], PT ;  /* 0x00006600c4007a0c */ /* 0x000fe20003f86270 */
[----:B------:R-:W-:Y:S01]  /*8480*/  ULDC UR10, c[0x0][0x2c4] ;  /* 0x0000b100000a7ab9 */ /* 0x000fe20000000800 */
[--C-:B------:R-:W-:Y:S01]  /*8490*/  SHF.R.S32.HI R9, RZ, 0x1f, R6.reuse ;  /* 0x0000001fff097819 */ /* 0x100fe20000011406 */
[----:B------:R-:W-:Y:S01]  /*84a0*/  UIADD3 UR5, UR9, UR5, URZ ;  /* 0x0000000509057290 */ /* 0x000fe2000fffe03f */
[----:B---3--:R-:W-:Y:S01]  /*84b0*/  IMAD.MOV R5, RZ, RZ, -R6 ;  /* 0x000000ffff057224 */ /* 0x008fe200078e0a06 */
[----:B------:R-:W-:Y:S01]  /*84c0*/  UIMAD UR10, UR21, UR10, URZ ;  /* 0x0000000a150a72a4 */ /* 0x000fe2000f8e023f */
[----:B------:R-:W-:Y:S01]  /*84d0*/  IMAD.U32 R10, RZ, RZ, UR8 ;  /* 0x00000008ff0a7e24 */ /* 0x000fe2000f8e00ff */
[----:B------:R-:W-:Y:S01]  /*84e0*/  SHF.R.U32.HI R145, RZ, 0x3, R147 ;  /* 0x00000003ff917819 */ /* 0x000fe20000011693 */
[----:B------:R-:W-:Y:S01]  /*84f0*/  IMAD R9, R9, c[0x0][0x1b0], RZ ;  /* 0x00006c0009097a24 */ /* 0x000fe200078e02ff */
[----:B------:R-:W-:Y:S01]  /*8500*/  ISETP.GE.AND P3, PT, R229, c[0x0][0x198], PT ;  /* 0x00006600e5007a0c */ /* 0x000fe20003f66270 */
[----:B------:R-:W-:Y:S01]  /*8510*/  IMAD R8, R5, c[0x0][0x2c4], R2 ;  /* 0x0000b10005087a24 */ /* 0x000fe200078e0202 */
[----:B------:R-:W-:Y:S01]  /*8520*/  ISETP.GE.AND P5, PT, R39, c[0x0][0x198], PT ;  /* 0x0000660027007a0c */ /* 0x000fe20003fa6270 */
[----:B------:R-:W-:Y:S01]  /*8530*/  IMAD.U32 R3, RZ, RZ, UR5 ;  /* 0x00000005ff037e24 */ /* 0x000fe2000f8e00ff */
[----:B------:R-:W-:Y:S01]  /*8540*/  LOP3.LUT R144, R144, 0xfffffe00, RZ, 0xc0, !PT ;  /* 0xfffffe0090907812 */ /* 0x000fe200078ec0ff */
[----:B------:R-:W-:Y:S01]  /*8550*/  IMAD.MOV.U32 R2, RZ, RZ, R10 ;  /* 0x000000ffff027224 */ /* 0x000fe200078e000a */
[----:B------:R-:W-:Y:S01]  /*8560*/  SHF.R.S32.HI R5, RZ, 0x1f, R8 ;  /* 0x0000001fff057819 */ /* 0x000fe20000011408 */
[----:B------:R-:W-:-:S02]  /*8570*/  IMAD R9, R6, c[0x0][0x1b4], R9 ;  /* 0x00006d0006097a24 */ /* 0x000fc400078e0209 */
[----:B------:R-:W-:Y:S01]  /*8580*/  IMAD.WIDE.U32 R6, R6, c[0x0][0x1b0], R2 ;  /* 0x00006c0006067a25 */ /* 0x000fe200078e0002 */
[----:B------:R-:W-:-:S03]  /*8590*/  LOP3.LUT R2, R63, 0xfffffff0, RZ, 0xc0, !PT ;  /* 0xfffffff03f027812 */ /* 0x000fc600078ec0ff */
[----:B------:R-:W-:Y:S02]  /*85a0*/  IMAD R5, R5, c[0x0][0x1a8], RZ ;  /* 0x00006a0005057a24 */ /* 0x000fe400078e02ff */
[----:B------:R-:W-:Y:S02]  /*85b0*/  IMAD.IADD R3, R223, 0x1, -R2 ;  /* 0x00000001df037824 */ /* 0x000fe400078e0a02 */
[----:B------:R-:W-:Y:S02]  /*85c0*/  IMAD.IADD R7, R7, 0x1, R9 ;  /* 0x0000000107077824 */ /* 0x000fe400078e0209 */
[C---:B------:R-:W-:Y:S01]  /*85d0*/  IMAD R5, R8.reuse, c[0x0][0x1ac], R5 ;  /* 0x00006b0008057a24 */ /* 0x040fe200078e0205 */
[----:B------:R-:W-:Y:S01]  /*85e0*/  SHF.R.S32.HI R2, RZ, 0x1f, R3 ;  /* 0x0000001fff027819 */ /* 0x000fe20000011403 */
[----:B------:R-:W-:-:S03]  /*85f0*/  IMAD.WIDE.U32 R8, R8, c[0x0][0x1a8], R6 ;  /* 0x00006a0008087a25 */ /* 0x000fc600078e0006 */
[----:B------:R-:W-:Y:S01]  /*8600*/  LEA.HI R2, R2, R3, RZ, 0x3 ;  /* 0x0000000302027211 */ /* 0x000fe200078f18ff */
[----:B------:R-:W-:Y:S01]  /*8610*/  IMAD.IADD R6, R9, 0x1, R5 ;  /* 0x0000000109067824 */ /* 0x000fe200078e0205 */
[----:B------:R-:W-:Y:S01]  /*8620*/  IADD3 R9, R197, UR18, RZ ;  /* 0x00000012c5097c10 */ /* 0x000fe2000fffe0ff */
[----:B------:R-:W-:Y:S01]  /*8630*/  IMAD.MOV.U32 R5, RZ, RZ, 0x10 ;  /* 0x00000010ff057424 */ /* 0x000fe200078e00ff */
[----:B------:R-:W-:Y:S01]  /*8640*/  LOP3.LUT R62, R2, 0xfffffff8, RZ, 0xc0, !PT ;  /* 0xfffffff8023e7812 */ /* 0x000fe200078ec0ff */
[----:B------:R-:W-:Y:S01]  /*8650*/  IMAD.U32 R11, RZ, RZ, UR9 ;  /* 0x00000009ff0b7e24 */ /* 0x000fe2000f8e00ff */
[----:B------:R-:W-:Y:S01]  /*8660*/  ISETP.GE.AND P6, PT, R9, UR10, PT ;  /* 0x0000000a09007c0c */ /* 0x000fe2000bfc6270 */
[----:B------:R-:W-:Y:S01]  /*8670*/  IMAD.MOV.U32 R226, RZ, RZ, -0x1 ;  /* 0xffffffffffe27424 */ /* 0x000fe200078e00ff */
[C---:B------:R-:W-:Y:S01]  /*8680*/  LEA R16, P0, R8.reuse, c[0x0][0x160], 0x1 ;  /* 0x0000580008107a11 */ /* 0x040fe200078008ff */
[----:B------:R-:W-:Y:S01]  /*8690*/  IMAD.IADD R62, R3, 0x1, -R62 ;  /* 0x00000001033e7824 */ /* 0x000fe200078e0a3e */
[----:B------:R-:W-:Y:S01]  /*86a0*/  P2R R10, PR, RZ, 0x40 ;  /* 0x00000040ff0a7803 */ /* 0x000fe20000000000 */
[----:B------:R-:W-:Y:S01]  /*86b0*/  IMAD.MOV.U32 R3, RZ, RZ, 0x20 ;  /* 0x00000020ff037424 */ /* 0x000fe200078e00ff */
[----:B------:R-:W-:Y:S01]  /*86c0*/  LEA.HI.X R6, R8, c[0x0][0x164], R6, 0x1, P0 ;  /* 0x0000590008067a11 */ /* 0x000fe200000f0c06 */
[----:B------:R1:W3:Y:S01]  /*86d0*/  SHFL.IDX PT, R14, R16, RZ, 0x181f ;  /* 0x00181fff100e7589 */ /* 0x0002e200000e0000 */
[----:B------:R-:W-:-:S03]  /*86e0*/  ISETP.GE.AND P0, PT, R36, c[0x0][0x198], PT ;  /* 0x0000660024007a0c */ /* 0x000fc60003f06270 */
[----:B------:R1:W4:Y:S01]  /*86f0*/  SHFL.IDX PT, R15, R6, RZ, 0x181f ;  /* 0x00181fff060f7589 */ /* 0x00032200000e0000 */
[----:B--2---:R2:W5:Y:S01]  /*8700*/  @P2 R2UR UR11, R0 ;  /* 0x00000000000b23c2 */ /* 0x00456200000e0000 */
[----:B------:R-:W-:Y:S01]  /*8710*/  R2P PR, R62, 0x6 ;  /* 0x000000063e007804 */ /* 0x000fe20000000000 */
[----:B-----5:R-:W-:-:S04]  /*8720*/  @!UP1 UMOV UR11, UR22 ;  /* 0x00000016000b9c82 */ /* 0x020fc80008000000 */
[----:B------:R-:W-:Y:S02]  /*8730*/  SEL R5, R5, 0xfffffff0, !P1 ;  /* 0xfffffff005057807 */ /* 0x000fe40004800000 */
[----:B------:R-:W-:Y:S02]  /*8740*/  SEL R3, R3, 0xffffffe0, !P2 ;  /* 0xffffffe003037807 */ /* 0x000fe40005000000 */
[----:B--2---:R-:W-:-:S04]  /*8750*/  LOP3.LUT R0, R147, 0x38, R196, 0xf8, !PT ;  /* 0x0000003893007812 */ /* 0x004fc800078ef8c4 */
[----:B------:R-:W-:-:S05]  /*8760*/  LOP3.LUT R7, R0, R145, RZ, 0x3c, !PT ;  /* 0x0000009100077212 */ /* 0x000fca00078e3cff */
[----:B------:R-:W-:Y:S01]  /*8770*/  IMAD.IADD R0, R7, 0x1, R144 ;  /* 0x0000000107007824 */ /* 0x000fe200078e0290 */
        /* <DEDUP_REMOVED lines=20> */
.L_x_1657:
[----:B-1-34-:R-:W-:Y:S05]  /*88c0*/  BSYNC B0 ;  /* 0x0000000000007941 */ /* 0x01afea0003800000 */
.L_x_1656:
        /* <DEDUP_REMOVED lines=26> */
.L_x_1659:
[----:B------:R-:W-:Y:S05]  /*8a70*/  BSYNC B0 ;  /* 0x0000000000007941 */ /* 0x000fea0003800000 */
.L_x_1658:
        /* <DEDUP_REMOVED lines=8> */
[----:B-1--4-:R-:W-:Y:S01]  /*8b00*/  IMAD.WIDE R20, R196, 0x2, R18 ;  /* 0x00000002c4147825 */ /* 0x012fe200078e0212 */
[----:B------:R-:W-:Y:S02]  /*8b10*/  SHF.R.S32.HI R11, RZ, 0x1f, R36 ;  /* 0x0000001fff0b7819 */ /* 0x000fe40000011424 */
[----:B---3--:R-:W-:Y:S02]  /*8b20*/  SHF.R.S32.HI R14, RZ, 0x1f, R39 ;  /* 0x0000001fff0e7819 */ /* 0x008fe40000011427 */
        /* <DEDUP_REMOVED lines=15> */
.L_x_1661:
[----:B------:R-:W-:Y:S05]  /*8c20*/  BSYNC B0 ;  /* 0x0000000000007941 */ /* 0x000fea0003800000 */
.L_x_1660:
[----:B------:R-:W-:Y:S01]  /*8c30*/  IADD3 R7, R9, 0x60, RZ ;  /* 0x0000006009077810 */ /* 0x000fe20007ffe0ff */
[----:B-1-3--:R-:W-:Y:S01]  /*8c40*/  SHFL.IDX PT, R14, R16, 0x3, 0x181f ;  /* 0x00781f00100e7f89 */ /* 0x00afe200000e0000 */
[----:B------:R-:W-:Y:S01]  /*8c50*/  UMOV UR6, 0x30 ;  /* 0x0000003000067882 */ /* 0x000fe20000000000 */
[----:B------:R-:W-:Y:S01]  /*8c60*/  IMAD.MOV.U32 R224, RZ, RZ, c[0x0][0x2b8] ;  /* 0x0000ae00ffe07624 */ /* 0x000fe200078e00ff */
[----:B------:R-:W-:Y:S01]  /*8c70*/  ISETP.GE.AND P2, PT, R7, UR10, PT ;  /* 0x0000000a07007c0c */ /* 0x000fe2000bf46270 */
[----:B------:R1:W3:Y:S01]  /*8c80*/  SHFL.IDX PT, R15, R6, 0x3, 0x181f ;  /* 0x00781f00060f7f89 */ /* 0x0002e200000e0000 */
[----:B------:R-:W-:Y:S01]  /*8c90*/  UIMAD UR6, UR13, UR6, -0x30 ;  /* 0xffffffd00d0674a4 */ /* 0x000fe2000f8e0206 */
        /* <DEDUP_REMOVED lines=10> */
[----:B------:R-:W-:Y:S01]  /*8d40*/  @!P2 SHF.R.S32.HI R17, RZ, 0x1f, R36 ;  /* 0x0000001fff11a819 */ /* 0x000fe20000011424 */
[----:B------:R-:W-:Y:S01]  /*8d50*/  UIMAD UR7, UR11, UR5, UR7 ;  /* 0x000000050b0772a4 */ /* 0x000fe2000f8e0207 */
[----:B----4-:R-:W-:Y:S02]  /*8d60*/  @!P2 LEA.HI R19, R12, R229, RZ, 0x3 ;  /* 0x000000e50c13a211 */ /* 0x010fe400078f18ff */
[----:B------:R-:W-:Y:S01]  /*8d70*/  @!P2 LEA.HI R17, R17, R36, RZ, 0x3 ;  /* 0x000000241111a211 */ /* 0x000fe200078f18ff */
[----:B------:R-:W-:Y:S01]  /*8d80*/  UIADD3 UR7, UR9, UR7, URZ ;  /* 0x0000000709077290 */ /* 0x000fe2000fffe03f */
[----:B------:R-:W-:Y:S01]  /*8d90*/  @!P2 LOP3.LUT R19, R19, 0xfffffff8, RZ, 0xc0, !PT ;  /* 0xfffffff81313a812 */ /* 0x000fe200078ec0ff */
[----:B------:R-:W-:Y:S01]  /*8da0*/  ULDC.64 UR4, c[0x0][0x1e8] ;  /* 0x00007a0000047ab9 */ /* 0x000fe20000000a00 */
[----:B------:R-:W-:-:S02]  /*8db0*/  @!P2 LOP3.LUT R17, R17, 0xfffffff8, RZ, 0xc0, !PT ;  /* 0xfffffff81111a812 */ /* 0x000fc400078ec0ff */
[----:B-12---:R-:W-:Y:S01]  /*8dc0*/  @!P2 SHF.R.S32.HI R6, RZ, 0x1f, R39 ;  /* 0x0000001fff06a819 */ /* 0x006fe20000011427 */
[--C-:B---3--:R-:W-:Y:S01]  /*8dd0*/  @!P2 IMAD.WIDE R20, R196, 0x2, R14.reuse ;  /* 0x00000002c414a825 */ /* 0x108fe200078e020e */
[----:B------:R-:W-:Y:S02]  /*8de0*/  @P1 LOP3.LUT R37, R37, 0x8, RZ, 0xfc, !PT ;  /* 0x0000000825251812 */ /* 0x000fe400078efcff */
[----:B------:R-:W-:Y:S01]  /*8df0*/  @!P2 LEA.HI R7, R6, R39, RZ, 0x3 ;  /* 0x000000270607a211 */ /* 0x000fe200078f18ff */
[--C-:B------:R-:W-:Y:S01]  /*8e00*/  @!P2 IMAD.WIDE R18, R19, 0x2, R14.reuse ;  /* 0x000000021312a825 */ /* 0x100fe200078e020e */
[----:B------:R-:W-:Y:S01]  /*8e10*/  @!PT LDS RZ, [RZ] ;  /* 0x00000000fffff984 */ /* 0x000fe20000000800 */
[----:B------:R1:W-:Y:S02]  /*8e20*/  @!P2 LDGSTS.E.BYPASS.LTC128B.128 [R11+0x13080], [R20.64], !P4 ;  /* 0x13080000140bafae */ /* 0x0003e4000e101d5a */
[----:B------:R-:W-:Y:S01]  /*8e30*/  @!P2 LOP3.LUT R7, R7, 0xfffffff8, RZ, 0xc0, !PT ;  /* 0xfffffff80707a812 */ /* 0x000fe200078ec0ff */
[--C-:B------:R-:W-:Y:S01]  /*8e40*/  @!P2 IMAD.WIDE R16, R17, 0x2, R14.reuse ;  /* 0x000000021110a825 */ /* 0x100fe200078e020e */
[----:B------:R2:W-:Y:S03]  /*8e50*/  @!P2 LDGSTS.E.BYPASS.LTC128B.128 [R11+0x17080], [R18.64], !P3 ;  /* 0x17080000120bafae */ /* 0x0005e6000d901d5a */
[----:B------:R-:W-:Y:S01]  /*8e60*/  @!P2 IMAD.WIDE R14, R7, 0x2, R14 ;  /* 0x00000002070ea825 */ /* 0x000fe200078e020e */
[----:B------:R3:W-:Y:S01]  /*8e70*/  @!P2 LDGSTS.E.BYPASS.LTC128B.128 [R11+0x1b080], [R16.64], !P0 ;  /* 0x1b080000100bafae */ /* 0x0007e2000c101d5a */
[----:B------:R-:W-:-:S02]  /*8e80*/  ISETP.GE.AND P0, PT, R228, UR14, PT ;  /* 0x0000000ee4007c0c */ /* 0x000fc4000bf06270 */
[----:B------:R-:W-:Y:S01]  /*8e90*/  IADD3 R228, R228, UR19, RZ ;  /* 0x00000013e4e47c10 */ /* 0x000fe2000fffe0ff */
[----:B------:R4:W-:Y:S01]  /*8ea0*/  @!P2 LDGSTS.E.BYPASS.LTC128B.128 [R11+0x1f080], [R14.64], !P5 ;  /* 0x1f0800000e0bafae */ /* 0x0009e2000e901d5a */
[----:B------:R-:W-:-:S03]  /*8eb0*/  ISETP.GT.OR P0, PT, R225, 0x2f, P0 ;  /* 0x0000002fe100780c */ /* 0x000fc60000704670 */
[----:B------:R-:W0:Y:S01]  /*8ec0*/  LDGDEPBAR ;  /* 0x00000000000079af */ /* 0x000e220000000000 */
[----:B------:R-:W-:-:S04]  /*8ed0*/  @P1 IMAD.HI.U32 R12, R228, c[0x0][0x2bc], RZ ;  /* 0x0000af00e40c1a27 */ /* 0x000fc800078e00ff */
[----:B------:R-:W-:Y:S01]  /*8ee0*/  IMAD.MOV.U32 R6, RZ, RZ, R228 ;  /* 0x000000ffff067224 */ /* 0x000fe200078e00e4 */
[----:B------:R-:W-:-:S04]  /*8ef0*/  @P1 SHF.R.U32.HI R6, RZ, c[0x0][0x2c0], R12 ;  /* 0x0000b000ff061a19 */ /* 0x000fc8000001160c */
[----:B------:R-:W-:-:S04]  /*8f00*/  @!P0 IADD3 R12, P1, R6, UR8, RZ ;  /* 0x00000008060c8c10 */ /* 0x000fc8000ff3e0ff */
[----:B------:R-:W-:Y:S02]  /*8f10*/  @!P0 LEA.HI.X.SX32 R7, R6, UR7, 0x1, P1 ;  /* 0x0000000706078c11 */ /* 0x000fe400088f0eff */
[----:B---3--:R-:W-:-:S04]  /*8f20*/  @!P0 LEA R16, P1, R12, c[0x0][0x2a0], 0x2 ;  /* 0x0000a8000c108a11 */ /* 0x008fc800078210ff */
[----:B------:R-:W-:Y:S01]  /*8f30*/  @!P0 LEA.HI.X R17, R12, c[0x0][0x2a4], R7, 0x2, P1 ;  /* 0x0000a9000c118a11 */ /* 0x000fe200008f1407 */
[----:B------:R-:W-:Y:S06]  /*8f40*/  BAR.SYNC.DEFER_BLOCKING 0x0 ;  /* 0x0000000000007b1d */ /* 0x000fec0000010000 */
[----:B------:R-:W3:Y:S01]  /*8f50*/  @!P0 LDG.E R227, [R16.64] ;  /* 0x0000001a10e38981 */ /* 0x000ee2000c1e1900 */
[----:B------:R-:W-:Y:S01]  /*8f60*/  IMAD.MOV R7, RZ, RZ, -R6 ;  /* 0x000000ffff077224 */ /* 0x000fe200078e0a06 */
[----:B------:R-:W-:Y:S01]  /*8f70*/  UIMAD UR11, UR15, UR4, URZ ;  /* 0x000000040f0b72a4 */ /* 0x000fe2000f8e023f */
[----:B------:R-:W-:Y:S01]  /*8f80*/  ISETP.GE.AND P6, PT, R196, c[0x0][0x1d4], PT ;  /* 0x00007500c4007a0c */ /* 0x000fe20003fc6270 */
[----:B------:R-:W-:Y:S01]  /*8f90*/  UIADD3 UR20, UR13, -0x1, URZ ;  /* 0xffffffff0d147890 */ /* 0x000fe2000fffe03f */
[----:B------:R-:W-:Y:S01]  /*8fa0*/  IMAD R228, R7, c[0x0][0x2b8], R228 ;  /* 0x0000ae0007e47a24 */ /* 0x000fe200078e02e4 */
[----:B------:R-:W-:Y:S01]  /*8fb0*/  UIMAD.WIDE.U32 UR24, UR16, UR4, URZ ;  /* 0x00000004101872a5 */ /* 0x000fe2000f8e003f */
[----:B------:R-:W-:Y:S01]  /*8fc0*/  ISETP.GE.AND P3, PT, R229, c[0x0][0x1d4], PT ;  /* 0x00007500e5007a0c */ /* 0x000fe20003f66270 */
[----:B------:R-:W-:Y:S01]  /*8fd0*/  UIMAD UR11, UR16, UR5, UR11 ;  /* 0x00000005100b72a4 */ /* 0x000fe2000f8e020b */
[----:B----4-:R-:W-:Y:S01]  /*8fe0*/  IMAD.WIDE.U32 R14, R228, c[0x0][0x1e0], RZ ;  /* 0x00007800e40e7a25 */ /* 0x010fe200078e00ff */
[----:B------:R-:W-:Y:S01]  /*8ff0*/  SHF.R.S32.HI R61, RZ, 0x1f, R228 ;  /* 0x0000001fff3d7819 */ /* 0x000fe200000114e4 */
[----:B------:R-:W-:Y:S01]  /*9000*/  UIMAD UR20, UR20, -0x30, UR14 ;  /* 0xffffffd0141478a4 */ /* 0x000fe2000f8e020e */
[----:B------:R-:W-:Y:S01]  /*9010*/  ISETP.GE.AND P5, PT, R36, c[0x0][0x1d4], PT ;  /* 0x0000750024007a0c */ /* 0x000fe20003fa6270 */
[----:B------:R-:W-:Y:S01]  /*9020*/  UIADD3 UR11, UR25, UR11, URZ ;  /* 0x0000000b190b7290 */ /* 0x000fe2000fffe03f */
[----:B------:R-:W-:Y:S01]  /*9030*/  ISETP.GE.AND P4, PT, R39, c[0x0][0x1d4], PT ;  /* 0x0000750027007a0c */ /* 0x000fe20003f86270 */
[----:B------:R-:W-:Y:S01]  /*9040*/  IMAD R7, R61, c[0x0][0x1e0], RZ ;  /* 0x000078003d077a24 */ /* 0x000fe200078e02ff */
[----:B------:R-:W-:Y:S01]  /*9050*/  UISETP.LT.AND UP0, UPT, UR20, 0x30, UPT ;  /* 0x000000301400788c */ /* 0x000fe2000bf01270 */
[----:B------:R-:W-:-:S02]  /*9060*/  LOP3.LUT R37, R37, 0xfffffffe, RZ, 0xc0, !PT ;  /* 0xfffffffe25257812 */ /* 0x000fc400078ec0ff */
[----:B------:R-:W-:Y:S01]  /*9070*/  IMAD R6, R228, c[0x0][0x1e4], R7 ;  /* 0x00007900e4067a24 */ /* 0x000fe200078e0207 */
[----:B------:R-:W-:Y:S01]  /*9080*/  USEL UR4, UR20, 0x30, UP0 ;  /* 0x0000003014047887 */ /* 0x000fe20008000000 */
[----:B------:R-:W-:Y:S02]  /*9090*/  @P3 LOP3.LUT R37, R37, 0x1, RZ, 0xfc, !PT ;  /* 0x0000000125253812 */ /* 0x000fe400078efcff */
[----:B------:R-:W-:Y:S01]  /*90a0*/  IMAD.IADD R15, R15, 0x1, R6 ;  /* 0x000000010f0f7824 */ /* 0x000fe200078e0206 */
[----:B---3--:R-:W-:-:S03]  /*90b0*/  SHF.R.S32.HI R60, RZ, 0x1f, R227 ;  /* 0x0000001fff3c7819 */ /* 0x008fc600000114e3 */
[----:B------:R-:W-:Y:S01]  /*90c0*/  IMAD.WIDE.U32 R6, R227, c[0x0][0x1f0], R14 ;  /* 0x00007c00e3067a25 */ /* 0x000fe200078e000e */
[----:B------:R-:W-:Y:S01]  /*90d0*/  IADD3 R14, -R197, UR4, RZ ;  /* 0x00000004c50e7c10 */ /* 0x000fe2000fffe1ff */
[----:B------:R-:W-:Y:S02]  /*90e0*/  ULDC.64 UR4, c[0x0][0x210] ;  /* 0x0000840000047ab9 */ /* 0x000fe40000000a00 */
[----:B------:R-:W-:Y:S01]  /*90f0*/  IMAD R12, R60, c[0x0][0x1f0], RZ ;  /* 0x00007c003c0c7a24 */ /* 0x000fe200078e02ff */
[----:B------:R-:W-:Y:S01]  /*9100*/  IADD3 R6, P0, R6, UR24, RZ ;  /* 0x0000001806067c10 */ /* 0x000fe2000ff1e0ff */
[----:B------:R-:W-:Y:S02]  /*9110*/  UIMAD UR12, UR15, UR4, URZ ;  /* 0x000000040f0c72a4 */ /* 0x000fe4000f8e023f */
[----:B------:R-:W-:Y:S01]  /*9120*/  IMAD R15, R227, c[0x0][0x1f4], R12 ;  /* 0x00007d00e30f7a24 */ /* 0x000fe200078e020c */
[----:B------:R-:W-:Y:S02]  /*9130*/  UIMAD.WIDE.U32 UR28, UR16, UR4, URZ ;  /* 0x00000004101c72a5 */ /* 0x000fe4000f8e003f */
[----:B------:R-:W-:-:S02]  /*9140*/  UIMAD UR12, UR16, UR5, UR12 ;  /* 0x00000005100c72a4 */ /* 0x000fc4000f8e020c */
[----:B------:R-:W-:Y:S02]  /*9150*/  IADD3.X R15, R7, UR11, R15, P0, !PT ;  /* 0x0000000b070f7c10 */ /* 0x000fe400087fe40f */
[----:B------:R-:W-:Y:S01]  /*9160*/  LEA R16, P0, R6, c[0x0][0x1c8], 0x1 ;  /* 0x0000720006107a11 */ /* 0x000fe200078008ff */
[----:B------:R-:W-:-:S03]  /*9170*/  UIADD3 UR12, UR29, UR12, URZ ;  /* 0x0000000c1d0c7290 */ /* 0x000fc6000fffe03f */
[----:B------:R-:W-:Y:S01]  /*9180*/  LEA.HI.X R15, R6, c[0x0][0x1cc], R15, 0x1, P0 ;  /* 0x00007300060f7a11 */ /* 0x000fe200000f0c0f */
[----:B--2---:R-:W-:Y:S01]  /*9190*/  SHFL.IDX PT, R18, R16, RZ, 0x181f ;  /* 0x00181fff10127589 */ /* 0x004fe200000e0000 */
[----:B------:R-:W-:-:S03]  /*91a0*/  ISETP.GE.AND P0, PT, R14, 0x1, PT ;  /* 0x000000010e00780c */ /* 0x000fc60003f06270 */
[----:B------:R-:W2:Y:S10]  /*91b0*/  SHFL.IDX PT, R19, R15, RZ, 0x181f ;  /* 0x00181fff0f137589 */ /* 0x000eb400000e0000 */
[----:B------:R-:W-:-:S02]  /*91c0*/  @P0 SHF.R.S32.HI R12, RZ, 0x1f, R229 ;  /* 0x0000001fff0c0819 */ /* 0x000fc400000114e5 */
[----:B------:R-:W-:Y:S02]  /*91d0*/  @P0 SHF.R.S32.HI R7, RZ, 0x1f, R36 ;  /* 0x0000001fff070819 */ /* 0x000fe40000011424 */
[----:B------:R-:W-:Y:S02]  /*91e0*/  @P0 SHF.R.S32.HI R6, RZ, 0x1f, R39 ;  /* 0x0000001fff060819 */ /* 0x000fe40000011427 */
[----:B-1----:R-:W-:Y:S01]  /*91f0*/  @P0 LEA.HI R11, R12, R229, RZ, 0x3 ;  /* 0x000000e50c0b0211 */ /* 0x002fe200078f18ff */
[----:B------:R-:W-:Y:S01]  /*9200*/  @P0 IMAD.SHL.U32 R12, R0, 0x2, RZ ;  /* 0x00000002000c0824 */ /* 0x000fe200078e00ff */
[----:B------:R-:W-:Y:S02]  /*9210*/  @P0 LEA.HI R7, R7, R36, RZ, 0x3 ;  /* 0x0000002407070211 */ /* 0x000fe400078f18ff */
[----:B------:R-:W-:Y:S02]  /*9220*/  @P0 LEA.HI R6, R6, R39, RZ, 0x3 ;  /* 0x0000002706060211 */ /* 0x000fe400078f18ff */
[----:B------:R-:W-:-:S02]  /*9230*/  @P0 LOP3.LUT R11, R11, 0xfffffff8, RZ, 0xc0, !PT ;  /* 0xfffffff80b0b0812 */ /* 0x000fc400078ec0ff */
[----:B------:R-:W-:Y:S01]  /*9240*/  @P0 LOP3.LUT R7, R7, 0xfffffff8, RZ, 0xc0, !PT ;  /* 0xfffffff807070812 */ /* 0x000fe200078ec0ff */
[----:B--2---:R-:W-:Y:S01]  /*9250*/  @P0 IMAD.WIDE R20, R196, 0x2, R18 ;  /* 0x00000002c4140825 */ /* 0x004fe200078e0212 */
        /* <DEDUP_REMOVED lines=11> */
[----:B------:R-:W5:Y:S06]  /*9310*/  SHFL.IDX PT, R19, R15, 0x1, 0x181f ;  /* 0x00381f000f137f89 */ /* 0x000f6c00000e0000 */
[----:B------:R-:W-:-:S02]  /*9320*/  @P0 SHF.R.S32.HI R14, RZ, 0x1f, R229 ;  /* 0x0000001fff0e0819 */ /* 0x000fc400000114e5 */
[----:B------:R-:W-:Y:S02]  /*9330*/  @P0 SHF.R.S32.HI R11, RZ, 0x1f, R36 ;  /* 0x0000001fff0b0819 */ /* 0x000fe40000011424 */
[----:B-1----:R-:W-:Y:S02]  /*9340*/  @P0 SHF.R.S32.HI R20, RZ, 0x1f, R39 ;  /* 0x0000001fff140819 */ /* 0x002fe40000011427 */
[----:B------:R-:W-:Y:S01]  /*9350*/  @P0 LEA.HI R17, R14, R229, RZ, 0x3 ;  /* 0x000000e50e110211 */ /* 0x000fe200078f18ff */
[----:B------:R-:W-:Y:S01]  /*9360*/  @P0 IMAD.SHL.U32 R14, R0, 0x2, RZ ;  /* 0x00000002000e0824 */ /* 0x000fe200078e00ff */
[----:B------:R-:W-:Y:S02]  /*9370*/  @P0 LEA.HI R11, R11, R36, RZ, 0x3 ;  /* 0x000000240b0b0211 */ /* 0x000fe400078f18ff */
[----:B------:R-:W-:Y:S02]  /*9380*/  @P0 LEA.HI R20, R20, R39, RZ, 0x3 ;  /* 0x0000002714140211 */ /* 0x000fe400078f18ff */
[----:B------:R-:W-:-:S02]  /*9390*/  @P0 LOP3.LUT R17, R17, 0xfffffff8, RZ, 0xc0, !PT ;  /* 0xfffffff811110812 */ /* 0x000fc400078ec0ff */
[----:B------:R-:W-:Y:S02]  /*93a0*/  @P0 LOP3.LUT R11, R11, 0xfffffff8, RZ, 0xc0, !PT ;  /* 0xfffffff80b0b0812 */ /* 0x000fe400078ec0ff */
[----:B----4-:R-:W-:Y:S01]  /*93b0*/  @P0 LOP3.LUT R7, R20, 0xfffffff8, RZ, 0xc0, !PT ;  /* 0xfffffff814070812 */ /* 0x010fe200078ec0ff */
[----:B-----5:R-:W-:-:S04]  /*93c0*/  @P0 IMAD.WIDE R20, R196, 0x2, R18 ;  /* 0x00000002c4140825 */ /* 0x020fc800078e0212 */
[--C-:B------:R-:W-:Y:S01]  /*93d0*/  @P0 IMAD.WIDE R16, R17, 0x2, R18.reuse ;  /* 0x0000000211100825 */ /* 0x100fe200078e0212 */
[----:B------:R3:W-:Y:S03]  /*93e0*/  @P0 LDGSTS.E.BYPASS.LTC128B.128 [R14+0xb080], [R20.64], !P6 ;  /* 0x0b080000140e0fae */ /* 0x0007e6000f101d5a */
[--C-:B--2---:R-:W-:Y:S01]  /*93f0*/  @P0 IMAD.WIDE R22, R11, 0x2, R18.reuse ;  /* 0x000000020b160825 */ /* 0x104fe200078e0212 */
[----:B------:R3:W-:Y:S01]  /*9400*/  @P0 LDGSTS.E.BYPASS.LTC128B.128 [R14+0xc880], [R16.64], !P3 ;  /* 0x0c880000100e0fae */ /* 0x0007e2000d901d5a */
[----:B------:R-:W-:Y:S02]  /*9410*/  ISETP.GT.AND P3, PT, R225, 0x2f, PT ;  /* 0x0000002fe100780c */ /* 0x000fe40003f64270 */
[----:B------:R-:W-:Y:S01]  /*9420*/  @P0 IMAD.WIDE R18, R7, 0x2, R18 ;  /* 0x0000000207120825 */ /* 0x000fe200078e0212 */
[----:B------:R3:W-:Y:S01]  /*9430*/  @P0 LDGSTS.E.BYPASS.LTC128B.128 [R14+0xe080], [R22.64], !P5 ;  /* 0x0e080000160e0fae */ /* 0x0007e2000e901d5a */
[----:B------:R-:W-:-:S03]  /*9440*/  LEA.HI R7, R4, R223, RZ, 0x5 ;  /* 0x000000df04077211 */ /* 0x000fc600078f28ff */
[----:B------:R3:W-:Y:S01]  /*9450*/  @P0 LDGSTS.E.BYPASS.LTC128B.128 [R14+0xf880], [R18.64], !P4 ;  /* 0x0f880000120e0fae */ /* 0x0007e2000e101d5a */
[----:B------:R-:W-:Y:S02]  /*9460*/  ISETP.LT.AND P0, PT, RZ, c[0x0][0x27c], PT ;  /* 0x00009f00ff007a0c */ /* 0x000fe40003f01270 */
[----:B------:R-:W-:Y:S01]  /*9470*/  SHF.R.S32.HI R6, RZ, 0x5, R7 ;  /* 0x00000005ff067819 */ /* 0x000fe20000011407 */
[----:B------:R-:W0:Y:S10]  /*9480*/  LDGDEPBAR ;  /* 0x00000000000079af */ /* 0x000e340000000000 */
[----:B------:R-:W-:Y:S05]  /*9490*/  @P0 BRA `(.L_x_1662) ;  /* 0x0000002000000947 */ /* 0x000fea0003800000 */
[----:B------:R-:W-:-:S04]  /*94a0*/  DEPBAR.LE SB0, 0x1 ;  /* 0x000080400000791a */ /* 0x000fc80000000000 */
[----:B------:R-:W-:Y:S05]  /*94b0*/  BRA `(.L_x_1663) ;  /* 0x00009a6000007947 */ /* 0x000fea0003800000 */
.L_x_1662:
[----:B------:R-:W-:Y:S01]  /*94c0*/  ULDC.U8 UR4, c[0x0][0x298] ;  /* 0x0000a60000047ab9 */ /* 0x000fe20000000000 */
[----:B---3--:R-:W-:Y:S01]  /*94d0*/  SHF.R.S32.HI R19, RZ, 0x1f, R106 ;  /* 0x0000001fff137819 */ /* 0x008fe2000001146a */
[----:B------:R-:W-:Y:S01]  /*94e0*/  IMAD.WIDE.U32 R14, R106, c[0x0][0x280], RZ ;  /* 0x0000a0006a0e7a25 */ /* 0x000fe200078e00ff */
        /* <DEDUP_REMOVED lines=14> */
[----:B------:R-:W-:Y:S01]  /*95d0*/  ISETP.NE.AND P1, PT, R10, RZ, PT ;  /* 0x000000ff0a00720c */ /* 0x000fe20003f25270 */
[----:B------:R-:W-:Y:S01]  /*95e0*/  BSSY B0, `(.L_x_1665) ;  /* 0x0000049000007945 */ /* 0x000fe20003800000 */
        /* <DEDUP_REMOVED lines=10> */
[----:B------:R-:W-:Y:S01]  /*9690*/  PLOP3.LUT P0, PT, PT, PT, UP2, 0x80, 0x0 ;  /* 0x000000000000781c */ /* 0x000fe20003f0f028 */
[----:B------:R-:W-:-:S12]  /*96a0*/  CS2R R136, SRZ ;  /* 0x0000000000887805 */ /* 0x000fd8000001ff00 */
[----:B------:R-:W-:Y:S01]  /*96b0*/  @P0 SHF.R.U32.HI R9, RZ, c[0x0][0x2cc], R10 ;  /* 0x0000b300ff090a19 */ /* 0x000fe2000001160a */
[----:B------:R-:W-:-:S03]  /*96c0*/  IMAD.MOV.U32 R10, RZ, RZ, R14 ;  /* 0x000000ffff0a7224 */ /* 0x000fc600078e000e */
[----:B------:R-:W-:Y:S01]  /*96d0*/  SHF.R.S32.HI R12, RZ, 0x1f, R9 ;  /* 0x0000001fff0c7819 */ /* 0x000fe20000011409 */
[----:B------:R-:W-:-:S04]  /*96e0*/  IMAD.WIDE.U32 R10, R9, c[0x0][0x280], R10 ;  /* 0x0000a000090a7a25 */ /* 0x000fc800078e000a */
[----:B------:R-:W-:Y:S01]  /*96f0*/  IMAD R16, R12, c[0x0][0x280], RZ ;  /* 0x0000a0000c107a24 */ /* 0x000fe200078e02ff */
[----:B------:R-:W-:Y:S01]  /*9700*/  LEA R14, P0, R10, c[0x0][0x270], 0x1 ;  /* 0x00009c000a0e7a11 */ /* 0x000fe200078008ff */
[----:B------:R-:W-:Y:S02]  /*9710*/  IMAD R12, R12, c[0x0][0x290], RZ ;  /* 0x0000a4000c0c7a24 */ /* 0x000fe400078e02ff */
[C---:B------:R-:W-:Y:S02]  /*9720*/  IMAD R16, R9.reuse, c[0x0][0x284], R16 ;  /* 0x0000a10009107a24 */ /* 0x040fe400078e0210 */
[----:B------:R-:W-:Y:S01]  /*9730*/  IMAD.WIDE.U32 R18, R9, c[0x0][0x290], R18 ;  /* 0x0000a40009127a25 */ /* 0x000fe200078e0012 */
[----:B------:R1:W2:Y:S02]  /*9740*/  SHFL.IDX PT, R22, R14, RZ, 0x181f ;  /* 0x00181fff0e167589 */ /* 0x0002a400000e0000 */
[----:B------:R-:W-:Y:S01]  /*9750*/  IADD3 R17, R11, R16, RZ ;  /* 0x000000100b117210 */ /* 0x000fe20007ffe0ff */
[----:B------:R-:W-:-:S03]  /*9760*/  IMAD R9, R9, c[0x0][0x294], R12 ;  /* 0x0000a50009097a24 */ /* 0x000fc600078e020c */
[----:B------:R-:W-:Y:S02]  /*9770*/  LEA.HI.X R17, R10, c[0x0][0x274], R17, 0x1, P0 ;  /* 0x00009d000a117a11 */ /* 0x000fe400000f0c11 */
[----:B------:R-:W-:Y:S02]  /*9780*/  IADD3 R9, R19, R9, RZ ;  /* 0x0000000913097210 */ /* 0x000fe40007ffe0ff */
[C---:B------:R-:W-:Y:S01]  /*9790*/  LEA R12, P0, R18.reuse, c[0x0][0x288], 0x1 ;  /* 0x0000a200120c7a11 */ /* 0x040fe200078008ff */
[----:B------:R1:W3:Y:S03]  /*97a0*/  SHFL.IDX PT, R23, R17, RZ, 0x181f ;  /* 0x00181fff11177589 */ /* 0x0002e600000e0000 */
        /* <DEDUP_REMOVED lines=44> */
.L_x_1666:
[----:B------:R-:W-:Y:S05]  /*9a70*/  BSYNC B0 ;  /* 0x0000000000007941 */ /* 0x000fea0003800000 */
.L_x_1665:
        /* <DEDUP_REMOVED lines=86> */
.L_x_1668:
[----:B------:R-:W-:Y:S05]  /*9fe0*/  BSYNC B0 ;  /* 0x0000000000007941 */ /* 0x000fea0003800000 */
.L_x_1667:
        /* <DEDUP_REMOVED lines=88> */
.L_x_1670:
[----:B----4-:R-:W-:Y:S05]  /*a570*/  BSYNC B0 ;  /* 0x0000000000007941 */ /* 0x010fea0003800000 */
.L_x_1669:
        /* <DEDUP_REMOVED lines=85> */
.L_x_1672:
[----:B----4-:R-:W-:Y:S05]  /*aad0*/  BSYNC B0 ;  /* 0x0000000000007941 */ /* 0x010fea0003800000 */
.L_x_1671:
        /* <DEDUP_REMOVED lines=44> */
[----:B------:R-:W-:Y:S02]  /*ada0*/  SHF.R.U32.HI R130, RZ, 0x10, R137 ;  /* 0x00000010ff827819 */ /* 0x000fe40000011689 */
[--C-:B------:R-:W-:Y:S02]  /*adb0*/  SHF.R.U64 R131, R134, 0x10, R135.reuse ;  /* 0x0000001086837819 */ /* 0x100fe40000001287 */
[----:B------:R-:W-:Y:S02]  /*adc0*/  SHF.R.U32.HI R134, RZ, 0x10, R135 ;  /* 0x00000010ff867819 */ /* 0x000fe40000011687 */
[----:B------:R-:W-:Y:S02]  /*add0*/  PRMT R121, R121, 0x5410, R130 ;  /* 0x0000541079797816 */ /* 0x000fe40000000082 */
[----:B------:R-:W-:Y:S02]  /*ade0*/  SHF.R.U64 R129, R136, 0x10, R137 ;  /* 0x0000001088817819 */ /* 0x000fe40000001289 */
        /* <DEDUP_REMOVED lines=40> */
.L_x_1676:
[----:B------:R-:W-:Y:S05]  /*b070*/  BSYNC B0 ;  /* 0x0000000000007941 */ /* 0x000fea0003800000 */
.L_x_1675:
        /* <DEDUP_REMOVED lines=50> */
.L_x_1678:
[----:B------:R-:W-:Y:S05]  /*b3a0*/  BSYNC B0 ;  /* 0x0000000000007941 */ /* 0x000fea0003800000 */
.L_x_1677:
        /* <DEDUP_REMOVED lines=50> */
.L_x_1680:
[----:B------:R-:W-:Y:S05]  /*b6d0*/  BSYNC B0 ;  /* 0x0000000000007941 */ /* 0x000fea0003800000 */
.L_x_1679:
        /* <DEDUP_REMOVED lines=49> */
.L_x_1674:
[----:B------:R-:W-:Y:S05]  /*b9f0*/  BSYNC B1 ;  /* 0x0000000000017941 */ /* 0x000fea0003800000 */
.L_x_1673:
        /* <DEDUP_REMOVED lines=53> */
.L_x_1684:
[----:B------:R-:W-:Y:S05]  /*bd50*/  BSYNC B0 ;  /* 0x0000000000007941 */ /* 0x000fea0003800000 */
.L_x_1683:
        /* <DEDUP_REMOVED lines=50> */
.L_x_1686:
[----:B------:R-:W-:Y:S05]  /*c080*/  BSYNC B0 ;  /* 0x0000000000007941 */ /* 0x000fea0003800000 */
.L_x_1685:
        /* <DEDUP_REMOVED lines=50> */
.L_x_1688:
[----:B------:R-:W-:Y:S05]  /*c3b0*/  BSYNC B0 ;  /* 0x0000000000007941 */ /* 0x000fea0003800000 */
.L_x_1687:
        /* <DEDUP_REMOVED lines=49> */
.L_x_1682:
[----:B------:R-:W-:Y:S05]  /*c6d0*/  BSYNC B1 ;  /* 0x0000000000017941 */ /* 0x000fea0003800000 */
.L_x_1681:
        /* <DEDUP_REMOVED lines=53> */
.L_x_1692:
[----:B------:R-:W-:Y:S05]  /*ca30*/  BSYNC B0 ;  /* 0x0000000000007941 */ /* 0x000fea0003800000 */
.L_x_1691:
        /* <DEDUP_REMOVED lines=50> */
.L_x_1694:
[----:B------:R-:W-:Y:S05]  /*cd60*/  BSYNC B0 ;  /* 0x0000000000007941 */ /* 0x000fea0003800000 */
.L_x_1693:
        /* <DEDUP_REMOVED lines=50> */
.L_x_1696:
[----:B------:R-:W-:Y:S05]  /*d090*/  BSYNC B0 ;  /* 0x0000000000007941 */ /* 0x000fea0003800000 */
.L_x_1695:
        /* <DEDUP_REMOVED lines=49> */
.L_x_1690:
[----:B------:R-:W-:Y:S05]  /*d3b0*/  BSYNC B1 ;  /* 0x0000000000017941 */ /* 0x000fea0003800000 */
.L_x_1689:
        /* <DEDUP_REMOVED lines=52> */
.L_x_1699:
[----:B------:R-:W-:Y:S05]  /*d700*/  BSYNC B0 ;  /* 0x0000000000007941 */ /* 0x000fea0003800000 */
.L_x_1698:
        /* <DEDUP_REMOVED lines=50> */
.L_x_1701:
[----:B------:R-:W-:Y:S05]  /*da30*/  BSYNC B0 ;  /* 0x0000000000007941 */ /* 0x000fea0003800000 */
.L_x_1700:
        /* <DEDUP_REMOVED lines=50> */
.L_x_1703:
[----:B------:R-:W-:Y:S05]  /*dd60*/  BSYNC B0 ;  /* 0x0000000000007941 */ /* 0x000fea0003800000 */
.L_x_1702:
        /* <DEDUP_REMOVED lines=50> */
.L_x_1664:
        /* <DEDUP_REMOVED lines=57> */
.L_x_1705:
[----:B--2---:R-:W-:Y:S05]  /*e420*/  BSYNC B0 ;  /* 0x0000000000007941 */ /* 0x004fea0003800000 */
.L_x_1704:
        /* <DEDUP_REMOVED lines=67> */
.L_x_1707:
[----:B--2---:R-:W-:Y:S05]  /*e860*/  BSYNC B0 ;  /* 0x0000000000007941 */ /* 0x004fea0003800000 */
.L_x_1706:
        /* <DEDUP_REMOVED lines=69> */
.L_x_1709:
[----:B--2---:R-:W-:Y:S05]  /*ecc0*/  BSYNC B0 ;  /* 0x0000000000007941 */ /* 0x004fea0003800000 */
.L_x_1708:
        /* <DEDUP_REMOVED lines=66> */
.L_x_1711:
[----:B------:R-:W-:Y:S05]  /*f0f0*/  BSYNC B0 ;  /* 0x0000000000007941 */ /* 0x000fea0003800000 */
.L_x_1710:
        /* <DEDUP_REMOVED lines=45> */
[--C-:B------:R-:W-:Y:S02]  /*f3d0*/  SHF.R.U64 R157, R100, 0x10, R101.reuse ;  /* 0x00000010649d7819 */ /* 0x100fe40000001265 */
[----:B------:R-:W-:Y:S02]  /*f3e0*/  SHF.R.U32.HI R100, RZ, 0x10, R101 ;  /* 0x00000010ff647819 */ /* 0x000fe40000011665 */
[----:B------:R-:W-:Y:S02]  /*f3f0*/  LEA.HI R9, R9, R38, RZ, 0x1d ;  /* 0x0000002609097211 */ /* 0x000fe400078fe8ff */
[----:B------:R-:W-:Y:S02]  /*f400*/  SHF.R.U64 R101, R102, 0x10, R103 ;  /* 0x0000001066657819 */ /* 0x000fe40000001267 */
[----:B------:R-:W-:Y:S01]  /*f410*/  SHF.R.S32.HI R8, RZ, 0x1f, R9 ;  /* 0x0000001fff087819 */ /* 0x000fe20000011409 */
[----:B------:R-:W-:Y:S01]  /*f420*/  IMAD.SHL.U32 R10, R9, 0x8, RZ ;  /* 0x00000008090a7824 */ /* 0x000fe200078e00ff */
[----:B------:R-:W-:-:S02]  /*f430*/  SHF.R.U32.HI R102, RZ, 0x10, R103 ;  /* 0x00000010ff667819 */ /* 0x000fc40000011667 */
[----:B------:R-:W-:Y:S02]  /*f440*/  LEA.HI R8, R8, R9, RZ, 0x3 ;  /* 0x0000000908087211 */ /* 0x000fe400078f18ff */
[----:B------:R-:W-:Y:S02]  /*f450*/  LOP3.LUT R10, R147, 0x38, R10, 0xf8, !PT ;  /* 0x00000038930a7812 */ /* 0x000fe400078ef80a */
[--C-:B------:R-:W-:Y:S01]  /*f460*/  SHF.R.U64 R103, R96, 0x10, R97.reuse ;  /* 0x0000001060677819 */ /* 0x100fe20000001261 */
[----:B------:R-:W-:Y:S01]  /*f470*/  IMAD.SHL.U32 R8, R8, 0x400, RZ ;  /* 0x0000040008087824 */ /* 0x000fe200078e00ff */
[----:B------:R-:W-:Y:S02]  /*f480*/  LOP3.LUT R9, R10, R145, RZ, 0x3c, !PT ;  /* 0x000000910a097212 */ /* 0x000fe400078e3cff */
[----:B------:R-:W-:Y:S02]  /*f490*/  SHF.R.U32.HI R96, RZ, 0x10, R97 ;  /* 0x00000010ff607819 */ /* 0x000fe40000011661 */
[----:B------:R-:W-:-:S02]  /*f4a0*/  LOP3.LUT R8, R8, 0x7fffe000, RZ, 0xc0, !PT ;  /* 0x7fffe00008087812 */ /* 0x000fc400078ec0ff */
[----:B------:R-:W-:Y:S02]  /*f4b0*/  PRMT R150, R150, 0x5410, R103 ;  /* 0x0000541096967816 */ /* 0x000fe40000000067 */
[----:B------:R-:W-:Y:S02]  /*f4c0*/  IADD3 R148, R9, R8, R144 ;  /* 0x0000000809947210 */ /* 0x000fe40007ffe090 */
[----:B------:R-:W-:Y:S01]  /*f4d0*/  PRMT R154, R154, 0x5410, R157 ;  /* 0x000054109a9a7816 */ /* 0x000fe2000000009d */
[----:B------:R-:W-:Y:S01]  /*f4e0*/  IMAD.U32 R160, R150, 0x10000, RZ ;  /* 0x0001000096a07824 */ /* 0x000fe200078e00ff */
[--C-:B------:R-:W-:Y:S01]  /*f4f0*/  SHF.R.U64 R97, R98, 0x10, R99.reuse ;  /* 0x0000001062617819 */ /* 0x100fe20000001263 */
[----:B------:R-:W-:Y:S01]  /*f500*/  IMAD.SHL.U32 R148, R148, 0x2, RZ ;  /* 0x0000000294947824 */ /* 0x000fe200078e00ff */
[----:B------:R-:W-:Y:S01]  /*f510*/  SHF.R.U32.HI R98, RZ, 0x10, R99 ;  /* 0x00000010ff627819 */ /* 0x000fe20000011663 */
[----:B------:R-:W-:Y:S01]  /*f520*/  IMAD.U32 R158, R154, 0x10000, RZ ;  /* 0x000100009a9e7824 */ /* 0x000fe200078e00ff */
[----:B------:R-:W-:-:S02]  /*f530*/  PRMT R149, R149, 0x5410, R96 ;  /* 0x0000541095957816 */ /* 0x000fc40000000060 */
[----:B------:R-:W2:Y:S01]  /*f540*/  LDS.128 R8, [R148+0x10080] ;  /* 0x0100800094087984 */ /* 0x000ea20000000c00 */
[----:B------:R-:W-:Y:S02]  /*f550*/  PRMT R153, R153, 0x5410, R100 ;  /* 0x0000541099997816 */ /* 0x000fe40000000064 */
[----:B-1----:R-:W-:Y:S01]  /*f560*/  SHF.L.U32 R96, R13, 0x10, RZ ;  /* 0x000000100d607819 */ /* 0x002fe200000006ff */
[----:B------:R-:W-:Y:S01]  /*f570*/  IMAD.U32 R159, R149, 0x10000, RZ ;  /* 0x00010000959f7824 */ /* 0x000fe200078e00ff */
[----:B------:R-:W-:Y:S01]  /*f580*/  LOP3.LUT R99, R13, 0xffff0000, RZ, 0xc0, !PT ;  /* 0xffff00000d637812 */ /* 0x000fe200078ec0ff */
[----:B------:R-:W-:Y:S01]  /*f590*/  IMAD.U32 R13, R15, 0x10000, RZ ;  /* 0x000100000f0d7824 */ /* 0x000fe200078e00ff */
[----:B------:R-:W-:Y:S02]  /*f5a0*/  PRMT R155, R155, 0x5410, R102 ;  /* 0x000054109b9b7816 */ /* 0x000fe40000000066 */
[----:B------:R-:W-:Y:S02]  /*f5b0*/  LOP3.LUT R100, R15, 0xffff0000, RZ, 0xc0, !PT ;  /* 0xffff00000f647812 */ /* 0x000fe400078ec0ff */
[----:B------:R-:W-:-:S02]  /*f5c0*/  PRMT R156, R156, 0x5410, R101 ;  /* 0x000054109c9c7816 */ /* 0x000fc40000000065 */
[----:B------:R-:W-:Y:S01]  /*f5d0*/  PRMT R152, R152, 0x5410, R97 ;  /* 0x0000541098987816 */ /* 0x000fe20000000061 */
[----:B------:R-:W-:Y:S01]  /*f5e0*/  IMAD.U32 R97, R12, 0x10000, RZ ;  /* 0x000100000c617824 */ /* 0x000fe200078e00ff */
[----:B------:R-:W-:Y:S01]  /*f5f0*/  PRMT R151, R151, 0x5410, R98 ;  /* 0x0000541097977816 */ /* 0x000fe20000000062 */
[----:B------:R-:W-:Y:S01]  /*f600*/  IMAD.U32 R98, R14, 0x10000, RZ ;  /* 0x000100000e627824 */ /* 0x000fe200078e00ff */
[----:B------:R-:W-:Y:S02]  /*f610*/  LOP3.LUT R12, R12, 0xffff0000, RZ, 0xc0, !PT ;  /* 0xffff00000c0c7812 */ /* 0x000fe400078ec0ff */
[----:B------:R-:W-:Y:S02]  /*f620*/  LOP3.LUT R149, R149, 0xffff0000, RZ, 0xc0, !PT ;  /* 0xffff000095957812 */ /* 0x000fe400078ec0ff */
[----:B------:R-:W-:Y:S01]  /*f630*/  LOP3.LUT R14, R14, 0xffff0000, RZ, 0xc0, !PT ;  /* 0xffff00000e0e7812 */ /* 0x000fe200078ec0ff */
[----:B--2---:R-:W-:Y:S01]  /*f640*/  IMAD.U32 R161, R8, 0x10000, RZ ;  /* 0x0001000008a17824 */ /* 0x004fe200078e00ff */
[----:B------:R-:W-:Y:S01]  /*f650*/  SHF.L.U32 R15, R9, 0x10, RZ ;  /* 0x00000010090f7819 */ /* 0x000fe200000006ff */
[----:B------:R-:W-:Y:S01]  /*f660*/  IMAD.U32 R103, R11, 0x10000, RZ ;  /* 0x000100000b677824 */ /* 0x000fe200078e00ff */
[----:B------:R-:W-:Y:S01]  /*f670*/  LOP3.LUT R102, R9, 0xffff0000, RZ, 0xc0, !PT ;  /* 0xffff000009667812 */ /* 0x000fe200078ec0ff */
[----:B------:R-:W-:Y:S01]  /*f680*/  FMUL.FTZ R162, R161, R158 ;  /* 0x0000009ea1a27220 */ /* 0x000fe20000410000 */
[----:B------:R-:W-:-:S02]  /*f690*/  SHF.L.U32 R101, R10, 0x10, RZ ;  /* 0x000000100a657819 */ /* 0x000fc400000006ff */
[----:B------:R-:W-:Y:S01]  /*f6a0*/  LOP3.LUT R9, R10, 0xffff0000, RZ, 0xc0, !PT ;  /* 0xffff00000a097812 */ /* 0x000fe200078ec0ff */
[----:B------:R-:W-:Y:S01]  /*f6b0*/  FMUL.FTZ R10, R161, R160 ;  /* 0x000000a0a10a7220 */ /* 0x000fe20000410000 */
[----:B------:R-:W-:Y:S01]  /*f6c0*/  LOP3.LUT R157, R11, 0xffff0000, RZ, 0xc0, !PT ;  /* 0xffff00000b9d7812 */ /* 0x000fe200078ec0ff */
[----:B------:R-:W-:Y:S01]  /*f6d0*/  FMUL.FTZ R161, R15, R159 ;  /* 0x0000009f0fa17220 */ /* 0x000fe20000410000 */
[----:B------:R-:W-:Y:S01]  /*f6e0*/  LOP3.LUT R8, R8, 0xffff0000, RZ, 0xc0, !PT ;  /* 0xffff000008087812 */ /* 0x000fe200078ec0ff */
[----:B------:R-:W-:Y:S02]  /*f6f0*/  FFMA.FTZ R11, R97, R158, -R10 ;  /* 0x0000009e610b7223 */ /* 0x000fe4000001080a */
[C---:B------:R-:W-:Y:S01]  /*f700*/  IMAD.U32 R10, R153.reuse, 0x10000, RZ ;  /* 0x00010000990a7824 */ /* 0x040fe200078e00ff */
[----:B------:R-:W-:Y:S01]  /*f710*/  LOP3.LUT R153, R153, 0xffff0000, RZ, 0xc0, !PT ;  /* 0xffff000099997812 */ /* 0x000fe200078ec0ff */
[----:B------:R-:W-:Y:S01]  /*f720*/  FFMA.FTZ R97, R97, R160, R162 ;  /* 0x000000a061617223 */ /* 0x000fe200000100a2 */
[----:B------:R-:W-:Y:S01]  /*f730*/  SHF.L.U32 R160, R155, 0x10, RZ ;  /* 0x000000109ba07819 */ /* 0x000fe200000006ff */
[C---:B------:R-:W-:Y:S01]  /*f740*/  IMAD.U32 R158, R151.reuse, 0x10000, RZ ;  /* 0x00010000979e7824 */ /* 0x040fe200078e00ff */
[----:B------:R-:W-:Y:S01]  /*f750*/  LOP3.LUT R151, R151, 0xffff0000, RZ, 0xc0, !PT ;  /* 0xffff000097977812 */ /* 0x000fe200078ec0ff */
[-C--:B------:R-:W-:Y:S01]  /*f760*/  FMUL.FTZ R162, R15, R10.reuse ;  /* 0x0000000a0fa27220 */ /* 0x080fe20000410000 */
[----:B------:R-:W-:Y:S01]  /*f770*/  LOP3.LUT R155, R155, 0xffff0000, RZ, 0xc0, !PT ;  /* 0xffff00009b9b7812 */ /* 0x000fe200078ec0ff */
[----:B------:R-:W-:Y:S01]  /*f780*/  FFMA.FTZ R10, R96, R10, -R161 ;  /* 0x0000000a600a7223 */ /* 0x000fe200000108a1 */
[----:B------:R-:W-:Y:S01]  /*f790*/  LOP3.LUT R161, R150, 0xffff0000, RZ, 0xc0, !PT ;  /* 0xffff000096a17812 */ /* 0x000fe200078ec0ff */
[----:B------:R-:W-:-:S02]  /*f7a0*/  FMUL.FTZ R15, R103, R158 ;  /* 0x0000009e670f7220 */ /* 0x000fc40000410000 */
[-C--:B------:R-:W-:Y:S02]  /*f7b0*/  FMUL.FTZ R103, R103, R160.reuse ;  /* 0x000000a067677220 */ /* 0x080fe40000410000 */
[----:B------:R-:W-:Y:S01]  /*f7c0*/  FFMA.FTZ R96, R96, R159, R162 ;  /* 0x0000009f60607223 */ /* 0x000fe200000100a2 */
[----:B------:R-:W-:Y:S01]  /*f7d0*/  LOP3.LUT R159, R154, 0xffff0000, RZ, 0xc0, !PT ;  /* 0xffff00009a9f7812 */ /* 0x000fe200078ec0ff */
[C---:B------:R-:W-:Y:S02]  /*f7e0*/  FFMA.FTZ R15, R13.reuse, R160, -R15 ;  /* 0x000000a00d0f7223 */ /* 0x040fe4000001080f */
[----:B------:R-:W-:Y:S02]  /*f7f0*/  FFMA.FTZ R103, R13, R158, R103 ;  /* 0x0000009e0d677223 */ /* 0x000fe40000010067 */
[----:B------:R-:W-:Y:S02]  /*f800*/  FMUL.FTZ R13, R8, R161 ;  /* 0x000000a1080d7220 */ /* 0x000fe40000410000 */
[C---:B------:R-:W-:Y:S01]  /*f810*/  IMAD.U32 R158, R156.reuse, 0x10000, RZ ;  /* 0x000100009c9e7824 */ /* 0x040fe200078e00ff */
[----:B------:R-:W-:Y:S01]  /*f820*/  LOP3.LUT R156, R156, 0xffff0000, RZ, 0xc0, !PT ;  /* 0xffff00009c9c7812 */ /* 0x000fe200078ec0ff */
[----:B------:R-:W-:-:S02]  /*f830*/  FFMA.FTZ R154, R12, R159, -R13 ;  /* 0x0000009f0c9a7223 */ /* 0x000fc4000001080d */
[C---:B------:R-:W-:Y:S01]  /*f840*/  IMAD.U32 R13, R152.reuse, 0x10000, RZ ;  /* 0x00010000980d7824 */ /* 0x040fe200078e00ff */
[----:B------:R-:W-:Y:S01]  /*f850*/  LOP3.LUT R152, R152, 0xffff0000, RZ, 0xc0, !PT ;  /* 0xffff000098987812 */ /* 0x000fe200078ec0ff */
[----:B------:R-:W-:Y:S02]  /*f860*/  FMUL.FTZ R8, R8, R159 ;  /* 0x0000009f08087220 */ /* 0x000fe40000410000 */
[CC--:B------:R-:W-:Y:S02]  /*f870*/  FMUL.FTZ R159, R101.reuse, R13.reuse ;  /* 0x0000000d659f7220 */ /* 0x0c0fe40000410000 */
[-C--:B------:R-:W-:Y:S02]  /*f880*/  FMUL.FTZ R101, R101, R158.reuse ;  /* 0x0000009e65657220 */ /* 0x080fe40000410000 */
[C---:B------:R-:W-:Y:S02]  /*f890*/  FFMA.FTZ R159, R98.reuse, R158, -R159 ;  /* 0x0000009e629f7223 */ /* 0x040fe4000001089f */
[----:B------:R-:W-:-:S02]  /*f8a0*/  FFMA.FTZ R101, R98, R13, R101 ;  /* 0x0000000d62657223 */ /* 0x000fc40000010065 */
[C---:B------:R-:W-:Y:S02]  /*f8b0*/  FMUL.FTZ R150, R102.reuse, R149 ;  /* 0x0000009566967220 */ /* 0x040fe40000410000 */
[----:B------:R-:W-:Y:S02]  /*f8c0*/  FMUL.FTZ R13, R9, R152 ;  /* 0x00000098090d7220 */ /* 0x000fe40000410000 */
[----:B------:R-:W-:Y:S02]  /*f8d0*/  FMUL.FTZ R98, R157, R151 ;  /* 0x000000979d627220 */ /* 0x000fe40000410000 */
[----:B------:R-:W-:Y:S02]  /*f8e0*/  FMUL.FTZ R102, R102, R153 ;  /* 0x0000009966667220 */ /* 0x000fe40000410000 */
[----:B------:R-:W-:Y:S02]  /*f8f0*/  FMUL.FTZ R9, R9, R156 ;  /* 0x0000009c09097220 */ /* 0x000fe40000410000 */
[----:B------:R-:W-:-:S02]  /*f900*/  FMUL.FTZ R157, R157, R155 ;  /* 0x0000009b9d9d7220 */ /* 0x000fc40000410000 */
[----:B------:R-:W-:Y:S02]  /*f910*/  FFMA.FTZ R153, R99, R153, -R150 ;  /* 0x0000009963997223 */ /* 0x000fe40000010896 */
[----:B------:R-:W-:Y:S02]  /*f920*/  FFMA.FTZ R156, R14, R156, -R13 ;  /* 0x0000009c0e9c7223 */ /* 0x000fe4000001080d */
[----:B------:R-:W-:Y:S01]  /*f930*/  FFMA.FTZ R98, R100, R155, -R98 ;  /* 0x0000009b64627223 */ /* 0x000fe20000010862 */
[----:B------:R-:W-:Y:S01]  /*f940*/  F2FP.BF16.PACK_AB R13, R153, R10 ;  /* 0x0000000a990d723e */ /* 0x000fe200000010ff */
[----:B------:R-:W-:Y:S01]  /*f950*/  FFMA.FTZ R8, R12, R161, R8 ;  /* 0x000000a10c087223 */ /* 0x000fe20000010008 */
[----:B------:R-:W-:Y:S01]  /*f960*/  F2FP.BF16.PACK_AB R12, R154, R11 ;  /* 0x0000000b9a0c723e */ /* 0x000fe200000010ff */
        /* <DEDUP_REMOVED lines=8> */
[----:B------:R-:W-:Y:S02]  /*f9f0*/  F2FP.BF16.PACK_AB R10, R152, R101 ;  /* 0x00000065980a723e */ /* 0x000fe400000010ff */
[----:B------:R-:W-:-:S05]  /*fa00*/  F2FP.BF16.PACK_AB R11, R100, R103 ;  /* 0x00000067640b723e */ /* 0x000fca00000010ff */
[----:B------:R1:W-:Y:S02]  /*fa10*/  STS.128 [R148+0x10080], R8 ;  /* 0x0100800894007388 */ /* 0x0003e40000000c00 */
.L_x_1715:
[----:B------:R-:W-:Y:S05]  /*fa20*/  BSYNC B0 ;  /* 0x0000000000007941 */ /* 0x000fea0003800000 */
.L_x_1714:
        /* <DEDUP_REMOVED lines=26> */
[----:B------:R-:W-:Y:S02]  /*fbd0*/  SHF.R.U64 R84, R84, 0x10, R85 ;  /* 0x0000001054547819 */ /* 0x000fe40000001255 */
[----:B------:R-:W-:Y:S01]  /*fbe0*/  SHF.R.U32.HI R83, RZ, 0x10, R83 ;  /* 0x00000010ff537819 */ /* 0x000fe20000011653 */
[----:B------:R-:W-:Y:S01]  /*fbf0*/  IMAD.SHL.U32 R97, R97, 0x2, RZ ;  /* 0x0000000261617824 */ /* 0x000fe200078e00ff */
[----:B------:R-:W-:-:S02]  /*fc00*/  SHF.R.U32.HI R85, RZ, 0x10, R85 ;  /* 0x00000010ff557819 */ /* 0x000fc40000011655 */
[----:B------:R-:W-:Y:S02]  /*fc10*/  PRMT R137, R137, 0x5410, R80 ;  /* 0x0000541089897816 */ /* 0x000fe40000000050 */
[----:B------:R-:W2:Y:S01]  /*fc20*/  LDS.128 R8, [R97+0x10080] ;  /* 0x0100800061087984 */ /* 0x000ea20000000c00 */
[----:B------:R-:W-:Y:S02]  /*fc30*/  PRMT R136, R136, 0x5410, R81 ;  /* 0x0000541088887816 */ /* 0x000fe40000000051 */
[----:B------:R-:W-:Y:S02]  /*fc40*/  SHF.R.U64 R86, R86, 0x10, R87 ;  /* 0x0000001056567819 */ /* 0x000fe40000001257 */
[----:B------:R-:W-:Y:S01]  /*fc50*/  PRMT R138, R138, 0x5410, R83 ;  /* 0x000054108a8a7816 */ /* 0x000fe20000000053 */
[----:B------:R-:W-:Y:S01]  /*fc60*/  IMAD.U32 R101, R136, 0x10000, RZ ;  /* 0x0001000088657824 */ /* 0x000fe200078e00ff */
[----:B------:R-:W-:Y:S02]  /*fc70*/  SHF.R.U32.HI R87, RZ, 0x10, R87 ;  /* 0x00000010ff577819 */ /* 0x000fe40000011657 */
        /* <DEDUP_REMOVED lines=32> */
[----:B------:R-:W-:Y:S02]  /*fe80*/  FMUL.FTZ R81, R8, R101 ;  /* 0x0000006508517220 */ /* 0x000fe40000410000 */
[----:B------:R-:W-:Y:S02]  /*fe90*/  FFMA.FTZ R87, R80, R102, -R87 ;  /* 0x0000006650577223 */ /* 0x000fe40000010857 */
[----:B------:R-:W-:Y:S02]  /*fea0*/  FMUL.FTZ R8, R8, R9 ;  /* 0x0000000908087220 */ /* 0x000fe40000410000 */
[C---:B------:R-:W-:Y:S01]  /*feb0*/  IMAD.U32 R86, R11.reuse, 0x10000, RZ ;  /* 0x000100000b567824 */ /* 0x040fe200078e00ff */
[----:B------:R-:W-:Y:S01]  /*fec0*/  LOP3.LUT R11, R11, 0xffff0000, RZ, 0xc0, !PT ;  /* 0xffff00000b0b7812 */ /* 0x000fe200078ec0ff */
[C---:B------:R-:W-:Y:S01]  /*fed0*/  IMAD.U32 R102, R138.reuse, 0x10000, RZ ;  /* 0x000100008a667824 */ /* 0x040fe200078e00ff */
[----:B------:R-:W-:Y:S01]  /*fee0*/  LOP3.LUT R138, R138, 0xffff0000, RZ, 0xc0, !PT ;  /* 0xffff00008a8a7812 */ /* 0x000fe200078ec0ff */
[----:B------:R-:W-:-:S02]  /*fef0*/  FFMA.FTZ R15, R80, R137, R15 ;  /* 0x00000089500f7223 */ /* 0x000fc4000001000f */
[C---:B------:R-:W-:Y:S01]  /*ff00*/  IMAD.U32 R80, R142.reuse, 0x10000, RZ ;  /* 0x000100008e507824 */ /* 0x040fe200078e00ff */
[----:B------:R-:W-:Y:S01]  /*ff10*/  LOP3.LUT R142, R142, 0xffff0000, RZ, 0xc0, !PT ;  /* 0xffff00008e8e7812 */ /* 0x000fe200078ec0ff */
[C---:B------:R-:W-:Y:S02]  /*ff20*/  FFMA.FTZ R81, R12.reuse, R9, -R81 ;  /* 0x000000090c517223 */ /* 0x040fe40000010851 */
[----:B------:R-:W-:Y:S02]  /*ff30*/  FFMA.FTZ R9, R12, R101, R8 ;  /* 0x000000650c097223 */ /* 0x000fe40000010008 */
[C---:B------:R-:W-:Y:S02]  /*ff40*/  FMUL.FTZ R8, R86.reuse, R102 ;  /* 0x0000006656087220 */ /* 0x040fe40000410000 */
[-C--:B------:R-:W-:Y:S02]  /*ff50*/  FMUL.FTZ R86, R86, R80.reuse ;  /* 0x0000005056567220 */ /* 0x080fe40000410000 */
[C---:B------:R-:W-:Y:S01]  /*ff60*/  IMAD.U32 R12, R139.reuse, 0x10000, RZ ;  /* 0x000100008b0c7824 */ /* 0x040fe200078e00ff */
[----:B------:R-:W-:Y:S01]  /*ff70*/  LOP3.LUT R139, R139, 0xffff0000, RZ, 0xc0, !PT ;  /* 0xffff00008b8b7812 */ /* 0x000fe200078ec0ff */
[C---:B------:R-:W-:Y:S01]  /*ff80*/  IMAD.U32 R101, R143.reuse, 0x10000, RZ ;  /* 0x000100008f657824 */ /* 0x040fe200078e00ff */
[----:B------:R-:W-:Y:S01]  /*ff90*/  LOP3.LUT R143, R143, 0xffff0000, RZ, 0xc0, !PT ;  /* 0xffff00008f8f7812 */ /* 0x000fe200078ec0ff */
[----:B------:R-:W-:-:S02]  /*ffa0*/  FFMA.FTZ R80, R13, R80, -R8 ;  /* 0x000000500d507223 */ /* 0x000fc40000010808 */
[----:B------:R-:W-:Y:S02]  /*ffb0*/  FFMA.FTZ R102, R13, R102, R86 ;  /* 0x000000660d667223 */ /* 0x000fe40000010056 */
[C---:B------:R-:W-:Y:S02]  /*ffc0*/  FMUL.FTZ R13, R99.reuse, R12 ;  /* 0x0000000c630d7220 */ /* 0x040fe40000410000 */
[-C--:B------:R-:W-:Y:S02]  /*ffd0*/  FMUL.FTZ R99, R99, R101.reuse ;  /* 0x0000006563637220 */ /* 0x080fe40000410000 */
[C---:B------:R-:W-:Y:S02]  /*ffe0*/  FMUL.FTZ R8, R100.reuse, R136 ;  /* 0x0000008864087220 */ /* 0x040fe40000410000 */
[----:B------:R-:W-:Y:S02]  /*fff0*/  FMUL.FTZ R100, R100, R140 ;  /* 0x0000008c64647220 */ /* 0x000fe40000410000 */
[----:B------:R-:W-:-:S02]  /*10000*/  FFMA.FTZ R101, R82, R101, -R13 ;  /* 0x0000006552657223 */ /* 0x000fc4000001080d */
[----:B------:R-:W-:Y:S02]  /*10010*/  FFMA.FTZ R99, R82, R12, R99 ;  /* 0x0000000c52637223 */ /* 0x000fe40000010063 */
[----:B------:R-:W-:Y:S02]  /*10020*/  FFMA.FTZ R140, R83, R140, -R8 ;  /* 0x0000008c538c7223 */ /* 0x000fe40000010808 */
[----:B------:R-:W-:Y:S02]  /*10030*/  FMUL.FTZ R82, R98, R139 ;  /* 0x0000008b62527220 */ /* 0x000fe40000410000 */
[C---:B------:R-:W-:Y:S01]  /*10040*/  FMUL.FTZ R12, R11.reuse, R138 ;  /* 0x0000008a0b0c7220 */ /* 0x040fe20000410000 */
[----:B------:R-:W-:Y:S01]  /*10050*/  F2FP.BF16.PACK_AB R13, R140, R81 ;  /* 0x000000518c0d723e */ /* 0x000fe200000010ff */
[----:B------:R-:W-:Y:S02]  /*10060*/  FMUL.FTZ R86, R98, R143 ;  /* 0x0000008f62567220 */ /* 0x000fe40000410000 */
[----:B------:R-:W-:-:S02]  /*10070*/  FMUL.FTZ R8, R11, R142 ;  /* 0x0000008e0b087220 */ /* 0x000fc40000410000 */
[C---:B------:R-:W-:Y:S02]  /*10080*/  FFMA.FTZ R82, R14.reuse, R143, -R82 ;  /* 0x0000008f0e527223 */ /* 0x040fe40000010852 */
[----:B------:R-:W-:Y:S01]  /*10090*/  FFMA.FTZ R11, R85, R142, -R12 ;  /* 0x0000008e550b7223 */ /* 0x000fe2000001080c */
[----:B------:R-:W-:Y:S01]  /*100a0*/  F2FP.BF16.PACK_AB R12, R87, R10 ;  /* 0x0000000a570c723e */ /* 0x000fe200000010ff */
[----:B------:R-:W-:Y:S02]  /*100b0*/  FFMA.FTZ R100, R83, R136, R100 ;  /* 0x0000008853647223 */ /* 0x000fe40000010064 */
[----:B------:R-:W-:Y:S01]  /*100c0*/  FFMA.FTZ R86, R14, R139, R86 ;  /* 0x0000008b0e567223 */ /* 0x000fe20000010056 */
[----:B------:R-:W-:Y:S01]  /*100d0*/  F2FP.BF16.PACK_AB R14, R82, R101 ;  /* 0x00000065520e723e */ /* 0x000fe200000010ff */
[----:B------:R-:W-:Y:S01]  /*100e0*/  FFMA.FTZ R85, R85, R138, R8 ;  /* 0x0000008a55557223 */ /* 0x000fe20000010008 */
[----:B------:R-:W-:Y:S02]  /*100f0*/  F2FP.BF16.PACK_AB R8, R15, R84 ;  /* 0x000000540f08723e */ /* 0x000fe400000010ff */
[----:B------:R-:W-:-:S02]  /*10100*/  F2FP.BF16.PACK_AB R15, R11, R80 ;  /* 0x000000500b0f723e */ /* 0x000fc400000010ff */
[----:B------:R-:W-:Y:S02]  /*10110*/  F2FP.BF16.PACK_AB R9, R100, R9 ;  /* 0x000000096409723e */ /* 0x000fe400000010ff */
[----:B------:R-:W-:Y:S01]  /*10120*/  F2FP.BF16.PACK_AB R10, R86, R99 ;  /* 0x00000063560a723e */ /* 0x000fe200000010ff */
[----:B------:R1:W-:Y:S01]  /*10130*/  STS.128 [R96+0x10080], R12 ;  /* 0x0100800c60007388 */ /* 0x0003e20000000c00 */
[----:B------:R-:W-:-:S05]  /*10140*/  F2FP.BF16.PACK_AB R11, R85, R102 ;  /* 0x00000066550b723e */ /* 0x000fca00000010ff */
[----:B------:R1:W-:Y:S02]  /*10150*/  STS.128 [R97+0x10080], R8 ;  /* 0x0100800861007388 */ /* 0x0003e40000000c00 */
.L_x_1713:
[----:B------:R-:W-:Y:S05]  /*10160*/  BSYNC B1 ;  /* 0x0000000000017941 */ /* 0x000fea0003800000 */
.L_x_1712:
        /* <DEDUP_REMOVED lines=29> */
[----:B------:R-:W-:Y:S01]  /*10340*/  SHF.R.U64 R66, R66, 0x10, R67 ;  /* 0x0000001042427819 */ /* 0x000fe20000001243 */
[----:B------:R-:W-:Y:S01]  /*10350*/  IMAD.SHL.U32 R81, R81, 0x2, RZ ;  /* 0x0000000251517824 */ /* 0x000fe200078e00ff */
[----:B------:R-:W-:Y:S02]  /*10360*/  SHF.R.U64 R68, R68, 0x10, R69 ;  /* 0x0000001044447819 */ /* 0x000fe40000001245 */
[----:B------:R-:W1:Y:S01]  /*10370*/  LDS.128 R12, [R82+0x10080] ;  /* 0x01008000520c7984 */ /* 0x000e620000000c00 */
[----:B------:R-:W-:-:S02]  /*10380*/  SHF.R.U32.HI R67, RZ, 0x10, R67 ;  /* 0x00000010ff437819 */ /* 0x000fc40000011643 */
[----:B------:R-:W-:Y:S01]  /*10390*/  SHF.R.U32.HI R69, RZ, 0x10, R69 ;  /* 0x00000010ff457819 */ /* 0x000fe20000011645 */
[----:B------:R-:W2:Y:S01]  /*103a0*/  LDS.128 R8, [R81+0x10080] ;  /* 0x0100800051087984 */ /* 0x000ea20000000c00 */
[----:B------:R-:W-:Y:S02]  /*103b0*/  PRMT R129, R129, 0x5410, R64 ;  /* 0x0000541081817816 */ /* 0x000fe40000000040 */
[----:B------:R-:W-:Y:S02]  /*103c0*/  PRMT R128, R128, 0x5410, R65 ;  /* 0x0000541080807816 */ /* 0x000fe40000000041 */
[----:B------:R-:W-:Y:S02]  /*103d0*/  SHF.R.U64 R70, R70, 0x10, R71 ;  /* 0x0000001046467819 */ /* 0x000fe40000001247 */
[----:B------:R-:W-:Y:S01]  /*103e0*/  PRMT R130, R130, 0x5410, R67 ;  /* 0x0000541082827816 */ /* 0x000fe20000000043 */
[----:B------:R-:W-:Y:S01]  /*103f0*/  IMAD.U32 R87, R128, 0x10000, RZ ;  /* 0x0001000080577824 */ /* 0x000fe200078e00ff */
[----:B------:R-:W-:-:S02]  /*10400*/  SHF.R.U32.HI R71, RZ, 0x10, R71 ;  /* 0x00000010ff477819 */ /* 0x000fc40000011647 */
[----:B------:R-:W-:Y:S02]  /*10410*/  PRMT R133, R133, 0x5410, R68 ;  /* 0x0000541085857816 */ /* 0x000fe40000000044 */
[----:B------:R-:W-:Y:S02]  /*10420*/  PRMT R132, R132, 0x5410, R69 ;  /* 0x0000541084847816 */ /* 0x000fe40000000045 */
[----:B------:R-:W-:Y:S01]  /*10430*/  PRMT R134, R134, 0x5410, R71 ;  /* 0x0000541086867816 */ /* 0x000fe20000000047 */
[C---:B------:R-:W-:Y:S01]  /*10440*/  IMAD.U32 R71, R133.reuse, 0x10000, RZ ;  /* 0x0001000085477824 */ /* 0x040fe200078e00ff */
[----:B------:R-:W-:Y:S02]  /*10450*/  LOP3.LUT R86, R133, 0xffff0000, RZ, 0xc0, !PT ;  /* 0xffff000085567812 */ /* 0x000fe400078ec0ff */
[----:B------:R-:W-:Y:S02]  /*10460*/  PRMT R131, R131, 0x5410, R66 ;  /* 0x0000541083837816 */ /* 0x000fe40000000042 */
[----:B------:R-:W-:-:S02]  /*10470*/  PRMT R135, R135, 0x5410, R70 ;  /* 0x0000541087877816 */ /* 0x000fc40000000046 */
[----:B------:R-:W-:-:S03]  /*10480*/  LOP3.LUT R128, R128, 0xffff0000, RZ, 0xc0, !PT ;  /* 0xffff000080807812 */ /* 0x000fc600078ec0ff */
[C---:B------:R-:W-:Y:S01]  /*10490*/  IMAD.U32 R97, R135.reuse, 0x10000, RZ ;  /* 0x0001000087617824 */ /* 0x040fe200078e00ff */
        /* <DEDUP_REMOVED lines=13> */
[C---:B------:R-:W-:Y:S01]  /*10570*/  IMAD.U32 R9, R129.reuse, 0x10000, RZ ;  /* 0x0001000081097824 */ /* 0x040fe200078e00ff */
        /* <DEDUP_REMOVED lines=9> */
[C---:B------:R-:W-:Y:S01]  /*10610*/  SHF.L.U32 R9, R132.reuse, 0x10, RZ ;  /* 0x0000001084097819 */ /* 0x040fe200000006ff */
[C---:B------:R-:W-:Y:S01]  /*10620*/  FMUL.FTZ R71, R15.reuse, R129 ;  /* 0x000000810f477220 */ /* 0x040fe20000410000 */
[----:B------:R-:W-:Y:S01]  /*10630*/  LOP3.LUT R132, R132, 0xffff0000, RZ, 0xc0, !PT ;  /* 0xffff000084847812 */ /* 0x000fe200078ec0ff */
[C---:B------:R-:W-:Y:S02]  /*10640*/  FMUL.FTZ R65, R8.reuse, R87 ;  /* 0x0000005708417220 */ /* 0x040fe40000410000 */
[-C--:B------:R-:W-:Y:S02]  /*10650*/  FMUL.FTZ R15, R15, R86.reuse ;  /* 0x000000560f0f7220 */ /* 0x080fe40000410000 */
[----:B------:R-:W-:Y:S02]  /*10660*/  FMUL.FTZ R8, R8, R9 ;  /* 0x0000000908087220 */ /* 0x000fe40000410000 */
[----:B------:R-:W-:-:S02]  /*10670*/  FFMA.FTZ R71, R64, R86, -R71 ;  /* 0x0000005640477223 */ /* 0x000fc40000010847 */
[C---:B------:R-:W-:Y:S01]  /*10680*/  IMAD.U32 R86, R130.reuse, 0x10000, RZ ;  /* 0x0001000082567824 */ /* 0x040fe200078e00ff */
[----:B------:R-:W-:Y:S01]  /*10690*/  LOP3.LUT R130, R130, 0xffff0000, RZ, 0xc0, !PT ;  /* 0xffff000082827812 */ /* 0x000fe200078ec0ff */
[----:B------:R-:W-:Y:S02]  /*106a0*/  FFMA.FTZ R65, R12, R9, -R65 ;  /* 0x000000090c417223 */ /* 0x000fe40000010841 */
[----:B------:R-:W-:Y:S02]  /*106b0*/  FFMA.FTZ R15, R64, R129, R15 ;  /* 0x00000081400f7223 */ /* 0x000fe4000001000f */
[----:B------:R-:W-:Y:S02]  /*106c0*/  FFMA.FTZ R9, R12, R87, R8 ;  /* 0x000000570c097223 */ /* 0x000fe40000010008 */
[C---:B------:R-:W-:Y:S01]  /*106d0*/  IMAD.U32 R64, R134.reuse, 0x10000, RZ ;  /* 0x0001000086407824 */ /* 0x040fe200078e00ff */
[----:B------:R-:W-:Y:S01]  /*106e0*/  LOP3.LUT R134, R134, 0xffff0000, RZ, 0xc0, !PT ;  /* 0xffff000086867812 */ /* 0x000fe200078ec0ff */
[C---:B------:R-:W-:Y:S01]  /*106f0*/  IMAD.U32 R87, R131.reuse, 0x10000, RZ ;  /* 0x0001000083577824 */ /* 0x040fe200078e00ff */
[----:B------:R-:W-:Y:S01]  /*10700*/  LOP3.LUT R131, R131, 0xffff0000, RZ, 0xc0, !PT ;  /* 0xffff000083837812 */ /* 0x000fe200078ec0ff */
[----:B------:R-:W-:-:S02]  /*10710*/  FMUL.FTZ R8, R70, R86 ;  /* 0x0000005646087220 */ /* 0x000fc40000410000 */
[-C--:B------:R-:W-:Y:S02]  /*10720*/  FMUL.FTZ R70, R70, R64.reuse ;  /* 0x0000004046467220 */ /* 0x080fe40000410000 */
[C---:B------:R-:W-:Y:S02]  /*10730*/  FMUL.FTZ R12, R84.reuse, R87 ;  /* 0x00000057540c7220 */ /* 0x040fe40000410000 */
[----:B------:R-:W-:Y:S02]  /*10740*/  FFMA.FTZ R64, R13, R64, -R8 ;  /* 0x000000400d407223 */ /* 0x000fe40000010808 */
[----:B------:R-:W-:Y:S02]  /*10750*/  FMUL.FTZ R84, R84, R97 ;  /* 0x0000006154547220 */ /* 0x000fe40000410000 */
[C---:B------:R-:W-:Y:S02]  /*10760*/  FMUL.FTZ R8, R85.reuse, R128 ;  /* 0x0000008055087220 */ /* 0x040fe40000410000 */
[----:B------:R-:W-:-:S02]  /*10770*/  FMUL.FTZ R85, R85, R132 ;  /* 0x0000008455557220 */ /* 0x000fc40000410000 */
[C---:B------:R-:W-:Y:S02]  /*10780*/  FFMA.FTZ R97, R66.reuse, R97, -R12 ;  /* 0x0000006142617223 */ /* 0x040fe4000001080c */
[----:B------:R-:W-:Y:S02]  /*10790*/  FFMA.FTZ R84, R66, R87, R84 ;  /* 0x0000005742547223 */ /* 0x000fe40000010054 */
[----:B------:R-:W-:Y:S02]  /*107a0*/  FFMA.FTZ R132, R67, R132, -R8 ;  /* 0x0000008443847223 */ /* 0x000fe40000010808 */
[----:B------:R-:W-:Y:S02]  /*107b0*/  FMUL.FTZ R66, R83, R131 ;  /* 0x0000008353427220 */ /* 0x000fe40000410000 */
[----:B------:R-:W-:Y:S02]  /*107c0*/  FMUL.FTZ R12, R11, R130 ;  /* 0x000000820b0c7220 */ /* 0x000fe40000410000 */
[----:B------:R-:W-:-:S02]  /*107d0*/  FMUL.FTZ R83, R83, R135 ;  /* 0x0000008753537220 */ /* 0x000fc40000410000 */
[-C--:B------:R-:W-:Y:S02]  /*107e0*/  FMUL.FTZ R8, R11, R134.reuse ;  /* 0x000000860b087220 */ /* 0x080fe40000410000 */
[----:B------:R-:W-:Y:S02]  /*107f0*/  FFMA.FTZ R66, R14, R135, -R66 ;  /* 0x000000870e427223 */ /* 0x000fe40000010842 */
[----:B------:R-:W-:Y:S01]  /*10800*/  FFMA.FTZ R11, R69, R134, -R12 ;  /* 0x00000086450b7223 */ /* 0x000fe2000001080c */
[----:B------:R-:W-:Y:S01]  /*10810*/  F2FP.BF16.PACK_AB R12, R71, R10 ;  /* 0x0000000a470c723e */ /* 0x000fe200000010ff */
[----:B------:R-:W-:Y:S01]  /*10820*/  FFMA.FTZ R86, R13, R86, R70 ;  /* 0x000000560d567223 */ /* 0x000fe20000010046 */
[----:B------:R-:W-:Y:S01]  /*10830*/  F2FP.BF16.PACK_AB R13, R132, R65 ;  /* 0x00000041840d723e */ /* 0x000fe200000010ff */
[----:B------:R-:W-:Y:S02]  /*10840*/  FFMA.FTZ R128, R67, R128, R85 ;  /* 0x0000008043807223 */ /* 0x000fe40000010055 */
[----:B------:R-:W-:Y:S01]  /*10850*/  FFMA.FTZ R131, R14, R131, R83 ;  /* 0x000000830e837223 */ /* 0x000fe20000010053 */
[----:B------:R-:W-:Y:S01]  /*10860*/  F2FP.BF16.PACK_AB R14, R66, R97 ;  /* 0x00000061420e723e */ /* 0x000fe200000010ff */
[----:B------:R-:W-:Y:S01]  /*10870*/  FFMA.FTZ R69, R69, R130, R8 ;  /* 0x0000008245457223 */ /* 0x000fe20000010008 */
[----:B------:R-:W-:-:S02]  /*10880*/  F2FP.BF16.PACK_AB R8, R15, R68 ;  /* 0x000000440f08723e */ /* 0x000fc400000010ff */
[----:B------:R-:W-:Y:S02]  /*10890*/  F2FP.BF16.PACK_AB R15, R11, R64 ;  /* 0x000000400b0f723e */ /* 0x000fe400000010ff */
[----:B------:R-:W-:Y:S02]  /*108a0*/  F2FP.BF16.PACK_AB R9, R128, R9 ;  /* 0x000000098009723e */ /* 0x000fe400000010ff */
[----:B------:R-:W-:Y:S01]  /*108b0*/  F2FP.BF16.PACK_AB R10, R131, R84 ;  /* 0x00000054830a723e */ /* 0x000fe200000010ff */
[----:B------:R1:W-:Y:S01]  /*108c0*/  STS.128 [R82+0x10080], R12 ;  /* 0x0100800c52007388 */ /* 0x0003e20000000c00 */
[----:B------:R-:W-:-:S05]  /*108d0*/  F2FP.BF16.PACK_AB R11, R69, R86 ;  /* 0x00000056450b723e */ /* 0x000fca00000010ff */
[----:B------:R1:W-:Y:S02]  /*108e0*/  STS.128 [R81+0x10080], R8 ;  /* 0x0100800851007388 */ /* 0x0003e40000000c00 */
.L_x_1719:
[----:B------:R-:W-:Y:S05]  /*108f0*/  BSYNC B0 ;  /* 0x0000000000007941 */ /* 0x000fea0003800000 */
.L_x_1718:
        /* <DEDUP_REMOVED lines=32> */
[----:B------:R-:W-:Y:S02]  /*10b00*/  SHF.R.U64 R54, R54, 0x10, R55 ;  /* 0x0000001036367819 */ /* 0x000fe40000001237 */
[----:B------:R-:W1:Y:S01]  /*10b10*/  LDS.128 R12, [R65+0x10080] ;  /* 0x01008000410c7984 */ /* 0x000e620000000c00 */
[----:B------:R-:W-:Y:S02]  /*10b20*/  SHF.R.U64 R56, R56, 0x10, R57 ;  /* 0x0000001038387819 */ /* 0x000fe40000001239 */
[----:B------:R-:W-:Y:S01]  /*10b30*/  SHF.R.U32.HI R55, RZ, 0x10, R55 ;  /* 0x00000010ff377819 */ /* 0x000fe20000011637 */
[----:B------:R-:W2:Y:S01]  /*10b40*/  LDS.128 R8, [R64+0x10080] ;  /* 0x0100800040087984 */ /* 0x000ea20000000c00 */
[----:B------:R-:W-:-:S02]  /*10b50*/  SHF.R.U32.HI R57, RZ, 0x10, R57 ;  /* 0x00000010ff397819 */ /* 0x000fc40000011639 */
[----:B------:R-:W-:Y:S02]  /*10b60*/  PRMT R121, R121, 0x5410, R52 ;  /* 0x0000541079797816 */ /* 0x000fe40000000034 */
        /* <DEDUP_REMOVED lines=56> */
[C---:B------:R-:W-:Y:S01]  /*10ef0*/  IMAD.U32 R54, R14.reuse, 0x10000, RZ ;  /* 0x000100000e367824 */ /* 0x040fe200078e00ff */
[----:B------:R-:W-:Y:S01]  /*10f00*/  LOP3.LUT R14, R14, 0xffff0000, RZ, 0xc0, !PT ;  /* 0xffff00000e0e7812 */ /* 0x000fe200078ec0ff */
[----:B------:R-:W-:Y:S02]  /*10f10*/  FMUL.FTZ R67, R67, R69 ;  /* 0x0000004543437220 */ /* 0x000fe40000410000 */
[C---:B------:R-:W-:Y:S02]  /*10f20*/  FMUL.FTZ R8, R68.reuse, R120 ;  /* 0x0000007844087220 */ /* 0x040fe40000410000 */
[----:B------:R-:W-:-:S02]  /*10f30*/  FMUL.FTZ R68, R68, R124 ;  /* 0x0000007c44447220 */ /* 0x000fc40000410000 */
[C---:B------:R-:W-:Y:S02]  /*10f40*/  FFMA.FTZ R69, R54.reuse, R69, -R13 ;  /* 0x0000004536457223 */ /* 0x040fe4000001080d */
[----:B------:R-:W-:Y:S02]  /*10f50*/  FFMA.FTZ R67, R54, R12, R67 ;  /* 0x0000000c36437223 */ /* 0x000fe40000010043 */
[----:B------:R-:W-:Y:S02]  /*10f60*/  FFMA.FTZ R124, R55, R124, -R8 ;  /* 0x0000007c377c7223 */ /* 0x000fe40000010808 */
[----:B------:R-:W-:Y:S02]  /*10f70*/  FMUL.FTZ R54, R66, R123 ;  /* 0x0000007b42367220 */ /* 0x000fe40000410000 */
[----:B------:R-:W-:Y:S01]  /*10f80*/  FMUL.FTZ R12, R11, R122 ;  /* 0x0000007a0b0c7220 */ /* 0x000fe20000410000 */
[----:B------:R-:W-:Y:S01]  /*10f90*/  F2FP.BF16.PACK_AB R13, R124, R53 ;  /* 0x000000357c0d723e */ /* 0x000fe200000010ff */
[----:B------:R-:W-:-:S02]  /*10fa0*/  FMUL.FTZ R58, R66, R127 ;  /* 0x0000007f423a7220 */ /* 0x000fc40000410000 */
[-C--:B------:R-:W-:Y:S02]  /*10fb0*/  FMUL.FTZ R8, R11, R126.reuse ;  /* 0x0000007e0b087220 */ /* 0x080fe40000410000 */
[C---:B------:R-:W-:Y:S02]  /*10fc0*/  FFMA.FTZ R54, R14.reuse, R127, -R54 ;  /* 0x0000007f0e367223 */ /* 0x040fe40000010836 */
[----:B------:R-:W-:Y:S01]  /*10fd0*/  FFMA.FTZ R11, R57, R126, -R12 ;  /* 0x0000007e390b7223 */ /* 0x000fe2000001080c */
        /* <DEDUP_REMOVED lines=12> */
.L_x_1717:
[----:B------:R-:W-:Y:S05]  /*110a0*/  BSYNC B1 ;  /* 0x0000000000017941 */ /* 0x000fea0003800000 */
.L_x_1716:
        /* <DEDUP_REMOVED lines=120> */
.L_x_1723:
[----:B------:R-:W-:Y:S05]  /*11830*/  BSYNC B0 ;  /* 0x0000000000007941 */ /* 0x000fea0003800000 */
.L_x_1722:
        /* <DEDUP_REMOVED lines=122> */
.L_x_1721:
[----:B------:R-:W-:Y:S05]  /*11fe0*/  BSYNC B1 ;  /* 0x0000000000017941 */ /* 0x000fea0003800000 */
.L_x_1720:
        /* <DEDUP_REMOVED lines=119> */
.L_x_1725:
[----:B------:R-:W-:Y:S05]  /*12760*/  BSYNC B0 ;  /* 0x0000000000007941 */ /* 0x000fea0003800000 */
.L_x_1724:
        /* <DEDUP_REMOVED lines=37> */
[----:B------:R-:W-:-:S02]  /*129c0*/  PRMT R77, R77, 0x5410, R18 ;  /* 0x000054104d4d7816 */ /* 0x000fc40000000012 */
[----:B------:R-:W-:Y:S02]  /*129d0*/  PRMT R73, R73, 0x5410, R20 ;  /* 0x0000541049497816 */ /* 0x000fe40000000014 */
[----:B------:R-:W-:Y:S01]  /*129e0*/  PRMT R72, R72, 0x5410, R21 ;  /* 0x0000541048487816 */ /* 0x000fe20000000015 */
[----:B------:R-:W-:Y:S01]  /*129f0*/  IMAD.U32 R25, R77, 0x10000, RZ ;  /* 0x000100004d197824 */ /* 0x000fe200078e00ff */
[----:B------:R-:W-:Y:S02]  /*12a00*/  PRMT R74, R74, 0x5410, R23 ;  /* 0x000054104a4a7816 */ /* 0x000fe40000000017 */
[----:B------:R-:W-:Y:S02]  /*12a10*/  PRMT R75, R75, 0x5410, R22 ;  /* 0x000054104b4b7816 */ /* 0x000fe40000000016 */
[----:B------:R-:W-:Y:S02]  /*12a20*/  SHF.R.U32.HI R29, RZ, 0x10, R29 ;  /* 0x00000010ff1d7819 */ /* 0x000fe4000001161d */
[----:B------:R-:W-:-:S02]  /*12a30*/  SHF.R.U64 R24, R30, 0x10, R31 ;  /* 0x000000101e187819 */ /* 0x000fc4000000121f */
[----:B------:R-:W-:Y:S01]  /*12a40*/  PRMT R76, R76, 0x5410, R29 ;  /* 0x000054104c4c7816 */ /* 0x000fe2000000001d */
[----:B------:R-:W-:Y:S01]  /*12a50*/  IMAD.U32 R29, R72, 0x10000, RZ ;  /* 0x00010000481d7824 */ /* 0x000fe200078e00ff */
[----:B------:R-:W-:Y:S02]  /*12a60*/  LOP3.LUT R30, R77, 0xffff0000, RZ, 0xc0, !PT ;  /* 0xffff00004d1e7812 */ /* 0x000fe400078ec0ff */
[----:B------:R-:W-:Y:S02]  /*12a70*/  SHF.R.U32.HI R31, RZ, 0x10, R31 ;  /* 0x00000010ff1f7819 */ /* 0x000fe4000001161f */
        /* <DEDUP_REMOVED lines=73> */
.L_x_1697:
[----:B------:R-:W-:Y:S05]  /*12f10*/  BSYNC B2 ;  /* 0x0000000000027941 */ /* 0x000fea0003800000 */
.L_x_1663:
[----:B-1----:R-:W-:Y:S01]  /*12f20*/  IMAD R9, R61, c[0x0][0x208], RZ ;  /* 0x000082003d097a24 */ /* 0x002fe200078e02ff */
[----:B------:R-:W-:Y:S01]  /*12f30*/  SHF.R.S32.HI R10, RZ, 0x4, R63 ;  /* 0x00000004ff0a7819 */ /* 0x000fe2000001143f */
[----:B---3--:R-:W-:Y:S01]  /*12f40*/  IMAD.WIDE.U32 R12, R228, c[0x0][0x208], RZ ;  /* 0x00008200e40c7a25 */ /* 0x008fe200078e00ff */
[----:B------:R-:W-:-:S04]  /*12f50*/  DEPBAR.LE SB0, 0x0 ;  /* 0x000080000000791a */ /* 0x000fc80000000000 */
[----:B------:R-:W-:Y:S01]  /*12f60*/  IMAD R9, R228, c[0x0][0x20c], R9 ;  /* 0x00008300e4097a24 */ /* 0x000fe200078e0209 */
[----:B------:R-:W-:Y:S01]  /*12f70*/  LEA.HI R11, R63, R10, RZ, 0x1 ;  /* 0x0000000a3f0b7211 */ /* 0x000fe200078f08ff */
[----:B------:R-:W-:Y:S01]  /*12f80*/  IMAD.SHL.U32 R14, R38, 0x40, RZ ;  /* 0x00000040260e7824 */ /* 0x000fe200078e00ff */
[----:B------:R-:W-:Y:S01]  /*12f90*/  ISETP.GE.AND P1, PT, R196, c[0x0][0x1d4], PT ;  /* 0x00007500c4007a0c */ /* 0x000fe20003f26270 */
[----:B------:R-:W-:Y:S01]  /*12fa0*/  IMAD.IADD R13, R13, 0x1, R9 ;  /* 0x000000010d0d7824 */ /* 0x000fe200078e0209 */
[----:B------:R-:W-:Y:S01]  /*12fb0*/  LOP3.LUT R11, R11, 0xfffffffe, RZ, 0xc0, !PT ;  /* 0xfffffffe0b0b7812 */ /* 0x000fe200078ec0ff */
[----:B------:R-:W-:Y:S01]  /*12fc0*/  IMAD.SHL.U32 R9, R197, 0x8, RZ ;  /* 0x00000008c5097824 */ /* 0x000fe200078e00ff */
[----:B------:R-:W-:Y:S01]  /*12fd0*/  LOP3.LUT R14, R14, 0x1c0, RZ, 0xc0, !PT ;  /* 0x000001c00e0e7812 */ /* 0x000fe200078ec0ff */
[----:B------:R-:W-:Y:S01]  /*12fe0*/  IMAD.WIDE.U32 R12, R227, c[0x0][0x218], R12 ;  /* 0x00008600e30c7a25 */ /* 0x000fe200078e000c */
[----:B------:R-:W-:Y:S01]  /*12ff0*/  ISETP.GE.AND P2, PT, R229, c[0x0][0x1d4], PT ;  /* 0x00007500e5007a0c */ /* 0x000fe20003f46270 */
[----:B------:R-:W-:Y:S01]  /*13000*/  BSSY B0, `(.L_x_1726) ;  /* 0x000006b000007945 */ /* 0x000fe20003800000 */
[----:B------:R-:W-:Y:S01]  /*13010*/  LOP3.LUT R37, R37, 0xfffffffb, RZ, 0xc0, !PT ;  /* 0xfffffffb25257812 */ /* 0x000fe200078ec0ff */
[----:B------:R-:W-:Y:S01]  /*13020*/  IMAD R8, R60, c[0x0][0x218], RZ ;  /* 0x000086003c087a24 */ /* 0x000fe200078e02ff */
[----:B------:R-:W-:Y:S01]  /*13030*/  IADD3 R15, P0, R12, UR28, RZ ;  /* 0x0000001c0c0f7c10 */ /* 0x000fe2000ff1e0ff */
[----:B------:R-:W-:Y:S01]  /*13040*/  IMAD.IADD R11, R10, 0x1, -R11 ;  /* 0x000000010a0b7824 */ /* 0x000fe200078e0a0b */
[----:B------:R-:W-:Y:S01]  /*13050*/  LOP3.LUT R12, R14, 0x8, R9, 0xf8, !PT ;  /* 0x000000080e0c7812 */ /* 0x000fe200078ef809 */
[----:B------:R-:W-:Y:S01]  /*13060*/  IMAD R8, R227, c[0x0][0x21c], R8 ;  /* 0x00008700e3087a24 */ /* 0x000fe200078e0208 */
[----:B------:R-:W-:Y:S01]  /*13070*/  SHF.R.U32.HI R9, RZ, 0x3, R14 ;  /* 0x00000003ff097819 */ /* 0x000fe2000001160e */
[----:B------:R-:W-:Y:S01]  /*13080*/  IMAD.SHL.U32 R10, R11, 0x8, RZ ;  /* 0x000000080b0a7824 */ /* 0x000fe200078e00ff */
[----:B------:R-:W-:Y:S01]  /*13090*/  SHF.R.S32.HI R232, RZ, 0x1f, R39 ;  /* 0x0000001fffe87819 */ /* 0x000fe20000011427 */
[----:B------:R-:W-:Y:S01]  /*130a0*/  IMAD.SHL.U32 R77, R2, 0x40, RZ ;  /* 0x00000040024d7824 */ /* 0x000fe200078e00ff */
[----:B------:R-:W-:Y:S01]  /*130b0*/  LOP3.LUT R12, R12, R9, RZ, 0x3c, !PT ;  /* 0x000000090c0c7212 */ /* 0x000fe200078e3cff */
[----:B------:R-:W-:Y:S01]  /*130c0*/  IMAD.SHL.U32 R9, R62, 0x40, RZ ;  /* 0x000000403e097824 */ /* 0x000fe200078e00ff */
[----:B------:R-:W-:Y:S01]  /*130d0*/  IADD3.X R14, R13, UR12, R8, P0, !PT ;  /* 0x0000000c0d0e7c10 */ /* 0x000fe200087fe408 */
[----:B------:R-:W-:Y:S01]  /*130e0*/  IMAD.SHL.U32 R230, R0, 0x2, RZ ;  /* 0x0000000200e67824 */ /* 0x000fe200078e00ff */
[----:B------:R-:W-:Y:S01]  /*130f0*/  BAR.SYNC.DEFER_BLOCKING 0x0 ;  /* 0x0000000000007b1d */ /* 0x000fe20000010000 */
[----:B------:R-:W-:Y:S01]  /*13100*/  LEA R8, P0, R15, c[0x0][0x1f8], 0x1 ;  /* 0x00007e000f087a11 */ /* 0x000fe200078008ff */
[----:B------:R-:W-:Y:S01]  /*13110*/  IMAD R221, R11, 0x200, R12 ;  /* 0x000002000bdd7824 */ /* 0x000fe200078e020c */
[----:B------:R-:W-:-:S02]  /*13120*/  LOP3.LUT R9, R9, 0x1c0, RZ, 0xc0, !PT ;  /* 0x000001c009097812 */ /* 0x000fc400078ec0ff */
[----:B------:R-:W-:Y:S01]  /*13130*/  LEA.HI.X R15, R15, c[0x0][0x1fc], R14, 0x1, P0 ;  /* 0x00007f000f0f7a11 */ /* 0x000fe200000f0c0e */
[----:B------:R-:W-:Y:S01]  /*13140*/  IMAD.SHL.U32 R221, R221, 0x2, RZ ;  /* 0x00000002dddd7824 */ /* 0x000fe200078e00ff */
[----:B------:R-:W-:Y:S02]  /*13150*/  LOP3.LUT P0, RZ, R38, 0x2, RZ, 0xc0, !PT ;  /* 0x0000000226ff7812 */ /* 0x000fe4000780c0ff */
[----:B------:R-:W-:Y:S01]  /*13160*/  LOP3.LUT R13, R9, 0x8, R10, 0xf8, !PT ;  /* 0x00000008090d7812 */ /* 0x000fe200078ef80a */
[----:B------:R-:W-:Y:S01]  /*13170*/  SHFL.IDX PT, R11, R15, RZ, 0x181f ;  /* 0x00181fff0f0b7589 */ /* 0x000fe200000e0000 */
[----:B------:R-:W-:Y:S02]  /*13180*/  SHF.R.U32.HI R2, RZ, 0x3, R9 ;  /* 0x00000003ff027819 */ /* 0x000fe40000011609 */
[----:B------:R-:W-:Y:S01]  /*13190*/  LOP3.LUT R77, R77, 0xfffffe00, RZ, 0xc0, !PT ;  /* 0xfffffe004d4d7812 */ /* 0x000fe200078ec0ff */
[----:B------:R-:W1:Y:S01]  /*131a0*/  SHFL.IDX PT, R10, R8, RZ, 0x181f ;  /* 0x00181fff080a7589 */ /* 0x000e6200000e0000 */
[----:B------:R-:W-:-:S02]  /*131b0*/  IADD3 R9, R221, 0xa080, RZ ;  /* 0x0000a080dd097810 */ /* 0x000fc40007ffe0ff */
[----:B------:R-:W-:Y:S01]  /*131c0*/  LOP3.LUT R2, R13, R2, RZ, 0x3c, !PT ;  /* 0x000000020d027212 */ /* 0x000fe200078e3cff */
[----:B------:R-:W-:Y:S01]  /*131d0*/  IMAD R13, R6, 0x400, R77 ;  /* 0x00000400060d7824 */ /* 0x000fe200078e024d */
[----:B------:R-:W-:Y:S02]  /*131e0*/  IADD3 R219, R221, 0xa0a0, RZ ;  /* 0x0000a0a0dddb7810 */ /* 0x000fe40007ffe0ff */
[----:B------:R-:W-:Y:S01]  /*131f0*/  @P0 IADD3 R219, R9, -0x20, RZ ;  /* 0xffffffe009db0810 */ /* 0x000fe20007ffe0ff */
[----:B------:R-:W-:Y:S01]  /*13200*/  IMAD.IADD R0, R2, 0x1, R13 ;  /* 0x0000000102007824 */ /* 0x000fe200078e020d */
[----:B------:R-:W-:Y:S01]  /*13210*/  IADD3 R9, -R197, UR20, RZ ;  /* 0x00000014c5097c10 */ /* 0x000fe2000fffe1ff */
[----:B------:R2:W3:Y:S01]  /*13220*/  LDSM.16.M88.4 R52, [R221+0xa080] ;  /* 0x00a08000dd34783b */ /* 0x0004e20000000200 */
[----:B------:R-:W-:Y:S01]  /*13230*/  @P2 LOP3.LUT R37, R37, 0x4, RZ, 0xfc, !PT ;  /* 0x0000000425252812 */ /* 0x000fe200078efcff */
[C---:B------:R-:W-:Y:S01]  /*13240*/  IMAD.SHL.U32 R28, R0.reuse, 0x2, RZ ;  /* 0x00000002001c7824 */ /* 0x040fe200078e00ff */
[----:B------:R-:W-:Y:S01]  /*13250*/  ISETP.LT.OR P0, PT, R9, 0x1, P1 ;  /* 0x000000010900780c */ /* 0x000fe20000f01670 */
[----:B------:R2:W4:Y:S01]  /*13260*/  LDSM.16.M88.4 R44, [R221+0xa880] ;  /* 0x00a88000dd2c783b */ /* 0x0005220000000200 */
[----:B------:R-:W-:-:S02]  /*13270*/  LEA R222, R0, 0x10080, 0x1 ;  /* 0x0001008000de7811 */ /* 0x000fc400078e08ff */
[----:B------:R-:W-:Y:S01]  /*13280*/  SHF.R.S32.HI R0, RZ, 0x1f, R229 ;  /* 0x0000001fff007819 */ /* 0x000fe200000114e5 */
[----:B------:R2:W2:Y:S01]  /*13290*/  LDSM.16.M88.4 R24, [R221+0xb080] ;  /* 0x00b08000dd18783b */ /* 0x0004a20000000200 */
[----:B------:R-:W-:Y:S01]  /*132a0*/  SHF.R.S32.HI R13, RZ, 0x1f, R36 ;  /* 0x0000001fff0d7819 */ /* 0x000fe20000011424 */
[----:B------:R-:W-:Y:S01]  /*132b0*/  IMAD R220, R5, 0x2, R222 ;  /* 0x0000000205dc7824 */ /* 0x000fe200078e02de */
[----:B------:R-:W-:Y:S01]  /*132c0*/  LEA.HI R235, R0, R229, RZ, 0x3 ;  /* 0x000000e500eb7211 */ /* 0x000fe200078f18ff */
[----:B------:R2:W2:Y:S01]  /*132d0*/  LDSM.16.M88.4 R64, [R219] ;  /* 0x00000000db40783b */ /* 0x0004a20000000200 */
[----:B------:R-:W-:Y:S01]  /*132e0*/  LEA.HI R234, R13, R36, RZ, 0x3 ;  /* 0x000000240dea7211 */ /* 0x000fe200078f18ff */
[----:B-1----:R-:W-:Y:S01]  /*132f0*/  IMAD.WIDE R18, R196, 0x2, R10 ;  /* 0x00000002c4127825 */ /* 0x002fe200078e020a */
[----:B------:R-:W-:Y:S01]  /*13300*/  LOP3.LUT R235, R235, 0xfffffff8, RZ, 0xc0, !PT ;  /* 0xfffffff8ebeb7812 */ /* 0x000fe200078ec0ff */
[----:B------:R1:W1:Y:S01]  /*13310*/  LDSM.16.M88.4 R20, [R219+0x800] ;  /* 0x00080000db14783b */ /* 0x0002620000000200 */
[----:B------:R-:W-:-:S02]  /*13320*/  LOP3.LUT R234, R234, 0xfffffff8, RZ, 0xc0, !PT ;  /* 0xfffffff8eaea7812 */ /* 0x000fc400078ec0ff */
[----:B------:R-:W-:Y:S01]  /*13330*/  LOP3.LUT R37, R37, 0xfffffffd, RZ, 0xc0, !PT ;  /* 0xfffffffd25257812 */ /* 0x000fe200078ec0ff */
[----:B------:R1:W1:Y:S01]  /*13340*/  LDSM.16.M88.4 R68, [R219+0x1000] ;  /* 0x00100000db44783b */ /* 0x0002620000000200 */
[--C-:B------:R-:W-:Y:S01]  /*13350*/  IMAD.WIDE R16, R235, 0x2, R10.reuse ;  /* 0x00000002eb107825 */ /* 0x100fe200078e020a */
[----:B------:R-:W-:Y:S02]  /*13360*/  LEA.HI R232, R232, R39, RZ, 0x3 ;  /* 0x00000027e8e87211 */ /* 0x000fe400078f18ff */
[----:B------:R-:W1:Y:S01]  /*13370*/  LDSM.16.M88.4 R28, [R28+0x10080] ;  /* 0x010080001c1c783b */ /* 0x000e620000000200 */
[----:B------:R-:W-:Y:S01]  /*13380*/  IMAD.WIDE R12, R234, 0x2, R10 ;  /* 0x00000002ea0c7825 */ /* 0x000fe200078e020a */
[----:B------:R-:W-:Y:S02]  /*13390*/  LOP3.LUT R232, R232, 0xfffffff8, RZ, 0xc0, !PT ;  /* 0xfffffff8e8e87812 */ /* 0x000fe400078ec0ff */
[----:B------:R1:W1:Y:S01]  /*133a0*/  LDSM.16.M88.4 R32, [R220] ;  /* 0x00000000dc20783b */ /* 0x0002620000000200 */
[----:B------:R-:W-:-:S02]  /*133b0*/  SHF.R.S32.HI R199, RZ, 0x1f, R196 ;  /* 0x0000001fffc77819 */ /* 0x000fc400000114c4 */
[----:B------:R-:W-:Y:S01]  /*133c0*/  IMAD.WIDE R10, R232, 0x2, R10 ;  /* 0x00000002e80a7825 */ /* 0x000fe200078e020a */
[----:B------:R-:W-:Y:S01]  /*133d0*/  @!PT LDS RZ, [RZ] ;  /* 0x00000000fffff984 */ /* 0x000fe20000000800 */
[----:B------:R-:W-:Y:S01]  /*133e0*/  @!PT LDS RZ, [RZ] ;  /* 0x00000000fffff984 */ /* 0x000fe20000000800 */
[----:B------:R-:W-:Y:S01]  /*133f0*/  @!PT LDS RZ, [RZ] ;  /* 0x00000000fffff984 */ /* 0x000fe20000000800 */
[----:B------:R1:W-:Y:S01]  /*13400*/  LDGSTS.E.BYPASS.LTC128B.128 [R230+0x4080], [R18.64], !P0 ;  /* 0x0408000012e67fae */ /* 0x0003e2000c101d5a */
[----:B------:R-:W-:Y:S02]  /*13410*/  ISETP.LT.OR P0, PT, R9, 0x1, P2 ;  /* 0x000000010900780c */ /* 0x000fe40001701670 */
[----:B------:R-:W-:Y:S02]  /*13420*/  ISETP.GE.AND P2, PT, R36, c[0x0][0x1d4], PT ;  /* 0x0000750024007a0c */ /* 0x000fe40003f46270 */
[----:B------:R-:W-:Y:S02]  /*13430*/  SHF.R.S32.HI R236, RZ, 0x1f, R235 ;  /* 0x0000001fffec7819 */ /* 0x000fe400000114eb */
[----:B------:R-:W-:Y:S02]  /*13440*/  SHF.R.S32.HI R233, RZ, 0x1f, R234 ;  /* 0x0000001fffe97819 */ /* 0x000fe400000114ea */
[----:B------:R-:W-:-:S02]  /*13450*/  SHF.R.S32.HI R231, RZ, 0x1f, R232 ;  /* 0x0000001fffe77819 */ /* 0x000fc400000114e8 */
[C---:B------:R-:W-:Y:S02]  /*13460*/  IADD3 R211, R219.reuse, 0x800, RZ ;  /* 0x00000800dbd37810 */ /* 0x040fe40007ffe0ff */
[----:B------:R-:W-:Y:S01]  /*13470*/  IADD3 R210, R219, 0x1000, RZ ;  /* 0x00001000dbd27810 */ /* 0x000fe20007ffe0ff */
[----:B------:R1:W-:Y:S01]  /*13480*/  LDGSTS.E.BYPASS.LTC128B.128 [R230+0x5880], [R16.64], !P0 ;  /* 0x0588000010e67fae */ /* 0x0003e2000c101d5a */
[----:B------:R-:W-:Y:S02]  /*13490*/  ISETP.LT.OR P0, PT, R9, 0x1, P2 ;  /* 0x000000010900780c */ /* 0x000fe40001701670 */
[----:B------:R-:W-:Y:S02]  /*134a0*/  @P2 LOP3.LUT R37, R37, 0x2, RZ, 0xfc, !PT ;  /* 0x0000000225252812 */ /* 0x000fe400078efcff */
[----:B------:R-:W-:Y:S02]  /*134b0*/  ISETP.GE.AND P2, PT, R39, c[0x0][0x1d4], PT ;  /* 0x0000750027007a0c */ /* 0x000fe40003f46270 */
[----:B------:R-:W-:-:S07]  /*134c0*/  LOP3.LUT R37, R37, 0xffffffef, RZ, 0xc0, !PT ;  /* 0xffffffef25257812 */ /* 0x000fce00078ec0ff */
[----:B------:R1:W-:Y:S01]  /*134d0*/  LDGSTS.E.BYPASS.LTC128B.128 [R230+0x7080], [R12.64], !P0 ;  /* 0x070800000ce67fae */ /* 0x0003e2000c101d5a */
[----:B------:R-:W-:-:S13]  /*134e0*/  ISETP.LT.OR P0, PT, R9, 0x1, P2 ;  /* 0x000000010900780c */ /* 0x000fda0001701670 */
[----:B------:R1:W-:Y:S01]  /*134f0*/  LDGSTS.E.BYPASS.LTC128B.128 [R230+0x8880], [R10.64], !P0 ;  /* 0x088800000ae67fae */ /* 0x0003e2000c101d5a */
[----:B------:R-:W-:-:S13]  /*13500*/  ISETP.GT.AND P0, PT, R223, 0x7f, PT ;  /* 0x0000007fdf00780c */ /* 0x000fda0003f04270 */
[----:B------:R-:W-:Y:S01]  /*13510*/  @P0 LOP3.LUT R37, R37, 0x10, RZ, 0xfc, !PT ;  /* 0x0000001025250812 */ /* 0x000fe200078efcff */
[----:B------:R-:W-:Y:S05]  /*13520*/  @P0 BRA `(.L_x_1727) ;  /* 0x0000018000000947 */ /* 0x000fea0003800000 */
[----:B--234-:R-:W-:Y:S05]  /*13530*/  BRA.DIV ~URZ, `(.L_x_1728) ;  /* 0x0000c0927f007947 */ /* 0x01cfea000b800000 */
[----:B------:R2:W3:Y:S04]  /*13540*/  SHFL.IDX PT, R0, R15, 0x1, 0x181f ;  /* 0x00381f000f007f89 */ /* 0x0004e800000e0000 */
[----:B-1----:R2:W1:Y:S02]  /*13550*/  SHFL.IDX PT, R13, R8, 0x1, 0x181f ;  /* 0x00381f00080d7f89 */ /* 0x00246400000e0000 */
.L_x_1762:
[----:B-1----:R-:W-:-:S04]  /*13560*/  LEA R14, P0, R235, R13, 0x1 ;  /* 0x0000000deb0e7211 */ /* 0x002fc800078008ff */
[----:B--23--:R-:W-:Y:S02]  /*13570*/  LEA.HI.X R15, R235, R0, R236, 0x1, P0 ;  /* 0x00000000eb0f7211 */ /* 0x00cfe400000f0cec */
[----:B------:R-:W-:-:S04]  /*13580*/  LEA R10, P0, R234, R13, 0x1 ;  /* 0x0000000dea0a7211 */ /* 0x000fc800078008ff */
        /* <DEDUP_REMOVED lines=18> */
.L_x_1727:
[----:B--234-:R-:W-:Y:S05]  /*136b0*/  BSYNC B0 ;  /* 0x0000000000007941 */ /* 0x01cfea0003800000 */
.L_x_1726:
[----:B------:R-:W-:Y:S01]  /*136c0*/  IMAD.MOV.U32 R0, RZ, RZ, 0x40 ;  /* 0x00000040ff007424 */ /* 0x000fe200078e00ff */
[----:B------:R-:W-:Y:S01]  /*136d0*/  LOP3.LUT P0, RZ, R38, 0x4, RZ, 0xc0, !PT ;  /* 0x0000000426ff7812 */ /* 0x000fe2000780c0ff */
[----:B------:R-:W0:Y:S01]  /*136e0*/  LDGDEPBAR ;  /* 0x00000000000079af */ /* 0x000e220000000000 */
[----:B------:R-:W-:Y:S01]  /*136f0*/  WARPSYNC 0xffffffff ;  /* 0xffffffff00007948 */ /* 0x000fe20003800000 */
[C---:B-1----:R-:W-:Y:S01]  /*13700*/  HMMA.16816.F32.BF16 R16, R28.reuse, R52, RZ ;  /* 0x000000341c10723c */ /* 0x042fe200000418ff */
[----:B------:R-:W-:Y:S01]  /*13710*/  SEL R0, R0, 0xffffffc0, !P0 ;  /* 0xffffffc000007807 */ /* 0x000fe20004000000 */
[C---:B------:R-:W-:Y:S01]  /*13720*/  IMAD R218, R3.reuse, 0x2, R222 ;  /* 0x0000000203da7824 */ /* 0x040fe200078e02de */
[----:B------:R-:W-:Y:S01]  /*13730*/  UISETP.GE.AND UP0, UPT, UR13, 0x2, UPT ;  /* 0x000000020d00788c */ /* 0x000fe2000bf06270 */
[----:B------:R-:W-:Y:S01]  /*13740*/  IMAD R217, R3, 0x2, R220 ;  /* 0x0000000203d97824 */ /* 0x000fe200078e02dc */
[----:B------:R-:W-:Y:S01]  /*13750*/  IADD3 R208, R219, 0x1800, RZ ;  /* 0x00001800dbd07810 */ /* 0x000fe20007ffe0ff */
[--C-:B------:R-:W-:Y:S01]  /*13760*/  IMAD.IADD R215, R221, 0x1, R0.reuse ;  /* 0x00000001ddd77824 */ /* 0x100fe200078e0200 */
[----:B------:R-:W-:Y:S01]  /*13770*/  LDSM.16.M88.4 R36, [R218] ;  /* 0x00000000da24783b */ /* 0x000fe20000000200 */
[----:B------:R-:W-:Y:S01]  /*13780*/  HMMA.16816.F32.BF16 R52, R28, R54, RZ ;  /* 0x000000361c34723c */ /* 0x000fe200000418ff */
[----:B------:R-:W-:Y:S01]  /*13790*/  IMAD.IADD R209, R219, 0x1, R0 ;  /* 0x00000001dbd17824 */ /* 0x000fe200078e0200 */
[----:B------:R-:W-:Y:S01]  /*137a0*/  PLOP3.LUT P0, PT, PT, PT, UP0, 0x40, 0x0 ;  /* 0x000000000000781c */ /* 0x000fe20003f0e808 */
[----:B------:R-:W1:Y:S01]  /*137b0*/  LDSM.16.M88.4 R60, [R215+0xa080] ;  /* 0x00a08000d73c783b */ /* 0x000e620000000200 */
[----:B------:R-:W-:Y:S01]  /*137c0*/  IMAD.IADD R2, R77, 0x1, R2 ;  /* 0x000000014d027824 */ /* 0x000fe200078e0202 */
[----:B------:R-:W-:-:S02]  /*137d0*/  IADD3 R207, R219, 0x2000, RZ ;  /* 0x00002000dbcf7810 */ /* 0x000fc40007ffe0ff */
[----:B------:R-:W-:Y:S01]  /*137e0*/  LDSM.16.M88.4 R12, [R217] ;  /* 0x00000000d90c783b */ /* 0x000fe20000000200 */
[----:B------:R-:W-:Y:S01]  /*137f0*/  HMMA.16816.F32.BF16 R48, R28, R44, RZ ;  /* 0x0000002c1c30723c */ /* 0x000fe200000418ff */
[C---:B------:R-:W-:Y:S02]  /*13800*/  IADD3 R206, R219.reuse, 0x2800, RZ ;  /* 0x00002800dbce7810 */ /* 0x040fe40007ffe0ff */
[----:B------:R-:W2:Y:S01]  /*13810*/  LDSM.16.M88.4 R56, [R209] ;  /* 0x00000000d138783b */ /* 0x000ea20000000200 */
[C---:B------:R-:W-:Y:S02]  /*13820*/  IADD3 R205, R219.reuse, 0x3000, RZ ;  /* 0x00003000dbcd7810 */ /* 0x040fe40007ffe0ff */
[C---:B------:R-:W-:Y:S01]  /*13830*/  IADD3 R204, R219.reuse, 0x3800, RZ ;  /* 0x00003800dbcc7810 */ /* 0x040fe20007ffe0ff */
[----:B------:R-:W3:Y:S01]  /*13840*/  LDSM.16.M88.4 R8, [R215+0xa880] ;  /* 0x00a88000d708783b */ /* 0x000ee20000000200 */
[----:B------:R-:W-:Y:S01]  /*13850*/  HMMA.16816.F32.BF16 R16, R32, R64, R16 ;  /* 0x000000402010723c */ /* 0x000fe20000041810 */
[----:B------:R-:W-:-:S02]  /*13860*/  IADD3 R203, R219, 0x4000, RZ ;  /* 0x00004000dbcb7810 */ /* 0x000fc40007ffe0ff */
[----:B------:R-:W4:Y:S01]  /*13870*/  LDSM.16.M88.4 R72, [R215+0xb080] ;  /* 0x00b08000d748783b */ /* 0x000f220000000200 */
[C---:B------:R-:W-:Y:S02]  /*13880*/  IADD3 R202, R219.reuse, 0x4800, RZ ;  /* 0x00004800dbca7810 */ /* 0x040fe40007ffe0ff */
[C---:B------:R-:W-:Y:S02]  /*13890*/  IADD3 R201, R219.reuse, 0x5000, RZ ;  /* 0x00005000dbc97810 */ /* 0x040fe40007ffe0ff */
[----:B------:R-:W-:Y:S01]  /*138a0*/  HMMA.16816.F32.BF16 R52, R32, R66, R52 ;  /* 0x000000422034723c */ /* 0x000fe20000041834 */
[----:B------:R-:W-:Y:S01]  /*138b0*/  LDSM.16.M88.4 R64, [R221+0xb880] ;  /* 0x00b88000dd40783b */ /* 0x000fe20000000200 */
[----:B------:R-:W-:-:S06]  /*138c0*/  IADD3 R200, R219, 0x5800, RZ ;  /* 0x00005800dbc87810 */ /* 0x000fcc0007ffe0ff */
[C---:B------:R-:W-:Y:S08]  /*138d0*/  HMMA.16816.F32.BF16 R44, R28.reuse, R46, RZ ;  /* 0x0000002e1c2c723c */ /* 0x040ff000000418ff */
[C---:B------:R-:W-:Y:S08]  /*138e0*/  HMMA.16816.F32.BF16 R40, R28.reuse, R24, RZ ;  /* 0x000000181c28723c */ /* 0x040ff000000418ff */
[----:B------:R-:W-:Y:S01]  /*138f0*/  HMMA.16816.F32.BF16 R28, R28, R26, RZ ;  /* 0x0000001a1c1c723c */ /* 0x000fe200000418ff */
[----:B------:R-:W5:Y:S07]  /*13900*/  LDSM.16.M88.4 R24, [R222+0x4000] ;  /* 0x00400000de18783b */ /* 0x000f6e0000000200 */
[C---:B-1----:R-:W-:Y:S08]  /*13910*/  HMMA.16816.F32.BF16 R16, R36.reuse, R60, R16 ;  /* 0x0000003c2410723c */ /* 0x042ff00000041810 */
[----:B------:R-:W-:Y:S01]  /*13920*/  HMMA.16816.F32.BF16 R52, R36, R62, R52 ;  /* 0x0000003e2434723c */ /* 0x000fe20000041834 */
[----:B------:R-:W-:Y:S07]  /*13930*/  LDSM.16.M88.4 R60, [R219+0x1800] ;  /* 0x00180000db3c783b */ /* 0x000fee0000000200 */
[C---:B------:R-:W-:Y:S08]  /*13940*/  HMMA.16816.F32.BF16 R48, R32.reuse, R20, R48 ;  /* 0x000000142030723c */ /* 0x040ff00000041830 */
[C---:B------:R-:W-:Y:S01]  /*13950*/  HMMA.16816.F32.BF16 R44, R32.reuse, R22, R44 ;  /* 0x00000016202c723c */ /* 0x040fe2000004182c */
[----:B------:R-:W1:Y:S07]  /*13960*/  LDSM.16.M88.4 R20, [R209+0x800] ;  /* 0x00080000d114783b */ /* 0x000e6e0000000200 */
[C---:B------:R-:W-:Y:S08]  /*13970*/  HMMA.16816.F32.BF16 R40, R32.reuse, R68, R40 ;  /* 0x000000442028723c */ /* 0x040ff00000041828 */
[----:B------:R-:W-:Y:S01]  /*13980*/  HMMA.16816.F32.BF16 R32, R32, R70, R28 ;  /* 0x000000462020723c */ /* 0x000fe2000004181c */
[----:B------:R-:W1:Y:S04]  /*13990*/  LDSM.16.M88.4 R68, [R209+0x1000] ;  /* 0x00100000d144783b */ /* 0x000e680000000200 */
[----:B------:R-:W1:Y:S03]  /*139a0*/  LDSM.16.M88.4 R28, [R220+0x4000] ;  /* 0x00400000dc1c783b */ /* 0x000e660000000200 */
[C---:B--2---:R-:W-:Y:S08]  /*139b0*/  HMMA.16816.F32.BF16 R16, R12.reuse, R56, R16 ;  /* 0x000000380c10723c */ /* 0x044ff00000041810 */
[----:B------:R-:W-:Y:S01]  /*139c0*/  HMMA.16816.F32.BF16 R52, R12, R58, R52 ;  /* 0x0000003a0c34723c */ /* 0x000fe20000041834 */
[----:B------:R-:W-:Y:S07]  /*139d0*/  LDSM.16.M88.4 R56, [R215+0xb880] ;  /* 0x00b88000d738783b */ /* 0x000fee0000000200 */
[C---:B---3--:R-:W-:Y:S08]  /*139e0*/  HMMA.16816.F32.BF16 R48, R36.reuse, R8, R48 ;  /* 0x000000082430723c */ /* 0x048ff00000041830 */
[C---:B------:R-:W-:Y:S01]  /*139f0*/  HMMA.16816.F32.BF16 R44, R36.reuse, R10, R44 ;  /* 0x0000000a242c723c */ /* 0x040fe2000004182c */
[----:B------:R-:W2:Y:S07]  /*13a00*/  LDSM.16.M88.4 R8, [R221+0xc080] ;  /* 0x00c08000dd08783b */ /* 0x000eae0000000200 */
[C---:B----4-:R-:W-:Y:S08]  /*13a10*/  HMMA.16816.F32.BF16 R40, R36.reuse, R72, R40 ;  /* 0x000000482428723c */ /* 0x050ff00000041828 */
[----:B------:R-:W-:Y:S01]  /*13a20*/  HMMA.16816.F32.BF16 R36, R36, R74, R32 ;  /* 0x0000004a2424723c */ /* 0x000fe20000041820 */
[----:B------:R-:W3:Y:S04]  /*13a30*/  LDSM.16.M88.4 R72, [R221+0xc880] ;  /* 0x00c88000dd48783b */ /* 0x000ee80000000200 */
[----:B------:R-:W4:Y:S03]  /*13a40*/  LDSM.16.M88.4 R32, [R218+0x4000] ;  /* 0x00400000da20783b */ /* 0x000f260000000200 */
[C---:B-----5:R-:W-:Y:S08]  /*13a50*/  HMMA.16816.F32.BF16 R16, R24.reuse, R64, R16 ;  /* 0x000000401810723c */ /* 0x060ff00000041810 */
[----:B------:R-:W-:Y:S01]  /*13a60*/  HMMA.16816.F32.BF16 R52, R24, R66, R52 ;  /* 0x000000421834723c */ /* 0x000fe20000041834 */
[----:B------:R-:W-:Y:S07]  /*13a70*/  LDSM.16.M88.4 R64, [R209+0x1800] ;  /* 0x00180000d140783b */ /* 0x000fee0000000200 */
[C---:B-1----:R-:W-:Y:S08]  /*13a80*/  HMMA.16816.F32.BF16 R48, R12.reuse, R20, R48 ;  /* 0x000000140c30723c */ /* 0x042ff00000041830 */
[C---:B------:R-:W-:Y:S01]  /*13a90*/  HMMA.16816.F32.BF16 R44, R12.reuse, R22, R44 ;  /* 0x000000160c2c723c */ /* 0x040fe2000004182c */
[----:B------:R-:W1:Y:S07]  /*13aa0*/  LDSM.16.M88.4 R20, [R219+0x2000] ;  /* 0x00200000db14783b */ /* 0x000e6e0000000200 */
[C---:B------:R-:W-:Y:S08]  /*13ab0*/  HMMA.16816.F32.BF16 R40, R12.reuse, R68, R40 ;  /* 0x000000440c28723c */ /* 0x040ff00000041828 */
[----:B------:R-:W-:Y:S01]  /*13ac0*/  HMMA.16816.F32.BF16 R36, R12, R70, R36 ;  /* 0x000000460c24723c */ /* 0x000fe20000041824 */
[----:B------:R-:W5:Y:S04]  /*13ad0*/  LDSM.16.M88.4 R68, [R219+0x2800] ;  /* 0x00280000db44783b */ /* 0x000f680000000200 */
[----:B------:R-:W1:Y:S03]  /*13ae0*/  LDSM.16.M88.4 R12, [R217+0x4000] ;  /* 0x00400000d90c783b */ /* 0x000e660000000200 */
[C---:B------:R-:W-:Y:S08]  /*13af0*/  HMMA.16816.F32.BF16 R16, R28.reuse, R60, R16 ;  /* 0x0000003c1c10723c */ /* 0x040ff00000041810 */
[----:B------:R-:W-:Y:S01]  /*13b00*/  HMMA.16816.F32.BF16 R52, R28, R62, R52 ;  /* 0x0000003e1c34723c */ /* 0x000fe20000041834 */
[----:B------:R-:W-:Y:S07]  /*13b10*/  LDSM.16.M88.4 R60, [R221+0xd080] ;  /* 0x00d08000dd3c783b */ /* 0x000fee0000000200 */
[C---:B--2---:R-:W-:Y:S08]  /*13b20*/  HMMA.16816.F32.BF16 R48, R24.reuse, R8, R48 ;  /* 0x000000081830723c */ /* 0x044ff00000041830 */
[C---:B------:R-:W-:Y:S01]  /*13b30*/  HMMA.16816.F32.BF16 R44, R24.reuse, R10, R44 ;  /* 0x0000000a182c723c */ /* 0x040fe2000004182c */
[----:B------:R-:W2:Y:S07]  /*13b40*/  LDSM.16.M88.4 R8, [R215+0xc080] ;  /* 0x00c08000d708783b */ /* 0x000eae0000000200 */
[C---:B---3--:R-:W-:Y:S08]  /*13b50*/  HMMA.16816.F32.BF16 R40, R24.reuse, R72, R40 ;  /* 0x000000481828723c */ /* 0x048ff00000041828 */
[----:B------:R-:W-:Y:S01]  /*13b60*/  HMMA.16816.F32.BF16 R36, R24, R74, R36 ;  /* 0x0000004a1824723c */ /* 0x000fe20000041824 */
[----:B------:R-:W3:Y:S04]  /*13b70*/  LDSM.16.M88.4 R72, [R215+0xc880] ;  /* 0x00c88000d748783b */ /* 0x000ee80000000200 */
[----:B------:R-:W2:Y:S03]  /*13b80*/  LDSM.16.M88.4 R24, [R222+0x8000] ;  /* 0x00800000de18783b */ /* 0x000ea60000000200 */
[C---:B----4-:R-:W-:Y:S08]  /*13b90*/  HMMA.16816.F32.BF16 R16, R32.reuse, R56, R16 ;  /* 0x000000382010723c */ /* 0x050ff00000041810 */
[----:B------:R-:W-:Y:S01]  /*13ba0*/  HMMA.16816.F32.BF16 R52, R32, R58, R52 ;  /* 0x0000003a2034723c */ /* 0x000fe20000041834 */
[----:B------:R-:W-:Y:S07]  /*13bb0*/  LDSM.16.M88.4 R56, [R220+0x8000] ;  /* 0x00800000dc38783b */ /* 0x000fee0000000200 */
[C---:B-1----:R-:W-:Y:S08]  /*13bc0*/  HMMA.16816.F32.BF16 R48, R28.reuse, R20, R48 ;  /* 0x000000141c30723c */ /* 0x042ff00000041830 */
[C---:B------:R-:W-:Y:S01]  /*13bd0*/  HMMA.16816.F32.BF16 R44, R28.reuse, R22, R44 ;  /* 0x000000161c2c723c */ /* 0x040fe2000004182c */
[----:B------:R-:W1:Y:S07]  /*13be0*/  LDSM.16.M88.4 R20, [R209+0x2000] ;  /* 0x00200000d114783b */ /* 0x000e6e0000000200 */
[C---:B-----5:R-:W-:Y:S08]  /*13bf0*/  HMMA.16816.F32.BF16 R40, R28.reuse, R68, R40 ;  /* 0x000000441c28723c */ /* 0x060ff00000041828 */
[----:B------:R-:W-:Y:S01]  /*13c00*/  HMMA.16816.F32.BF16 R36, R28, R70, R36 ;  /* 0x000000461c24723c */ /* 0x000fe20000041824 */
[----:B------:R-:W4:Y:S04]  /*13c10*/  LDSM.16.M88.4 R68, [R209+0x2800] ;  /* 0x00280000d144783b */ /* 0x000f280000000200 */
[----:B------:R-:W5:Y:S03]  /*13c20*/  LDSM.16.M88.4 R28, [R219+0x3000] ;  /* 0x00300000db1c783b */ /* 0x000f660000000200 */
        /* <DEDUP_REMOVED lines=10> */
[C---:B------:R-:W-:Y:S08]  /*13cd0*/  HMMA.16816.F32.BF16 R16, R24.reuse, R60, R16 ;  /* 0x0000003c1810723c */ /* 0x040ff00000041810 */
[----:B------:R-:W-:Y:S01]  /*13ce0*/  HMMA.16816.F32.BF16 R52, R24, R62, R52 ;  /* 0x0000003e1834723c */ /* 0x000fe20000041834 */
[----:B------:R-:W-:Y:S07]  /*13cf0*/  LDSM.16.M88.4 R60, [R209+0x3000] ;  /* 0x00300000d13c783b */ /* 0x000fee0000000200 */
[C---:B-1----:R-:W-:Y:S08]  /*13d00*/  HMMA.16816.F32.BF16 R48, R12.reuse, R20, R48 ;  /* 0x000000140c30723c */ /* 0x042ff00000041830 */
[C---:B------:R-:W-:Y:S01]  /*13d10*/  HMMA.16816.F32.BF16 R44, R12.reuse, R22, R44 ;  /* 0x000000160c2c723c */ /* 0x040fe2000004182c */
[----:B------:R-:W1:Y:S07]  /*13d20*/  LDSM.16.M88.4 R20, [R219+0x3800] ;  /* 0x00380000db14783b */ /* 0x000e6e0000000200 */
[C---:B----4-:R-:W-:Y:S08]  /*13d30*/  HMMA.16816.F32.BF16 R40, R12.reuse, R68, R40 ;  /* 0x000000440c28723c */ /* 0x050ff00000041828 */
[----:B------:R-:W-:Y:S01]  /*13d40*/  HMMA.16816.F32.BF16 R36, R12, R70, R36 ;  /* 0x000000460c24723c */ /* 0x000fe20000041824 */
[----:B------:R-:W4:Y:S04]  /*13d50*/  LDSM.16.M88.4 R68, [R219+0x4000] ;  /* 0x00400000db44783b */ /* 0x000f280000000200 */
[----:B------:R-:W1:Y:S03]  /*13d60*/  LDSM.16.M88.4 R12, [R217+0x8000] ;  /* 0x00800000d90c783b */ /* 0x000e660000000200 */
[C---:B-----5:R-:W-:Y:S08]  /*13d70*/  HMMA.16816.F32.BF16 R16, R56.reuse, R28, R16 ;  /* 0x0000001c3810723c */ /* 0x060ff00000041810 */
        /* <DEDUP_REMOVED lines=8> */
[----:B------:R-:W-:Y:S03]  /*13e00*/  LDSM.16.M88.4 R24, [R221+0xe880] ;  /* 0x00e88000dd18783b */ /* 0x000fe60000000200 */
        /* <DEDUP_REMOVED lines=21> */
[----:B------:R-:W-:Y:S01]  /*13f60*/  HMMA.16816.F32.BF16 R52, R20, R26, R52 ;  /* 0x0000001a1434723c */ /* 0x000fe20000041834 */
[----:B------:R-:W-:Y:S07]  /*13f70*/  LDSM.16.M88.4 R24, [R215+0xf080] ;  /* 0x00f08000d718783b */ /* 0x000fee0000000200 */
[C---:B------:R-:W-:Y:S08]  /*13f80*/  HMMA.16816.F32.BF16 R48, R12.reuse, R28, R48 ;  /* 0x0000001c0c30723c */ /* 0x040ff00000041830 */
[C---:B------:R-:W-:Y:S01]  /*13f90*/  HMMA.16816.F32.BF16 R44, R12.reuse, R30, R44 ;  /* 0x0000001e0c2c723c */ /* 0x040fe2000004182c */
[----:B------:R-:W1:Y:S07]  /*13fa0*/  LDSM.16.M88.4 R28, [R215+0xe880] ;  /* 0x00e88000d71c783b */ /* 0x000e6e0000000200 */
[C---:B----4-:R-:W-:Y:S08]  /*13fb0*/  HMMA.16816.F32.BF16 R40, R12.reuse, R56, R40 ;  /* 0x000000380c28723c */ /* 0x050ff00000041828 */
[----:B------:R-:W-:Y:S01]  /*13fc0*/  HMMA.16816.F32.BF16 R36, R12, R58, R36 ;  /* 0x0000003a0c24723c */ /* 0x000fe20000041824 */
[----:B------:R-:W4:Y:S04]  /*13fd0*/  LDSM.16.M88.4 R56, [R219+0x5800] ;  /* 0x00580000db38783b */ /* 0x000f280000000200 */
[----:B------:R-:W-:Y:S03]  /*13fe0*/  LDSM.16.M88.4 R12, [R209+0x4800] ;  /* 0x00480000d10c783b */ /* 0x000fe60000000200 */
[C---:B-----5:R-:W-:Y:S08]  /*13ff0*/  HMMA.16816.F32.BF16 R16, R64.reuse, R68, R16 ;  /* 0x000000444010723c */ /* 0x060ff00000041810 */
[----:B------:R-:W-:Y:S08]  /*14000*/  HMMA.16816.F32.BF16 R52, R64, R70, R52 ;  /* 0x000000464034723c */ /* 0x000ff00000041834 */
[C---:B--2---:R-:W-:Y:S08]  /*14010*/  HMMA.16816.F32.BF16 R48, R20.reuse, R8, R48 ;  /* 0x000000081430723c */ /* 0x044ff00000041830 */
[C---:B------:R-:W-:Y:S01]  /*14020*/  HMMA.16816.F32.BF16 R44, R20.reuse, R10, R44 ;  /* 0x0000000a142c723c */ /* 0x040fe2000004182c */
[----:B------:R-:W2:Y:S07]  /*14030*/  LDSM.16.M88.4 R8, [R217+0xc000] ;  /* 0x00c00000d908783b */ /* 0x000eae0000000200 */
[C---:B---3--:R-:W-:Y:S08]  /*14040*/  HMMA.16816.F32.BF16 R40, R20.reuse, R72, R40 ;  /* 0x000000481428723c */ /* 0x048ff00000041828 */
[----:B------:R-:W-:Y:S01]  /*14050*/  HMMA.16816.F32.BF16 R36, R20, R74, R36 ;  /* 0x0000004a1424723c */ /* 0x000fe20000041824 */
[----:B------:R-:W3:Y:S07]  /*14060*/  LDSM.16.M88.4 R20, [R215+0xf880] ;  /* 0x00f88000d714783b */ /* 0x000eee0000000200 */
[C---:B-1----:R-:W-:Y:S08]  /*14070*/  HMMA.16816.F32.BF16 R16, R32.reuse, R28, R16 ;  /* 0x0000001c2010723c */ /* 0x042ff00000041810 */
[----:B------:R-:W-:Y:S08]  /*14080*/  HMMA.16816.F32.BF16 R52, R32, R30, R52 ;  /* 0x0000001e2034723c */ /* 0x000ff00000041834 */
[C---:B------:R-:W-:Y:S08]  /*14090*/  HMMA.16816.F32.BF16 R48, R64.reuse, R60, R48 ;  /* 0x0000003c4030723c */ /* 0x040ff00000041830 */
[C---:B------:R-:W-:Y:S08]  /*140a0*/  HMMA.16816.F32.BF16 R44, R64.reuse, R62, R44 ;  /* 0x0000003e402c723c */ /* 0x040ff0000004182c */
[C---:B----4-:R-:W-:Y:S01]  /*140b0*/  HMMA.16816.F32.BF16 R60, R64.reuse, R56, R40 ;  /* 0x00000038403c723c */ /* 0x050fe20000041828 */
[----:B------:R-:W1:Y:S07]  /*140c0*/  LDSM.16.M88.4 R40, [R209+0x5000] ;  /* 0x00500000d128783b */ /* 0x000e6e0000000200 */
[----:B------:R-:W-:Y:S01]  /*140d0*/  HMMA.16816.F32.BF16 R56, R64, R58, R36 ;  /* 0x0000003a4038723c */ /* 0x000fe20000041824 */
[----:B------:R-:W4:Y:S01]  /*140e0*/  LDSM.16.M88.4 R36, [R209+0x5800] ;  /* 0x00580000d124783b */ /* 0x000f220000000200 */
[----:B------:R-:W-:-:S06]  /*140f0*/  DEPBAR.LE SB0, 0x0 ;  /* 0x000080000000791a */ /* 0x000fcc0000000000 */
[C---:B--2---:R-:W-:Y:S08]  /*14100*/  HMMA.16816.F32.BF16 R16, R8.reuse, R12, R16 ;  /* 0x0000000c0810723c */ /* 0x044ff00000041810 */
[----:B------:R-:W-:Y:S08]  /*14110*/  HMMA.16816.F32.BF16 R52, R8, R14, R52 ;  /* 0x0000000e0834723c */ /* 0x000ff00000041834 */
[C---:B------:R-:W-:Y:S08]  /*14120*/  HMMA.16816.F32.BF16 R48, R32.reuse, R24, R48 ;  /* 0x000000182030723c */ /* 0x040ff00000041830 */
[----:B------:R-:W-:Y:S01]  /*14130*/  HMMA.16816.F32.BF16 R44, R32, R26, R44 ;  /* 0x0000001a202c723c */ /* 0x000fe2000004182c */
[----:B------:R-:W-:-:S02]  /*14140*/  FMUL.FTZ R0, R16, c[0x0][0x320] ;  /* 0x0000c80010007a20 */ /* 0x000fc40000410000 */
[----:B------:R-:W-:Y:S02]  /*14150*/  FMUL.FTZ R16, R17, c[0x0][0x320] ;  /* 0x0000c80011107a20 */ /* 0x000fe40000410000 */
[----:B------:R-:W-:Y:S02]  /*14160*/  FMUL.FTZ R19, R19, c[0x0][0x320] ;  /* 0x0000c80013137a20 */ /* 0x000fe40000410000 */
[----:B------:R-:W-:Y:S01]  /*14170*/  FMUL.FTZ R18, R18, c[0x0][0x320] ;  /* 0x0000c80012127a20 */ /* 0x000fe20000410000 */
[----:B---3--:R-:W-:Y:S01]  /*14180*/  HMMA.16816.F32.BF16 R60, R32, R20, R60 ;  /* 0x00000014203c723c */ /* 0x008fe2000004183c */
[----:B------:R-:W-:Y:S01]  /*14190*/  FMUL.FTZ R14, R52, c[0x0][0x320] ;  /* 0x0000c800340e7a20 */ /* 0x000fe20000410000 */
[----:B------:R-:W2:Y:S01]  /*141a0*/  MUFU.TANH R0, R0 ;  /* 0x0000000000007308 */ /* 0x000ea20000002400 */
[----:B------:R-:W-:-:S05]  /*141b0*/  FMUL.FTZ R12, R53, c[0x0][0x320] ;  /* 0x0000c800350c7a20 */ /* 0x000fca0000410000 */
[----:B------:R-:W-:Y:S02]  /*141c0*/  HMMA.16816.F32.BF16 R56, R32, R22, R56 ;  /* 0x000000162038723c */ /* 0x000fe40000041838 */
[----:B------:R-:W3:Y:S06]  /*141d0*/  MUFU.TANH R16, R16 ;  /* 0x0000001000107308 */ /* 0x000eec0000002400 */
[C---:B-1----:R-:W-:Y:S02]  /*141e0*/  HMMA.16816.F32.BF16 R48, R8.reuse, R40, R48 ;  /* 0x000000280830723c */ /* 0x042fe40000041830 */
        /* <DEDUP_REMOVED lines=9> */
[----:B--23--:R-:W-:Y:S01]  /*14280*/  IMAD.U32 R8, RZ, RZ, UR6 ;  /* 0x00000006ff087e24 */ /* 0x00cfe2000f8e00ff */
[----:B------:R-:W-:Y:S01]  /*14290*/  ISETP.NE.AND P1, PT, R224, 0x1, PT ;  /* 0x00000001e000780c */ /* 0x000fe20003f25270 */
[----:B------:R-:W-:-:S03]  /*142a0*/  IMAD.MOV.U32 R227, RZ, RZ, RZ ;  /* 0x000000ffffe37224 */ /* 0x000fc600078e00ff */
[----:B------:R-:W-:-:S04]  /*142b0*/  IADD3 R8, R225, UR19, R8 ;  /* 0x00000013e1087c10 */ /* 0x000fc8000fffe008 */
[----:B------:R-:W-:-:S05]  /*142c0*/  IADD3 R228, R8, -0x30, RZ ;  /* 0xffffffd008e47810 */ /* 0x000fca0007ffe0ff */
[----:B------:R-:W-:-:S04]  /*142d0*/  @P1 IMAD.HI.U32 R9, R228, c[0x0][0x2bc], RZ ;  /* 0x0000af00e4091a27 */ /* 0x000fc800078e00ff */
[----:B------:R-:W-:Y:S01]  /*142e0*/  IMAD.MOV.U32 R8, RZ, RZ, R228 ;  /* 0x000000ffff087224 */ /* 0x000fe200078e00e4 */
[----:B------:R-:W-:-:S04]  /*142f0*/  @P1 SHF.R.U32.HI R8, RZ, c[0x0][0x2c0], R9 ;  /* 0x0000b000ff081a19 */ /* 0x000fc80000011609 */
[----:B-1----:R-:W-:-:S04]  /*14300*/  @!P3 IADD3 R18, P0, R8, UR8, RZ ;  /* 0x000000080812bc10 */ /* 0x002fc8000ff1e0ff */
[----:B------:R-:W-:Y:S02]  /*14310*/  @!P3 LEA.HI.X.SX32 R9, R8, UR7, 0x1, P0 ;  /* 0x000000070809bc11 */ /* 0x000fe400080f0eff */
[----:B------:R-:W-:-:S04]  /*14320*/  @!P3 LEA R10, P0, R18, c[0x0][0x2a0], 0x2 ;  /* 0x0000a800120aba11 */ /* 0x000fc800078010ff */
[----:B------:R-:W-:-:S05]  /*14330*/  @!P3 LEA.HI.X R11, R18, c[0x0][0x2a4], R9, 0x2, P0 ;  /* 0x0000a900120bba11 */ /* 0x000fca00000f1409 */
[----:B------:R-:W2:Y:S01]  /*14340*/  @!P3 LDG.E R227, [R10.64] ;  /* 0x0000001a0ae3b981 */ /* 0x000ea2000c1e1900 */
[----:B------:R-:W-:Y:S01]  /*14350*/  IMAD.MOV R9, RZ, RZ, -R8 ;  /* 0x000000ffff097224 */ /* 0x000fe200078e0a08 */
[----:B------:R-:W-:Y:S01]  /*14360*/  BSSY B0, `(.L_x_1730) ;  /* 0x0000022000007945 */ /* 0x000fe20003800000 */
[----:B------:R-:W-:Y:S02]  /*14370*/  ISETP.GE.AND P1, PT, R229, c[0x0][0x1d4], PT ;  /* 0x00007500e5007a0c */ /* 0x000fe40003f26270 */
        /* <DEDUP_REMOVED lines=13> */
[----:B------:R-:W-:Y:S01]  /*14450*/  LEA.HI.X R9, R9, c[0x0][0x1cc], R8, 0x1, P0 ;  /* 0x0000730009097a11 */ /* 0x000fe200000f0c08 */
[----:B------:R1:W2:Y:S01]  /*14460*/  SHFL.IDX PT, R11, R10, RZ, 0x181f ;  /* 0x00181fff0a0b7589 */ /* 0x0002a200000e0000 */
[----:B------:R-:W-:-:S03]  /*14470*/  IADD3 R8, -R197, 0x30, RZ ;  /* 0x00000030c5087810 */ /* 0x000fc60007ffe1ff */
[----:B------:R1:W3:Y:S01]  /*14480*/  SHFL.IDX PT, R13, R9, RZ, 0x181f ;  /* 0x00181fff090d7589 */ /* 0x0002e200000e0000 */
[----:B------:R-:W-:-:S13]  /*14490*/  ISETP.GE.AND P0, PT, R8, 0x1, PT ;  /* 0x000000010800780c */ /* 0x000fda0003f06270 */
[----:B------:R-:W-:Y:S05]  /*144a0*/  @!P0 BRA `(.L_x_1731) ;  /* 0x000000d000008947 */ /* 0x000fea0003800000 */
        /* <DEDUP_REMOVED lines=13> */
.L_x_1731:
[----:B------:R-:W-:Y:S05]  /*14580*/  BSYNC B0 ;  /* 0x0000000000007941 */ /* 0x000fea0003800000 */
.L_x_1730:
[----:B------:R-:W-:Y:S01]  /*14590*/  ISETP.GE.AND P0, PT, R8, 0x21, PT ;  /* 0x000000210800780c */ /* 0x000fe20003f06270 */
[----:B-1----:R-:W1:Y:S01]  /*145a0*/  SHFL.IDX PT, R9, R9, 0x1, 0x181f ;  /* 0x00381f0009097f89 */ /* 0x002e6200000e0000 */
[----:B------:R-:W-:Y:S03]  /*145b0*/  BSSY B0, `(.L_x_1729) ;  /* 0x0000010000007945 */ /* 0x000fe60003800000 */
[----:B--2---:R2:W4:Y:S08]  /*145c0*/  SHFL.IDX PT, R11, R10, 0x1, 0x181f ;  /* 0x00381f000a0b7f89 */ /* 0x00453000000e0000 */
[----:B------:R-:W-:Y:S05]  /*145d0*/  @!P0 BRA `(.L_x_1732) ;  /* 0x000000d000008947 */ /* 0x000fea0003800000 */
[----:B----4-:R-:W-:-:S04]  /*145e0*/  LEA R26, P0, R196, R11, 0x1 ;  /* 0x0000000bc41a7211 */ /* 0x010fc800078008ff */
[----:B-1----:R-:W-:Y:S02]  /*145f0*/  LEA.HI.X R27, R196, R9, R199, 0x1, P0 ;  /* 0x00000009c41b7211 */ /* 0x002fe400000f0cc7 */
        /* <DEDUP_REMOVED lines=11> */
.L_x_1732:
[----:B------:R-:W-:Y:S05]  /*146b0*/  BSYNC B0 ;  /* 0x0000000000007941 */ /* 0x000fea0003800000 */
.L_x_1729:
[----:B-123--:R-:W-:Y:S01]  /*146c0*/  LOP3.LUT R8, R7, 0xffffffe0, RZ, 0xc0, !PT ;  /* 0xffffffe007087812 */ /* 0x00efe200078ec0ff */
[----:B------:R-:W-:Y:S01]  /*146d0*/  FMUL.FTZ R48, R48, c[0x0][0x320] ;  /* 0x0000c80030307a20 */ /* 0x000fe20000410000 */
[----:B------:R-:W-:Y:S01]  /*146e0*/  LEA.HI R4, R4, R223, RZ, 0x2 ;  /* 0x000000df04047211 */ /* 0x000fe200078f10ff */
[----:B------:R-:W-:Y:S01]  /*146f0*/  FMUL.FTZ R49, R49, c[0x0][0x320] ;  /* 0x0000c80031317a20 */ /* 0x000fe20000410000 */
[----:B----4-:R-:W-:Y:S01]  /*14700*/  SHF.R.S32.HI R11, RZ, 0x1f, R6 ;  /* 0x0000001fff0b7819 */ /* 0x010fe20000011406 */
[----:B------:R-:W-:Y:S01]  /*14710*/  IMAD.IADD R8, R223, 0x1, -R8 ;  /* 0x00000001df087824 */ /* 0x000fe200078e0a08 */
[----:B------:R-:W-:Y:S01]  /*14720*/  LOP3.LUT R4, R4, 0xfffffffc, RZ, 0xc0, !PT ;  /* 0xfffffffc04047812 */ /* 0x000fe200078ec0ff */
[----:B------:R-:W1:Y:S01]  /*14730*/  MUFU.TANH R10, R48 ;  /* 0x00000030000a7308 */ /* 0x000e620000002400 */
[----:B------:R-:W-:Y:S01]  /*14740*/  LEA.HI R11, R11, R6, RZ, 0x3 ;  /* 0x000000060b0b7211 */ /* 0x000fe200078f18ff */
[----:B------:R-:W-:Y:S01]  /*14750*/  FMUL.FTZ R44, R44, c[0x0][0x320] ;  /* 0x0000c8002c2c7a20 */ /* 0x000fe20000410000 */
[----:B------:R-:W-:Y:S01]  /*14760*/  SHF.R.S32.HI R7, RZ, 0x1f, R8 ;  /* 0x0000001fff077819 */ /* 0x000fe20000011408 */
[----:B------:R-:W-:Y:S01]  /*14770*/  IMAD.IADD R9, R223, 0x1, -R4 ;  /* 0x00000001df097824 */ /* 0x000fe200078e0a04 */
[----:B------:R-:W-:Y:S01]  /*14780*/  LOP3.LUT R11, R11, 0xffffff8, RZ, 0xc0, !PT ;  /* 0x0ffffff80b0b7812 */ /* 0x000fe200078ec0ff */
[----:B------:R-:W-:Y:S01]  /*14790*/  FMUL.FTZ R45, R45, c[0x0][0x320] ;  /* 0x0000c8002d2d7a20 */ /* 0x000fe20000410000 */
[----:B------:R-:W-:Y:S01]  /*147a0*/  LEA.HI R7, R7, R8, RZ, 0x2 ;  /* 0x0000000807077211 */ /* 0x000fe200078f10ff */
[----:B------:R-:W-:Y:S01]  /*147b0*/  FMUL.FTZ R60, R60, c[0x0][0x320] ;  /* 0x0000c8003c3c7a20 */ /* 0x000fe20000410000 */
[----:B------:R-:W-:Y:S01]  /*147c0*/  LEA.HI R4, R9, R9, RZ, 0x1 ;  /* 0x0000000909047211 */ /* 0x000fe200078f08ff */
[----:B------:R-:W-:Y:S01]  /*147d0*/  IMAD.IADD R11, R6, 0x1, -R11 ;  /* 0x00000001060b7824 */ /* 0x000fe200078e0a0b */
[----:B------:R-:W-:Y:S01]  /*147e0*/  LEA.HI.SX32 R6, R7, UR18, 0x1e ;  /* 0x0000001207067c11 */ /* 0x000fe2000f8ff2ff */
[----:B------:R-:W-:Y:S01]  /*147f0*/  MUFU.TANH R188, R60 ;  /* 0x0000003c00bc7308 */ /* 0x000fe20000002400 */
[----:B------:R-:W-:Y:S01]  /*14800*/  LOP3.LUT R4, R4, 0x1ffffffe, RZ, 0xc0, !PT ;  /* 0x1ffffffe04047812 */ /* 0x000fe200078ec0ff */
[----:B------:R-:W-:Y:S01]  /*14810*/  FMUL.FTZ R61, R61, c[0x0][0x320] ;  /* 0x0000c8003d3d7a20 */ /* 0x000fe20000410000 */
[----:B------:R-:W-:Y:S01]  /*14820*/  PLOP3.LUT P0, PT, PT, PT, UP2, 0x80, 0x0 ;  /* 0x000000000000781c */ /* 0x000fe20003f0f028 */
[----:B------:R-:W-:Y:S01]  /*14830*/  IMAD R6, R11, 0x10, R6 ;  /* 0x000000100b067824 */ /* 0x000fe200078e0206 */
[----:B------:R-:W-:Y:S01]  /*14840*/  LOP3.LUT R239, R7, 0x7ffffffc, RZ, 0xc0, !PT ;  /* 0x7ffffffc07ef7812 */ /* 0x000fe200078ec0ff */
[----:B------:R-:W-:Y:S01]  /*14850*/  IMAD.IADD R9, R9, 0x1, -R4 ;  /* 0x0000000109097824 */ /* 0x000fe200078e0a04 */
[----:B------:R-:W-:Y:S01]  /*14860*/  @UP2 USHF.L.U32 UR17, UR17, 0x7, URZ ;  /* 0x0000000711112899 */ /* 0x000fe2000800063f */
[----:B------:R-:W-:Y:S01]  /*14870*/  MUFU.TANH R194, R61 ;  /* 0x0000003d00c27308 */ /* 0x000fe20000002400 */
[----:B------:R-:W-:Y:S01]  /*14880*/  FMUL.FTZ R56, R56, c[0x0][0x320] ;  /* 0x0000c80038387a20 */ /* 0x000fe20000410000 */
[----:B------:R-:W-:Y:S01]  /*14890*/  ULDC.64 UR4, c[0x0][0x2c8] ;  /* 0x0000b20000047ab9 */ /* 0x000fe20000000a00 */
[----:B------:R-:W-:Y:S01]  /*148a0*/  IMAD R198, R9, 0x8, R6 ;  /* 0x0000000809c67824 */ /* 0x000fe200078e0206 */
[----:B------:R-:W-:Y:S01]  /*148b0*/  UIMAD.WIDE.U32 UR30, UR17, UR4, URZ ;  /* 0x00000004111e72a5 */ /* 0x000fe2000f8e003f */
[----:B------:R-:W-:Y:S01]  /*148c0*/  IMAD.IADD R239, R8, 0x1, -R239 ;  /* 0x0000000108ef7824 */ /* 0x000fe200078e0aef */
[----:B------:R-:W-:Y:S01]  /*148d0*/  UIADD3 UR13, UR13, -0x2, URZ ;  /* 0xfffffffe0d0d7890 */ /* 0x000fe2000fffe03f */
[----:B------:R-:W-:Y:S01]  /*148e0*/  IMAD.MOV.U32 R11, RZ, RZ, R198 ;  /* 0x000000ffff0b7224 */ /* 0x000fe200078e00c6 */
[----:B------:R-:W-:Y:S01]  /*148f0*/  MUFU.TANH R8, R45 ;  /* 0x0000002d00087308 */ /* 0x000fe20000002400 */
[----:B------:R-:W-:Y:S01]  /*14900*/  @P0 IMAD.HI.U32 R4, R198, c[0x0][0x2c8], RZ ;  /* 0x0000b200c6040a27 */ /* 0x000fe200078e00ff */
[----:B------:R-:W-:Y:S01]  /*14910*/  PLOP3.LUT P0, PT, PT, PT, UP2, 0x80, 0x0 ;  /* 0x000000000000781c */ /* 0x000fe20003f0f028 */
[----:B------:R-:W-:Y:S01]  /*14920*/  @UP2 UMOV UR17, UR31 ;  /* 0x0000001f00112c82 */ /* 0x000fe20008000000 */
[----:B------:R-:W0:Y:S01]  /*14930*/  LDGDEPBAR ;  /* 0x00000000000079af */ /* 0x000e220000000000 */
[----:B------:R-:W-:Y:S01]  /*14940*/  IMAD.U32 R6, RZ, RZ, UR20 ;  /* 0x00000014ff067e24 */ /* 0x000fe2000f8e00ff */
[----:B------:R-:W-:Y:S01]  /*14950*/  @UP2 USHF.R.U32.HI UR18, URZ, UR5, UR17 ;  /* 0x000000053f122299 */ /* 0x000fe20008011611 */
[----:B------:R-:W-:Y:S01]  /*14960*/  IMAD.SHL.U32 R239, R239, 0x2, RZ ;  /* 0x00000002efef7824 */ /* 0x000fe200078e00ff */
[----:B------:R-:W-:Y:S01]  /*14970*/  MUFU.TANH R192, R56 ;  /* 0x0000003800c07308 */ /* 0x000fe20000002400 */
[----:B------:R-:W-:Y:S01]  /*14980*/  FMUL.FTZ R57, R57, c[0x0][0x320] ;  /* 0x0000c80039397a20 */ /* 0x000fe20000410000 */
[----:B------:R-:W-:Y:S01]  /*14990*/  UIADD3 UR18, UR18, UR14, -UR21 ;  /* 0x0000000e12127290 */ /* 0x000fe2000fffe815 */
[----:B------:R-:W-:Y:S01]  /*149a0*/  FMUL.FTZ R54, R54, c[0x0][0x320] ;  /* 0x0000c80036367a20 */ /* 0x000fe20000410000 */
[----:B------:R-:W-:Y:S01]  /*149b0*/  IADD3 R6, -R239, 0x1, R6 ;  /* 0x00000001ef067810 */ /* 0x000fe20007ffe106 */
[----:B------:R-:W-:Y:S01]  /*149c0*/  FMUL.FTZ R55, R55, c[0x0][0x320] ;  /* 0x0000c80037377a20 */ /* 0x000fe20000410000 */
[----:B------:R-:W-:Y:S01]  /*149d0*/  IADD3 R9, -R239, UR20, RZ ;  /* 0x00000014ef097c10 */ /* 0x000fe2000fffe1ff */
[----:B------:R-:W-:Y:S01]  /*149e0*/  FMUL.FTZ R50, R50, c[0x0][0x320] ;  /* 0x0000c80032327a20 */ /* 0x000fe20000410000 */
[----:B------:R-:W-:Y:S01]  /*149f0*/  @P0 SHF.R.U32.HI R11, RZ, c[0x0][0x2cc], R4 ;  /* 0x0000b300ff0b0a19 */ /* 0x000fe20000011604 */
[----:B------:R-:W-:Y:S01]  /*14a00*/  MUFU.TANH R190, R57 ;  /* 0x0000003900be7308 */ /* 0x000fe20000002400 */
[----:B------:R-:W-:Y:S01]  /*14a10*/  IADD3 R7, R6, -UR21, RZ ;  /* 0x8000001506077c10 */ /* 0x000fe2000fffe0ff */
[----:B------:R-:W-:Y:S01]  /*14a20*/  FMUL.FTZ R51, R51, c[0x0][0x320] ;  /* 0x0000c80033337a20 */ /* 0x000fe20000410000 */
[----:B------:R-:W-:Y:S01]  /*14a30*/  UIMAD.WIDE UR4, UR18, 0x2aaaaaab, URZ ;  /* 0x2aaaaaab120478a5 */ /* 0x000fe2000f8e023f */
[----:B------:R-:W2:Y:S01]  /*14a40*/  SHFL.IDX PT, R4, R11, RZ, 0x1c1f ;  /* 0x001c1fff0b047589 */ /* 0x000ea200000e0000 */
[----:B------:R-:W-:-:S02]  /*14a50*/  FMUL.FTZ R46, R46, c[0x0][0x320] ;  /* 0x0000c8002e2e7a20 */ /* 0x000fc40000410000 */
[----:B------:R-:W-:Y:S01]  /*14a60*/  FMUL.FTZ R47, R47, c[0x0][0x320] ;  /* 0x0000c8002f2f7a20 */ /* 0x000fe20000410000 */
[----:B------:R-:W3:Y:S01]  /*14a70*/  MUFU.TANH R6, R49 ;  /* 0x0000003100067308 */ /* 0x000ee20000002400 */
[----:B------:R-:W-:Y:S01]  /*14a80*/  FMUL.FTZ R62, R62, c[0x0][0x320] ;  /* 0x0000c8003e3e7a20 */ /* 0x000fe20000410000 */
[----:B------:R-:W-:Y:S01]  /*14a90*/  USHF.R.U32.HI UR4, URZ, 0x1f, UR5 ;  /* 0x0000001f3f047899 */ /* 0x000fe20008011605 */
[----:B------:R-:W-:Y:S02]  /*14aa0*/  FMUL.FTZ R63, R63, c[0x0][0x320] ;  /* 0x0000c8003f3f7a20 */ /* 0x000fe40000410000 */
[----:B------:R-:W-:Y:S01]  /*14ab0*/  FMUL.FTZ R58, R58, c[0x0][0x320] ;  /* 0x0000c8003a3a7a20 */ /* 0x000fe20000410000 */
[----:B------:R-:W-:Y:S01]  /*14ac0*/  ULEA.HI.SX32 UR4, UR5, UR4, 0x1d ;  /* 0x0000000405047291 */ /* 0x000fe2000f8fea3f */
[----:B------:R-:W-:Y:S01]  /*14ad0*/  FMUL.FTZ R59, R59, c[0x0][0x320] ;  /* 0x0000c8003b3b7a20 */ /* 0x000fe20000410000 */
[----:B------:R-:W-:Y:S01]  /*14ae0*/  MUFU.TANH R17, R54 ;  /* 0x0000003600117308 */ /* 0x000fe20000002400 */
[----:B------:R-:W-:-:S03]  /*14af0*/  IMAD.SHL.U32 R216, R2, 0x2, RZ ;  /* 0x0000000202d87824 */ /* 0x000fc600078e00ff */
[----:B------:R-:W-:Y:S01]  /*14b00*/  IMNMX R240, RZ, UR4, !PT ;  /* 0x00000004fff07c17 */ /* 0x000fe2000f800200 */
[--C-:B------:R-:W-:Y:S01]  /*14b10*/  IMAD R214, R5, 0x2, R216.reuse ;  /* 0x0000000205d67824 */ /* 0x100fe200078e02d8 */
[----:B------:R-:W-:Y:S01]  /*14b20*/  LDSM.16.MT88.4 R148, [R216+0x4080] ;  /* 0x00408000d894783b */ /* 0x000fe20000004200 */
[C---:B------:R-:W-:Y:S01]  /*14b30*/  IMAD R213, R3.reuse, 0x2, R216 ;  /* 0x0000000203d57824 */ /* 0x040fe200078e02d8 */
[----:B------:R-:W-:Y:S01]  /*14b40*/  MUFU.TANH R15, R46 ;  /* 0x0000002e000f7308 */ /* 0x000fe20000002400 */
[----:B------:R-:W-:Y:S01]  /*14b50*/  IMAD R212, R3, 0x2, R214 ;  /* 0x0000000203d47824 */ /* 0x000fe200078e02d6 */
[----:B------:R-:W-:Y:S01]  /*14b60*/  LDSM.16.MT88.4 R140, [R214+0x4080] ;  /* 0x00408000d68c783b */ /* 0x000fe20000004200 */
[----:B--2---:R-:W-:-:S03]  /*14b70*/  IMAD.IADD R4, R7, 0x1, R4 ;  /* 0x0000000107047824 */ /* 0x004fc600078e0204 */
[----:B------:R-:W-:Y:S02]  /*14b80*/  LDSM.16.MT88.4 R32, [R212+0x4080] ;  /* 0x00408000d420783b */ /* 0x000fe40000004200 */
[----:B------:R-:W-:Y:S01]  /*14b90*/  MUFU.TANH R195, R62 ;  /* 0x0000003e00c37308 */ /* 0x000fe20000002400 */
[----:B------:R-:W-:Y:S01]  /*14ba0*/  IMNMX R13, R9, R4, PT ;  /* 0x00000004090d7217 */ /* 0x000fe20003800200 */
[----:B------:R-:W-:Y:S03]  /*14bb0*/  LDSM.16.MT88.4 R132, [R213+0x4080] ;  /* 0x00408000d584783b */ /* 0x000fe60000004200 */
[C---:B------:R-:W-:Y:S01]  /*14bc0*/  ISETP.GT.AND P0, PT, R13.reuse, RZ, PT ;  /* 0x000000ff0d00720c */ /* 0x040fe20003f04270 */
[----:B------:R-:W-:Y:S02]  /*14bd0*/  LDSM.16.MT88.4 R40, [R216+0x5880] ;  /* 0x00588000d828783b */ /* 0x000fe40000004200 */
[----:B------:R-:W2:Y:S01]  /*14be0*/  MUFU.TANH R4, R44 ;  /* 0x0000002c00047308 */ /* 0x000ea20000002400 */
[----:B------:R-:W-:Y:S01]  /*14bf0*/  FSEL R18, R0, -INF , P0 ;  /* 0xff80000000127808 */ /* 0x000fe20000000000 */
[----:B------:R-:W-:Y:S01]  /*14c00*/  LDSM.16.MT88.4 R64, [R212+0x5880] ;  /* 0x00588000d440783b */ /* 0x000fe20000004200 */
[----:B------:R-:W-:-:S03]  /*14c10*/  ISETP.GT.AND P0, PT, R13, 0x1, PT ;  /* 0x000000010d00780c */ /* 0x000fc60003f04270 */
[----:B------:R-:W4:Y:S01]  /*14c20*/  SHFL.IDX PT, R0, R11, 0x1, 0x1c1f ;  /* 0x003c1f000b007f89 */ /* 0x000f2200000e0000 */
[----:B------:R-:W-:Y:S01]  /*14c30*/  FSEL R16, R16, -INF , P0 ;  /* 0xff80000010107808 */ /* 0x000fe20000000000 */
[----:B------:R-:W-:Y:S01]  /*14c40*/  MUFU.TANH R193, R63 ;  /* 0x0000003f00c17308 */ /* 0x000fe20000002400 */
[C---:B------:R-:W-:Y:S01]  /*14c50*/  ISETP.GT.AND P0, PT, R13.reuse, 0x8, PT ;  /* 0x000000080d00780c */ /* 0x040fe20003f04270 */
[----:B------:R-:W-:Y:S01]  /*14c60*/  LDSM.16.MT88.4 R72, [R216+0x7080] ;  /* 0x00708000d848783b */ /* 0x000fe20000004200 */
[----:B------:R-:W-:Y:S02]  /*14c70*/  FMNMX.FTZ R23, R18, R16, !PT ;  /* 0x0000001012177209 */ /* 0x000fe40007810000 */
[----:B------:R-:W-:Y:S01]  /*14c80*/  FSEL R14, R14, -INF , P0 ;  /* 0xff8000000e0e7808 */ /* 0x000fe20000000000 */
[----:B------:R-:W-:Y:S01]  /*14c90*/  LDSM.16.MT88.4 R80, [R214+0x7080] ;  /* 0x00708000d650783b */ /* 0x000fe20000004200 */
[----:B------:R-:W-:Y:S01]  /*14ca0*/  ISETP.GT.AND P0, PT, R13, 0x9, PT ;  /* 0x000000090d00780c */ /* 0x000fe20003f04270 */
[----:B------:R-:W-:Y:S01]  /*14cb0*/  MUFU.TANH R191, R58 ;  /* 0x0000003a00bf7308 */ /* 0x000fe20000002400 */
[----:B------:R-:W-:Y:S01]  /*14cc0*/  FMNMX.FTZ R23, R14, R23, !PT ;  /* 0x000000170e177209 */ /* 0x000fe20007810000 */
[----:B------:R-:W-:Y:S01]  /*14cd0*/  LDSM.16.MT88.4 R88, [R213+0x7080] ;  /* 0x00708000d558783b */ /* 0x000fe20000004200 */
[----:B------:R-:W-:-:S02]  /*14ce0*/  FSEL R12, R12, -INF , P0 ;  /* 0xff8000000c0c7808 */ /* 0x000fc40000000000 */
[C---:B------:R-:W-:Y:S01]  /*14cf0*/  ISETP.GT.AND P0, PT, R13.reuse, 0x10, PT ;  /* 0x000000100d00780c */ /* 0x040fe20003f04270 */
[----:B------:R-:W-:Y:S01]  /*14d00*/  LDSM.16.MT88.4 R96, [R212+0x7080] ;  /* 0x00708000d460783b */ /* 0x000fe20000004200 */
[----:B------:R-:W-:Y:S01]  /*14d10*/  FMNMX.FTZ R23, R12, R23, !PT ;  /* 0x000000170c177209 */ /* 0x000fe20007810000 */
[----:B------:R5:W-:Y:S01]  /*14d20*/  MUFU.TANH R189, R59 ;  /* 0x0000003b00bd7308 */ /* 0x000be20000002400 */
[----:B-1----:R-:W-:Y:S01]  /*14d30*/  FSEL R10, R10, -INF , P0 ;  /* 0xff8000000a0a7808 */ /* 0x002fe20000000000 */
[----:B------:R-:W-:Y:S01]  /*14d40*/  LDSM.16.MT88.4 R104, [R216+0x8880] ;  /* 0x00888000d868783b */ /* 0x000fe20000004200 */
[----:B------:R-:W-:Y:S02]  /*14d50*/  ISETP.GT.AND P0, PT, R13, 0x11, PT ;  /* 0x000000110d00780c */ /* 0x000fe40003f04270 */
[----:B------:R-:W-:Y:S01]  /*14d60*/  FMNMX.FTZ R23, R10, R23, !PT ;  /* 0x000000170a177209 */ /* 0x000fe20007810000 */
[----:B----4-:R-:W-:Y:S01]  /*14d70*/  IMAD.IADD R0, R7, 0x1, R0 ;  /* 0x0000000107007824 */ /* 0x010fe200078e0200 */
[----:B---3--:R-:W-:Y:S01]  /*14d80*/  FSEL R6, R6, -INF , P0 ;  /* 0xff80000006067808 */ /* 0x008fe20000000000 */
[----:B------:R-:W1:Y:S01]  /*14d90*/  MUFU.TANH R7, R55 ;  /* 0x0000003700077308 */ /* 0x000e620000002400 */
[----:B------:R-:W-:Y:S01]  /*14da0*/  ISETP.GT.AND P0, PT, R13, 0x18, PT ;  /* 0x000000180d00780c */ /* 0x000fe20003f04270 */
[----:B------:R-:W-:Y:S01]  /*14db0*/  LDSM.16.MT88.4 R112, [R214+0x8880] ;  /* 0x00888000d670783b */ /* 0x000fe20000004200 */
[----:B------:R-:W-:-:S02]  /*14dc0*/  IMNMX R0, R9, R0, PT ;  /* 0x0000000009007217 */ /* 0x000fc40003800200 */
[----:B--2---:R-:W-:Y:S01]  /*14dd0*/  FSEL R4, R4, -INF , P0 ;  /* 0xff80000004047808 */ /* 0x004fe20000000000 */
[----:B------:R-:W-:Y:S01]  /*14de0*/  LDSM.16.MT88.4 R120, [R213+0x8880] ;  /* 0x00888000d578783b */ /* 0x000fe20000004200 */
[C---:B------:R-:W-:Y:S01]  /*14df0*/  ISETP.GT.AND P0, PT, R13.reuse, 0x19, PT ;  /* 0x000000190d00780c */ /* 0x040fe20003f04270 */
[----:B------:R-:W2:Y:S01]  /*14e00*/  MUFU.TANH R11, R50 ;  /* 0x00000032000b7308 */ /* 0x000ea20000002400 */
[----:B------:R-:W-:Y:S01]  /*14e10*/  FMNMX.FTZ R23, R6, R23, !PT ;  /* 0x0000001706177209 */ /* 0x000fe20007810000 */
[----:B-----5:R-:W-:Y:S01]  /*14e20*/  LDSM.16.MT88.4 R56, [R213+0x5880] ;  /* 0x00588000d538783b */ /* 0x020fe20000004200 */
[----:B------:R-:W-:Y:S02]  /*14e30*/  FSEL R8, R8, -INF , P0 ;  /* 0xff80000008087808 */ /* 0x000fe40000000000 */
[C---:B------:R-:W-:Y:S01]  /*14e40*/  ISETP.GT.AND P0, PT, R13.reuse, 0x20, PT ;  /* 0x000000200d00780c */ /* 0x040fe20003f04270 */
[----:B------:R-:W-:Y:S01]  /*14e50*/  LDSM.16.MT88.4 R164, [R213+0x6080] ;  /* 0x00608000d5a4783b */ /* 0x000fe20000004200 */
[----:B------:R-:W-:Y:S01]  /*14e60*/  FMNMX.FTZ R23, R4, R23, !PT ;  /* 0x0000001704177209 */ /* 0x000fe20007810000 */
[----:B------:R3:W4:Y:S01]  /*14e70*/  MUFU.TANH R9, R51 ;  /* 0x0000003300097308 */ /* 0x0007220000002400 */
[----:B------:R-:W-:Y:S01]  /*14e80*/  FSEL R188, R188, -INF , P0 ;  /* 0xff800000bcbc7808 */ /* 0x000fe20000000000 */
[----:B------:R-:W-:Y:S01]  /*14e90*/  LDSM.16.MT88.4 R168, [R214+0x6080] ;  /* 0x00608000d6a8783b */ /* 0x000fe20000004200 */
[----:B------:R-:W-:-:S02]  /*14ea0*/  ISETP.GT.AND P0, PT, R13, 0x21, PT ;  /* 0x000000210d00780c */ /* 0x000fc40003f04270 */
[----:B------:R-:W-:Y:S01]  /*14eb0*/  FMNMX.FTZ R23, R8, R23, !PT ;  /* 0x0000001708177209 */ /* 0x000fe20007810000 */
[----:B------:R-:W-:Y:S01]  /*14ec0*/  LDSM.16.MT88.4 R172, [R216+0x6080] ;  /* 0x00608000d8ac783b */ /* 0x000fe20000004200 */
[----:B------:R-:W-:Y:S02]  /*14ed0*/  FSEL R194, R194, -INF , P0 ;  /* 0xff800000c2c27808 */ /* 0x000fe40000000000 */
[C---:B------:R-:W-:Y:S01]  /*14ee0*/  ISETP.GT.AND P0, PT, R13.reuse, 0x28, PT ;  /* 0x000000280d00780c */ /* 0x040fe20003f04270 */
[----:B------:R-:W-:Y:S01]  /*14ef0*/  LDSM.16.MT88.4 R160, [R212+0x6080] ;  /* 0x00608000d4a0783b */ /* 0x000fe20000004200 */
[----:B------:R-:W-:Y:S02]  /*14f00*/  FMNMX.FTZ R23, R188, R23, !PT ;  /* 0x00000017bc177209 */ /* 0x000fe40007810000 */
[----:B------:R-:W-:Y:S01]  /*14f10*/  FSEL R192, R192, -INF , P0 ;  /* 0xff800000c0c07808 */ /* 0x000fe20000000000 */
[----:B------:R-:W-:Y:S01]  /*14f20*/  LDSM.16.MT88.4 R24, [R214+0x7880] ;  /* 0x00788000d618783b */ /* 0x000fe20000004200 */
[----:B------:R-:W-:-:S02]  /*14f30*/  ISETP.GT.AND P0, PT, R13, 0x29, PT ;  /* 0x000000290d00780c */ /* 0x000fc40003f04270 */
[----:B------:R-:W5:Y:S01]  /*14f40*/  MUFU.TANH R13, R47 ;  /* 0x0000002f000d7308 */ /* 0x000f620000002400 */
[----:B------:R-:W-:Y:S01]  /*14f50*/  FMNMX.FTZ R23, R194, R23, !PT ;  /* 0x00000017c2177209 */ /* 0x000fe20007810000 */
[----:B---3--:R-:W-:Y:S01]  /*14f60*/  LDSM.16.MT88.4 R48, [R214+0x5880] ;  /* 0x00588000d630783b */ /* 0x008fe20000004200 */
[----:B------:R-:W-:Y:S02]  /*14f70*/  FSEL R190, R190, -INF , P0 ;  /* 0xff800000bebe7808 */ /* 0x000fe40000000000 */
[----:B------:R-:W-:Y:S02]  /*14f80*/  ISETP.GT.AND P0, PT, R0, RZ, PT ;  /* 0x000000ff0000720c */ /* 0x000fe40003f04270 */
[----:B------:R-:W-:Y:S02]  /*14f90*/  FMNMX.FTZ R23, R192, R23, !PT ;  /* 0x00000017c0177209 */ /* 0x000fe40007810000 */
[----:B------:R-:W-:Y:S02]  /*14fa0*/  FSEL R20, R20, -INF , P0 ;  /* 0xff80000014147808 */ /* 0x000fe40000000000 */
[----:B------:R-:W-:-:S02]  /*14fb0*/  ISETP.GT.AND P0, PT, R0, 0x1, PT ;  /* 0x000000010000780c */ /* 0x000fc40003f04270 */
[----:B------:R-:W-:Y:S02]  /*14fc0*/  FMNMX.FTZ R23, R190, R23, !PT ;  /* 0x00000017be177209 */ /* 0x000fe40007810000 */
[----:B------:R-:W-:Y:S02]  /*14fd0*/  FSEL R19, R19, -INF , P0 ;  /* 0xff80000013137808 */ /* 0x000fe40000000000 */
[----:B------:R-:W-:Y:S02]  /*14fe0*/  ISETP.GT.AND P0, PT, R0, 0x8, PT ;  /* 0x000000080000780c */ /* 0x000fe40003f04270 */
[----:B------:R-:W-:Y:S02]  /*14ff0*/  FMNMX.FTZ R22, R20, R19, !PT ;  /* 0x0000001314167209 */ /* 0x000fe40007810000 */
[----:B------:R-:W-:Y:S02]  /*15000*/  FSEL R17, R17, -INF , P0 ;  /* 0xff80000011117808 */ /* 0x000fe40000000000 */
[----:B------:R-:W-:-:S02]  /*15010*/  ISETP.GT.AND P0, PT, R0, 0x9, PT ;  /* 0x000000090000780c */ /* 0x000fc40003f04270 */
[----:B------:R-:W-:Y:S02]  /*15020*/  FMNMX.FTZ R22, R17, R22, !PT ;  /* 0x0000001611167209 */ /* 0x000fe40007810000 */
[----:B-1----:R-:W-:Y:S02]  /*15030*/  FSEL R7, R7, -INF , P0 ;  /* 0xff80000007077808 */ /* 0x002fe40000000000 */
[C---:B------:R-:W-:Y:S02]  /*15040*/  ISETP.GT.AND P0, PT, R0.reuse, 0x10, PT ;  /* 0x000000100000780c */ /* 0x040fe40003f04270 */
[----:B------:R-:W-:Y:S02]  /*15050*/  FMNMX.FTZ R22, R7, R22, !PT ;  /* 0x0000001607167209 */ /* 0x000fe40007810000 */
[----:B--2---:R-:W-:Y:S02]  /*15060*/  FSEL R11, R11, -INF , P0 ;  /* 0xff8000000b0b7808 */ /* 0x004fe40000000000 */
[----:B------:R-:W-:-:S02]  /*15070*/  ISETP.GT.AND P0, PT, R0, 0x11, PT ;  /* 0x000000110000780c */ /* 0x000fc40003f04270 */
[----:B------:R-:W-:Y:S02]  /*15080*/  FMNMX.FTZ R22, R11, R22, !PT ;  /* 0x000000160b167209 */ /* 0x000fe40007810000 */
[----:B----4-:R-:W-:Y:S02]  /*15090*/  FSEL R9, R9, -INF , P0 ;  /* 0xff80000009097808 */ /* 0x010fe40000000000 */
[C---:B------:R-:W-:Y:S02]  /*150a0*/  ISETP.GT.AND P0, PT, R0.reuse, 0x18, PT ;  /* 0x000000180000780c */ /* 0x040fe40003f04270 */
[----:B------:R-:W-:Y:S02]  /*150b0*/  FMNMX.FTZ R22, R9, R22, !PT ;  /* 0x0000001609167209 */ /* 0x000fe40007810000 */
[----:B------:R-:W-:Y:S02]  /*150c0*/  FSEL R15, R15, -INF , P0 ;  /* 0xff8000000f0f7808 */ /* 0x000fe40000000000 */
[----:B------:R-:W-:-:S02]  /*150d0*/  ISETP.GT.AND P0, PT, R0, 0x19, PT ;  /* 0x000000190000780c */ /* 0x000fc40003f04270 */
[----:B------:R-:W-:Y:S02]  /*150e0*/  FMNMX.FTZ R22, R15, R22, !PT ;  /* 0x000000160f167209 */ /* 0x000fe40007810000 */
[----:B-----5:R-:W-:Y:S02]  /*150f0*/  FSEL R13, R13, -INF , P0 ;  /* 0xff8000000d0d7808 */ /* 0x020fe40000000000 */
[C---:B------:R-:W-:Y:S02]  /*15100*/  ISETP.GT.AND P0, PT, R0.reuse, 0x20, PT ;  /* 0x000000200000780c */ /* 0x040fe40003f04270 */
[----:B------:R-:W-:Y:S02]  /*15110*/  FMNMX.FTZ R22, R13, R22, !PT ;  /* 0x000000160d167209 */ /* 0x000fe40007810000 */
[----:B------:R-:W-:Y:S02]  /*15120*/  FSEL R195, R195, -INF , P0 ;  /* 0xff800000c3c37808 */ /* 0x000fe40000000000 */
[----:B------:R-:W-:-:S02]  /*15130*/  ISETP.GT.AND P0, PT, R0, 0x21, PT ;  /* 0x000000210000780c */ /* 0x000fc40003f04270 */
[----:B------:R-:W-:Y:S02]  /*15140*/  FMNMX.FTZ R22, R195, R22, !PT ;  /* 0x00000016c3167209 */ /* 0x000fe40007810000 */
[----:B------:R-:W-:Y:S02]  /*15150*/  FSEL R193, R193, -INF , P0 ;  /* 0xff800000c1c17808 */ /* 0x000fe40000000000 */
[C---:B------:R-:W-:Y:S02]  /*15160*/  ISETP.GT.AND P0, PT, R0.reuse, 0x28, PT ;  /* 0x000000280000780c */ /* 0x040fe40003f04270 */
[----:B------:R-:W-:Y:S02]  /*15170*/  FMNMX.FTZ R22, R193, R22, !PT ;  /* 0x00000016c1167209 */ /* 0x000fe40007810000 */
[----:B------:R-:W-:Y:S02]  /*15180*/  FSEL R191, R191, -INF , P0 ;  /* 0xff800000bfbf7808 */ /* 0x000fe40000000000 */
[----:B------:R-:W-:-:S02]  /*15190*/  ISETP.GT.AND P0, PT, R0, 0x29, PT ;  /* 0x000000290000780c */ /* 0x000fc40003f04270 */
[----:B------:R-:W1:Y:S01]  /*151a0*/  SHFL.BFLY PT, R0, R23, 0x2, 0x1f ;  /* 0x0c401f0017007f89 */ /* 0x000e6200000e0000 */
[----:B------:R-:W-:Y:S02]  /*151b0*/  FMNMX.FTZ R22, R191, R22, !PT ;  /* 0x00000016bf167209 */ /* 0x000fe40007810000 */
[----:B------:R-:W-:Y:S02]  /*151c0*/  FSEL R189, R189, -INF , P0 ;  /* 0xff800000bdbd7808 */ /* 0x000fe40000000000 */
[----:B-1----:R-:W-:-:S05]  /*151d0*/  FMNMX.FTZ R21, R0, R23, !PT ;  /* 0x0000001700157209 */ /* 0x002fca0007810000 */
[----:B------:R-:W1:Y:S02]  /*151e0*/  SHFL.BFLY PT, R0, R21, 0x1, 0x1f ;  /* 0x0c201f0015007f89 */ /* 0x000e6400000e0000 */
[----:B-1----:R-:W-:Y:S02]  /*151f0*/  FMNMX.FTZ R0, R21, R0, !PT ;  /* 0x0000000015007209 */ /* 0x002fe40007810000 */
[----:B------:R-:W-:Y:S02]  /*15200*/  FMNMX.FTZ R21, R189, R22, !PT ;  /* 0x00000016bd157209 */ /* 0x000fe40007810000 */
[C---:B------:R-:W-:Y:S01]  /*15210*/  FSETP.NEU.FTZ.AND P0, PT, R0.reuse, -INF , PT ;  /* 0xff8000000000780b */ /* 0x040fe20003f1d000 */
[----:B------:R-:W-:Y:S02]  /*15220*/  FMUL.FTZ R241, R0, c[0x0][0x2d0] ;  /* 0x0000b40000f17a20 */ /* 0x000fe40000410000 */
        /* <DEDUP_REMOVED lines=11> */
[----:B------:R-:W2:Y:S01]  /*152e0*/  MUFU.EX2 R180, R180 ;  /* 0x000000b400b47308 */ /* 0x000ea20000000800 */
[----:B-1----:R-:W-:Y:S01]  /*152f0*/  FMNMX.FTZ R22, R21, R22, !PT ;  /* 0x0000001615167209 */ /* 0x002fe20007810000 */
[--C-:B------:R-:W-:Y:S02]  /*15300*/  FFMA.FTZ R188, R188, c[0x0][0x2d0], -R241.reuse ;  /* 0x0000b400bcbc7a23 */ /* 0x100fe400000108f1 */
[--C-:B------:R-:W-:Y:S02]  /*15310*/  FFMA.FTZ R237, R194, c[0x0][0x2d0], -R241.reuse ;  /* 0x0000b400c2ed7a23 */ /* 0x100fe400000108f1 */
[----:B------:R-:W1:Y:S01]  /*15320*/  SHFL.BFLY PT, R159, R22, 0x1, 0x1f ;  /* 0x0c201f00169f7f89 */ /* 0x000e6200000e0000 */
[--C-:B------:R-:W-:Y:S01]  /*15330*/  FFMA.FTZ R192, R192, c[0x0][0x2d0], -R241.reuse ;  /* 0x0000b400c0c07a23 */ /* 0x100fe200000108f1 */
[----:B------:R-:W-:Y:S01]  /*15340*/  MUFU.EX2 R179, R179 ;  /* 0x000000b300b37308 */ /* 0x000fe20000000800 */
[----:B------:R-:W-:-:S07]  /*15350*/  FFMA.FTZ R241, R190, c[0x0][0x2d0], -R241 ;  /* 0x0000b400bef17a23 */ /* 0x000fce00000108f1 */
[----:B------:R-:W3:Y:S01]  /*15360*/  MUFU.EX2 R156, R156 ;  /* 0x0000009c009c7308 */ /* 0x000ee20000000800 */
[----:B--2---:R-:W-:Y:S01]  /*15370*/  F2FP.BF16.PACK_AB R128, R180, R181 ;  /* 0x000000b5b480723e */ /* 0x004fe200000010ff */
[----:B------:R-:W-:-:S06]  /*15380*/  FADD.FTZ R180, R181, R180 ;  /* 0x000000b4b5b47221 */ /* 0x000fcc0000010000 */
[----:B------:R-:W-:Y:S01]  /*15390*/  MUFU.EX2 R3, R3 ;  /* 0x0000000300037308 */ /* 0x000fe20000000800 */
[----:B-1----:R-:W-:Y:S02]  /*153a0*/  FMNMX.FTZ R159, R159, R22, !PT ;  /* 0x000000169f9f7209 */ /* 0x002fe40007810000 */
[----:B---3--:R-:W-:-:S05]  /*153b0*/  F2FP.BF16.PACK_AB R130, R156, R179 ;  /* 0x000000b39c82723e */ /* 0x008fca00000010ff */
[----:B------:R-:W-:Y:S01]  /*153c0*/  MUFU.EX2 R176, R176 ;  /* 0x000000b000b07308 */ /* 0x000fe20000000800 */
[C---:B------:R-:W-:Y:S01]  /*153d0*/  FSETP.NEU.FTZ.AND P0, PT, R159.reuse, -INF , PT ;  /* 0xff8000009f00780b */ /* 0x040fe20003f1d000 */
[----:B------:R-:W-:Y:S02]  /*153e0*/  FMUL.FTZ R186, R159, c[0x0][0x2d0] ;  /* 0x0000b4009fba7a20 */ /* 0x000fe40000410000 */
[----:B------:R-:W-:-:S03]  /*153f0*/  FADD.FTZ R179, R179, R180 ;  /* 0x000000b4b3b37221 */ /* 0x000fc60000010000 */
[----:B------:R-:W-:Y:S01]  /*15400*/  FSEL R186, R186, RZ, P0 ;  /* 0x000000ffbaba7208 */ /* 0x000fe20000000000 */
[----:B------:R-:W-:Y:S01]  /*15410*/  MUFU.EX2 R2, R2 ;  /* 0x0000000200027308 */ /* 0x000fe20000000800 */
[----:B------:R-:W-:Y:S01]  /*15420*/  FADD.FTZ R156, R156, R179 ;  /* 0x000000b39c9c7221 */ /* 0x000fe20000010000 */
[----:B------:R-:W-:Y:S02]  /*15430*/  ISETP.LE.AND P0, PT, R240, UR13, PT ;  /* 0x0000000df0007c0c */ /* 0x000fe4000bf03270 */
[--C-:B------:R-:W-:Y:S02]  /*15440*/  FFMA.FTZ R178, R20, c[0x0][0x2d0], -R186.reuse ;  /* 0x0000b40014b27a23 */ /* 0x100fe400000108ba */
[--C-:B------:R-:W-:Y:S01]  /*15450*/  FFMA.FTZ R183, R19, c[0x0][0x2d0], -R186.reuse ;  /* 0x0000b40013b77a23 */ /* 0x100fe200000108ba */
[----:B------:R-:W-:Y:S01]  /*15460*/  LDSM.16.MT88.4 R20, [R216+0x4880] ;  /* 0x00488000d814783b */ /* 0x000fe20000004200 */
[--C-:B------:R-:W-:Y:S01]  /*15470*/  FFMA.FTZ R158, R17, c[0x0][0x2d0], -R186.reuse ;  /* 0x0000b400119e7a23 */ /* 0x100fe200000108ba */
[----:B------:R-:W-:Y:S01]  /*15480*/  MUFU.EX2 R177, R177 ;  /* 0x000000b100b17308 */ /* 0x000fe20000000800 */
[--C-:B------:R-:W-:Y:S01]  /*15490*/  FFMA.FTZ R157, R7, c[0x0][0x2d0], -R186.reuse ;  /* 0x0000b400079d7a23 */ /* 0x100fe200000108ba */
[----:B------:R-:W-:Y:S01]  /*154a0*/  LDSM.16.MT88.4 R16, [R213+0x4880] ;  /* 0x00488000d510783b */ /* 0x000fe20000004200 */
[----:B------:R-:W-:-:S02]  /*154b0*/  FFMA.FTZ R187, R11, c[0x0][0x2d0], -R186 ;  /* 0x0000b4000bbb7a23 */ /* 0x000fc400000108ba */
[--C-:B------:R-:W-:Y:S01]  /*154c0*/  FFMA.FTZ R184, R9, c[0x0][0x2d0], -R186.reuse ;  /* 0x0000b40009b87a23 */ /* 0x100fe200000108ba */
[----:B------:R-:W1:Y:S01]  /*154d0*/  LDSM.16.MT88.4 R4, [R212+0x8880] ;  /* 0x00888000d404783b */ /* 0x000e620000004200 */
[--C-:B------:R-:W-:Y:S01]  /*154e0*/  FFMA.FTZ R185, R15, c[0x0][0x2d0], -R186.reuse ;  /* 0x0000b4000fb97a23 */ /* 0x100fe200000108ba */
[----:B------:R-:W-:Y:S01]  /*154f0*/  MUFU.EX2 R178, R178 ;  /* 0x000000b200b27308 */ /* 0x000fe20000000800 */
[--C-:B------:R-:W-:Y:S01]  /*15500*/  FFMA.FTZ R182, R13, c[0x0][0x2d0], -R186.reuse ;  /* 0x0000b4000db67a23 */ /* 0x100fe200000108ba */
[----:B------:R-:W2:Y:S01]  /*15510*/  LDSM.16.MT88.4 R8, [R214+0x4880] ;  /* 0x00488000d608783b */ /* 0x000ea20000004200 */
[--C-:B------:R-:W-:Y:S02]  /*15520*/  FFMA.FTZ R190, R195, c[0x0][0x2d0], -R186.reuse ;  /* 0x0000b400c3be7a23 */ /* 0x100fe400000108ba */
[--C-:B------:R-:W-:Y:S01]  /*15530*/  FFMA.FTZ R193, R193, c[0x0][0x2d0], -R186.reuse ;  /* 0x0000b400c1c17a23 */ /* 0x100fe200000108ba */
[----:B------:R-:W3:Y:S01]  /*15540*/  LDSM.16.MT88.4 R12, [R212+0x4880] ;  /* 0x00488000d40c783b */ /* 0x000ee20000004200 */
[--C-:B------:R-:W-:Y:S01]  /*15550*/  FFMA.FTZ R191, R191, c[0x0][0x2d0], -R186.reuse ;  /* 0x0000b400bfbf7a23 */ /* 0x100fe200000108ba */
[----:B------:R-:W4:Y:S01]  /*15560*/  MUFU.EX2 R183, R183 ;  /* 0x000000b700b77308 */ /* 0x000f220000000800 */
[----:B------:R-:W-:-:S07]  /*15570*/  FFMA.FTZ R186, R189, c[0x0][0x2d0], -R186 ;  /* 0x0000b400bdba7a23 */ /* 0x000fce00000108ba */
[----:B------:R-:W-:Y:S08]  /*15580*/  MUFU.EX2 R158, R158 ;  /* 0x0000009e009e7308 */ /* 0x000ff00000000800 */
[----:B------:R-:W5:Y:S01]  /*15590*/  MUFU.EX2 R157, R157 ;  /* 0x0000009d009d7308 */ /* 0x000f620000000800 */
[----:B----4-:R-:W-:Y:S01]  /*155a0*/  F2FP.BF16.PACK_AB R129, R183, R178 ;  /* 0x000000b2b781723e */ /* 0x010fe200000010ff */
[----:B------:R-:W-:-:S06]  /*155b0*/  FADD.FTZ R183, R178, R183 ;  /* 0x000000b7b2b77221 */ /* 0x000fcc0000010000 */
[----:B------:R-:W-:Y:S01]  /*155c0*/  MUFU.EX2 R187, R187 ;  /* 0x000000bb00bb7308 */ /* 0x000fe20000000800 */
[----:B-----5:R-:W-:-:S07]  /*155d0*/  F2FP.BF16.PACK_AB R131, R157, R158 ;  /* 0x0000009e9d83723e */ /* 0x020fce00000010ff */
[----:B------:R-:W4:Y:S01]  /*155e0*/  MUFU.EX2 R184, R184 ;  /* 0x000000b800b87308 */ /* 0x000f220000000800 */
[C---:B------:R-:W-:Y:S07]  /*155f0*/  HMMA.16816.F32.BF16 R144, R128.reuse, R140, RZ ;  /* 0x0000008c8090723c */ /* 0x040fee00000418ff */
[----:B------:R-:W-:Y:S01]  /*15600*/  MUFU.EX2 R185, R185 ;  /* 0x000000b900b97308 */ /* 0x000fe20000000800 */
[C---:B------:R-:W-:Y:S07]  /*15610*/  HMMA.16816.F32.BF16 R140, R128.reuse, R142, RZ ;  /* 0x0000008e808c723c */ /* 0x040fee00000418ff */
[----:B------:R-:W5:Y:S01]  /*15620*/  MUFU.EX2 R182, R182 ;  /* 0x000000b600b67308 */ /* 0x000f620000000800 */
[C---:B------:R-:W-:Y:S07]  /*15630*/  HMMA.16816.F32.BF16 R28, R128.reuse, R32, RZ ;  /* 0x00000020801c723c */ /* 0x040fee00000418ff */
[----:B------:R-:W-:Y:S01]  /*15640*/  MUFU.EX2 R188, R188 ;  /* 0x000000bc00bc7308 */ /* 0x000fe20000000800 */
[C---:B------:R-:W-:Y:S07]  /*15650*/  HMMA.16816.F32.BF16 R32, R128.reuse, R34, RZ ;  /* 0x000000228020723c */ /* 0x040fee00000418ff */
[----:B------:R-:W1:Y:S01]  /*15660*/  MUFU.EX2 R237, R237 ;  /* 0x000000ed00ed7308 */ /* 0x000e620000000800 */
[C---:B------:R-:W-:Y:S07]  /*15670*/  HMMA.16816.F32.BF16 R152, R128.reuse, R148, RZ ;  /* 0x000000948098723c */ /* 0x040fee00000418ff */
[----:B------:R-:W-:Y:S01]  /*15680*/  MUFU.EX2 R192, R192 ;  /* 0x000000c000c07308 */ /* 0x000fe20000000800 */
[C---:B------:R-:W-:Y:S07]  /*15690*/  HMMA.16816.F32.BF16 R136, R128.reuse, R132, RZ ;  /* 0x000000848088723c */ /* 0x040fee00000418ff */
[----:B------:R-:W-:Y:S01]  /*156a0*/  MUFU.EX2 R241, R241 ;  /* 0x000000f100f17308 */ /* 0x000fe20000000800 */
[C---:B------:R-:W-:Y:S07]  /*156b0*/  HMMA.16816.F32.BF16 R36, R128.reuse, R40, RZ ;  /* 0x000000288024723c */ /* 0x040fee00000418ff */
[----:B------:R-:W-:Y:S01]  /*156c0*/  MUFU.EX2 R190, R190 ;  /* 0x000000be00be7308 */ /* 0x000fe20000000800 */
[C---:B------:R-:W-:Y:S07]  /*156d0*/  HMMA.16816.F32.BF16 R44, R128.reuse, R48, RZ ;  /* 0x00000030802c723c */ /* 0x040fee00000418ff */
[----:B------:R-:W1:Y:S01]  /*156e0*/  MUFU.EX2 R193, R193 ;  /* 0x000000c100c17308 */ /* 0x000e620000000800 */
[C---:B------:R-:W-:Y:S07]  /*156f0*/  HMMA.16816.F32.BF16 R52, R128.reuse, R56, RZ ;  /* 0x000000388034723c */ /* 0x040fee00000418ff */
[----:B------:R-:W-:Y:S01]  /*15700*/  MUFU.EX2 R191, R191 ;  /* 0x000000bf00bf7308 */ /* 0x000fe20000000800 */
[C---:B------:R-:W-:Y:S07]  /*15710*/  HMMA.16816.F32.BF16 R60, R128.reuse, R64, RZ ;  /* 0x00000040803c723c */ /* 0x040fee00000418ff */
[----:B------:R-:W1:Y:S01]  /*15720*/  MUFU.EX2 R186, R186 ;  /* 0x000000ba00ba7308 */ /* 0x000e620000000800 */
        /* <DEDUP_REMOVED lines=20> */
[C---:B-1----:R-:W-:Y:S07]  /*15870*/  HMMA.16816.F32.BF16 R124, R128.reuse, R4, RZ ;  /* 0x00000004807c723c */ /* 0x042fee00000418ff */
[----:B------:R-:W-:Y:S01]  /*15880*/  F2FP.BF16.PACK_AB R4, R176, R3 ;  /* 0x00000003b004723e */ /* 0x000fe200000010ff */
[----:B------:R-:W-:Y:S01]  /*15890*/  HMMA.16816.F32.BF16 R128, R128, R6, RZ ;  /* 0x000000068080723c */ /* 0x000fe200000418ff */
[----:B----4-:R-:W-:Y:S01]  /*158a0*/  F2FP.BF16.PACK_AB R5, R184, R187 ;  /* 0x000000bbb805723e */ /* 0x010fe200000010ff */
[----:B------:R-:W-:-:S04]  /*158b0*/  FADD.FTZ R3, R3, R156 ;  /* 0x0000009c03037221 */ /* 0x000fc80000010000 */
[----:B------:R-:W-:Y:S01]  /*158c0*/  FADD.FTZ R3, R176, R3 ;  /* 0x00000003b0037221 */ /* 0x000fe20000010000 */
[----:B------:R-:W-:Y:S02]  /*158d0*/  F2FP.BF16.PACK_AB R6, R177, R2 ;  /* 0x00000002b106723e */ /* 0x000fe400000010ff */
[----:B-----5:R-:W-:Y:S01]  /*158e0*/  F2FP.BF16.PACK_AB R7, R182, R185 ;  /* 0x000000b9b607723e */ /* 0x020fe200000010ff */
[----:B------:R-:W-:-:S04]  /*158f0*/  FADD.FTZ R2, R2, R3 ;  /* 0x0000000302027221 */ /* 0x000fc80000010000 */
[----:B------:R-:W-:Y:S02]  /*15900*/  FADD.FTZ R177, R177, R2 ;  /* 0x00000002b1b17221 */ /* 0x000fe40000010000 */
[C---:B--2---:R-:W-:Y:S08]  /*15910*/  HMMA.16816.F32.BF16 R144, R4.reuse, R8, R144 ;  /* 0x000000080490723c */ /* 0x044ff00000041890 */
[C---:B------:R-:W-:Y:S01]  /*15920*/  HMMA.16816.F32.BF16 R140, R4.reuse, R10, R140 ;  /* 0x0000000a048c723c */ /* 0x040fe2000004188c */
[----:B------:R-:W1:Y:S07]  /*15930*/  LDSM.16.MT88.4 R8, [R216+0x7880] ;  /* 0x00788000d808783b */ /* 0x000e6e0000004200 */
[C---:B---3--:R-:W-:Y:S08]  /*15940*/  HMMA.16816.F32.BF16 R28, R4.reuse, R12, R28 ;  /* 0x0000000c041c723c */ /* 0x048ff0000004181c */
[C---:B------:R-:W-:Y:S01]  /*15950*/  HMMA.16816.F32.BF16 R32, R4.reuse, R14, R32 ;  /* 0x0000000e0420723c */ /* 0x040fe20000041820 */
[----:B------:R-:W2:Y:S07]  /*15960*/  LDSM.16.MT88.4 R12, [R212+0x7880] ;  /* 0x00788000d40c783b */ /* 0x000eae0000004200 */
[C---:B------:R-:W-:Y:S08]  /*15970*/  HMMA.16816.F32.BF16 R152, R4.reuse, R20, R152 ;  /* 0x000000140498723c */ /* 0x040ff00000041898 */
[C---:B------:R-:W-:Y:S01]  /*15980*/  HMMA.16816.F32.BF16 R148, R4.reuse, R22, R148 ;  /* 0x000000160494723c */ /* 0x040fe20000041894 */
[----:B------:R-:W-:Y:S07]  /*15990*/  LDSM.16.MT88.4 R20, [R213+0x7880] ;  /* 0x00788000d514783b */ /* 0x000fee0000004200 */
[C---:B------:R-:W-:Y:S08]  /*159a0*/  HMMA.16816.F32.BF16 R136, R4.reuse, R16, R136 ;  /* 0x000000100488723c */ /* 0x040ff00000041888 */
        /* <DEDUP_REMOVED lines=43> */
[----:B------:R-:W-:-:S03]  /*15c60*/  F2FP.BF16.PACK_AB R7, R186, R191 ;  /* 0x000000bfba07723e */ /* 0x000fc600000010ff */
[----:B------:R-:W-:-:S04]  /*15c70*/  FADD.FTZ R192, R192, R237 ;  /* 0x000000edc0c07221 */ /* 0x000fc80000010000 */
[----:B-1----:R-:W-:Y:S01]  /*15c80*/  HMMA.16816.F32.BF16 R136, R4, R8, R136 ;  /* 0x000000080488723c */ /* 0x002fe20000041888 */
[----:B------:R-:W-:-:S07]  /*15c90*/  FADD.FTZ R238, R241, R192 ;  /* 0x000000c0f1ee7221 */ /* 0x000fce0000010000 */
[C---:B------:R-:W-:Y:S01]  /*15ca0*/  HMMA.16816.F32.BF16 R132, R4.reuse, R10, R132 ;  /* 0x0000000a0484723c */ /* 0x040fe20000041884 */
[----:B------:R-:W1:Y:S07]  /*15cb0*/  LDSM.16.MT88.4 R8, [R213+0x6880] ;  /* 0x00688000d508783b */ /* 0x000e6e0000004200 */
[C---:B--2---:R-:W-:Y:S08]  /*15cc0*/  HMMA.16816.F32.BF16 R44, R4.reuse, R12, R44 ;  /* 0x0000000c042c723c */ /* 0x044ff0000004182c */
[C---:B------:R-:W-:Y:S01]  /*15cd0*/  HMMA.16816.F32.BF16 R48, R4.reuse, R14, R48 ;  /* 0x0000000e0430723c */ /* 0x040fe20000041830 */
[----:B------:R-:W2:Y:S07]  /*15ce0*/  LDSM.16.MT88.4 R12, [R213+0x9880] ;  /* 0x00988000d50c783b */ /* 0x000eae0000004200 */
[C---:B-----5:R-:W-:Y:S08]  /*15cf0*/  HMMA.16816.F32.BF16 R152, R4.reuse, R160, R152 ;  /* 0x000000a00498723c */ /* 0x060ff00000041898 */
[C---:B------:R-:W-:Y:S01]  /*15d00*/  HMMA.16816.F32.BF16 R148, R4.reuse, R162, R148 ;  /* 0x000000a20494723c */ /* 0x040fe20000041894 */
[----:B------:R-:W4:Y:S07]  /*15d10*/  LDSM.16.MT88.4 R160, [R213+0x8080] ;  /* 0x00808000d5a0783b */ /* 0x000f2e0000004200 */
[C---:B------:R-:W-:Y:S08]  /*15d20*/  HMMA.16816.F32.BF16 R144, R4.reuse, R24, R144 ;  /* 0x000000180490723c */ /* 0x040ff00000041890 */
[C---:B------:R-:W-:Y:S01]  /*15d30*/  HMMA.16816.F32.BF16 R140, R4.reuse, R26, R140 ;  /* 0x0000001a048c723c */ /* 0x040fe2000004188c */
[----:B------:R-:W5:Y:S07]  /*15d40*/  LDSM.16.MT88.4 R24, [R212+0x8080] ;  /* 0x00808000d418783b */ /* 0x000f6e0000004200 */
[C---:B------:R-:W-:Y:S08]  /*15d50*/  HMMA.16816.F32.BF16 R28, R4.reuse, R20, R28 ;  /* 0x00000014041c723c */ /* 0x040ff0000004181c */
        /* <DEDUP_REMOVED lines=8> */
[C---:B--2---:R-:W-:Y:S07]  /*15de0*/  HMMA.16816.F32.BF16 R116, R4.reuse, R12, R116 ;  /* 0x0000000c0474723c */ /* 0x044fee0000041874 */
[----:B------:R-:W-:Y:S01]  /*15df0*/  FADD.FTZ R12, R158, R183 ;  /* 0x000000b79e0c7221 */ /* 0x000fe20000010000 */
[----:B------:R-:W-:Y:S03]  /*15e00*/  HMMA.16816.F32.BF16 R60, R4, R172, R60 ;  /* 0x000000ac043c723c */ /* 0x000fe6000004183c */
[----:B------:R-:W-:-:S04]  /*15e10*/  FADD.FTZ R12, R157, R12 ;  /* 0x0000000c9d0c7221 */ /* 0x000fc80000010000 */
        /* <DEDUP_REMOVED lines=11> */
[----:B------:R-:W-:-:S05]  /*15ed0*/  FADD.FTZ R237, R186, R191 ;  /* 0x000000bfbaed7221 */ /* 0x000fca0000010000 */
[C---:B------:R-:W-:Y:S08]  /*15ee0*/  HMMA.16816.F32.BF16 R80, R4.reuse, R166, R80 ;  /* 0x000000a60450723c */ /* 0x040ff00000041850 */
[C---:B----4-:R-:W-:Y:S08]  /*15ef0*/  HMMA.16816.F32.BF16 R84, R4.reuse, R160, R84 ;  /* 0x000000a00454723c */ /* 0x050ff00000041854 */
[C---:B------:R-:W-:Y:S08]  /*15f00*/  HMMA.16816.F32.BF16 R88, R4.reuse, R162, R88 ;  /* 0x000000a20458723c */ /* 0x040ff00000041858 */
[C---:B-----5:R-:W-:Y:S08]  /*15f10*/  HMMA.16816.F32.BF16 R92, R4.reuse, R24, R92 ;  /* 0x00000018045c723c */ /* 0x060ff0000004185c */
[C---:B------:R-:W-:Y:S08]  /*15f20*/  HMMA.16816.F32.BF16 R96, R4.reuse, R26, R96 ;  /* 0x0000001a0460723c */ /* 0x040ff00000041860 */
[C---:B------:R-:W-:Y:S08]  /*15f30*/  HMMA.16816.F32.BF16 R100, R4.reuse, R20, R100 ;  /* 0x000000140464723c */ /* 0x040ff00000041864 */
[C---:B------:R-:W-:Y:S08]  /*15f40*/  HMMA.16816.F32.BF16 R104, R4.reuse, R22, R104 ;  /* 0x000000160468723c */ /* 0x040ff00000041868 */
[C---:B---3--:R-:W-:Y:S08]  /*15f50*/  HMMA.16816.F32.BF16 R108, R4.reuse, R16, R108 ;  /* 0x00000010046c723c */ /* 0x048ff0000004186c */
[C---:B------:R-:W-:Y:S08]  /*15f60*/  HMMA.16816.F32.BF16 R112, R4.reuse, R18, R112 ;  /* 0x000000120470723c */ /* 0x040ff00000041870 */
[C---:B------:R-:W-:Y:S08]  /*15f70*/  HMMA.16816.F32.BF16 R120, R4.reuse, R14, R120 ;  /* 0x0000000e0478723c */ /* 0x040ff00000041878 */
[C---:B-1----:R-:W-:Y:S08]  /*15f80*/  HMMA.16816.F32.BF16 R124, R4.reuse, R8, R124 ;  /* 0x00000008047c723c */ /* 0x042ff0000004187c */
[----:B------:R-:W-:Y:S01]  /*15f90*/  HMMA.16816.F32.BF16 R128, R4, R10, R128 ;  /* 0x0000000a0480723c */ /* 0x000fe20000041880 */
[----:B------:R-:W-:Y:S07]  /*15fa0*/  @!P0 BRA `(.L_x_1733) ;  /* 0x0000331000008947 */ /* 0x000fee0003800000 */
[----:B------:R-:W-:Y:S01]  /*15fb0*/  IMAD.MOV.U32 R2, RZ, RZ, R159 ;  /* 0x000000ffff027224 */ /* 0x000fe200078e009f */
[C---:B------:R-:W-:Y:S01]  /*15fc0*/  SHF.L.U64.HI R241, R196.reuse, 0x1, R199 ;  /* 0x00000001c4f17819 */ /* 0x040fe200000102c7 */
[----:B------:R-:W-:Y:S01]  /*15fd0*/  IMAD.MOV.U32 R3, RZ, RZ, R0 ;  /* 0x000000ffff037224 */ /* 0x000fe200078e0000 */
[----:B------:R-:W-:Y:S01]  /*15fe0*/  SHF.L.U32 R242, R196, 0x1, RZ ;  /* 0x00000001c4f27819 */ /* 0x000fe200000006ff */
[C---:B------:R-:W-:Y:S01]  /*15ff0*/  IMAD.SHL.U32 R244, R235.reuse, 0x2, RZ ;  /* 0x00000002ebf47824 */ /* 0x040fe200078e00ff */
[----:B------:R-:W-:Y:S01]  /*16000*/  SHF.L.U64.HI R243, R235, 0x1, R236 ;  /* 0x00000001ebf37819 */ /* 0x000fe200000102ec */
[----:B------:R-:W-:Y:S01]  /*16010*/  UMOV UR4, UR13 ;  /* 0x0000000d00047c82 */ /* 0x000fe20008000000 */
[----:B------:R-:W-:-:S02]  /*16020*/  SHF.L.U64.HI R245, R234, 0x1, R233 ;  /* 0x00000001eaf57819 */ /* 0x000fc400000102e9 */
[----:B------:R-:W-:-:S07]  /*16030*/  SHF.L.U32 R246, R234, 0x1, RZ ;  /* 0x00000001eaf67819 */ /* 0x000fce00000006ff */
.L_x_1738:
[----:B------:R-:W-:Y:S04]  /*16040*/  DEPBAR.LE SB0, 0x0 ;  /* 0x000080000000791a */ /* 0x000fe80000000000 */
[----:B------:R-:W-:Y:S01]  /*16050*/  BAR.SYNC.DEFER_BLOCKING 0x0 ;  /* 0x0000000000007b1d */ /* 0x000fe20000010000 */
[----:B------:R-:W-:Y:S05]  /*16060*/  ISETP.LE.AND P0, PT, RZ, UR4, PT ;  /* 0x00000004ff007c0c */ /* 0x000fea000bf03270 */
[----:B------:R1:W2:Y:S04]  /*16070*/  LDSM.16.M88.4 R156, [R222] ;  /* 0x00000000de9c783b */ /* 0x0002a80000000200 */
[----:B------:R1:W3:Y:S04]  /*16080*/  LDSM.16.M88.4 R160, [R221+0xa080] ;  /* 0x00a08000dda0783b */ /* 0x0002e80000000200 */
[----:B------:R1:W4:Y:S04]  /*16090*/  LDSM.16.M88.4 R164, [R221+0xa880] ;  /* 0x00a88000dda4783b */ /* 0x0003280000000200 */
[----:B------:R1:W1:Y:S04]  /*160a0*/  LDSM.16.M88.4 R24, [R221+0xb080] ;  /* 0x00b08000dd18783b */ /* 0x0002680000000200 */
[----:B------:R1:W1:Y:S04]  /*160b0*/  LDSM.16.M88.4 R168, [R220] ;  /* 0x00000000dca8783b */ /* 0x0002680000000200 */
[----:B------:R1:W1:Y:S04]  /*160c0*/  LDSM.16.M88.4 R172, [R219] ;  /* 0x00000000dbac783b */ /* 0x0002680000000200 */
[----:B------:R1:W1:Y:S04]  /*160d0*/  LDSM.16.M88.4 R176, [R211] ;  /* 0x00000000d3b0783b */ /* 0x0002680000000200 */
[----:B------:R1:W1:Y:S01]  /*160e0*/  LDSM.16.M88.4 R180, [R210] ;  /* 0x00000000d2b4783b */ /* 0x0002620000000200 */
[----:B------:R-:W-:-:S05]  /*160f0*/  @!P0 BRA `(.L_x_1734) ;  /* 0x0000036000008947 */ /* 0x000fca0003800000 */
[C---:B------:R-:W-:Y:S01]  /*16100*/  IMAD.WIDE.U32 R6, R228.reuse, c[0x0][0x208], RZ ;  /* 0x00008200e4067a25 */ /* 0x040fe200078e00ff */
[----:B------:R-:W-:Y:S01]  /*16110*/  SHF.R.S32.HI R9, RZ, 0x1f, R228 ;  /* 0x0000001fff097819 */ /* 0x000fe200000114e4 */
[----:B------:R-:W-:Y:S01]  /*16120*/  BSSY B0, `(.L_x_1734) ;  /* 0x0000033000007945 */ /* 0x000fe20003800000 */
[----:B------:R-:W-:Y:S02]  /*16130*/  SHF.R.S32.HI R5, RZ, 0x1f, R227 ;  /* 0x0000001fff057819 */ /* 0x000fe400000114e3 */
[----:B------:R-:W-:Y:S01]  /*16140*/  ISETP.GE.AND P1, PT, R229, c[0x0][0x1d4], PT ;  /* 0x00007500e5007a0c */ /* 0x000fe20003f26270 */
[----:B------:R-:W-:Y:S02]  /*16150*/  IMAD R9, R9, c[0x0][0x208], RZ ;  /* 0x0000820009097a24 */ /* 0x000fe400078e02ff */
[----:B------:R-:W-:Y:S02]  /*16160*/  IMAD R5, R5, c[0x0][0x218], RZ ;  /* 0x0000860005057a24 */ /* 0x000fe400078e02ff */
[----:B------:R-:W-:Y:S02]  /*16170*/  IMAD R9, R228, c[0x0][0x20c], R9 ;  /* 0x00008300e4097a24 */ /* 0x000fe400078e0209 */
[----:B------:R-:W-:Y:S02]  /*16180*/  IMAD R5, R227, c[0x0][0x21c], R5 ;  /* 0x00008700e3057a24 */ /* 0x000fe400078e0205 */
[----:B------:R-:W-:Y:S04]  /*16190*/  IMAD.IADD R7, R7, 0x1, R9 ;  /* 0x0000000107077824 */ /* 0x000fe800078e0209 */
[----:B------:R-:W-:Y:S05]  /*161a0*/  IMAD.WIDE.U32 R6, R227, c[0x0][0x218], R6 ;  /* 0x00008600e3067a25 */ /* 0x000fea00078e0006 */
[----:B------:R-:W-:Y:S01]  /*161b0*/  IADD3 R4, P0, R6, UR28, RZ ;  /* 0x0000001c06047c10 */ /* 0x000fe2000ff1e0ff */
[----:B------:R-:W-:Y:S03]  /*161c0*/  IMAD.SHL.U32 R6, R232, 0x2, RZ ;  /* 0x00000002e8067824 */ /* 0x000fe600078e00ff */
[----:B------:R-:W-:Y:S02]  /*161d0*/  IADD3.X R5, R7, UR12, R5, P0, !PT ;  /* 0x0000000c07057c10 */ /* 0x000fe400087fe405 */
[C---:B------:R-:W-:Y:S04]  /*161e0*/  LEA R0, P0, R4.reuse, c[0x0][0x1f8], 0x1 ;  /* 0x00007e0004007a11 */ /* 0x040fe800078008ff */
[----:B------:R-:W-:Y:S02]  /*161f0*/  LEA.HI.X R15, R4, c[0x0][0x1fc], R5, 0x1, P0 ;  /* 0x00007f00040f7a11 */ /* 0x000fe400000f0c05 */
[----:B------:R-:W5:Y:S01]  /*16200*/  SHFL.IDX PT, R5, R0, RZ, 0x181f ;  /* 0x00181fff00057589 */ /* 0x000f6200000e0000 */
[----:B------:R-:W-:Y:S03]  /*16210*/  SHF.L.U64.HI R4, R232, 0x1, R231 ;  /* 0x00000001e8047819 */ /* 0x000fe600000102e7 */
[----:B------:R-:W4:Y:S01]  /*16220*/  SHFL.IDX PT, R8, R15, RZ, 0x181f ;  /* 0x00181fff0f087589 */ /* 0x000f2200000e0000 */
[C---:B-----5:R-:W-:Y:S05]  /*16230*/  IADD3 R16, P0, R5.reuse, R242, RZ ;  /* 0x000000f205107210 */ /* 0x060fea0007f1e0ff */
[C---:B----4-:R-:W-:Y:S01]  /*16240*/  IMAD.X R17, R8.reuse, 0x1, R241, P0 ;  /* 0x0000000108117824 */ /* 0x050fe200000e06f1 */
[C---:B------:R-:W-:Y:S04]  /*16250*/  IADD3 R12, P0, R5.reuse, R244, RZ ;  /* 0x000000f4050c7210 */ /* 0x040fe80007f1e0ff */
[----:B------:R-:W-:Y:S01]  /*16260*/  @!PT LDS RZ, [RZ] ;  /* 0x00000000fffff984 */ /* 0x000fe20000000800 */
[----:B------:R4:W-:Y:S01]  /*16270*/  LDGSTS.E.BYPASS.LTC128B.128 [R230+0x4080], [R16.64], !P6 ;  /* 0x0408000010e67fae */ /* 0x0009e2000f101d5a */
[C---:B------:R-:W-:Y:S01]  /*16280*/  IMAD.X R13, R8.reuse, 0x1, R243, P0 ;  /* 0x00000001080d7824 */ /* 0x040fe200000e06f3 */
[C---:B------:R-:W-:Y:S04]  /*16290*/  IADD3 R10, P0, R5.reuse, R246, RZ ;  /* 0x000000f6050a7210 */ /* 0x040fe80007f1e0ff */
[----:B------:R4:W-:Y:S01]  /*162a0*/  LDGSTS.E.BYPASS.LTC128B.128 [R230+0x5880], [R12.64], !P1 ;  /* 0x058800000ce67fae */ /* 0x0009e2000c901d5a */
[C---:B------:R-:W-:Y:S01]  /*162b0*/  IMAD.X R11, R8.reuse, 0x1, R245, P0 ;  /* 0x00000001080b7824 */ /* 0x040fe200000e06f5 */
[----:B------:R-:W-:Y:S02]  /*162c0*/  IADD3 R18, P0, R5, R6, RZ ;  /* 0x0000000605127210 */ /* 0x000fe40007f1e0ff */
[----:B------:R-:W-:Y:S02]  /*162d0*/  ISETP.GT.AND P1, PT, R223, 0x7f, PT ;  /* 0x0000007fdf00780c */ /* 0x000fe40003f24270 */
[----:B------:R4:W-:Y:S01]  /*162e0*/  LDGSTS.E.BYPASS.LTC128B.128 [R230+0x7080], [R10.64], !P5 ;  /* 0x070800000ae67fae */ /* 0x0009e2000e901d5a */
[----:B------:R-:W-:Y:S05]  /*162f0*/  IMAD.X R19, R8, 0x1, R4, P0 ;  /* 0x0000000108137824 */ /* 0x000fea00000e0604 */
[----:B------:R4:W-:Y:S05]  /*16300*/  LDGSTS.E.BYPASS.LTC128B.128 [R230+0x8880], [R18.64], !P4 ;  /* 0x0888000012e67fae */ /* 0x0009ea000e101d5a */
[----:B------:R-:W-:-:S05]  /*16310*/  @P1 BRA `(.L_x_1735) ;  /* 0x0000013000001947 */ /* 0x000fca0003800000 */
[----:B------:R-:W-:-:S05]  /*16320*/  BRA.DIV ~URZ, `(.L_x_1736) ;  /* 0x000093527f007947 */ /* 0x000fca000b800000 */
[----:B------:R4:W3:Y:S04]  /*16330*/  SHFL.IDX PT, R8, R15, 0x1, 0x181f ;  /* 0x00381f000f087f89 */ /* 0x0008e800000e0000 */
[----:B----4-:R4:W2:Y:S02]  /*16340*/  SHFL.IDX PT, R13, R0, 0x1, 0x181f ;  /* 0x00381f00000d7f89 */ /* 0x0108a400000e0000 */
.L_x_1763:
[----:B--2---:R-:W-:Y:S02]  /*16350*/  IADD3 R16, P0, R13, R242, RZ ;  /* 0x000000f20d107210 */ /* 0x004fe40007f1e0ff */
[----:B------:R-:W-:Y:S03]  /*16360*/  ISETP.GE.AND P1, PT, R229, c[0x0][0x1d4], PT ;  /* 0x00007500e5007a0c */ /* 0x000fe60003f26270 */
[C---:B---3--:R-:W-:Y:S01]  /*16370*/  IMAD.X R17, R8.reuse, 0x1, R241, P0 ;  /* 0x0000000108117824 */ /* 0x048fe200000e06f1 */
[C---:B------:R-:W-:Y:S04]  /*16380*/  IADD3 R14, P0, R13.reuse, R244, RZ ;  /* 0x000000f40d0e7210 */ /* 0x040fe80007f1e0ff */
[----:B------:R-:W-:Y:S01]  /*16390*/  @!PT LDS RZ, [RZ] ;  /* 0x00000000fffff984 */ /* 0x000fe20000000800 */
[----:B------:R-:W-:Y:S01]  /*163a0*/  @!PT LDS RZ, [RZ] ;  /* 0x00000000fffff984 */ /* 0x000fe20000000800 */
        /* <DEDUP_REMOVED lines=10> */
.L_x_1735:
[----:B------:R-:W-:Y:S05]  /*16450*/  BSYNC B0 ;  /* 0x0000000000007941 */ /* 0x000fea0003800000 */
.L_x_1734:
[----:B------:R-:W0:Y:S01]  /*16460*/  LDGDEPBAR ;  /* 0x00000000000079af */ /* 0x000e220000000000 */
[----:B------:R-:W-:Y:S01]  /*16470*/  WARPSYNC 0xffffffff ;  /* 0xffffffff00007948 */ /* 0x000fe20003800000 */
[C---:B--23--:R-:W-:Y:S01]  /*16480*/  HMMA.16816.F32.BF16 R4, R156.reuse, R160, RZ ;  /* 0x000000a09c04723c */ /* 0x04cfe200000418ff */
[----:B------:R-:W-:Y:S04]  /*16490*/  UISETP.GE.AND UP0, UPT, UR4, 0x1, UPT ;  /* 0x000000010400788c */ /* 0x000fe8000bf06270 */
[----:B------:R-:W-:Y:S02]  /*164a0*/  LDSM.16.M88.4 R184, [R218] ;  /* 0x00000000dab8783b */ /* 0x000fe40000000200 */
[----:B------:R-:W-:Y:S01]  /*164b0*/  PLOP3.LUT P0, PT, PT, PT, UP0, 0x40, 0x0 ;  /* 0x000000000000781c */ /* 0x000fe20003f0e808 */
[C---:B----4-:R-:W-:Y:S04]  /*164c0*/  HMMA.16816.F32.BF16 R8, R156.reuse, R162, RZ ;  /* 0x000000a29c08723c */ /* 0x050fe800000418ff */
[----:B------:R-:W2:Y:S04]  /*164d0*/  LDSM.16.M88.4 R188, [R215+0xa080] ;  /* 0x00a08000d7bc783b */ /* 0x000ea80000000200 */
[C---:B------:R-:W-:Y:S03]  /*164e0*/  HMMA.16816.F32.BF16 R12, R156.reuse, R164, RZ ;  /* 0x000000a49c0c723c */ /* 0x040fe600000418ff */
[----:B------:R-:W-:Y:S05]  /*164f0*/  LDSM.16.M88.4 R160, [R215+0xb080] ;  /* 0x00b08000d7a0783b */ /* 0x000fea0000000200 */
[C---:B------:R-:W-:Y:S02]  /*16500*/  HMMA.16816.F32.BF16 R16, R156.reuse, R166, RZ ;  /* 0x000000a69c10723c */ /* 0x040fe400000418ff */
[----:B------:R-:W-:Y:S06]  /*16510*/  LDSM.16.M88.4 R164, [R217] ;  /* 0x00000000d9a4783b */ /* 0x000fec0000000200 */
[C---:B-1----:R-:W-:Y:S01]  /*16520*/  HMMA.16816.F32.BF16 R20, R156.reuse, R24, RZ ;  /* 0x000000189c14723c */ /* 0x042fe200000418ff */
[----:B------:R-:W-:Y:S07]  /*16530*/  LDSM.16.M88.4 R192, [R209] ;  /* 0x00000000d1c0783b */ /* 0x000fee0000000200 */
[----:B------:R-:W-:Y:S01]  /*16540*/  HMMA.16816.F32.BF16 R24, R156, R26, RZ ;  /* 0x0000001a9c18723c */ /* 0x000fe200000418ff */
        /* <DEDUP_REMOVED lines=10> */
[C---:B--2---:R-:W-:Y:S01]  /*165f0*/  HMMA.16816.F32.BF16 R4, R184.reuse, R188, R4 ;  /* 0x000000bcb804723c */ /* 0x044fe20000041804 */
[----:B------:R-:W2:Y:S07]  /*16600*/  LDSM.16.M88.4 R180, [R221+0xb880] ;  /* 0x00b88000ddb4783b */ /* 0x000eae0000000200 */
[C---:B------:R-:W-:Y:S01]  /*16610*/  HMMA.16816.F32.BF16 R8, R184.reuse, R190, R8 ;  /* 0x000000beb808723c */ /* 0x040fe20000041808 */
[----:B------:R-:W-:Y:S07]  /*16620*/  LDSM.16.M88.4 R188, [R208] ;  /* 0x00000000d0bc783b */ /* 0x000fee0000000200 */
[C---:B-1----:R-:W-:Y:S08]  /*16630*/  HMMA.16816.F32.BF16 R12, R184.reuse, R156, R12 ;  /* 0x0000009cb80c723c */ /* 0x042ff0000004180c */
[C---:B------:R-:W-:Y:S01]  /*16640*/  HMMA.16816.F32.BF16 R16, R184.reuse, R158, R16 ;  /* 0x0000009eb810723c */ /* 0x040fe20000041810 */
[----:B------:R-:W1:Y:S07]  /*16650*/  LDSM.16.M88.4 R156, [R221+0xc080] ;  /* 0x00c08000dd9c783b */ /* 0x000e6e0000000200 */
        /* <DEDUP_REMOVED lines=13> */
[C---:B--2---:R-:W-:Y:S01]  /*16730*/  HMMA.16816.F32.BF16 R4, R176.reuse, R180, R4 ;  /* 0x000000b4b004723c */ /* 0x044fe20000041804 */
[----:B------:R-:W2:Y:S07]  /*16740*/  LDSM.16.M88.4 R172, [R218+0x4000] ;  /* 0x00400000daac783b */ /* 0x000eae0000000200 */
        /* <DEDUP_REMOVED lines=79> */
[C---:B--2---:R-:W-:Y:S08]  /*16c40*/  HMMA.16816.F32.BF16 R4, R172.reuse, R192, R4 ;  /* 0x000000c0ac04723c */ /* 0x044ff00000041804 */
[C---:B------:R-:W-:Y:S01]  /*16c50*/  HMMA.16816.F32.BF16 R8, R172.reuse, R194, R8 ;  /* 0x000000c2ac08723c */ /* 0x040fe20000041808 */
[----:B------:R-:W-:Y:S07]  /*16c60*/  LDSM.16.M88.4 R192, [R209+0x4800] ;  /* 0x00480000d1c0783b */ /* 0x000fee0000000200 */
[C---:B-1----:R-:W-:Y:S08]  /*16c70*/  HMMA.16816.F32.BF16 R12, R172.reuse, R156, R12 ;  /* 0x0000009cac0c723c */ /* 0x042ff0000004180c */
        /* <DEDUP_REMOVED lines=28> */
[C---:B--2---:R-:W-:Y:S02]  /*16e40*/  HMMA.16816.F32.BF16 R20, R172.reuse, R160, R20 ;  /* 0x000000a0ac14723c */ /* 0x044fe40000041814 */
[----:B------:R-:W1:Y:S02]  /*16e50*/  MUFU.TANH R169, R169 ;  /* 0x000000a900a97308 */ /* 0x000e640000002400 */
[----:B------:R-:W-:Y:S02]  /*16e60*/  FMUL.FTZ R0, R6, c[0x0][0x320] ;  /* 0x0000c80006007a20 */ /* 0x000fe40000410000 */
[----:B------:R-:W-:Y:S02]  /*16e70*/  FMUL.FTZ R168, R7, c[0x0][0x320] ;  /* 0x0000c80007a87a20 */ /* 0x000fe40000410000 */
[----:B------:R-:W-:Y:S04]  /*16e80*/  HMMA.16816.F32.BF16 R24, R172, R162, R24 ;  /* 0x000000a2ac18723c */ /* 0x000fe80000041818 */
[----:B------:R-:W2:Y:S01]  /*16e90*/  MUFU.TANH R170, R170 ;  /* 0x000000aa00aa7308 */ /* 0x000ea20000002400 */
[----:B------:R-:W-:Y:S02]  /*16ea0*/  FMUL.FTZ R171, R8, c[0x0][0x320] ;  /* 0x0000c80008ab7a20 */ /* 0x000fe40000410000 */
[----:B------:R-:W-:Y:S02]  /*16eb0*/  FMUL.FTZ R178, R9, c[0x0][0x320] ;  /* 0x0000c80009b27a20 */ /* 0x000fe40000410000 */
[----:B------:R-:W-:Y:S03]  /*16ec0*/  FMUL.FTZ R176, R10, c[0x0][0x320] ;  /* 0x0000c8000ab07a20 */ /* 0x000fe60000410000 */
[----:B------:R-:W-:Y:S02]  /*16ed0*/  FMUL.FTZ R177, R11, c[0x0][0x320] ;  /* 0x0000c8000bb17a20 */ /* 0x000fe40000410000 */
        /* <DEDUP_REMOVED lines=39> */
[----:B--234-:R-:W-:Y:S01]  /*17150*/  ISETP.NE.AND P1, PT, R224, 0x1, PT ;  /* 0x00000001e000780c */ /* 0x01cfe20003f25270 */
[----:B------:R-:W-:Y:S01]  /*17160*/  UIMAD UR5, UR4, 0x30, UR19 ;  /* 0x00000030040578a4 */ /* 0x000fe2000f8e0213 */
[----:B------:R-:W-:Y:S05]  /*17170*/  IMAD.MOV.U32 R227, RZ, RZ, RZ ;  /* 0x000000ffffe37224 */ /* 0x000fea00078e00ff */
        /* <DEDUP_REMOVED lines=25> */
[----:B------:R-:W2:Y:S01]  /*17310*/  SHFL.IDX PT, R7, R5, RZ, 0x181f ;  /* 0x00181fff05077589 */ /* 0x000ea200000e0000 */
[----:B------:R-:W-:Y:S03]  /*17320*/  IADD3 R6, -R197, 0x30, RZ ;  /* 0x00000030c5067810 */ /* 0x000fe60007ffe1ff */
[----:B------:R-:W3:Y:S01]  /*17330*/  SHFL.IDX PT, R8, R4, RZ, 0x181f ;  /* 0x00181fff04087589 */ /* 0x000ee200000e0000 */
[----:B------:R-:W-:Y:S03]  /*17340*/  ISETP.GE.AND P1, PT, R6, 0x1, PT ;  /* 0x000000010600780c */ /* 0x000fe60003f26270 */
[----:B------:R-:W4:Y:S04]  /*17350*/  SHFL.IDX PT, R5, R5, 0x1, 0x181f ;  /* 0x00381f0005057f89 */ /* 0x000f2800000e0000 */
[----:B------:R-:W5:Y:S06]  /*17360*/  SHFL.IDX PT, R4, R4, 0x1, 0x181f ;  /* 0x00381f0004047f89 */ /* 0x000f6c00000e0000 */
        /* <DEDUP_REMOVED lines=8> */
[----:B------:R-:W-:Y:S02]  /*173f0*/  @P1 LEA.HI.X R17, R232, R8, R231, 0x1, P0 ;  /* 0x00000008e8111211 */ /* 0x000fe400000f0ce7 */
[----:B------:R-:W-:Y:S11]  /*17400*/  ISETP.GE.AND P0, PT, R6, 0x21, PT ;  /* 0x000000210600780c */ /* 0x000ff60003f06270 */
[----:B------:R-:W-:Y:S02]  /*17410*/  @!UPT UIADD3 URZ, URZ, URZ, URZ ;  /* 0x0000003f3f3ff290 */ /* 0x000fe4000fffe03f */
[C---:B----4-:R-:W-:Y:S05]  /*17420*/  @P0 IADD3 R8, P2, R5.reuse, R242, RZ ;  /* 0x000000f205080210 */ /* 0x050fea0007f5e0ff */
[C---:B-----5:R-:W-:Y:S01]  /*17430*/  @P0 IMAD.X R9, R4.reuse, 0x1, R241, P2 ;  /* 0x0000000104090824 */ /* 0x060fe200010e06f1 */
[----:B------:R-:W-:Y:S05]  /*17440*/  @P0 IADD3 R6, P2, R5, R244, RZ ;  /* 0x000000f405060210 */ /* 0x000fea0007f5e0ff */
[C---:B------:R-:W-:Y:S01]  /*17450*/  @P0 IMAD.X R7, R4.reuse, 0x1, R243, P2 ;  /* 0x0000000104070824 */ /* 0x040fe200010e06f3 */
[----:B------:R-:W-:Y:S11]  /*17460*/  ISETP.GE.AND P2, PT, R229, c[0x0][0x1d4], PT ;  /* 0x00007500e5007a0c */ /* 0x000ff60003f46270 */
[----:B------:R-:W-:Y:S02]  /*17470*/  @!UPT UIADD3 URZ, URZ, URZ, URZ ;  /* 0x0000003f3f3ff290 */ /* 0x000fe4000fffe03f */
[----:B------:R2:W-:Y:S04]  /*17480*/  @P1 LDGSTS.E.BYPASS.LTC128B.128 [R230+0xb880], [R12.64], !P2 ;  /* 0x0b8800000ce61fae */ /* 0x0005e8000d101d5a */
[----:B------:R2:W-:Y:S04]  /*17490*/  @P1 LDGSTS.E.BYPASS.LTC128B.128 [R230+0xd080], [R10.64], !P5 ;  /* 0x0d0800000ae61fae */ /* 0x0005e8000e901d5a */
[----:B------:R2:W-:Y:S01]  /*174a0*/  @P1 LDGSTS.E.BYPASS.LTC128B.128 [R230+0xe880], [R16.64], !P4 ;  /* 0x0e88000010e61fae */ /* 0x0005e2000e101d5a */
[----:B------:R-:W-:Y:S03]  /*174b0*/  @P0 IADD3 R18, P1, R5, R246, RZ ;  /* 0x000000f605120210 */ /* 0x000fe60007f3e0ff */
[----:B------:R2:W-:Y:S02]  /*174c0*/  @P0 LDGSTS.E.BYPASS.LTC128B.128 [R230+0xb080], [R8.64], !P6 ;  /* 0x0b08000008e60fae */ /* 0x0005e4000f101d5a */
[----:B------:R-:W-:Y:S01]  /*174d0*/  @P0 IMAD.X R19, R4, 0x1, R245, P1 ;  /* 0x0000000104130824 */ /* 0x000fe200008e06f5 */
[C---:B------:R-:W-:Y:S01]  /*174e0*/  @P0 LEA R26, P1, R232.reuse, R5, 0x1 ;  /* 0x00000005e81a0211 */ /* 0x040fe200078208ff */
[----:B------:R2:W-:Y:S03]  /*174f0*/  @P0 LDGSTS.E.BYPASS.LTC128B.128 [R230+0xc880], [R6.64], !P2 ;  /* 0x0c88000006e60fae */ /* 0x0005e6000d101d5a */
[----:B------:R-:W-:Y:S01]  /*17500*/  @P0 LEA.HI.X R27, R232, R4, R231, 0x1, P1 ;  /* 0x00000004e81b0211 */ /* 0x000fe200008f0ce7 */
[----:B------:R2:W-:Y:S04]  /*17510*/  @P0 LDGSTS.E.BYPASS.LTC128B.128 [R230+0xe080], [R18.64], !P5 ;  /* 0x0e08000012e60fae */ /* 0x0005e8000e901d5a */
[----:B------:R2:W-:Y:S04]  /*17520*/  @P0 LDGSTS.E.BYPASS.LTC128B.128 [R230+0xf880], [R26.64], !P4 ;  /* 0x0f8800001ae60fae */ /* 0x0005e8000e101d5a */
.L_x_1737:
[----:B--234-:R-:W-:Y:S01]  /*17530*/  PLOP3.LUT P0, PT, PT, PT, UP2, 0x80, 0x0 ;  /* 0x000000000000781c */ /* 0x01cfe20003f0f028 */
[----:B------:R-:W-:Y:S01]  /*17540*/  UIMAD UR5, UR4, -0x30, URZ ;  /* 0xffffffd0040578a4 */ /* 0x000fe2000f8e023f */
[----:B------:R-:W-:Y:S01]  /*17550*/  MOV R5, R198 ;  /* 0x000000c600057202 */ /* 0x000fe20000000f00 */
[----:B------:R-:W0:Y:S01]  /*17560*/  LDGDEPBAR ;  /* 0x00000000000079af */ /* 0x000e220000000000 */
[----:B------:R-:W-:Y:S03]  /*17570*/  UIADD3 UR13, UR4, -0x1, URZ ;  /* 0xffffffff040d7890 */ /* 0x000fe6000fffe03f */
[----:B------:R-:W-:Y:S04]  /*17580*/  MOV R6, UR5 ;  /* 0x0000000500067c02 */ /* 0x000fe80008000f00 */
[----:B------:R-:W-:Y:S02]  /*17590*/  IADD3 R9, -R239, 0x1, R6 ;  /* 0x00000001ef097810 */ /* 0x000fe40007ffe106 */
[----:B------:R-:W-:Y:S01]  /*175a0*/  @P0 IMAD.HI.U32 R4, R198, c[0x0][0x2c8], RZ ;  /* 0x0000b200c6040a27 */ /* 0x000fe200078e00ff */
[----:B------:R-:W-:Y:S11]  /*175b0*/  PLOP3.LUT P0, PT, PT, PT, UP2, 0x80, 0x0 ;  /* 0x000000000000781c */ /* 0x000ff60003f0f028 */
[----:B------:R-:W-:Y:S02]  /*175c0*/  @!UPT UIADD3 URZ, URZ, URZ, URZ ;  /* 0x0000003f3f3ff290 */ /* 0x000fe4000fffe03f */
[----:B------:R-:W-:Y:S02]  /*175d0*/  @P0 SHF.R.U32.HI R5, RZ, c[0x0][0x2cc], R4 ;  /* 0x0000b300ff050a19 */ /* 0x000fe40000011604 */
[----:B------:R-:W-:Y:S03]  /*175e0*/  MOV R4, UR21 ;  /* 0x0000001500047c02 */ /* 0x000fe60008000f00 */
[----:B------:R-:W2:Y:S01]  /*175f0*/  SHFL.IDX PT, R7, R5, RZ, 0x1c1f ;  /* 0x001c1fff05077589 */ /* 0x000ea200000e0000 */
[----:B------:R-:W-:Y:S07]  /*17600*/  IADD3 R4, -R4, UR14, R9 ;  /* 0x0000000e04047c10 */ /* 0x000fee000fffe109 */
[----:B------:R-:W3:Y:S01]  /*17610*/  SHFL.IDX PT, R5, R5, 0x1, 0x1c1f ;  /* 0x003c1f0005057f89 */ /* 0x000ee200000e0000 */
[----:B--2---:R-:W-:Y:S04]  /*17620*/  IADD3 R6, R4, R7, RZ ;  /* 0x0000000704067210 */ /* 0x004fe80007ffe0ff */
[C---:B------:R-:W-:Y:S04]  /*17630*/  ISETP.GT.AND P0, PT, R6.reuse, RZ, PT ;  /* 0x000000ff0600720c */ /* 0x040fe80003f04270 */
[----:B-1----:R-:W-:Y:S02]  /*17640*/  FSEL R10, R169, -INF , P0 ;  /* 0xff800000a90a7808 */ /* 0x002fe40000000000 */
[----:B------:R-:W-:Y:S02]  /*17650*/  ISETP.GT.AND P0, PT, R6, 0x1, PT ;  /* 0x000000010600780c */ /* 0x000fe40003f04270 */
[----:B---3--:R-:W-:Y:S02]  /*17660*/  IADD3 R4, R4, R5, RZ ;  /* 0x0000000504047210 */ /* 0x008fe40007ffe0ff */
[----:B------:R-:W-:Y:S02]  /*17670*/  FSEL R13, R170, -INF , P0 ;  /* 0xff800000aa0d7808 */ /* 0x000fe40000000000 */
[C---:B------:R-:W-:Y:S04]  /*17680*/  ISETP.GT.AND P0, PT, R6.reuse, 0x8, PT ;  /* 0x000000080600780c */ /* 0x040fe80003f04270 */
[----:B------:R-:W-:Y:S02]  /*17690*/  FSEL R11, R171, -INF , P0 ;  /* 0xff800000ab0b7808 */ /* 0x000fe40000000000 */
[----:B------:R-:W-:Y:S04]  /*176a0*/  ISETP.GT.AND P0, PT, R6, 0x9, PT ;  /* 0x000000090600780c */ /* 0x000fe80003f04270 */
[----:B------:R-:W-:Y:S02]  /*176b0*/  FSEL R9, R178, -INF , P0 ;  /* 0xff800000b2097808 */ /* 0x000fe40000000000 */
[C---:B------:R-:W-:Y:S04]  /*176c0*/  ISETP.GT.AND P0, PT, R6.reuse, 0x10, PT ;  /* 0x000000100600780c */ /* 0x040fe80003f04270 */
[----:B------:R-:W-:Y:S02]  /*176d0*/  FSEL R249, R249, -INF , P0 ;  /* 0xff800000f9f97808 */ /* 0x000fe40000000000 */
[C---:B------:R-:W-:Y:S04]  /*176e0*/  ISETP.GT.AND P0, PT, R6.reuse, 0x11, PT ;  /* 0x000000110600780c */ /* 0x040fe80003f04270 */
        /* <DEDUP_REMOVED lines=9> */
[----:B------:R-:W-:Y:S04]  /*17780*/  ISETP.GT.AND P0, PT, R6, 0x28, PT ;  /* 0x000000280600780c */ /* 0x000fe80003f04270 */
[----:B------:R-:W-:Y:S02]  /*17790*/  FSEL R187, R172, -INF , P0 ;  /* 0xff800000acbb7808 */ /* 0x000fe40000000000 */
[----:B------:R-:W-:Y:S04]  /*177a0*/  ISETP.GT.AND P0, PT, R6, 0x29, PT ;  /* 0x000000290600780c */ /* 0x000fe80003f04270 */
[----:B------:R-:W-:Y:S02]  /*177b0*/  FSEL R185, R21, -INF , P0 ;  /* 0xff80000015b97808 */ /* 0x000fe40000000000 */
[----:B------:R-:W-:Y:S04]  /*177c0*/  ISETP.GT.AND P0, PT, R4, RZ, PT ;  /* 0x000000ff0400720c */ /* 0x000fe80003f04270 */
[----:B------:R-:W-:Y:S02]  /*177d0*/  FSEL R21, R0, -INF , P0 ;  /* 0xff80000000157808 */ /* 0x000fe40000000000 */
[----:B------:R-:W-:Y:S02]  /*177e0*/  FMNMX.FTZ R0, R10, R3, !PT ;  /* 0x000000030a007209 */ /* 0x000fe40007810000 */
[----:B------:R-:W-:Y:S02]  /*177f0*/  ISETP.GT.AND P0, PT, R4, 0x1, PT ;  /* 0x000000010400780c */ /* 0x000fe40003f04270 */
[----:B------:R-:W-:Y:S02]  /*17800*/  FMNMX.FTZ R0, R13, R0, !PT ;  /* 0x000000000d007209 */ /* 0x000fe40007810000 */
[----:B------:R-:W-:Y:S02]  /*17810*/  FSEL R19, R168, -INF , P0 ;  /* 0xff800000a8137808 */ /* 0x000fe40000000000 */
[----:B------:R-:W-:Y:S02]  /*17820*/  FMNMX.FTZ R0, R11, R0, !PT ;  /* 0x000000000b007209 */ /* 0x000fe40007810000 */
[----:B------:R-:W-:Y:S02]  /*17830*/  FMNMX.FTZ R8, R21, R2, !PT ;  /* 0x0000000215087209 */ /* 0x000fe40007810000 */
[----:B------:R-:W-:Y:S02]  /*17840*/  FMNMX.FTZ R0, R9, R0, !PT ;  /* 0x0000000009007209 */ /* 0x000fe40007810000 */
[----:B------:R-:W-:Y:S02]  /*17850*/  ISETP.GT.AND P0, PT, R4, 0x8, PT ;  /* 0x000000080400780c */ /* 0x000fe40003f04270 */
[----:B------:R-:W-:Y:S02]  /*17860*/  FMNMX.FTZ R0, R249, R0, !PT ;  /* 0x00000000f9007209 */ /* 0x000fe40007810000 */
[----:B------:R-:W-:Y:S02]  /*17870*/  FSEL R17, R176, -INF , P0 ;  /* 0xff800000b0117808 */ /* 0x000fe40000000000 */
[----:B------:R-:W-:Y:S02]  /*17880*/  FMNMX.FTZ R0, R247, R0, !PT ;  /* 0x00000000f7007209 */ /* 0x000fe40007810000 */
[C---:B------:R-:W-:Y:S02]  /*17890*/  ISETP.GT.AND P0, PT, R4.reuse, 0x9, PT ;  /* 0x000000090400780c */ /* 0x040fe40003f04270 */
[----:B------:R-:W-:Y:S02]  /*178a0*/  FMNMX.FTZ R0, R171, R0, !PT ;  /* 0x00000000ab007209 */ /* 0x000fe40007810000 */
[----:B------:R-:W-:Y:S02]  /*178b0*/  FMNMX.FTZ R8, R19, R8, !PT ;  /* 0x0000000813087209 */ /* 0x000fe40007810000 */
[----:B------:R-:W-:Y:S02]  /*178c0*/  FMNMX.FTZ R0, R169, R0, !PT ;  /* 0x00000000a9007209 */ /* 0x000fe40007810000 */
        /* <DEDUP_REMOVED lines=9> */
[C---:B------:R-:W-:Y:S01]  /*17960*/  ISETP.GT.AND P0, PT, R4.reuse, 0x11, PT ;  /* 0x000000110400780c */ /* 0x040fe20003f04270 */
[----:B------:R-:W1:Y:S01]  /*17970*/  SHFL.BFLY PT, R7, R6, 0x2, 0x1f ;  /* 0x0c401f0006077f89 */ /* 0x000e6200000e0000 */
        /* <DEDUP_REMOVED lines=12> */
[----:B-1----:R-:W-:Y:S02]  /*17a40*/  FMNMX.FTZ R5, R7, R6, !PT ;  /* 0x0000000607057209 */ /* 0x002fe40007810000 */
[----:B------:R-:W-:Y:S02]  /*17a50*/  FSEL R189, R20, -INF , P0 ;  /* 0xff80000014bd7808 */ /* 0x000fe40000000000 */
[----:B------:R-:W-:Y:S01]  /*17a60*/  ISETP.GT.AND P0, PT, R4, 0x28, PT ;  /* 0x000000280400780c */ /* 0x000fe20003f04270 */
[----:B------:R-:W1:Y:S01]  /*17a70*/  SHFL.BFLY PT, R0, R5, 0x1, 0x1f ;  /* 0x0c201f0005007f89 */ /* 0x000e6200000e0000 */
[----:B------:R-:W-:Y:S02]  /*17a80*/  FMNMX.FTZ R8, R191, R8, !PT ;  /* 0x00000008bf087209 */ /* 0x000fe40007810000 */
[----:B------:R-:W-:Y:S02]  /*17a90*/  FSEL R183, R24, -INF , P0 ;  /* 0xff80000018b77808 */ /* 0x000fe40000000000 */
[----:B------:R-:W-:Y:S02]  /*17aa0*/  ISETP.GT.AND P0, PT, R4, 0x29, PT ;  /* 0x000000290400780c */ /* 0x000fe40003f04270 */
[----:B------:R-:W-:Y:S02]  /*17ab0*/  FMNMX.FTZ R8, R189, R8, !PT ;  /* 0x00000008bd087209 */ /* 0x000fe40007810000 */
[----:B------:R-:W-:Y:S02]  /*17ac0*/  FSEL R157, R23, -INF , P0 ;  /* 0xff800000179d7808 */ /* 0x000fe40000000000 */
[----:B------:R-:W-:Y:S04]  /*17ad0*/  FMNMX.FTZ R8, R183, R8, !PT ;  /* 0x00000008b7087209 */ /* 0x000fe80007810000 */
[----:B------:R-:W-:Y:S02]  /*17ae0*/  FMNMX.FTZ R6, R157, R8, !PT ;  /* 0x000000089d067209 */ /* 0x000fe40007810000 */
[----:B-1----:R-:W-:Y:S03]  /*17af0*/  FMNMX.FTZ R0, R5, R0, !PT ;  /* 0x0000000005007209 */ /* 0x002fe60007810000 */
[----:B------:R-:W1:Y:S01]  /*17b00*/  SHFL.BFLY PT, R5, R6, 0x2, 0x1f ;  /* 0x0c401f0006057f89 */ /* 0x000e6200000e0000 */
[C---:B------:R-:W-:Y:S01]  /*17b10*/  FSETP.NEU.FTZ.AND P0, PT, R0.reuse, -INF , PT ;  /* 0xff8000000000780b */ /* 0x040fe20003f1d000 */
[C---:B------:R-:W-:Y:S03]  /*17b20*/  FMUL.FTZ R184, R0.reuse, c[0x0][0x2d0] ;  /* 0x0000b40000b87a20 */ /* 0x040fe60000410000 */
[----:B------:R-:W-:Y:S02]  /*17b30*/  FSEL R4, R0, RZ, P0 ;  /* 0x000000ff00047208 */ /* 0x000fe40000000000 */
[----:B------:R-:W-:Y:S03]  /*17b40*/  FSEL R184, R184, RZ, P0 ;  /* 0x000000ffb8b87208 */ /* 0x000fe60000000000 */
[----:B------:R-:W-:Y:S02]  /*17b50*/  FADD.FTZ R4, -R4, R3 ;  /* 0x0000000304047221 */ /* 0x000fe40000010100 */
[--C-:B------:R-:W-:Y:S02]  /*17b60*/  FFMA.FTZ R180, R13, c[0x0][0x2d0], -R184.reuse ;  /* 0x0000b4000db47a23 */ /* 0x100fe400000108b8 */
[--C-:B------:R-:W-:Y:S02]  /*17b70*/  FFMA.FTZ R181, R10, c[0x0][0x2d0], -R184.reuse ;  /* 0x0000b4000ab57a23 */ /* 0x100fe400000108b8 */
[--C-:B------:R-:W-:Y:S02]  /*17b80*/  FFMA.FTZ R179, R11, c[0x0][0x2d0], -R184.reuse ;  /* 0x0000b4000bb37a23 */ /* 0x100fe400000108b8 */
[--C-:B------:R-:W-:Y:S01]  /*17b90*/  FFMA.FTZ R178, R9, c[0x0][0x2d0], -R184.reuse ;  /* 0x0000b40009b27a23 */ /* 0x100fe200000108b8 */
[----:B------:R-:W-:Y:S01]  /*17ba0*/  MUFU.EX2 R180, R180 ;  /* 0x000000b400b47308 */ /* 0x000fe20000000800 */
[----:B------:R-:W-:Y:S02]  /*17bb0*/  FMUL.FTZ R3, R4, c[0x0][0x2d0] ;  /* 0x0000b40004037a20 */ /* 0x000fe40000410000 */
[--C-:B------:R-:W-:Y:S01]  /*17bc0*/  FFMA.FTZ R251, R171, c[0x0][0x2d0], -R184.reuse ;  /* 0x0000b400abfb7a23 */ /* 0x100fe200000108b8 */
[----:B-1----:R-:W-:Y:S01]  /*17bd0*/  FMNMX.FTZ R7, R6, R5, !PT ;  /* 0x0000000506077209 */ /* 0x002fe20007810000 */
[--C-:B------:R-:W-:Y:S02]  /*17be0*/  FFMA.FTZ R190, R169, c[0x0][0x2d0], -R184.reuse ;  /* 0x0000b400a9be7a23 */ /* 0x100fe400000108b8 */
[----:B------:R-:W-:Y:S01]  /*17bf0*/  LDSM.16.MT88.4 R168, [R212+0x6080] ;  /* 0x00608000d4a8783b */ /* 0x000fe20000004200 */
[--C-:B------:R-:W-:Y:S02]  /*17c00*/  FFMA.FTZ R186, R249, c[0x0][0x2d0], -R184.reuse ;  /* 0x0000b400f9ba7a23 */ /* 0x100fe400000108b8 */
[----:B------:R-:W1:Y:S01]  /*17c10*/  MUFU.EX2 R181, R181 ;  /* 0x000000b500b57308 */ /* 0x000e620000000800 */
[--C-:B------:R-:W-:Y:S02]  /*17c20*/  FFMA.FTZ R247, R247, c[0x0][0x2d0], -R184.reuse ;  /* 0x0000b400f7f77a23 */ /* 0x100fe400000108b8 */
[--C-:B------:R-:W-:Y:S02]  /*17c30*/  FFMA.FTZ R195, R195, c[0x0][0x2d0], -R184.reuse ;  /* 0x0000b400c3c37a23 */ /* 0x100fe400000108b8 */
[----:B------:R-:W2:Y:S01]  /*17c40*/  SHFL.BFLY PT, R156, R7, 0x1, 0x1f ;  /* 0x0c201f00079c7f89 */ /* 0x000ea200000e0000 */
[--C-:B------:R-:W-:Y:S02]  /*17c50*/  FFMA.FTZ R248, R193, c[0x0][0x2d0], -R184.reuse ;  /* 0x0000b400c1f87a23 */ /* 0x100fe400000108b8 */
[--C-:B------:R-:W-:Y:S02]  /*17c60*/  FFMA.FTZ R187, R187, c[0x0][0x2d0], -R184.reuse ;  /* 0x0000b400bbbb7a23 */ /* 0x100fe400000108b8 */
[----:B------:R-:W-:Y:S01]  /*17c70*/  MUFU.EX2 R179, R179 ;  /* 0x000000b300b37308 */ /* 0x000fe20000000800 */
[----:B------:R-:W-:Y:S09]  /*17c80*/  FFMA.FTZ R184, R185, c[0x0][0x2d0], -R184 ;  /* 0x0000b400b9b87a23 */ /* 0x000ff200000108b8 */
[----:B------:R-:W3:Y:S01]  /*17c90*/  MUFU.EX2 R178, R178 ;  /* 0x000000b200b27308 */ /* 0x000ee20000000800 */
[----:B-1----:R-:W-:Y:S02]  /*17ca0*/  F2FP.BF16.PACK_AB R160, R180, R181 ;  /* 0x000000b5b4a0723e */ /* 0x002fe400000010ff */
[----:B--2---:R-:W-:Y:S07]  /*17cb0*/  FMNMX.FTZ R156, R156, R7, !PT ;  /* 0x000000079c9c7209 */ /* 0x004fee0007810000 */
[----:B------:R-:W1:Y:S01]  /*17cc0*/  MUFU.EX2 R3, R3 ;  /* 0x0000000300037308 */ /* 0x000e620000000800 */
[C---:B------:R-:W-:Y:S01]  /*17cd0*/  FSETP.NEU.FTZ.AND P0, PT, R156.reuse, -INF , PT ;  /* 0xff8000009c00780b */ /* 0x040fe20003f1d000 */
[C---:B------:R-:W-:Y:S03]  /*17ce0*/  FMUL.FTZ R182, R156.reuse, c[0x0][0x2d0] ;  /* 0x0000b4009cb67a20 */ /* 0x040fe60000410000 */
[----:B------:R-:W-:Y:S02]  /*17cf0*/  FSEL R5, R156, RZ, P0 ;  /* 0x000000ff9c057208 */ /* 0x000fe40000000000 */
[----:B------:R-:W-:Y:S03]  /*17d00*/  FSEL R182, R182, RZ, P0 ;  /* 0x000000ffb6b67208 */ /* 0x000fe60000000000 */
[----:B------:R-:W-:Y:S01]  /*17d10*/  MUFU.EX2 R186, R186 ;  /* 0x000000ba00ba7308 */ /* 0x000fe20000000800 */
[----:B------:R-:W-:Y:S01]  /*17d20*/  ISETP.LT.AND P0, PT, R240, UR4, PT ;  /* 0x00000004f0007c0c */ /* 0x000fe2000bf01270 */
[----:B------:R-:W-:Y:S01]  /*17d30*/  FADD.FTZ R5, -R5, R2 ;  /* 0x0000000205057221 */ /* 0x000fe20000010100 */
[----:B------:R-:W-:Y:S01]  /*17d40*/  UMOV UR4, UR13 ;  /* 0x0000000d00047c82 */ /* 0x000fe20008000000 */
[--C-:B------:R-:W-:Y:S01]  /*17d50*/  FFMA.FTZ R158, R15, c[0x0][0x2d0], -R182.reuse ;  /* 0x0000b4000f9e7a23 */ /* 0x100fe200000108b6 */
[----:B---3--:R-:W-:Y:S01]  /*17d60*/  F2FP.BF16.PACK_AB R162, R178, R179 ;  /* 0x000000b3b2a2723e */ /* 0x008fe200000010ff */
[----:B------:R-:W2:Y:S01]  /*17d70*/  LDSM.16.MT88.4 R12, [R216+0x4080] ;  /* 0x00408000d80c783b */ /* 0x000ea20000004200 */
[--C-:B------:R-:W-:Y:S02]  /*17d80*/  FFMA.FTZ R177, R21, c[0x0][0x2d0], -R182.reuse ;  /* 0x0000b40015b17a23 */ /* 0x100fe400000108b6 */
[--C-:B------:R-:W-:Y:S01]  /*17d90*/  FFMA.FTZ R176, R19, c[0x0][0x2d0], -R182.reuse ;  /* 0x0000b40013b07a23 */ /* 0x100fe200000108b6 */
[----:B------:R-:W-:Y:S01]  /*17da0*/  MUFU.EX2 R158, R158 ;  /* 0x0000009e009e7308 */ /* 0x000fe20000000800 */
[--C-:B------:R-:W-:Y:S02]  /*17db0*/  FFMA.FTZ R159, R17, c[0x0][0x2d0], -R182.reuse ;  /* 0x0000b400119f7a23 */ /* 0x100fe400000108b6 */
[----:B------:R-:W-:Y:S01]  /*17dc0*/  FMUL.FTZ R2, R5, c[0x0][0x2d0] ;  /* 0x0000b40005027a20 */ /* 0x000fe20000410000 */
[----:B------:R-:W3:Y:S01]  /*17dd0*/  LDSM.16.MT88.4 R20, [R214+0x4080] ;  /* 0x00408000d614783b */ /* 0x000ee20000004200 */
        /* <DEDUP_REMOVED lines=9> */
[----:B------:R-:W1:Y:S01]  /*17e70*/  MUFU.EX2 R176, R176 ;  /* 0x000000b000b07308 */ /* 0x000e620000000800 */
[--C-:B------:R-:W-:Y:S02]  /*17e80*/  FFMA.FTZ R188, R175, c[0x0][0x2d0], -R182.reuse ;  /* 0x0000b400afbc7a23 */ /* 0x100fe400000108b6 */
[--C-:B------:R-:W-:Y:S02]  /*17e90*/  FFMA.FTZ R249, R173, c[0x0][0x2d0], -R182.reuse ;  /* 0x0000b400adf97a23 */ /* 0x100fe400000108b6 */
[----:B------:R-:W-:Y:S01]  /*17ea0*/  LDSM.16.MT88.4 R172, [R216+0x7880] ;  /* 0x00788000d8ac783b */ /* 0x000fe20000004200 */
[--C-:B------:R-:W-:Y:S02]  /*17eb0*/  FFMA.FTZ R192, R167, c[0x0][0x2d0], -R182.reuse ;  /* 0x0000b400a7c07a23 */ /* 0x100fe400000108b6 */
[--C-:B------:R-:W-:Y:S02]  /*17ec0*/  FFMA.FTZ R194, R165, c[0x0][0x2d0], -R182.reuse ;  /* 0x0000b400a5c27a23 */ /* 0x100fe400000108b6 */
[----:B------:R-:W4:Y:S01]  /*17ed0*/  MUFU.EX2 R159, R159 ;  /* 0x0000009f009f7308 */ /* 0x000f220000000800 */
[C---:B------:R-:W-:Y:S02]  /*17ee0*/  FMUL.FTZ R28, R3.reuse, R28 ;  /* 0x0000001c031c7220 */ /* 0x040fe40000410000 */
[----:B------:R-:W-:Y:S01]  /*17ef0*/  LDSM.16.MT88.4 R164, [R213+0x6080] ;  /* 0x00608000d5a4783b */ /* 0x000fe20000004200 */
[C---:B------:R-:W-:Y:S02]  /*17f00*/  FMUL.FTZ R29, R3.reuse, R29 ;  /* 0x0000001d031d7220 */ /* 0x040fe40000410000 */
[C---:B------:R-:W-:Y:S02]  /*17f10*/  FMUL.FTZ R32, R3.reuse, R32 ;  /* 0x0000002003207220 */ /* 0x040fe40000410000 */
[C---:B------:R-:W-:Y:S02]  /*17f20*/  FMUL.FTZ R33, R3.reuse, R33 ;  /* 0x0000002103217220 */ /* 0x040fe40000410000 */
[----:B------:R-:W5:Y:S01]  /*17f30*/  MUFU.EX2 R2, R2 ;  /* 0x0000000200027308 */ /* 0x000f620000000800 */
        /* <DEDUP_REMOVED lines=8> */
[C---:B------:R-:W-:Y:S01]  /*17fc0*/  FMUL.FTZ R48, R3.reuse, R48 ;  /* 0x0000003003307220 */ /* 0x040fe20000410000 */
[----:B----4-:R-:W-:Y:S01]  /*17fd0*/  F2FP.BF16.PACK_AB R163, R158, R159 ;  /* 0x0000009f9ea3723e */ /* 0x010fe200000010ff */
[C---:B------:R-:W-:Y:S02]  /*17fe0*/  FMUL.FTZ R49, R3.reuse, R49 ;  /* 0x0000003103317220 */ /* 0x040fe40000410000 */
[C---:B------:R-:W-:Y:S02]  /*17ff0*/  FMUL.FTZ R52, R3.reuse, R52 ;  /* 0x0000003403347220 */ /* 0x040fe40000410000 */
[C---:B------:R-:W-:Y:S01]  /*18000*/  FMUL.FTZ R53, R3.reuse, R53 ;  /* 0x0000003503357220 */ /* 0x040fe20000410000 */
[----:B------:R-:W-:Y:S01]  /*18010*/  MUFU.EX2 R188, R188 ;  /* 0x000000bc00bc7308 */ /* 0x000fe20000000800 */
[C---:B------:R-:W-:Y:S02]  /*18020*/  FMUL.FTZ R56, R3.reuse, R56 ;  /* 0x0000003803387220 */ /* 0x040fe40000410000 */
[C---:B------:R-:W-:Y:S02]  /*18030*/  FMUL.FTZ R57, R3.reuse, R57 ;  /* 0x0000003903397220 */ /* 0x040fe40000410000 */
[C---:B-----5:R-:W-:Y:S02]  /*18040*/  FMUL.FTZ R6, R2.reuse, R154 ;  /* 0x0000009a02067220 */ /* 0x060fe40000410000 */
[C---:B------:R-:W-:Y:S02]  /*18050*/  FMUL.FTZ R7, R2.reuse, R155 ;  /* 0x0000009b02077220 */ /* 0x040fe40000410000 */
[----:B------:R-:W4:Y:S01]  /*18060*/  LDSM.16.MT88.4 R152, [R213+0x4080] ;  /* 0x00408000d598783b */ /* 0x000f220000004200 */
[C---:B------:R-:W-:Y:S01]  /*18070*/  FMUL.FTZ R10, R2.reuse, R150 ;  /* 0x00000096020a7220 */ /* 0x040fe20000410000 */
[----:B------:R-:W5:Y:S01]  /*18080*/  MUFU.EX2 R249, R249 ;  /* 0x000000f900f97308 */ /* 0x000f620000000800 */
[C---:B------:R-:W-:Y:S02]  /*18090*/  FMUL.FTZ R11, R2.reuse, R151 ;  /* 0x00000097020b7220 */ /* 0x040fe40000410000 */
[C---:B--2---:R-:W-:Y:S03]  /*180a0*/  HMMA.16816.F32.BF16 R4, R160.reuse, R12, R4 ;  /* 0x0000000ca004723c */ /* 0x044fe60000041804 */
[----:B------:R-:W-:Y:S02]  /*180b0*/  LDSM.16.MT88.4 R148, [R213+0x4880] ;  /* 0x00488000d594783b */ /* 0x000fe40000004200 */
[C---:B------:R-:W-:Y:S02]  /*180c0*/  FMUL.FTZ R18, R2.reuse, R142 ;  /* 0x0000008e02127220 */ /* 0x040fe40000410000 */
[C---:B------:R-:W-:Y:S01]  /*180d0*/  FMUL.FTZ R12, R3.reuse, R144 ;  /* 0x00000090030c7220 */ /* 0x040fe20000410000 */
[C---:B------:R-:W-:Y:S01]  /*180e0*/  HMMA.16816.F32.BF16 R8, R160.reuse, R14, R8 ;  /* 0x0000000ea008723c */ /* 0x040fe20000041808 */
[----:B------:R-:W-:Y:S03]  /*180f0*/  MUFU.EX2 R251, R251 ;  /* 0x000000fb00fb7308 */ /* 0x000fe60000000800 */
[C---:B------:R-:W-:Y:S02]  /*18100*/  FMUL.FTZ R13, R3.reuse, R145 ;  /* 0x00000091030d7220 */ /* 0x040fe40000410000 */
[C---:B------:R-:W-:Y:S02]  /*18110*/  FMUL.FTZ R19, R2.reuse, R143 ;  /* 0x0000008f02137220 */ /* 0x040fe40000410000 */
[C---:B------:R-:W-:Y:S01]  /*18120*/  FMUL.FTZ R14, R2.reuse, R146 ;  /* 0x00000092020e7220 */ /* 0x040fe20000410000 */
[----:B------:R-:W-:Y:S02]  /*18130*/  LDSM.16.MT88.4 R140, [R213+0x5880] ;  /* 0x00588000d58c783b */ /* 0x000fe40000004200 */
[----:B------:R-:W2:Y:S01]  /*18140*/  MUFU.EX2 R190, R190 ;  /* 0x000000be00be7308 */ /* 0x000ea20000000800 */
[C---:B------:R-:W-:Y:S02]  /*18150*/  FMUL.FTZ R15, R2.reuse, R147 ;  /* 0x00000093020f7220 */ /* 0x040fe40000410000 */
[C---:B------:R-:W-:Y:S02]  /*18160*/  FMUL.FTZ R26, R2.reuse, R134 ;  /* 0x00000086021a7220 */ /* 0x040fe40000410000 */
[C---:B------:R-:W-:Y:S01]  /*18170*/  FMUL.FTZ R27, R2.reuse, R135 ;  /* 0x00000087021b7220 */ /* 0x040fe20000410000 */
[----:B------:R-:W1:Y:S01]  /*18180*/  LDSM.16.MT88.4 R144, [R212+0x4080] ;  /* 0x00408000d490783b */ /* 0x000e620000004200 */
[C---:B------:R-:W-:Y:S01]  /*18190*/  FMUL.FTZ R30, R2.reuse, R30 ;  /* 0x0000001e021e7220 */ /* 0x040fe20000410000 */
[C---:B---3--:R-:W-:Y:S02]  /*181a0*/  HMMA.16816.F32.BF16 R12, R160.reuse, R20, R12 ;  /* 0x00000014a00c723c */ /* 0x048fe4000004180c */
[----:B------:R-:W-:Y:S01]  /*181b0*/  MUFU.EX2 R192, R192 ;  /* 0x000000c000c07308 */ /* 0x000fe20000000800 */
[C---:B------:R-:W-:Y:S02]  /*181c0*/  FMUL.FTZ R31, R2.reuse, R31 ;  /* 0x0000001f021f7220 */ /* 0x040fe40000410000 */
[C---:B------:R-:W-:Y:S01]  /*181d0*/  FMUL.FTZ R34, R2.reuse, R34 ;  /* 0x0000002202227220 */ /* 0x040fe20000410000 */
[----:B------:R-:W-:Y:S01]  /*181e0*/  LDSM.16.MT88.4 R132, [R214+0x5880] ;  /* 0x00588000d684783b */ /* 0x000fe20000004200 */
[C---:B------:R-:W-:Y:S01]  /*181f0*/  FMUL.FTZ R20, R3.reuse, R136 ;  /* 0x0000008803147220 */ /* 0x040fe20000410000 */
[C---:B------:R-:W-:Y:S04]  /*18200*/  HMMA.16816.F32.BF16 R16, R160.reuse, R22, R16 ;  /* 0x00000016a010723c */ /* 0x040fe80000041810 */
[C---:B------:R-:W-:Y:S01]  /*18210*/  FMUL.FTZ R21, R3.reuse, R137 ;  /* 0x0000008903157220 */ /* 0x040fe20000410000 */
[----:B------:R-:W3:Y:S01]  /*18220*/  MUFU.EX2 R194, R194 ;  /* 0x000000c200c27308 */ /* 0x000ee20000000800 */
[C---:B------:R-:W-:Y:S02]  /*18230*/  FMUL.FTZ R35, R2.reuse, R35 ;  /* 0x0000002302237220 */ /* 0x040fe40000410000 */
[C---:B------:R-:W-:Y:S04]  /*18240*/  FMUL.FTZ R22, R2.reuse, R138 ;  /* 0x0000008a02167220 */ /* 0x040fe80000410000 */
[C---:B------:R-:W-:Y:S02]  /*18250*/  FMUL.FTZ R23, R2.reuse, R139 ;  /* 0x0000008b02177220 */ /* 0x040fe40000410000 */
[----:B------:R-:W2:Y:S01]  /*18260*/  LDSM.16.MT88.4 R136, [R216+0x5880] ;  /* 0x00588000d888783b */ /* 0x000ea20000004200 */
[C---:B------:R-:W-:Y:S01]  /*18270*/  FMUL.FTZ R38, R2.reuse, R38 ;  /* 0x0000002602267220 */ /* 0x040fe20000410000 */
[----:B------:R-:W-:Y:S01]  /*18280*/  MUFU.EX2 R195, R195 ;  /* 0x000000c300c37308 */ /* 0x000fe20000000800 */
[C---:B------:R-:W-:Y:S02]  /*18290*/  FMUL.FTZ R39, R2.reuse, R39 ;  /* 0x0000002702277220 */ /* 0x040fe40000410000 */
[C---:B----4-:R-:W-:Y:S03]  /*182a0*/  HMMA.16816.F32.BF16 R20, R160.reuse, R152, R20 ;  /* 0x00000098a014723c */ /* 0x050fe60000041814 */
[C---:B------:R-:W-:Y:S02]  /*182b0*/  FMUL.FTZ R42, R2.reuse, R42 ;  /* 0x0000002a022a7220 */ /* 0x040fe40000410000 */
[C---:B------:R-:W-:Y:S02]  /*182c0*/  FMUL.FTZ R43, R2.reuse, R43 ;  /* 0x0000002b022b7220 */ /* 0x040fe40000410000 */
[C---:B------:R-:W-:Y:S01]  /*182d0*/  FMUL.FTZ R46, R2.reuse, R46 ;  /* 0x0000002e022e7220 */ /* 0x040fe20000410000 */
[C---:B------:R-:W-:Y:S01]  /*182e0*/  HMMA.16816.F32.BF16 R24, R160.reuse, R154, R24 ;  /* 0x0000009aa018723c */ /* 0x040fe20000041818 */
[----:B------:R-:W-:Y:S01]  /*182f0*/  LDSM.16.MT88.4 R152, [R212+0x4880] ;  /* 0x00488000d498783b */ /* 0x000fe20000004200 */
[----:B------:R-:W4:Y:S02]  /*18300*/  MUFU.EX2 R248, R248 ;  /* 0x000000f800f87308 */ /* 0x000f240000000800 */
[C---:B------:R-:W-:Y:S02]  /*18310*/  FMUL.FTZ R47, R2.reuse, R47 ;  /* 0x0000002f022f7220 */ /* 0x040fe40000410000 */
[C---:B------:R-:W-:Y:S02]  /*18320*/  FMUL.FTZ R50, R2.reuse, R50 ;  /* 0x0000003202327220 */ /* 0x040fe40000410000 */
[C---:B-1----:R-:W-:Y:S04]  /*18330*/  HMMA.16816.F32.BF16 R28, R160.reuse, R144, R28 ;  /* 0x00000090a01c723c */ /* 0x042fe8000004181c */
[C---:B------:R-:W-:Y:S01]  /*18340*/  FMUL.FTZ R51, R2.reuse, R51 ;  /* 0x0000003302337220 */ /* 0x040fe20000410000 */
[----:B------:R-:W-:Y:S01]  /*18350*/  MUFU.EX2 R187, R187 ;  /* 0x000000bb00bb7308 */ /* 0x000fe20000000800 */
[C---:B------:R-:W-:Y:S02]  /*18360*/  FMUL.FTZ R54, R2.reuse, R54 ;  /* 0x0000003602367220 */ /* 0x040fe40000410000 */
[C---:B------:R-:W-:Y:S01]  /*18370*/  HMMA.16816.F32.BF16 R32, R160.reuse, R146, R32 ;  /* 0x00000092a020723c */ /* 0x040fe20000041820 */
[----:B------:R-:W-:Y:S03]  /*18380*/  LDSM.16.MT88.4 R144, [R214+0x4880] ;  /* 0x00488000d690783b */ /* 0x000fe60000004200 */
[C---:B------:R-:W-:Y:S02]  /*18390*/  FMUL.FTZ R55, R2.reuse, R55 ;  /* 0x0000003702377220 */ /* 0x040fe40000410000 */
[C---:B------:R-:W-:Y:S01]  /*183a0*/  FMUL.FTZ R58, R2.reuse, R58 ;  /* 0x0000003a023a7220 */ /* 0x040fe20000410000 */
[----:B------:R-:W-:Y:S01]  /*183b0*/  MUFU.EX2 R184, R184 ;  /* 0x000000b800b87308 */ /* 0x000fe20000000800 */
[C---:B------:R-:W-:Y:S01]  /*183c0*/  FMUL.FTZ R59, R2.reuse, R59 ;  /* 0x0000003b023b7220 */ /* 0x040fe20000410000 */
[C---:B--2---:R-:W-:Y:S03]  /*183d0*/  HMMA.16816.F32.BF16 R36, R160.reuse, R136, R36 ;  /* 0x00000088a024723c */ /* 0x044fe60000041824 */
        /* <DEDUP_REMOVED lines=94> */
[----:B------:R-:W-:Y:S01]  /*189c0*/  FMUL.FTZ R124, R3, R124 ;  /* 0x0000007c037c7220 */ /* 0x000fe20000410000 */
[----:B------:R-:W-:Y:S01]  /*189d0*/  F2FP.BF16.PACK_AB R132, R247, R186 ;  /* 0x000000baf784723e */ /* 0x000fe200000010ff */
[----:B------:R-:W-:Y:S03]  /*189e0*/  FMUL.FTZ R125, R3, R125 ;  /* 0x0000007d037d7220 */ /* 0x000fe60000410000 */
[C---:B------:R-:W-:Y:S03]  /*189f0*/  HMMA.16816.F32.BF16 R120, R160.reuse, R134, R120 ;  /* 0x00000086a078723c */ /* 0x040fe60000041878 */
[C---:B------:R-:W-:Y:S01]  /*18a00*/  FMUL.FTZ R126, R2.reuse, R126 ;  /* 0x0000007e027e7220 */ /* 0x040fe20000410000 */
[----:B-----5:R-:W-:Y:S01]  /*18a10*/  F2FP.BF16.PACK_AB R133, R249, R188 ;  /* 0x000000bcf985723e */ /* 0x020fe200000010ff */
[----:B------:R-:W-:Y:S02]  /*18a20*/  FMUL.FTZ R127, R2, R127 ;  /* 0x0000007f027f7220 */ /* 0x000fe40000410000 */
[C---:B------:R-:W-:Y:S01]  /*18a30*/  FMUL.FTZ R128, R3.reuse, R128 ;  /* 0x0000008003807220 */ /* 0x040fe20000410000 */
[----:B------:R-:W-:Y:S01]  /*18a40*/  F2FP.BF16.PACK_AB R134, R190, R251 ;  /* 0x000000fbbe86723e */ /* 0x000fe200000010ff */
[----:B------:R-:W-:Y:S03]  /*18a50*/  FMUL.FTZ R129, R3, R129 ;  /* 0x0000008103817220 */ /* 0x000fe60000410000 */
[C---:B---3--:R-:W-:Y:S03]  /*18a60*/  HMMA.16816.F32.BF16 R124, R160.reuse, R140, R124 ;  /* 0x0000008ca07c723c */ /* 0x048fe6000004187c */
[----:B------:R-:W-:Y:S01]  /*18a70*/  FMUL.FTZ R130, R2, R130 ;  /* 0x0000008202827220 */ /* 0x000fe20000410000 */
[----:B------:R-:W-:Y:S01]  /*18a80*/  F2FP.BF16.PACK_AB R135, R194, R192 ;  /* 0x000000c0c287723e */ /* 0x000fe200000010ff */
[C---:B------:R-:W-:Y:S02]  /*18a90*/  FMUL.FTZ R131, R2.reuse, R131 ;  /* 0x0000008302837220 */ /* 0x040fe40000410000 */
[--C-:B------:R-:W-:Y:S02]  /*18aa0*/  FFMA.FTZ R191, R191, c[0x0][0x2d0], -R182.reuse ;  /* 0x0000b400bfbf7a23 */ /* 0x100fe400000108b6 */
[--C-:B------:R-:W-:Y:S03]  /*18ab0*/  FFMA.FTZ R250, R189, c[0x0][0x2d0], -R182.reuse ;  /* 0x0000b400bdfa7a23 */ /* 0x100fe600000108b6 */
[----:B------:R-:W-:Y:S01]  /*18ac0*/  HMMA.16816.F32.BF16 R128, R160, R142, R128 ;  /* 0x0000008ea080723c */ /* 0x000fe20000041880 */
[----:B------:R-:W2:Y:S01]  /*18ad0*/  LDSM.16.MT88.4 R140, [R216+0x6080] ;  /* 0x00608000d88c783b */ /* 0x000ea20000004200 */
[----:B------:R-:W-:Y:S01]  /*18ae0*/  MUFU.EX2 R191, R191 ;  /* 0x000000bf00bf7308 */ /* 0x000fe20000000800 */
[--C-:B------:R-:W-:Y:S02]  /*18af0*/  FFMA.FTZ R183, R183, c[0x0][0x2d0], -R182.reuse ;  /* 0x0000b400b7b77a23 */ /* 0x100fe400000108b6 */
[----:B------:R-:W-:Y:S02]  /*18b00*/  FFMA.FTZ R182, R157, c[0x0][0x2d0], -R182 ;  /* 0x0000b4009db67a23 */ /* 0x000fe400000108b6 */
[----:B------:R-:W-:Y:S01]  /*18b10*/  FFMA.FTZ R181, R3, R238, R181 ;  /* 0x000000ee03b57223 */ /* 0x000fe200000100b5 */
[C---:B-1----:R-:W-:Y:S01]  /*18b20*/  HMMA.16816.F32.BF16 R4, R132.reuse, R136, R4 ;  /* 0x000000888404723c */ /* 0x042fe20000041804 */
[----:B------:R-:W1:Y:S03]  /*18b30*/  LDSM.16.MT88.4 R160, [R214+0x6080] ;  /* 0x00608000d6a0783b */ /* 0x000e660000004200 */
[----:B------:R-:W3:Y:S01]  /*18b40*/  MUFU.EX2 R250, R250 ;  /* 0x000000fa00fa7308 */ /* 0x000ee20000000800 */
[----:B------:R-:W-:Y:S02]  /*18b50*/  FFMA.FTZ R177, R2, R237, R177 ;  /* 0x000000ed02b17223 */ /* 0x000fe400000100b1 */
[----:B------:R-:W-:Y:S01]  /*18b60*/  FADD.FTZ R180, R180, R181 ;  /* 0x000000b5b4b47221 */ /* 0x000fe20000010000 */
[C---:B------:R-:W-:Y:S01]  /*18b70*/  HMMA.16816.F32.BF16 R8, R132.reuse, R138, R8 ;  /* 0x0000008a8408723c */ /* 0x040fe20000041808 */
[----:B------:R-:W5:Y:S03]  /*18b80*/  LDSM.16.MT88.4 R136, [R214+0x7880] ;  /* 0x00788000d688783b */ /* 0x000f660000004200 */
[----:B------:R-:W-:Y:S02]  /*18b90*/  FADD.FTZ R176, R176, R177 ;  /* 0x000000b1b0b07221 */ /* 0x000fe40000010000 */
[----:B------:R-:W-:Y:S01]  /*18ba0*/  MUFU.EX2 R183, R183 ;  /* 0x000000b700b77308 */ /* 0x000fe20000000800 */
[----:B------:R-:W-:Y:S01]  /*18bb0*/  FADD.FTZ R3, R179, R180 ;  /* 0x000000b4b3037221 */ /* 0x000fe20000010000 */
[C---:B------:R-:W-:Y:S04]  /*18bc0*/  HMMA.16816.F32.BF16 R12, R132.reuse, R144, R12 ;  /* 0x00000090840c723c */ /* 0x040fe8000004180c */
[----:B------:R-:W-:Y:S04]  /*18bd0*/  FADD.FTZ R3, R178, R3 ;  /* 0x00000003b2037221 */ /* 0x000fe80000010000 */
[C---:B------:R-:W-:Y:S01]  /*18be0*/  HMMA.16816.F32.BF16 R16, R132.reuse, R146, R16 ;  /* 0x000000928410723c */ /* 0x040fe20000041810 */
[----:B------:R-:W1:Y:S01]  /*18bf0*/  LDSM.16.MT88.4 R144, [R213+0x7880] ;  /* 0x00788000d590783b */ /* 0x000e620000004200 */
[----:B------:R-:W1:Y:S02]  /*18c00*/  MUFU.EX2 R182, R182 ;  /* 0x000000b600b67308 */ /* 0x000e640000000800 */
[----:B------:R-:W-:Y:S01]  /*18c10*/  FADD.FTZ R2, R186, R3 ;  /* 0x00000003ba027221 */ /* 0x000fe20000010000 */
[----:B------:R-:W-:Y:S03]  /*18c20*/  MOV R3, R0 ;  /* 0x0000000000037202 */ /* 0x000fe60000000f00 */
[C---:B------:R-:W-:Y:S04]  /*18c30*/  HMMA.16816.F32.BF16 R20, R132.reuse, R148, R20 ;  /* 0x000000948414723c */ /* 0x040fe80000041814 */
[----:B------:R-:W-:Y:S04]  /*18c40*/  FADD.FTZ R2, R247, R2 ;  /* 0x00000002f7027221 */ /* 0x000fe80000010000 */
[C---:B------:R-:W-:Y:S01]  /*18c50*/  HMMA.16816.F32.BF16 R24, R132.reuse, R150, R24 ;  /* 0x000000968418723c */ /* 0x040fe20000041818 */
[----:B------:R-:W-:Y:S03]  /*18c60*/  LDSM.16.MT88.4 R148, [R216+0x9080] ;  /* 0x00908000d894783b */ /* 0x000fe60000004200 */
[----:B------:R-:W-:Y:S01]  /*18c70*/  FADD.FTZ R251, R251, R2 ;  /* 0x00000002fbfb7221 */ /* 0x000fe20000010000 */
[-C--:B------:R-:W-:Y:S03]  /*18c80*/  MOV R2, R156.reuse ;  /* 0x0000009c00027202 */ /* 0x080fe60000000f00 */
[C---:B------:R-:W-:Y:S04]  /*18c90*/  HMMA.16816.F32.BF16 R28, R132.reuse, R152, R28 ;  /* 0x00000098841c723c */ /* 0x040fe8000004181c */
[----:B------:R-:W-:Y:S04]  /*18ca0*/  FADD.FTZ R190, R190, R251 ;  /* 0x000000fbbebe7221 */ /* 0x000fe80000010000 */
[C---:B------:R-:W-:Y:S08]  /*18cb0*/  HMMA.16816.F32.BF16 R32, R132.reuse, R154, R32 ;  /* 0x0000009a8420723c */ /* 0x040ff00000041820 */
[C---:B--2---:R-:W-:Y:S08]  /*18cc0*/  HMMA.16816.F32.BF16 R36, R132.reuse, R140, R36 ;  /* 0x0000008c8424723c */ /* 0x044ff00000041824 */
[C---:B------:R-:W-:Y:S01]  /*18cd0*/  HMMA.16816.F32.BF16 R40, R132.reuse, R142, R40 ;  /* 0x0000008e8428723c */ /* 0x040fe20000041828 */
[----:B------:R-:W2:Y:S07]  /*18ce0*/  LDSM.16.MT88.4 R140, [R212+0x7880] ;  /* 0x00788000d48c783b */ /* 0x000eae0000004200 */
[C---:B-1----:R-:W-:Y:S07]  /*18cf0*/  HMMA.16816.F32.BF16 R44, R132.reuse, R160, R44 ;  /* 0x000000a0842c723c */ /* 0x042fee000004182c */
[----:B----4-:R-:W-:Y:S01]  /*18d00*/  F2FP.BF16.PACK_AB R160, R248, R195 ;  /* 0x000000c3f8a0723e */ /* 0x010fe200000010ff */
[C---:B------:R-:W-:Y:S04]  /*18d10*/  HMMA.16816.F32.BF16 R48, R132.reuse, R162, R48 ;  /* 0x000000a28430723c */ /* 0x040fe80000041830 */
[----:B---3--:R-:W-:Y:S01]  /*18d20*/  F2FP.BF16.PACK_AB R161, R250, R191 ;  /* 0x000000bffaa1723e */ /* 0x008fe200000010ff */
[----:B------:R-:W-:Y:S02]  /*18d30*/  FADD.FTZ R195, R195, R190 ;  /* 0x000000bec3c37221 */ /* 0x000fe40000010000 */
[----:B------:R-:W-:Y:S01]  /*18d40*/  F2FP.BF16.PACK_AB R162, R184, R187 ;  /* 0x000000bbb8a2723e */ /* 0x000fe200000010ff */
[C---:B------:R-:W-:Y:S04]  /*18d50*/  HMMA.16816.F32.BF16 R52, R132.reuse, R164, R52 ;  /* 0x000000a48434723c */ /* 0x040fe80000041834 */
[----:B------:R-:W-:Y:S01]  /*18d60*/  F2FP.BF16.PACK_AB R163, R182, R183 ;  /* 0x000000b7b6a3723e */ /* 0x000fe200000010ff */
[----:B------:R-:W-:Y:S03]  /*18d70*/  FADD.FTZ R248, R248, R195 ;  /* 0x000000c3f8f87221 */ /* 0x000fe60000010000 */
[C---:B------:R-:W-:Y:S01]  /*18d80*/  HMMA.16816.F32.BF16 R56, R132.reuse, R166, R56 ;  /* 0x000000a68438723c */ /* 0x040fe20000041838 */
[----:B------:R-:W-:Y:S03]  /*18d90*/  LDSM.16.MT88.4 R164, [R213+0x5080] ;  /* 0x00508000d5a4783b */ /* 0x000fe60000004200 */
[----:B------:R-:W-:Y:S04]  /*18da0*/  FADD.FTZ R187, R187, R248 ;  /* 0x000000f8bbbb7221 */ /* 0x000fe80000010000 */
[C---:B------:R-:W-:Y:S04]  /*18db0*/  HMMA.16816.F32.BF16 R60, R132.reuse, R168, R60 ;  /* 0x000000a8843c723c */ /* 0x040fe8000004183c */
[----:B------:R-:W-:Y:S04]  /*18dc0*/  FADD.FTZ R238, R184, R187 ;  /* 0x000000bbb8ee7221 */ /* 0x000fe80000010000 */
[C---:B------:R-:W-:Y:S01]  /*18dd0*/  HMMA.16816.F32.BF16 R64, R132.reuse, R170, R64 ;  /* 0x000000aa8440723c */ /* 0x040fe20000041840 */
[----:B------:R-:W-:Y:S07]  /*18de0*/  LDSM.16.MT88.4 R168, [R212+0x5080] ;  /* 0x00508000d4a8783b */ /* 0x000fee0000004200 */
[C---:B------:R-:W-:Y:S08]  /*18df0*/  HMMA.16816.F32.BF16 R68, R132.reuse, R172, R68 ;  /* 0x000000ac8444723c */ /* 0x040ff00000041844 */
[C---:B------:R-:W-:Y:S01]  /*18e00*/  HMMA.16816.F32.BF16 R72, R132.reuse, R174, R72 ;  /* 0x000000ae8448723c */ /* 0x040fe20000041848 */
[----:B------:R-:W-:Y:S07]  /*18e10*/  LDSM.16.MT88.4 R172, [R212+0x8080] ;  /* 0x00808000d4ac783b */ /* 0x000fee0000004200 */
[C---:B-----5:R-:W-:Y:S08]  /*18e20*/  HMMA.16816.F32.BF16 R76, R132.reuse, R136, R76 ;  /* 0x00000088844c723c */ /* 0x060ff0000004184c */
        /* <DEDUP_REMOVED lines=55> */
[C---:B--2---:R-:W-:Y:S07]  /*191a0*/  HMMA.16816.F32.BF16 R108, R160.reuse, R4, R108 ;  /* 0x00000004a06c723c */ /* 0x044fee000004186c */
[----:B------:R-:W-:Y:S01]  /*191b0*/  FADD.FTZ R5, R159, R176 ;  /* 0x000000b09f057221 */ /* 0x000fe20000010000 */
[C---:B------:R-:W-:Y:S04]  /*191c0*/  HMMA.16816.F32.BF16 R112, R160.reuse, R6, R112 ;  /* 0x00000006a070723c */ /* 0x040fe80000041870 */
[----:B------:R-:W-:Y:S01]  /*191d0*/  MOV R159, R156 ;  /* 0x0000009c009f7202 */ /* 0x000fe20000000f00 */
[----:B------:R-:W-:Y:S03]  /*191e0*/  FADD.FTZ R5, R158, R5 ;  /* 0x000000059e057221 */ /* 0x000fe60000010000 */
[C---:B---3--:R-:W-:Y:S04]  /*191f0*/  HMMA.16816.F32.BF16 R116, R160.reuse, R8, R116 ;  /* 0x00000008a074723c */ /* 0x048fe80000041874 */
[----:B------:R-:W-:Y:S04]  /*19200*/  FADD.FTZ R188, R188, R5 ;  /* 0x00000005bcbc7221 */ /* 0x000fe80000010000 */
[C---:B------:R-:W-:Y:S04]  /*19210*/  HMMA.16816.F32.BF16 R120, R160.reuse, R10, R120 ;  /* 0x0000000aa078723c */ /* 0x040fe80000041878 */
[----:B------:R-:W-:Y:S04]  /*19220*/  FADD.FTZ R249, R249, R188 ;  /* 0x000000bcf9f97221 */ /* 0x000fe80000010000 */
[C---:B-1----:R-:W-:Y:S04]  /*19230*/  HMMA.16816.F32.BF16 R124, R160.reuse, R12, R124 ;  /* 0x0000000ca07c723c */ /* 0x042fe8000004187c */
[----:B------:R-:W-:Y:S04]  /*19240*/  FADD.FTZ R249, R192, R249 ;  /* 0x000000f9c0f97221 */ /* 0x000fe80000010000 */
[----:B------:R-:W-:Y:S01]  /*19250*/  FADD.FTZ R194, R194, R249 ;  /* 0x000000f9c2c27221 */ /* 0x000fe20000010000 */
[----:B------:R-:W-:Y:S03]  /*19260*/  HMMA.16816.F32.BF16 R128, R160, R14, R128 ;  /* 0x0000000ea080723c */ /* 0x000fe60000041880 */
[----:B------:R-:W-:Y:S04]  /*19270*/  FADD.FTZ R191, R191, R194 ;  /* 0x000000c2bfbf7221 */ /* 0x000fe80000010000 */
[----:B------:R-:W-:Y:S05]  /*19280*/  FADD.FTZ R250, R250, R191 ;  /* 0x000000bffafa7221 */ /* 0x000fea0000010000 */
[----:B------:R-:W-:Y:S04]  /*19290*/  FADD.FTZ R183, R183, R250 ;  /* 0x000000fab7b77221 */ /* 0x000fe80000010000 */
[----:B------:R-:W-:Y:S01]  /*192a0*/  FADD.FTZ R237, R182, R183 ;  /* 0x000000b7b6ed7221 */ /* 0x000fe20000010000 */
[----:B------:R-:W-:-:S05]  /*192b0*/  @P0 BRA `(.L_x_1738) ;  /* 0xffffcd8000000947 */ /* 0x000fca000383ffff */
.L_x_1733:
[----:B------:R-:W-:-:S13]  /*192c0*/  ISETP.LE.AND P0, PT, RZ, UR13, PT ;  /* 0x0000000dff007c0c */ /* 0x000fda000bf03270 */
[----:B------:R-:W-:Y:S05]  /*192d0*/  @!P0 BRA `(.L_x_1739) ;  /* 0x00002e8000008947 */ /* 0x000fea0003800000 */
[----:B------:R-:W-:Y:S01]  /*192e0*/  IADD3 R239, -R197, 0x30, RZ ;  /* 0x00000030c5ef7810 */ /* 0x000fe20007ffe1ff */
[C---:B------:R-:W-:Y:S01]  /*192f0*/  IMAD.SHL.U32 R241, R196.reuse, 0x2, RZ ;  /* 0x00000002c4f17824 */ /* 0x040fe200078e00ff */
[----:B------:R-:W-:Y:S02]  /*19300*/  SHF.L.U64.HI R240, R196, 0x1, R199 ;  /* 0x00000001c4f07819 */ /* 0x000fe400000102c7 */
.L_x_1744:
[----:B------:R-:W-:Y:S01]  /*19310*/  SHF.R.S32.HI R5, RZ, 0x1f, R228 ;  /* 0x0000001fff057819 */ /* 0x000fe200000114e4 */
[C---:B------:R-:W-:Y:S01]  /*19320*/  IMAD.WIDE.U32 R6, R228.reuse, c[0x0][0x208], RZ ;  /* 0x00008200e4067a25 */ /* 0x040fe200078e00ff */
[----:B------:R-:W-:Y:S01]  /*19330*/  SHF.R.S32.HI R3, RZ, 0x1f, R227 ;  /* 0x0000001fff037819 */ /* 0x000fe200000114e3 */
[----:B------:R-:W-:Y:S04]  /*19340*/  DEPBAR.LE SB0, 0x0 ;  /* 0x000080000000791a */ /* 0x000fe80000000000 */
[----:B------:R-:W-:Y:S01]  /*19350*/  BAR.SYNC.DEFER_BLOCKING 0x0 ;  /* 0x0000000000007b1d */ /* 0x000fe20000010000 */
[----:B------:R-:W-:Y:S01]  /*19360*/  IMAD R5, R5, c[0x0][0x208], RZ ;  /* 0x0000820005057a24 */ /* 0x000fe200078e02ff */
[----:B------:R-:W-:Y:S01]  /*19370*/  ISETP.GE.AND P1, PT, R229, c[0x0][0x1d4], PT ;  /* 0x00007500e5007a0c */ /* 0x000fe20003f26270 */
[----:B------:R-:W-:Y:S01]  /*19380*/  IMAD R3, R3, c[0x0][0x218], RZ ;  /* 0x0000860003037a24 */ /* 0x000fe200078e02ff */
[----:B------:R-:W-:Y:S01]  /*19390*/  SHF.L.U64.HI R245, R235, 0x1, R236 ;  /* 0x00000001ebf57819 */ /* 0x000fe200000102ec */
[----:B------:R-:W-:Y:S01]  /*193a0*/  IMAD R5, R228, c[0x0][0x20c], R5 ;  /* 0x00008300e4057a24 */ /* 0x000fe200078e0205 */
[----:B------:R-:W-:Y:S01]  /*193b0*/  SHF.L.U64.HI R243, R234, 0x1, R233 ;  /* 0x00000001eaf37819 */ /* 0x000fe200000102e9 */
[----:B------:R-:W-:Y:S01]  /*193c0*/  IMAD R3, R227, c[0x0][0x21c], R3 ;  /* 0x00008700e3037a24 */ /* 0x000fe200078e0203 */
[----:B------:R-:W-:Y:S01]  /*193d0*/  SHF.L.U64.HI R156, R232, 0x1, R231 ;  /* 0x00000001e89c7819 */ /* 0x000fe200000102e7 */
[----:B------:R-:W-:Y:S02]  /*193e0*/  IMAD.IADD R7, R7, 0x1, R5 ;  /* 0x0000000107077824 */ /* 0x000fe400078e0205 */
[----:B------:R-:W-:Y:S02]  /*193f0*/  IMAD.SHL.U32 R244, R235, 0x2, RZ ;  /* 0x00000002ebf47824 */ /* 0x000fe400078e00ff */
[----:B------:R-:W-:Y:S04]  /*19400*/  IMAD.WIDE.U32 R6, R227, c[0x0][0x218], R6 ;  /* 0x00008600e3067a25 */ /* 0x000fe800078e0006 */
[----:B------:R-:W-:Y:S01]  /*19410*/  IMAD.SHL.U32 R242, R234, 0x2, RZ ;  /* 0x00000002eaf27824 */ /* 0x000fe200078e00ff */
[----:B------:R-:W-:Y:S04]  /*19420*/  IADD3 R2, P0, R6, UR28, RZ ;  /* 0x0000001c06027c10 */ /* 0x000fe8000ff1e0ff */
[----:B------:R-:W-:Y:S01]  /*19430*/  IADD3.X R3, R7, UR12, R3, P0, !PT ;  /* 0x0000000c07037c10 */ /* 0x000fe200087fe403 */
[----:B------:R-:W-:Y:S01]  /*19440*/  LDSM.16.M88.4 R24, [R222] ;  /* 0x00000000de18783b */ /* 0x000fe20000000200 */
[C---:B------:R-:W-:Y:S01]  /*19450*/  LEA R4, P0, R2.reuse, c[0x0][0x1f8], 0x1 ;  /* 0x00007e0002047a11 */ /* 0x040fe200078008ff */
[----:B------:R-:W-:Y:S02]  /*19460*/  BSSY B0, `(.L_x_1740) ;  /* 0x0000031000007945 */ /* 0x000fe40003800000 */
[----:B------:R-:W-:Y:S01]  /*19470*/  LDSM.16.M88.4 R8, [R221+0xa080] ;  /* 0x00a08000dd08783b */ /* 0x000fe20000000200 */
[----:B------:R-:W-:Y:S01]  /*19480*/  LEA.HI.X R15, R2, c[0x0][0x1fc], R3, 0x1, P0 ;  /* 0x00007f00020f7a11 */ /* 0x000fe200000f0c03 */
[----:B------:R-:W-:Y:S02]  /*19490*/  IMAD.SHL.U32 R2, R232, 0x2, RZ ;  /* 0x00000002e8027824 */ /* 0x000fe400078e00ff */
[----:B------:R-:W1:Y:S04]  /*194a0*/  SHFL.IDX PT, R7, R4, RZ, 0x181f ;  /* 0x00181fff04077589 */ /* 0x000e6800000e0000 */
[----:B------:R-:W-:Y:S04]  /*194b0*/  LDSM.16.M88.4 R16, [R221+0xa880] ;  /* 0x00a88000dd10783b */ /* 0x000fe80000000200 */
[----:B------:R-:W2:Y:S04]  /*194c0*/  SHFL.IDX PT, R3, R15, RZ, 0x181f ;  /* 0x00181fff0f037589 */ /* 0x000ea800000e0000 */
[----:B------:R3:W4:Y:S04]  /*194d0*/  LDSM.16.M88.4 R160, [R221+0xb080] ;  /* 0x00b08000dda0783b */ /* 0x0007280000000200 */
[----:B------:R3:W3:Y:S04]  /*194e0*/  LDSM.16.M88.4 R164, [R220] ;  /* 0x00000000dca4783b */ /* 0x0006e80000000200 */
[----:B------:R3:W3:Y:S04]  /*194f0*/  LDSM.16.M88.4 R168, [R219] ;  /* 0x00000000dba8783b */ /* 0x0006e80000000200 */
[----:B------:R3:W3:Y:S04]  /*19500*/  LDSM.16.M88.4 R172, [R211] ;  /* 0x00000000d3ac783b */ /* 0x0006e80000000200 */
[----:B------:R3:W3:Y:S01]  /*19510*/  LDSM.16.M88.4 R176, [R210] ;  /* 0x00000000d2b0783b */ /* 0x0006e20000000200 */
[----:B-1----:R-:W-:Y:S05]  /*19520*/  IADD3 R22, P0, R7, R241, RZ ;  /* 0x000000f107167210 */ /* 0x002fea0007f1e0ff */
[----:B--2---:R-:W-:Y:S01]  /*19530*/  IMAD.X R23, R3, 0x1, R240, P0 ;  /* 0x0000000103177824 */ /* 0x004fe200000e06f0 */
        /* <DEDUP_REMOVED lines=9> */
[----:B------:R-:W-:Y:S02]  /*195d0*/  IADD3 R6, P0, R7, R2, RZ ;  /* 0x0000000207067210 */ /* 0x000fe40007f1e0ff */
[----:B------:R-:W-:Y:S02]  /*195e0*/  ISETP.GT.AND P1, PT, R223, 0x7f, PT ;  /* 0x0000007fdf00780c */ /* 0x000fe40003f24270 */
[----:B------:R1:W-:Y:S01]  /*195f0*/  LDGSTS.E.BYPASS.LTC128B.128 [R230+0x7080], [R12.64], !P5 ;  /* 0x070800000ce67fae */ /* 0x0003e2000e901d5a */
[----:B------:R-:W-:Y:S02]  /*19600*/  IMAD.X R7, R3, 0x1, R156, P0 ;  /* 0x0000000103077824 */ /* 0x000fe400000e069c */
[----:B------:R-:W-:Y:S03]  /*19610*/  IMAD.MOV.U32 R3, RZ, RZ, R0 ;  /* 0x000000ffff037224 */ /* 0x000fe600078e0000 */
[----:B------:R1:W-:Y:S05]  /*19620*/  LDGSTS.E.BYPASS.LTC128B.128 [R230+0x8880], [R6.64], !P4 ;  /* 0x0888000006e67fae */ /* 0x0003ea000e101d5a */
[----:B------:R-:W-:-:S05]  /*19630*/  @P1 BRA `(.L_x_1741) ;  /* 0x0000013000001947 */ /* 0x000fca0003800000 */
[----:B----4-:R-:W-:-:S05]  /*19640*/  BRA.DIV ~URZ, `(.L_x_1742) ;  /* 0x000060e27f007947 */ /* 0x010fca000b800000 */
[----:B------:R2:W4:Y:S04]  /*19650*/  SHFL.IDX PT, R5, R15, 0x1, 0x181f ;  /* 0x00381f000f057f89 */ /* 0x00052800000e0000 */
[----:B-1----:R2:W1:Y:S02]  /*19660*/  SHFL.IDX PT, R13, R4, 0x1, 0x181f ;  /* 0x00381f00040d7f89 */ /* 0x00246400000e0000 */
.L_x_1764:
[----:B-1----:R-:W-:Y:S02]  /*19670*/  IADD3 R20, P0, R13, R241, RZ ;  /* 0x000000f10d147210 */ /* 0x002fe40007f1e0ff */
[----:B------:R-:W-:Y:S03]  /*19680*/  ISETP.GE.AND P1, PT, R229, c[0x0][0x1d4], PT ;  /* 0x00007500e5007a0c */ /* 0x000fe60003f26270 */
[----:B----4-:R-:W-:Y:S01]  /*19690*/  IMAD.X R21, R5, 0x1, R240, P0 ;  /* 0x0000000105157824 */ /* 0x010fe200000e06f0 */
[----:B------:R-:W-:Y:S04]  /*196a0*/  IADD3 R14, P0, R13, R244, RZ ;  /* 0x000000f40d0e7210 */ /* 0x000fe80007f1e0ff */
[----:B------:R-:W-:Y:S01]  /*196b0*/  @!PT LDS RZ, [RZ] ;  /* 0x00000000fffff984 */ /* 0x000fe20000000800 */
[----:B------:R-:W-:Y:S01]  /*196c0*/  @!PT LDS RZ, [RZ] ;  /* 0x00000000fffff984 */ /* 0x000fe20000000800 */
[----:B------:R-:W-:Y:S01]  /*196d0*/  @!PT LDS RZ, [RZ] ;  /* 0x00000000fffff984 */ /* 0x000fe20000000800 */
[----:B------:R1:W-:Y:S01]  /*196e0*/  LDGSTS.E.BYPASS.LTC128B.128 [R230+0x5080], [R20.64], !P6 ;  /* 0x0508000014e67fae */ /* 0x0003e2000f101d5a */
[----:B--2---:R-:W-:Y:S01]  /*196f0*/  IMAD.X R15, R5, 0x1, R245, P0 ;  /* 0x00000001050f7824 */ /* 0x004fe200000e06f5 */
[----:B------:R-:W-:Y:S04]  /*19700*/  IADD3 R6, P0, R13, R242, RZ ;  /* 0x000000f20d067210 */ /* 0x000fe80007f1e0ff */
[----:B------:R1:W-:Y:S01]  /*19710*/  LDGSTS.E.BYPASS.LTC128B.128 [R230+0x6880], [R14.64], !P1 ;  /* 0x068800000ee67fae */ /* 0x0003e2000c901d5a */
[----:B------:R-:W-:Y:S01]  /*19720*/  IMAD.X R7, R5, 0x1, R243, P0 ;  /* 0x0000000105077824 */ /* 0x000fe200000e06f3 */
[----:B------:R-:W-:Y:S04]  /*19730*/  IADD3 R4, P0, R13, R2, RZ ;  /* 0x000000020d047210 */ /* 0x000fe80007f1e0ff */
[----:B------:R1:W-:Y:S01]  /*19740*/  LDGSTS.E.BYPASS.LTC128B.128 [R230+0x8080], [R6.64], !P5 ;  /* 0x0808000006e67fae */ /* 0x0003e2000e901d5a */
[----:B------:R-:W-:Y:S05]  /*19750*/  IMAD.X R5, R5, 0x1, R156, P0 ;  /* 0x0000000105057824 */ /* 0x000fea00000e069c */
[----:B------:R1:W-:Y:S03]  /*19760*/  LDGSTS.E.BYPASS.LTC128B.128 [R230+0x9880], [R4.64], !P4 ;  /* 0x0988000004e67fae */ /* 0x0003e6000e101d5a */
.L_x_1741:
[----:B----4-:R-:W-:Y:S05]  /*19770*/  BSYNC B0 ;  /* 0x0000000000007941 */ /* 0x010fea0003800000 */
.L_x_1740:
[----:B------:R-:W0:Y:S01]  /*19780*/  LDGDEPBAR ;  /* 0x00000000000079af */ /* 0x000e220000000000 */
[----:B------:R-:W-:Y:S01]  /*19790*/  WARPSYNC 0xffffffff ;  /* 0xffffffff00007948 */ /* 0x000fe20003800000 */
[C---:B-1----:R-:W-:Y:S01]  /*197a0*/  HMMA.16816.F32.BF16 R4, R24.reuse, R8, RZ ;  /* 0x000000081804723c */ /* 0x042fe200000418ff */
[----:B------:R-:W-:Y:S04]  /*197b0*/  UISETP.GE.AND UP0, UPT, UR13, 0x1, UPT ;  /* 0x000000010d00788c */ /* 0x000fe8000bf06270 */
[----:B------:R-:W-:Y:S02]  /*197c0*/  LDSM.16.M88.4 R180, [R218] ;  /* 0x00000000dab4783b */ /* 0x000fe40000000200 */
[----:B------:R-:W-:Y:S01]  /*197d0*/  PLOP3.LUT P0, PT, PT, PT, UP0, 0x40, 0x0 ;  /* 0x000000000000781c */ /* 0x000fe20003f0e808 */
[C---:B------:R-:W-:Y:S04]  /*197e0*/  HMMA.16816.F32.BF16 R8, R24.reuse, R10, RZ ;  /* 0x0000000a1808723c */ /* 0x040fe800000418ff */
[----:B------:R-:W1:Y:S04]  /*197f0*/  LDSM.16.M88.4 R184, [R215+0xa080] ;  /* 0x00a08000d7b8783b */ /* 0x000e680000000200 */
[C---:B------:R-:W-:Y:S03]  /*19800*/  HMMA.16816.F32.BF16 R12, R24.reuse, R16, RZ ;  /* 0x00000010180c723c */ /* 0x040fe600000418ff */
[----:B------:R-:W-:Y:S05]  /*19810*/  LDSM.16.M88.4 R188, [R215+0xb080] ;  /* 0x00b08000d7bc783b */ /* 0x000fea0000000200 */
[C---:B------:R-:W-:Y:S02]  /*19820*/  HMMA.16816.F32.BF16 R16, R24.reuse, R18, RZ ;  /* 0x000000121810723c */ /* 0x040fe400000418ff */
[----:B------:R-:W-:Y:S06]  /*19830*/  LDSM.16.M88.4 R192, [R217] ;  /* 0x00000000d9c0783b */ /* 0x000fec0000000200 */
[C---:B------:R-:W-:Y:S01]  /*19840*/  HMMA.16816.F32.BF16 R20, R24.reuse, R160, RZ ;  /* 0x000000a01814723c */ /* 0x040fe200000418ff */
[----:B------:R-:W-:Y:S07]  /*19850*/  LDSM.16.M88.4 R196, [R209] ;  /* 0x00000000d1c4783b */ /* 0x000fee0000000200 */
[----:B------:R-:W-:Y:S01]  /*19860*/  HMMA.16816.F32.BF16 R24, R24, R162, RZ ;  /* 0x000000a21818723c */ /* 0x000fe200000418ff */
        /* <DEDUP_REMOVED lines=13> */
[----:B------:R-:W-:Y:S07]  /*19940*/  LDSM.16.M88.4 R184, [R220+0x4000] ;  /* 0x00400000dcb8783b */ /* 0x000fee0000000200 */
[C---:B--2---:R-:W-:Y:S08]  /*19950*/  HMMA.16816.F32.BF16 R12, R180.reuse, R160, R12 ;  /* 0x000000a0b40c723c */ /* 0x044ff0000004180c */
[C---:B------:R-:W-:Y:S01]  /*19960*/  HMMA.16816.F32.BF16 R16, R180.reuse, R162, R16 ;  /* 0x000000a2b410723c */ /* 0x040fe20000041810 */
[----:B------:R-:W2:Y:S07]  /*19970*/  LDSM.16.M88.4 R160, [R221+0xc080] ;  /* 0x00c08000dda0783b */ /* 0x000eae0000000200 */
[C---:B------:R-:W-:Y:S08]  /*19980*/  HMMA.16816.F32.BF16 R20, R180.reuse, R188, R20 ;  /* 0x000000bcb414723c */ /* 0x040ff00000041814 */
[----:B------:R-:W-:Y:S01]  /*19990*/  HMMA.16816.F32.BF16 R24, R180, R190, R24 ;  /* 0x000000beb418723c */ /* 0x000fe20000041818 */
[----:B------:R-:W4:Y:S07]  /*199a0*/  LDSM.16.M88.4 R180, [R221+0xc880] ;  /* 0x00c88000ddb4783b */ /* 0x000f2e0000000200 */
[C---:B------:R-:W-:Y:S01]  /*199b0*/  HMMA.16816.F32.BF16 R4, R192.reuse, R196, R4 ;  /* 0x000000c4c004723c */ /* 0x040fe20000041804 */
[----:B------:R-:W5:Y:S07]  /*199c0*/  LDSM.16.M88.4 R188, [R208] ;  /* 0x00000000d0bc783b */ /* 0x000f6e0000000200 */
        /* <DEDUP_REMOVED lines=98> */
[----:B------:R-:W1:Y:S01]  /*19ff0*/  LDSM.16.M88.4 R192, [R217+0xc000] ;  /* 0x00c00000d9c0783b */ /* 0x000e620000000200 */
[C---:B-----5:R-:W-:Y:S08]  /*1a000*/  HMMA.16816.F32.BF16 R4, R176.reuse, R180, R4 ;  /* 0x000000b4b004723c */ /* 0x060ff00000041804 */
[C---:B------:R-:W-:Y:S08]  /*1a010*/  HMMA.16816.F32.BF16 R8, R176.reuse, R182, R8 ;  /* 0x000000b6b008723c */ /* 0x040ff00000041808 */
[C---:B---3--:R-:W-:Y:S08]  /*1a020*/  HMMA.16816.F32.BF16 R12, R176.reuse, R164, R12 ;  /* 0x000000a4b00c723c */ /* 0x048ff0000004180c */
[C---:B------:R-:W-:Y:S08]  /*1a030*/  HMMA.16816.F32.BF16 R16, R176.reuse, R166, R16 ;  /* 0x000000a6b010723c */ /* 0x040ff00000041810 */
[C---:B------:R-:W-:Y:S08]  /*1a040*/  HMMA.16816.F32.BF16 R20, R176.reuse, R168, R20 ;  /* 0x000000a8b014723c */ /* 0x040ff00000041814 */
[----:B------:R-:W-:Y:S08]  /*1a050*/  HMMA.16816.F32.BF16 R24, R176, R170, R24 ;  /* 0x000000aab018723c */ /* 0x000ff00000041818 */
[C---:B-1----:R-:W-:Y:S08]  /*1a060*/  HMMA.16816.F32.BF16 R4, R184.reuse, R188, R4 ;  /* 0x000000bcb804723c */ /* 0x042ff00000041804 */
[C---:B------:R-:W-:Y:S08]  /*1a070*/  HMMA.16816.F32.BF16 R8, R184.reuse, R190, R8 ;  /* 0x000000beb808723c */ /* 0x040ff00000041808 */
[C---:B--2---:R-:W-:Y:S08]  /*1a080*/  HMMA.16816.F32.BF16 R12, R184.reuse, R160, R12 ;  /* 0x000000a0b80c723c */ /* 0x044ff0000004180c */
[C---:B------:R-:W-:Y:S01]  /*1a090*/  HMMA.16816.F32.BF16 R16, R184.reuse, R162, R16 ;  /* 0x000000a2b810723c */ /* 0x040fe20000041810 */
[----:B------:R-:W1:Y:S07]  /*1a0a0*/  LDSM.16.M88.4 R160, [R209+0x5000] ;  /* 0x00500000d1a0783b */ /* 0x000e6e0000000200 */
[C---:B----4-:R-:W-:Y:S08]  /*1a0b0*/  HMMA.16816.F32.BF16 R20, R184.reuse, R172, R20 ;  /* 0x000000acb814723c */ /* 0x050ff00000041814 */
[----:B------:R-:W-:Y:S08]  /*1a0c0*/  HMMA.16816.F32.BF16 R24, R184, R174, R24 ;  /* 0x000000aeb818723c */ /* 0x000ff00000041818 */
[C---:B------:R-:W-:Y:S08]  /*1a0d0*/  HMMA.16816.F32.BF16 R4, R192.reuse, R196, R4 ;  /* 0x000000c4c004723c */ /* 0x040ff00000041804 */
[C---:B------:R-:W-:Y:S08]  /*1a0e0*/  HMMA.16816.F32.BF16 R8, R192.reuse, R198, R8 ;  /* 0x000000c6c008723c */ /* 0x040ff00000041808 */
[C---:B-1----:R-:W-:Y:S08]  /*1a0f0*/  HMMA.16816.F32.BF16 R12, R192.reuse, R160, R12 ;  /* 0x000000a0c00c723c */ /* 0x042ff0000004180c */
[----:B------:R-:W-:Y:S01]  /*1a100*/  FMUL.FTZ R175, R4, c[0x0][0x320] ;  /* 0x0000c80004af7a20 */ /* 0x000fe20000410000 */
[C---:B------:R-:W-:Y:S03]  /*1a110*/  HMMA.16816.F32.BF16 R16, R192.reuse, R162, R16 ;  /* 0x000000a2c010723c */ /* 0x040fe60000041810 */
[----:B------:R-:W-:Y:S02]  /*1a120*/  FMUL.FTZ R173, R5, c[0x0][0x320] ;  /* 0x0000c80005ad7a20 */ /* 0x000fe40000410000 */
[----:B------:R-:W1:Y:S01]  /*1a130*/  MUFU.TANH R175, R175 ;  /* 0x000000af00af7308 */ /* 0x000e620000002400 */
[----:B------:R-:W-:Y:S02]  /*1a140*/  FMUL.FTZ R174, R6, c[0x0][0x320] ;  /* 0x0000c80006ae7a20 */ /* 0x000fe40000410000 */
[----:B------:R-:W-:Y:S02]  /*1a150*/  FMUL.FTZ R172, R7, c[0x0][0x320] ;  /* 0x0000c80007ac7a20 */ /* 0x000fe40000410000 */
[----:B------:R-:W2:Y:S01]  /*1a160*/  LDSM.16.M88.4 R4, [R209+0x5800] ;  /* 0x00580000d104783b */ /* 0x000ea20000000200 */
[----:B------:R-:W-:Y:S04]  /*1a170*/  DEPBAR.LE SB0, 0x0 ;  /* 0x000080000000791a */ /* 0x000fe80000000000 */
[----:B------:R-:W3:Y:S01]  /*1a180*/  MUFU.TANH R173, R173 ;  /* 0x000000ad00ad7308 */ /* 0x000ee20000002400 */
[----:B------:R-:W-:Y:S01]  /*1a190*/  FMUL.FTZ R177, R8, c[0x0][0x320] ;  /* 0x0000c80008b17a20 */ /* 0x000fe20000410000 */
[----:B------:R-:W-:Y:S01]  /*1a1a0*/  BAR.SYNC.DEFER_BLOCKING 0x0 ;  /* 0x0000000000007b1d */ /* 0x000fe20000010000 */
        /* <DEDUP_REMOVED lines=13> */
[----:B------:R-:W1:Y:S01]  /*1a280*/  MUFU.TANH R177, R177 ;  /* 0x000000b100b17308 */ /* 0x000e620000002400 */
[C---:B--2---:R-:W-:Y:S09]  /*1a290*/  HMMA.16816.F32.BF16 R20, R192.reuse, R4, R20 ;  /* 0x00000004c014723c */ /* 0x044ff20000041814 */
[----:B------:R-:W2:Y:S01]  /*1a2a0*/  MUFU.TANH R9, R9 ;  /* 0x0000000900097308 */ /* 0x000ea20000002400 */
        /* <DEDUP_REMOVED lines=28> */
[----:B--234-:R-:W-:Y:S01]  /*1a470*/  UIMAD UR4, UR13, 0x30, UR19 ;  /* 0x000000300d0478a4 */ /* 0x01cfe2000f8e0213 */
[----:B------:R-:W-:Y:S01]  /*1a480*/  ISETP.NE.AND P1, PT, R224, 0x1, PT ;  /* 0x00000001e000780c */ /* 0x000fe20003f25270 */
[----:B------:R-:W-:Y:S04]  /*1a490*/  IMAD.MOV.U32 R227, RZ, RZ, RZ ;  /* 0x000000ffffe37224 */ /* 0x000fe800078e00ff */
[----:B------:R-:W-:Y:S05]  /*1a4a0*/  IMAD.U32 R228, RZ, RZ, UR4 ;  /* 0x00000004ffe47e24 */ /* 0x000fea000f8e00ff */
[----:B------:R-:W-:Y:S05]  /*1a4b0*/  IADD3 R228, R228, -0x30, R225 ;  /* 0xffffffd0e4e47810 */ /* 0x000fea0007ffe0e1 */
[----:B------:R-:W-:Y:S04]  /*1a4c0*/  @P1 IMAD.HI.U32 R5, R228, c[0x0][0x2bc], RZ ;  /* 0x0000af00e4051a27 */ /* 0x000fe800078e00ff */
[----:B------:R-:W-:Y:S01]  /*1a4d0*/  IMAD.MOV.U32 R4, RZ, RZ, R228 ;  /* 0x000000ffff047224 */ /* 0x000fe200078e00e4 */
[----:B------:R-:W-:Y:S02]  /*1a4e0*/  @P1 SHF.R.U32.HI R4, RZ, c[0x0][0x2c0], R5 ;  /* 0x0000b000ff041a19 */ /* 0x000fe40000011605 */
[----:B------:R-:W-:Y:S02]  /*1a4f0*/  ISETP.GE.AND P1, PT, R239, 0x1, PT ;  /* 0x00000001ef00780c */ /* 0x000fe40003f26270 */
[C---:B------:R-:W-:Y:S04]  /*1a500*/  @!P3 IADD3 R12, P0, R4.reuse, UR8, RZ ;  /* 0x00000008040cbc10 */ /* 0x040fe8000ff1e0ff */
[----:B------:R-:W-:Y:S02]  /*1a510*/  @!P3 LEA.HI.X.SX32 R5, R4, UR7, 0x1, P0 ;  /* 0x000000070405bc11 */ /* 0x000fe400080f0eff */
[C---:B------:R-:W-:Y:S04]  /*1a520*/  @!P3 LEA R6, P0, R12.reuse, c[0x0][0x2a0], 0x2 ;  /* 0x0000a8000c06ba11 */ /* 0x040fe800078010ff */
[----:B------:R-:W-:Y:S01]  /*1a530*/  @!P3 LEA.HI.X R7, R12, c[0x0][0x2a4], R5, 0x2, P0 ;  /* 0x0000a9000c07ba11 */ /* 0x000fe200000f1405 */
[----:B------:R-:W-:Y:S04]  /*1a540*/  IMAD.MOV R5, RZ, RZ, -R4 ;  /* 0x000000ffff057224 */ /* 0x000fe800078e0a04 */
[----:B------:R-:W2:Y:S01]  /*1a550*/  @!P3 LDG.E R227, [R6.64] ;  /* 0x0000001a06e3b981 */ /* 0x000ea2000c1e1900 */
[----:B------:R-:W-:Y:S04]  /*1a560*/  IMAD R228, R5, c[0x0][0x2b8], R228 ;  /* 0x0000ae0005e47a24 */ /* 0x000fe800078e02e4 */
[C---:B-1----:R-:W-:Y:S01]  /*1a570*/  IMAD.WIDE.U32 R12, R228.reuse, c[0x0][0x1e0], RZ ;  /* 0x00007800e40c7a25 */ /* 0x042fe200078e00ff */
        /* <DEDUP_REMOVED lines=13> */
[----:B------:R-:W2:Y:S04]  /*1a650*/  SHFL.IDX PT, R6, R4, RZ, 0x181f ;  /* 0x00181fff04067589 */ /* 0x000ea800000e0000 */
[----:B------:R-:W3:Y:S04]  /*1a660*/  SHFL.IDX PT, R5, R5, 0x1, 0x181f ;  /* 0x00381f0005057f89 */ /* 0x000ee800000e0000 */
[----:B------:R-:W4:Y:S01]  /*1a670*/  SHFL.IDX PT, R4, R4, 0x1, 0x181f ;  /* 0x00381f0004047f89 */ /* 0x000f2200000e0000 */
[CC--:B-1----:R-:W-:Y:S05]  /*1a680*/  @P1 IADD3 R16, P0, R7.reuse, R241.reuse, RZ ;  /* 0x000000f107101210 */ /* 0x0c2fea0007f1e0ff */
[C---:B--2---:R-:W-:Y:S01]  /*1a690*/  @P1 IMAD.X R17, R6.reuse, 0x1, R240, P0 ;  /* 0x0000000106111824 */ /* 0x044fe200000e06f0 */
[C---:B------:R-:W-:Y:S04]  /*1a6a0*/  @P1 IADD3 R14, P0, R7.reuse, R244, RZ ;  /* 0x000000f4070e1210 */ /* 0x040fe80007f1e0ff */
[----:B------:R1:W-:Y:S01]  /*1a6b0*/  @P1 LDGSTS.E.BYPASS.LTC128B.128 [R230+0xa080], [R16.64], !P6 ;  /* 0x0a08000010e61fae */ /* 0x0003e2000f101d5a */
[C---:B------:R-:W-:Y:S01]  /*1a6c0*/  @P1 IMAD.X R15, R6.reuse, 0x1, R245, P0 ;  /* 0x00000001060f1824 */ /* 0x040fe200000e06f5 */
[C---:B------:R-:W-:Y:S05]  /*1a6d0*/  @P1 IADD3 R12, P0, R7.reuse, R242, RZ ;  /* 0x000000f2070c1210 */ /* 0x040fea0007f1e0ff */
[C---:B------:R-:W-:Y:S01]  /*1a6e0*/  @P1 IMAD.X R13, R6.reuse, 0x1, R243, P0 ;  /* 0x00000001060d1824 */ /* 0x040fe200000e06f3 */
[----:B------:R-:W-:Y:S05]  /*1a6f0*/  @P1 IADD3 R18, P0, R7, R2, RZ ;  /* 0x0000000207121210 */ /* 0x000fea0007f1e0ff */
[--C-:B------:R-:W-:Y:S01]  /*1a700*/  @P1 IMAD.X R19, R6, 0x1, R156.reuse, P0 ;  /* 0x0000000106131824 */ /* 0x100fe200000e069c */
[----:B------:R-:W-:Y:S11]  /*1a710*/  ISETP.GE.AND P0, PT, R239, 0x21, PT ;  /* 0x00000021ef00780c */ /* 0x000ff60003f06270 */
[----:B------:R-:W-:Y:S02]  /*1a720*/  @!UPT UIADD3 URZ, URZ, URZ, URZ ;  /* 0x0000003f3f3ff290 */ /* 0x000fe4000fffe03f */
[C---:B---3--:R-:W-:Y:S05]  /*1a730*/  @P0 IADD3 R244, P2, R5.reuse, R244, RZ ;  /* 0x000000f405f40210 */ /* 0x048fea0007f5e0ff */
[C---:B----4-:R-:W-:Y:S01]  /*1a740*/  @P0 IMAD.X R245, R4.reuse, 0x1, R245, P2 ;  /* 0x0000000104f50824 */ /* 0x050fe200010e06f5 */
        /* <DEDUP_REMOVED lines=15> */
.L_x_1743:
[----:B-1234-:R-:W-:Y:S01]  /*1a840*/  FMNMX.FTZ R2, R175, R0, !PT ;  /* 0x00000000af027209 */ /* 0x01efe20007810000 */
[----:B------:R-:W-:Y:S01]  /*1a850*/  LDSM.16.MT88.4 R20, [R214+0x4080] ;  /* 0x00408000d614783b */ /* 0x000fe20000004200 */
[----:B------:R-:W-:Y:S01]  /*1a860*/  FMNMX.FTZ R7, R174, R159, !PT ;  /* 0x0000009fae077209 */ /* 0x000fe20007810000 */
[----:B------:R-:W-:Y:S01]  /*1a870*/  UIADD3 UR4, UR13, -0x1, URZ ;  /* 0xffffffff0d047890 */ /* 0x000fe2000fffe03f */
        /* <DEDUP_REMOVED lines=24> */
[----:B------:R-:W-:Y:S01]  /*1aa00*/  ISETP.LT.AND P0, PT, RZ, UR13, PT ;  /* 0x0000000dff007c0c */ /* 0x000fe2000bf01270 */
[----:B------:R-:W-:Y:S01]  /*1aa10*/  SHFL.BFLY PT, R11, R12, 0x2, 0x1f ;  /* 0x0c401f000c0b7f89 */ /* 0x000fe200000e0000 */
[----:B------:R-:W-:Y:S07]  /*1aa20*/  UMOV UR13, UR4 ;  /* 0x00000004000d7c82 */ /* 0x000fee0008000000 */
[----:B------:R-:W1:Y:S02]  /*1aa30*/  SHFL.BFLY PT, R7, R4, 0x2, 0x1f ;  /* 0x0c401f0004077f89 */ /* 0x000e6400000e0000 */
[----:B-1----:R-:W-:Y:S02]  /*1aa40*/  FMNMX.FTZ R5, R4, R7, !PT ;  /* 0x0000000704057209 */ /* 0x002fe40007810000 */
[----:B------:R-:W-:Y:S04]  /*1aa50*/  FMNMX.FTZ R6, R12, R11, !PT ;  /* 0x0000000b0c067209 */ /* 0x000fe80007810000 */
[----:B------:R-:W-:Y:S08]  /*1aa60*/  LDSM.16.MT88.4 R12, [R216+0x4080] ;  /* 0x00408000d80c783b */ /* 0x000ff00000004200 */
[----:B------:R-:W1:Y:S08]  /*1aa70*/  SHFL.BFLY PT, R11, R6, 0x1, 0x1f ;  /* 0x0c201f00060b7f89 */ /* 0x000e7000000e0000 */
[----:B------:R-:W2:Y:S01]  /*1aa80*/  SHFL.BFLY PT, R156, R5, 0x1, 0x1f ;  /* 0x0c201f00059c7f89 */ /* 0x000ea200000e0000 */
[----:B-1----:R-:W-:Y:S05]  /*1aa90*/  FMNMX.FTZ R0, R6, R11, !PT ;  /* 0x0000000b06007209 */ /* 0x002fea0007810000 */
[C---:B------:R-:W-:Y:S02]  /*1aaa0*/  FADD.FTZ R2, -R0.reuse, R3 ;  /* 0x0000000300027221 */ /* 0x040fe40000010100 */
[----:B------:R-:W-:Y:S01]  /*1aab0*/  FMUL.FTZ R190, R0, c[0x0][0x2d0] ;  /* 0x0000b40000be7a20 */ /* 0x000fe20000410000 */
[----:B--2---:R-:W-:Y:S01]  /*1aac0*/  FMNMX.FTZ R156, R156, R5, !PT ;  /* 0x000000059c9c7209 */ /* 0x004fe20007810000 */
[----:B------:R-:W-:Y:S02]  /*1aad0*/  FMUL.FTZ R3, R2, c[0x0][0x2d0] ;  /* 0x0000b40002037a20 */ /* 0x000fe40000410000 */
[--C-:B------:R-:W-:Y:S02]  /*1aae0*/  FFMA.FTZ R182, R175, c[0x0][0x2d0], -R190.reuse ;  /* 0x0000b400afb67a23 */ /* 0x100fe400000108be */
[C---:B------:R-:W-:Y:S02]  /*1aaf0*/  FMUL.FTZ R185, R156.reuse, c[0x0][0x2d0] ;  /* 0x0000b4009cb97a20 */ /* 0x040fe40000410000 */
[----:B------:R-:W-:Y:S01]  /*1ab00*/  FADD.FTZ R2, -R156, R159 ;  /* 0x0000009f9c027221 */ /* 0x000fe20000010100 */
[----:B------:R-:W1:Y:S01]  /*1ab10*/  MUFU.EX2 R3, R3 ;  /* 0x0000000300037308 */ /* 0x000e620000000800 */
        /* <DEDUP_REMOVED lines=8> */
[--C-:B------:R-:W-:Y:S02]  /*1aba0*/  FFMA.FTZ R159, R8, c[0x0][0x2d0], -R185.reuse ;  /* 0x0000b400089f7a23 */ /* 0x100fe400000108b9 */
[----:B------:R-:W-:Y:S02]  /*1abb0*/  FMUL.FTZ R4, R2, c[0x0][0x2d0] ;  /* 0x0000b40002047a20 */ /* 0x000fe40000410000 */
[--C-:B------:R-:W-:Y:S02]  /*1abc0*/  FFMA.FTZ R191, R171, c[0x0][0x2d0], -R190.reuse ;  /* 0x0000b400abbf7a23 */ /* 0x100fe400000108be */
[--C-:B------:R-:W-:Y:S01]  /*1abd0*/  FFMA.FTZ R192, R169, c[0x0][0x2d0], -R190.reuse ;  /* 0x0000b400a9c07a23 */ /* 0x100fe200000108be */
[----:B------:R2:W3:Y:S01]  /*1abe0*/  MUFU.EX2 R2, R4 ;  /* 0x0000000400027308 */ /* 0x0004e20000000800 */
        /* <DEDUP_REMOVED lines=9> */
[C---:B------:R-:W-:Y:S02]  /*1ac80*/  FMUL.FTZ R24, R3.reuse, R132 ;  /* 0x0000008403187220 */ /* 0x040fe40000410000 */
[----:B------:R-:W-:Y:S02]  /*1ac90*/  FMUL.FTZ R25, R3, R133 ;  /* 0x0000008503197220 */ /* 0x000fe40000410000 */
[--C-:B------:R-:W-:Y:S01]  /*1aca0*/  FFMA.FTZ R196, R167, c[0x0][0x2d0], -R190.reuse ;  /* 0x0000b400a7c47a23 */ /* 0x100fe200000108be */
[----:B------:R-:W-:Y:S01]  /*1acb0*/  MUFU.EX2 R180, R180 ;  /* 0x000000b400b47308 */ /* 0x000fe20000000800 */
[--C-:B------:R-:W-:Y:S02]  /*1acc0*/  FFMA.FTZ R195, R165, c[0x0][0x2d0], -R190.reuse ;  /* 0x0000b400a5c37a23 */ /* 0x100fe400000108be */
[--C-:B------:R-:W-:Y:S02]  /*1acd0*/  FFMA.FTZ R197, R166, c[0x0][0x2d0], -R185.reuse ;  /* 0x0000b400a6c57a23 */ /* 0x100fe400000108b9 */
[----:B--2---:R-:W-:Y:S02]  /*1ace0*/  FMUL.FTZ R4, R3, R152 ;  /* 0x0000009803047220 */ /* 0x004fe40000410000 */
[C---:B---3--:R-:W-:Y:S02]  /*1acf0*/  FMUL.FTZ R6, R2.reuse, R154 ;  /* 0x0000009a02067220 */ /* 0x048fe40000410000 */
[C---:B------:R-:W-:Y:S01]  /*1ad00*/  FMUL.FTZ R7, R2.reuse, R155 ;  /* 0x0000009b02077220 */ /* 0x040fe20000410000 */
[----:B------:R-:W2:Y:S01]  /*1ad10*/  MUFU.EX2 R179, R179 ;  /* 0x000000b300b37308 */ /* 0x000ea20000000800 */
[C---:B------:R-:W-:Y:S02]  /*1ad20*/  FMUL.FTZ R10, R2.reuse, R150 ;  /* 0x00000096020a7220 */ /* 0x040fe40000410000 */
[C---:B------:R-:W-:Y:S01]  /*1ad30*/  FMUL.FTZ R11, R2.reuse, R151 ;  /* 0x00000097020b7220 */ /* 0x040fe20000410000 */
[----:B-1----:R-:W-:Y:S01]  /*1ad40*/  F2FP.BF16.PACK_AB R152, R181, R182 ;  /* 0x000000b6b598723e */ /* 0x002fe200000010ff */
[C---:B------:R-:W-:Y:S01]  /*1ad50*/  FMUL.FTZ R18, R2.reuse, R142 ;  /* 0x0000008e02127220 */ /* 0x040fe20000410000 */
[----:B------:R-:W-:Y:S01]  /*1ad60*/  LDSM.16.MT88.4 R148, [R213+0x4880] ;  /* 0x00488000d594783b */ /* 0x000fe20000004200 */
[C---:B------:R-:W-:Y:S02]  /*1ad70*/  FMUL.FTZ R19, R2.reuse, R143 ;  /* 0x0000008f02137220 */ /* 0x040fe40000410000 */
[C---:B------:R-:W-:Y:S01]  /*1ad80*/  FMUL.FTZ R26, R2.reuse, R134 ;  /* 0x00000086021a7220 */ /* 0x040fe20000410000 */
[----:B------:R-:W-:Y:S01]  /*1ad90*/  MUFU.EX2 R178, R178 ;  /* 0x000000b200b27308 */ /* 0x000fe20000000800 */
[----:B------:R-:W-:Y:S02]  /*1ada0*/  FMUL.FTZ R27, R2, R135 ;  /* 0x00000087021b7220 */ /* 0x000fe40000410000 */
[--C-:B------:R-:W-:Y:S01]  /*1adb0*/  FFMA.FTZ R198, R164, c[0x0][0x2d0], -R185.reuse ;  /* 0x0000b400a4c67a23 */ /* 0x100fe200000108b9 */
[----:B------:R-:W-:Y:S01]  /*1adc0*/  LDSM.16.MT88.4 R132, [R214+0x5880] ;  /* 0x00588000d684783b */ /* 0x000fe20000004200 */
[C---:B------:R-:W-:Y:S02]  /*1add0*/  FMUL.FTZ R28, R3.reuse, R28 ;  /* 0x0000001c031c7220 */ /* 0x040fe40000410000 */
[C---:B------:R-:W-:Y:S02]  /*1ade0*/  FMUL.FTZ R29, R3.reuse, R29 ;  /* 0x0000001d031d7220 */ /* 0x040fe40000410000 */
[C---:B------:R-:W-:Y:S01]  /*1adf0*/  FMUL.FTZ R30, R2.reuse, R30 ;  /* 0x0000001e021e7220 */ /* 0x040fe20000410000 */
[----:B------:R-:W1:Y:S01]  /*1ae00*/  MUFU.EX2 R177, R177 ;  /* 0x000000b100b17308 */ /* 0x000e620000000800 */
[C---:B------:R-:W-:Y:S01]  /*1ae10*/  FMUL.FTZ R31, R2.reuse, R31 ;  /* 0x0000001f021f7220 */ /* 0x040fe20000410000 */
[----:B------:R-:W-:Y:S01]  /*1ae20*/  LDSM.16.MT88.4 R140, [R213+0x5880] ;  /* 0x00588000d58c783b */ /* 0x000fe20000004200 */
[----:B------:R-:W-:Y:S01]  /*1ae30*/  FMUL.FTZ R32, R3, R32 ;  /* 0x0000002003207220 */ /* 0x000fe20000410000 */
[----:B--2---:R-:W-:Y:S01]  /*1ae40*/  F2FP.BF16.PACK_AB R154, R179, R180 ;  /* 0x000000b4b39a723e */ /* 0x004fe200000010ff */
[C---:B------:R-:W-:Y:S02]  /*1ae50*/  FMUL.FTZ R33, R3.reuse, R33 ;  /* 0x0000002103217220 */ /* 0x040fe40000410000 */
[C---:B------:R-:W-:Y:S02]  /*1ae60*/  FMUL.FTZ R34, R2.reuse, R34 ;  /* 0x0000002202227220 */ /* 0x040fe40000410000 */
[C---:B------:R-:W-:Y:S01]  /*1ae70*/  FMUL.FTZ R35, R2.reuse, R35 ;  /* 0x0000002302237220 */ /* 0x040fe20000410000 */
[----:B------:R-:W-:Y:S01]  /*1ae80*/  MUFU.EX2 R176, R176 ;  /* 0x000000b000b07308 */ /* 0x000fe20000000800 */
[----:B------:R-:W-:Y:S01]  /*1ae90*/  LDSM.16.MT88.4 R164, [R213+0x6080] ;  /* 0x00608000d5a4783b */ /* 0x000fe20000004200 */
[C---:B------:R-:W-:Y:S02]  /*1aea0*/  FMUL.FTZ R36, R3.reuse, R36 ;  /* 0x0000002403247220 */ /* 0x040fe40000410000 */
[C---:B------:R-:W-:Y:S02]  /*1aeb0*/  FMUL.FTZ R37, R3.reuse, R37 ;  /* 0x0000002503257220 */ /* 0x040fe40000410000 */
[C---:B------:R-:W-:Y:S02]  /*1aec0*/  FMUL.FTZ R38, R2.reuse, R38 ;  /* 0x0000002602267220 */ /* 0x040fe40000410000 */
[C---:B------:R-:W-:Y:S02]  /*1aed0*/  FMUL.FTZ R39, R2.reuse, R39 ;  /* 0x0000002702277220 */ /* 0x040fe40000410000 */
[----:B------:R-:W2:Y:S01]  /*1aee0*/  MUFU.EX2 R159, R159 ;  /* 0x0000009f009f7308 */ /* 0x000ea20000000800 */
        /* <DEDUP_REMOVED lines=13> */
[C---:B------:R-:W-:Y:S02]  /*1afc0*/  FMUL.FTZ R50, R2.reuse, R50 ;  /* 0x0000003202327220 */ /* 0x040fe40000410000 */
[C---:B------:R-:W-:Y:S01]  /*1afd0*/  FMUL.FTZ R51, R2.reuse, R51 ;  /* 0x0000003302337220 */ /* 0x040fe20000410000 */
        /* <DEDUP_REMOVED lines=126> */
[C---:B------:R-:W-:Y:S03]  /*1b7c0*/  FMUL.FTZ R121, R3.reuse, R121 ;  /* 0x0000007903797220 */ /* 0x040fe60000410000 */
[C---:B-----5:R-:W-:Y:S03]  /*1b7d0*/  HMMA.16816.F32.BF16 R116, R152.reuse, R132, R116 ;  /* 0x000000849874723c */ /* 0x060fe60000041874 */
[C---:B------:R-:W-:Y:S02]  /*1b7e0*/  FMUL.FTZ R122, R2.reuse, R122 ;  /* 0x0000007a027a7220 */ /* 0x040fe40000410000 */
[----:B------:R-:W-:Y:S02]  /*1b7f0*/  FMUL.FTZ R123, R2, R123 ;  /* 0x0000007b027b7220 */ /* 0x000fe40000410000 */
[C---:B------:R-:W-:Y:S01]  /*1b800*/  FMUL.FTZ R124, R3.reuse, R124 ;  /* 0x0000007c037c7220 */ /* 0x040fe20000410000 */
[----:B------:R-:W-:Y:S01]  /*1b810*/  F2FP.BF16.PACK_AB R132, R192, R191 ;  /* 0x000000bfc084723e */ /* 0x000fe200000010ff */
[C---:B------:R-:W-:Y:S03]  /*1b820*/  FMUL.FTZ R125, R3.reuse, R125 ;  /* 0x0000007d037d7220 */ /* 0x040fe60000410000 */
[C---:B------:R-:W-:Y:S03]  /*1b830*/  HMMA.16816.F32.BF16 R120, R152.reuse, R134, R120 ;  /* 0x000000869878723c */ /* 0x040fe60000041878 */
[----:B------:R-:W-:Y:S01]  /*1b840*/  FMUL.FTZ R126, R2, R126 ;  /* 0x0000007e027e7220 */ /* 0x000fe20000410000 */
[----:B--2---:R-:W-:Y:S01]  /*1b850*/  F2FP.BF16.PACK_AB R133, R194, R193 ;  /* 0x000000c1c285723e */ /* 0x004fe200000010ff */
[C---:B------:R-:W-:Y:S02]  /*1b860*/  FMUL.FTZ R127, R2.reuse, R127 ;  /* 0x0000007f027f7220 */ /* 0x040fe40000410000 */
[----:B------:R-:W-:Y:S01]  /*1b870*/  FMUL.FTZ R128, R3, R128 ;  /* 0x0000008003807220 */ /* 0x000fe20000410000 */
[----:B----4-:R-:W-:Y:S01]  /*1b880*/  F2FP.BF16.PACK_AB R134, R195, R196 ;  /* 0x000000c4c386723e */ /* 0x010fe200000010ff */
[----:B------:R-:W-:Y:S03]  /*1b890*/  FMUL.FTZ R129, R3, R129 ;  /* 0x0000008103817220 */ /* 0x000fe60000410000 */
[C---:B-1----:R-:W-:Y:S03]  /*1b8a0*/  HMMA.16816.F32.BF16 R124, R152.reuse, R140, R124 ;  /* 0x0000008c987c723c */ /* 0x042fe6000004187c */
[----:B------:R-:W-:Y:S01]  /*1b8b0*/  FMUL.FTZ R130, R2, R130 ;  /* 0x0000008202827220 */ /* 0x000fe20000410000 */
[----:B------:R-:W-:Y:S01]  /*1b8c0*/  F2FP.BF16.PACK_AB R135, R198, R197 ;  /* 0x000000c5c687723e */ /* 0x000fe200000010ff */
[----:B------:R-:W-:Y:S02]  /*1b8d0*/  FMUL.FTZ R131, R2, R131 ;  /* 0x0000008302837220 */ /* 0x000fe40000410000 */
[--C-:B------:R-:W-:Y:S02]  /*1b8e0*/  FFMA.FTZ R189, R189, c[0x0][0x2d0], -R190.reuse ;  /* 0x0000b400bdbd7a23 */ /* 0x100fe400000108be */
[--C-:B------:R-:W-:Y:S03]  /*1b8f0*/  FFMA.FTZ R242, R187, c[0x0][0x2d0], -R190.reuse ;  /* 0x0000b400bbf27a23 */ /* 0x100fe600000108be */
[----:B------:R-:W-:Y:S01]  /*1b900*/  HMMA.16816.F32.BF16 R128, R152, R142, R128 ;  /* 0x0000008e9880723c */ /* 0x000fe20000041880 */
[----:B------:R-:W1:Y:S01]  /*1b910*/  LDSM.16.MT88.4 R140, [R216+0x6080] ;  /* 0x00608000d88c783b */ /* 0x000e620000004200 */
[----:B------:R-:W-:Y:S01]  /*1b920*/  MUFU.EX2 R189, R189 ;  /* 0x000000bd00bd7308 */ /* 0x000fe20000000800 */
[--C-:B------:R-:W-:Y:S02]  /*1b930*/  FFMA.FTZ R187, R188, c[0x0][0x2d0], -R185.reuse ;  /* 0x0000b400bcbb7a23 */ /* 0x100fe400000108b9 */
[--C-:B------:R-:W-:Y:S02]  /*1b940*/  FFMA.FTZ R186, R186, c[0x0][0x2d0], -R185.reuse ;  /* 0x0000b400baba7a23 */ /* 0x100fe400000108b9 */
[--C-:B------:R-:W-:Y:S01]  /*1b950*/  FFMA.FTZ R184, R184, c[0x0][0x2d0], -R190.reuse ;  /* 0x0000b400b8b87a23 */ /* 0x100fe200000108be */
[C---:B---3--:R-:W-:Y:S01]  /*1b960*/  HMMA.16816.F32.BF16 R4, R132.reuse, R136, R4 ;  /* 0x000000888404723c */ /* 0x048fe20000041804 */
[----:B------:R-:W2:Y:S03]  /*1b970*/  LDSM.16.MT88.4 R152, [R214+0x6080] ;  /* 0x00608000d698783b */ /* 0x000ea60000004200 */
[----:B------:R-:W3:Y:S01]  /*1b980*/  MUFU.EX2 R242, R242 ;  /* 0x000000f200f27308 */ /* 0x000ee20000000800 */
[--C-:B------:R-:W-:Y:S02]  /*1b990*/  FFMA.FTZ R158, R158, c[0x0][0x2d0], -R185.reuse ;  /* 0x0000b4009e9e7a23 */ /* 0x100fe400000108b9 */
[----:B------:R-:W-:Y:S01]  /*1b9a0*/  FFMA.FTZ R185, R157, c[0x0][0x2d0], -R185 ;  /* 0x0000b4009db97a23 */ /* 0x000fe200000108b9 */
        /* <DEDUP_REMOVED lines=15> */
[----:B------:R-:W-:Y:S03]  /*1baa0*/  FADD.FTZ R2, R179, R2 ;  /* 0x00000002b3027221 */ /* 0x000fe60000010000 */
[C---:B------:R-:W-:Y:S01]  /*1bab0*/  HMMA.16816.F32.BF16 R24, R132.reuse, R150, R24 ;  /* 0x000000968418723c */ /* 0x040fe20000041818 */
[----:B------:R-:W-:Y:S03]  /*1bac0*/  LDSM.16.MT88.4 R148, [R216+0x9080] ;  /* 0x00908000d894783b */ /* 0x000fe60000004200 */
[----:B------:R-:W-:Y:S02]  /*1bad0*/  FADD.FTZ R3, R191, R2 ;  /* 0x00000002bf037221 */ /* 0x000fe40000010000 */
[----:B------:R-:W2:Y:S02]  /*1bae0*/  MUFU.EX2 R183, R190 ;  /* 0x000000be00b77308 */ /* 0x000ea40000000800 */
[C---:B------:R-:W-:Y:S04]  /*1baf0*/  HMMA.16816.F32.BF16 R28, R132.reuse, R160, R28 ;  /* 0x000000a0841c723c */ /* 0x040fe8000004181c */
[----:B------:R-:W-:Y:S03]  /*1bb00*/  FADD.FTZ R3, R192, R3 ;  /* 0x00000003c0037221 */ /* 0x000fe60000010000 */
[----:B---3--:R-:W-:Y:S01]  /*1bb10*/  F2FP.BF16.PACK_AB R160, R242, R189 ;  /* 0x000000bdf2a0723e */ /* 0x008fe200000010ff */
[C---:B------:R-:W-:Y:S01]  /*1bb20*/  HMMA.16816.F32.BF16 R32, R132.reuse, R162, R32 ;  /* 0x000000a28420723c */ /* 0x040fe20000041820 */
[----:B------:R-:W-:Y:S03]  /*1bb30*/  MUFU.EX2 R158, R158 ;  /* 0x0000009e009e7308 */ /* 0x000fe60000000800 */
[----:B-1----:R-:W-:Y:S01]  /*1bb40*/  F2FP.BF16.PACK_AB R161, R186, R187 ;  /* 0x000000bbbaa1723e */ /* 0x002fe200000010ff */
[----:B------:R-:W-:Y:S03]  /*1bb50*/  FADD.FTZ R2, R196, R3 ;  /* 0x00000003c4027221 */ /* 0x000fe60000010000 */
[C---:B------:R-:W-:Y:S03]  /*1bb60*/  HMMA.16816.F32.BF16 R36, R132.reuse, R140, R36 ;  /* 0x0000008c8424723c */ /* 0x040fe60000041824 */
[----:B------:R-:W1:Y:S01]  /*1bb70*/  MUFU.EX2 R185, R185 ;  /* 0x000000b900b97308 */ /* 0x000e620000000800 */
[----:B------:R-:W-:Y:S01]  /*1bb80*/  FADD.FTZ R2, R195, R2 ;  /* 0x00000002c3027221 */ /* 0x000fe20000010000 */
[----:B--2---:R-:W-:Y:S03]  /*1bb90*/  F2FP.BF16.PACK_AB R162, R183, R184 ;  /* 0x000000b8b7a2723e */ /* 0x004fe600000010ff */
[C---:B------:R-:W-:Y:S01]  /*1bba0*/  HMMA.16816.F32.BF16 R40, R132.reuse, R142, R40 ;  /* 0x0000008e8428723c */ /* 0x040fe20000041828 */
[----:B------:R-:W2:Y:S03]  /*1bbb0*/  LDSM.16.MT88.4 R140, [R212+0x7880] ;  /* 0x00788000d48c783b */ /* 0x000ea60000004200 */
[----:B------:R-:W-:Y:S04]  /*1bbc0*/  FADD.FTZ R3, R189, R2 ;  /* 0x00000002bd037221 */ /* 0x000fe80000010000 */
[C---:B------:R-:W-:Y:S04]  /*1bbd0*/  HMMA.16816.F32.BF16 R44, R132.reuse, R152, R44 ;  /* 0x00000098842c723c */ /* 0x040fe8000004182c */
[----:B------:R-:W-:Y:S04]  /*1bbe0*/  FADD.FTZ R3, R242, R3 ;  /* 0x00000003f2037221 */ /* 0x000fe80000010000 */
[C---:B------:R-:W-:Y:S04]  /*1bbf0*/  HMMA.16816.F32.BF16 R48, R132.reuse, R154, R48 ;  /* 0x0000009a8430723c */ /* 0x040fe80000041830 */
[----:B-1----:R-:W-:Y:S01]  /*1bc00*/  F2FP.BF16.PACK_AB R163, R185, R158 ;  /* 0x0000009eb9a3723e */ /* 0x002fe200000010ff */
[----:B------:R-:W-:Y:S03]  /*1bc10*/  FADD.FTZ R184, R184, R3 ;  /* 0x00000003b8b87221 */ /* 0x000fe60000010000 */
[C---:B------:R-:W-:Y:S04]  /*1bc20*/  HMMA.16816.F32.BF16 R52, R132.reuse, R164, R52 ;  /* 0x000000a48434723c */ /* 0x040fe80000041834 */
[----:B------:R-:W-:Y:S04]  /*1bc30*/  FADD.FTZ R238, R183, R184 ;  /* 0x000000b8b7ee7221 */ /* 0x000fe80000010000 */
[C---:B------:R-:W-:Y:S01]  /*1bc40*/  HMMA.16816.F32.BF16 R56, R132.reuse, R166, R56 ;  /* 0x000000a68438723c */ /* 0x040fe20000041838 */
[----:B------:R-:W-:Y:S07]  /*1bc50*/  LDSM.16.MT88.4 R164, [R213+0x5080] ;  /* 0x00508000d5a4783b */ /* 0x000fee0000004200 */
        /* <DEDUP_REMOVED lines=65> */
[----:B------:R-:W-:Y:S01]  /*1c070*/  FADD.FTZ R4, R159, R4 ;  /* 0x000000049f047221 */ /* 0x000fe20000010000 */
[----:B------:R-:W-:Y:S03]  /*1c080*/  MOV R159, R156 ;  /* 0x0000009c009f7202 */ /* 0x000fe60000000f00 */
        /* <DEDUP_REMOVED lines=13> */
.L_x_1739:
[----:B------:R-:W1:Y:S01]  /*1c160*/  SHFL.BFLY PT, R3, R238, 0x2, 0x1f ;  /* 0x0c401f00ee037f89 */ /* 0x000e6200000e0000 */
[----:B------:R-:W-:-:S02]  /*1c170*/  MOV R4, RZ ;  /* 0x000000ff00047202 */ /* 0x000fc40000000f00 */
[----:B------:R-:W-:Y:S01]  /*1c180*/  PLOP3.LUT P2, PT, PT, PT, PT, 0x8, 0x0 ;  /* 0x000000000000781c */ /* 0x000fe20003f4e170 */
[----:B------:R-:W2:Y:S01]  /*1c190*/  SHFL.BFLY PT, R2, R237, 0x2, 0x1f ;  /* 0x0c401f00ed027f89 */ /* 0x000ea200000e0000 */
        /* <DEDUP_REMOVED lines=9> */
[----:B------:R-:W-:Y:S02]  /*1c230*/  MOV R7, 0xff800000 ;  /* 0xff80000000077802 */ /* 0x000fe40000000f00 */
        /* <DEDUP_REMOVED lines=141> */
.L_x_1655:
        /* <DEDUP_REMOVED lines=20> */
[----:B-1-3--:R-:W-:Y:S02]  /*1cc50*/  SHF.R.S32.HI R5, RZ, 0x1f, R0 ;  /* 0x0000001fff057819 */ /* 0x00afe40000011400 */
        /* <DEDUP_REMOVED lines=27> */
[----:B------:R-:W-:Y:S01]  /*1ce10*/  F2FP.BF16.PACK_AB R44, R45, R44 ;  /* 0x0000002c2d2c723e */ /* 0x000fe200000010ff */
[----:B------:R-:W-:Y:S01]  /*1ce20*/  IMAD.SHL.U32 R13, R12, 0x2, RZ ;  /* 0x000000020c0d7824 */ /* 0x000fe200078e00ff */
[----:B------:R-:W-:Y:S01]  /*1ce30*/  BAR.SYNC.DEFER_BLOCKING 0x1, 0x100 ;  /* 0x0044000000007b1d */ /* 0x000fe20000010000 */
[----:B------:R-:W-:-:S02]  /*1ce40*/  F2FP.BF16.PACK_AB R46, R47, R46 ;  /* 0x0000002e2f2e723e */ /* 0x000fc400000010ff */
[----:B------:R-:W-:Y:S02]  /*1ce50*/  F2FP.BF16.PACK_AB R48, R49, R48 ;  /* 0x000000303130723e */ /* 0x000fe400000010ff */
[C---:B------:R-:W-:Y:S02]  /*1ce60*/  IADD3 R10, R13.reuse, 0x80, RZ ;  /* 0x000000800d0a7810 */ /* 0x040fe40007ffe0ff */
[----:B------:R-:W-:Y:S02]  /*1ce70*/  IADD3 R15, R13, 0x70, RZ ;  /* 0x000000700d0f7810 */ /* 0x000fe40007ffe0ff */
[----:B------:R-:W-:Y:S02]  /*1ce80*/  @P0 IADD3 R15, R10, 0x10, RZ ;  /* 0x000000100a0f0810 */ /* 0x000fe40007ffe0ff */
[----:B------:R-:W-:Y:S01]  /*1ce90*/  SEL R10, R9, 0xffffffe0, !P1 ;  /* 0xffffffe0090a7807 */ /* 0x000fe20004800000 */
[----:B------:R-:W-:Y:S01]  /*1cea0*/  IMAD.MOV.U32 R9, RZ, RZ, 0x40 ;  /* 0x00000040ff097424 */ /* 0x000fe200078e00ff */
[----:B------:R-:W-:-:S02]  /*1ceb0*/  F2FP.BF16.PACK_AB R50, R51, R50 ;  /* 0x000000323332723e */ /* 0x000fc400000010ff */
[----:B------:R-:W-:Y:S01]  /*1cec0*/  F2FP.BF16.PACK_AB R52, R53, R52 ;  /* 0x000000343534723e */ /* 0x000fe200000010ff */
[----:B------:R-:W-:Y:S01]  /*1ced0*/  IMAD.IADD R17, R13, 0x1, R10 ;  /* 0x000000010d117824 */ /* 0x000fe200078e020a */
[----:B------:R-:W-:Y:S01]  /*1cee0*/  SEL R12, R9, 0xffffffc0, !P2 ;  /* 0xffffffc0090c7807 */ /* 0x000fe20005000000 */
[--C-:B------:R-:W-:Y:S01]  /*1cef0*/  IMAD.IADD R9, R10, 0x1, R15.reuse ;  /* 0x000000010a097824 */ /* 0x100fe200078e020f */
[----:B------:R-:W-:Y:S02]  /*1cf00*/  F2FP.BF16.PACK_AB R54, R55, R54 ;  /* 0x000000363736723e */ /* 0x000fe400000010ff */
[----:B------:R-:W-:Y:S01]  /*1cf10*/  F2FP.BF16.PACK_AB R56, R57, R56 ;  /* 0x000000383938723e */ /* 0x000fe200000010ff */
[--C-:B------:R-:W-:Y:S01]  /*1cf20*/  IMAD.IADD R19, R13, 0x1, R12.reuse ;  /* 0x000000010d137824 */ /* 0x100fe200078e020c */
[----:B------:R-:W-:Y:S01]  /*1cf30*/  F2FP.BF16.PACK_AB R58, R59, R58 ;  /* 0x0000003a3b3a723e */ /* 0x000fe200000010ff */
[----:B------:R-:W-:Y:S01]  /*1cf40*/  STS [R13+0x80], R152 ;  /* 0x000080980d007388 */ /* 0x000fe20000000800 */
[C---:B------:R-:W-:Y:S01]  /*1cf50*/  IMAD.IADD R21, R12.reuse, 0x1, R15 ;  /* 0x000000010c157824 */ /* 0x040fe200078e020f */
[----:B------:R-:W-:Y:S01]  /*1cf60*/  F2FP.BF16.PACK_AB R60, R61, R60 ;  /* 0x0000003c3d3c723e */ /* 0x000fe200000010ff */
[----:B------:R-:W-:Y:S01]  /*1cf70*/  IMAD.IADD R23, R12, 0x1, R17 ;  /* 0x000000010c177824 */ /* 0x000fe200078e0211 */
[----:B------:R-:W-:Y:S01]  /*1cf80*/  STS [R13+0x480], R154 ;  /* 0x0004809a0d007388 */ /* 0x000fe20000000800 */
[----:B------:R-:W-:Y:S01]  /*1cf90*/  IMAD.IADD R25, R9, 0x1, R12 ;  /* 0x0000000109197824 */ /* 0x000fe200078e020c */
[----:B------:R-:W-:Y:S01]  /*1cfa0*/  F2FP.BF16.PACK_AB R62, R63, R62 ;  /* 0x0000003e3f3e723e */ /* 0x000fe200000010ff */
[----:B------:R-:W-:Y:S01]  /*1cfb0*/  IMAD.U32 R12, RZ, RZ, UR4 ;  /* 0x00000004ff0c7e24 */ /* 0x000fe2000f8e00ff */
        /* <DEDUP_REMOVED lines=102> */
[----:B--2---:R-:W2:Y:S02]  /*1d620*/  @P0 LDG.E R9, [R12.64] ;  /* 0x0000001a0c090981 */ /* 0x004ea4000c1e1900 */
[----:B------:R-:W-:-:S03]  /*1d630*/  ULDC.64 UR4, c[0x0][0x508] ;  /* 0x0001420000047ab9 */ /* 0x000fc60000000a00 */
[----:B------:R-:W-:-:S05]  /*1d640*/  PLOP3.LUT P1, PT, PT, PT, UP0, 0x80, 0x0 ;  /* 0x000000000000781c */ /* 0x000fca0003f2f008 */
[----:B------:R-:W-:Y:S01]  /*1d650*/  @UP0 UIMAD.WIDE UR4, UR22, UR6, UR4 ;  /* 0x00000006160402a5 */ /* 0x000fe2000f8e0204 */
[----:B------:R-:W-:-:S05]  /*1d660*/  IMAD.MOV.U32 R4, RZ, RZ, c[0x0][0x388] ;  /* 0x0000e200ff047624 */ /* 0x000fca00078e00ff */
        /* <DEDUP_REMOVED lines=14> */
.L_x_1746:
[----:B-1----:R-:W-:Y:S01]  /*1d750*/  SHF.R.S32.HI R9, RZ, 0x1f, R2 ;  /* 0x0000001fff097819 */ /* 0x002fe20000011402 */
        /* <DEDUP_REMOVED lines=11> */
[----:B------:R-:W-:Y:S01]  /*1d810*/  SHF.R.S32.HI R10, RZ, 0x1f, R3 ;  /* 0x0000001fff0a7819 */ /* 0x000fe20000011403 */
[----:B------:R-:W-:Y:S01]  /*1d820*/  IMAD.IADD R2, R2, 0x1, -R9 ;  /* 0x0000000102027824 */ /* 0x000fe200078e0a09 */
[----:B------:R-:W-:Y:S01]  /*1d830*/  LEA.HI R8, R11, R11, RZ, 0x1 ;  /* 0x0000000b0b087211 */ /* 0x000fe200078f08ff */
[----:B------:R-:W-:Y:S01]  /*1d840*/  UMOV UR10, UR20 ;  /* 0x00000014000a7c82 */ /* 0x000fe20008000000 */
[----:B------:R-:W-:Y:S01]  /*1d850*/  LEA.HI R9, R10, R3, RZ, 0x2 ;  /* 0x000000030a097211 */ /* 0x000fe200078f10ff */
[----:B------:R-:W-:Y:S01]  /*1d860*/  UMOV UR11, UR21 ;  /* 0x00000015000b7c82 */ /* 0x000fe20008000000 */
        /* <DEDUP_REMOVED lines=8> */
[----:B------:R-:W-:Y:S01]  /*1d8f0*/  USEL UR22, UR22, URZ, !UP1 ;  /* 0x0000003f16167287 */ /* 0x000fe2000c800000 */
[----:B------:R-:W-:Y:S01]  /*1d900*/  LEA.HI R5, R5, R0, RZ, 0x6 ;  /* 0x0000000005057211 */ /* 0x000fe200078f30ff */
[----:B------:R-:W-:Y:S01]  /*1d910*/  ULDC.64 UR6, c[0x0][0x498] ;  /* 0x0001260000067ab9 */ /* 0x000fe20000000a00 */
[----:B------:R-:W-:Y:S01]  /*1d920*/  IMAD R8, R11, 0x8, R2 ;  /* 0x000000080b087824 */ /* 0x000fe200078e0202 */
[----:B------:R-:W-:Y:S01]  /*1d930*/  UIMAD UR13, UR9, UR6, URZ ;  /* 0x00000006090d72a4 */ /* 0x000fe2000f8e023f */
[----:B------:R-:W-:Y:S01]  /*1d940*/  BSSY B0, `(.L_x_1747) ;  /* 0x000007e000007945 */ /* 0x000fe20003800000 */
[----:B------:R-:W-:-:S02]  /*1d950*/  UIADD3 UR11, UR11, UR8, URZ ;  /* 0x000000080b0b7290 */ /* 0x000fc4000fffe03f */
[----:B-1----:R-:W-:Y:S01]  /*1d960*/  LEA R8, R75, R8, 0x7 ;  /* 0x000000084b087211 */ /* 0x002fe200078e38ff */
[----:B------:R-:W-:Y:S02]  /*1d970*/  UIMAD UR7, UR22, UR7, UR13 ;  /* 0x00000007160772a4 */ /* 0x000fe4000f8e020d */
[----:B------:R-:W-:Y:S02]  /*1d980*/  UIMAD.WIDE.U32 UR10, UR22, UR6, UR10 ;  /* 0x00000006160a72a5 */ /* 0x000fe4000f8e000a */
[----:B------:R-:W-:Y:S01]  /*1d990*/  @P1 IMAD.HI.U32 R3, R8, c[0x0][0x4ec], RZ ;  /* 0x00013b0008031a27 */ /* 0x000fe200078e00ff */
[----:B------:R-:W-:Y:S02]  /*1d9a0*/  ULDC.64 UR4, c[0x0][0x3a0] ;  /* 0x0000e80000047ab9 */ /* 0x000fe40000000a00 */
[----:B------:R-:W-:Y:S01]  /*1d9b0*/  UIMAD UR12, UR21, UR4, URZ ;  /* 0x00000004150c72a4 */ /* 0x000fe2000f8e023f */
[----:B------:R-:W-:Y:S01]  /*1d9c0*/  IMAD.MOV.U32 R10, RZ, RZ, R8 ;  /* 0x000000ffff0a7224 */ /* 0x000fe200078e0008 */
[----:B------:R-:W-:Y:S01]  /*1d9d0*/  @P1 SHF.R.U32.HI R10, RZ, c[0x0][0x4f0], R3 ;  /* 0x00013c00ff0a1a19 */ /* 0x000fe20000011603 */
[----:B------:R-:W-:Y:S01]  /*1d9e0*/  UIMAD.WIDE.U32 UR18, UR20, UR4, URZ ;  /* 0x00000004141272a5 */ /* 0x000fe2000f8e003f */
[----:B------:R-:W-:Y:S01]  /*1d9f0*/  LOP3.LUT R3, R16, 0xfffffff8, RZ, 0xc0, !PT ;  /* 0xfffffff810037812 */ /* 0x000fe200078ec0ff */
[----:B------:R-:W-:Y:S01]  /*1da00*/  UIMAD UR12, UR20, UR5, UR12 ;  /* 0x00000005140c72a4 */ /* 0x000fe2000f8e020c */
[----:B------:R-:W-:Y:S01]  /*1da10*/  SHF.R.S32.HI R16, RZ, 0x3, R16 ;  /* 0x00000003ff107819 */ /* 0x000fe20000011410 */
[----:B------:R-:W-:Y:S01]  /*1da20*/  IMAD.MOV R9, RZ, RZ, -R10 ;  /* 0x000000ffff097224 */ /* 0x000fe200078e0a0a */
        /* <DEDUP_REMOVED lines=29> */
[----:B------:R-:W-:Y:S01]  /*1dc00*/  UIMAD.WIDE.U32 UR16, UR22, UR6, UR16 ;  /* 0x00000006161072a5 */ /* 0x000fe2000f8e0010 */
[----:B------:R-:W-:Y:S01]  /*1dc10*/  IMAD.MOV.U32 R12, RZ, RZ, R15 ;  /* 0x000000ffff0c7224 */ /* 0x000fe200078e000f */
[----:B------:R-:W-:-:S02]  /*1dc20*/  @P1 SHF.R.U32.HI R12, RZ, c[0x0][0x4f0], R9 ;  /* 0x00013c00ff0c1a19 */ /* 0x000fc40000011609 */
[----:B------:R-:W-:Y:S01]  /*1dc30*/  LEA.HI.X R14, R10, c[0x0][0x454], R14, 0x2, P0 ;  /* 0x000115000a0e7a11 */ /* 0x000fe200000f140e */
[----:B------:R-:W-:Y:S01]  /*1dc40*/  UIADD3 UR7, UR17, UR7, URZ ;  /* 0x0000000711077290 */ /* 0x000fe2000fffe03f */
[----:B------:R-:W-:Y:S01]  /*1dc50*/  LOP3.LUT R3, R8, R3, RZ, 0x3c, !PT ;  /* 0x0000000308037212 */ /* 0x000fe200078e3cff */
[--C-:B------:R-:W-:Y:S01]  /*1dc60*/  IMAD.MOV R18, RZ, RZ, -R12.reuse ;  /* 0x000000ffff127224 */ /* 0x100fe200078e0a0c */
[----:B------:R-:W-:Y:S01]  /*1dc70*/  SHFL.IDX PT, R10, R17, RZ, 0x1c1f ;  /* 0x001c1fff110a7589 */ /* 0x000fe200000e0000 */
[----:B------:R-:W-:Y:S01]  /*1dc80*/  SHF.R.S32.HI R13, RZ, 0x1f, R12 ;  /* 0x0000001fff0d7819 */ /* 0x000fe2000001140c */
[----:B------:R-:W-:Y:S01]  /*1dc90*/  IMAD.U32 R21, RZ, RZ, UR17 ;  /* 0x00000011ff157e24 */ /* 0x000fe2000f8e00ff */
[----:B------:R-:W-:Y:S01]  /*1dca0*/  MOV R20, UR16 ;  /* 0x0000001000147c02 */ /* 0x000fe20008000f00 */
[----:B------:R-:W1:Y:S01]  /*1dcb0*/  SHFL.IDX PT, R11, R14, RZ, 0x1c1f ;  /* 0x001c1fff0e0b7589 */ /* 0x000e6200000e0000 */
[----:B------:R-:W-:Y:S02]  /*1dcc0*/  IMAD R18, R18, c[0x0][0x4e8], R15 ;  /* 0x00013a0012127a24 */ /* 0x000fe400078e020f */
[----:B------:R-:W-:Y:S01]  /*1dcd0*/  IMAD R15, R75, 0x80, R2 ;  /* 0x000000804b0f7824 */ /* 0x000fe200078e0202 */
[----:B------:R-:W-:Y:S01]  /*1dce0*/  SHFL.IDX PT, R8, R17, 0x1, 0x1c1f ;  /* 0x003c1f0011087f89 */ /* 0x000fe200000e0000 */
[----:B------:R-:W-:-:S02]  /*1dcf0*/  IMAD.U32 R21, RZ, RZ, UR7 ;  /* 0x00000007ff157e24 */ /* 0x000fc4000f8e00ff */
[----:B------:R-:W-:Y:S01]  /*1dd00*/  IMAD R13, R13, c[0x0][0x3e0], RZ ;  /* 0x0000f8000d0d7a24 */ /* 0x000fe200078e02ff */
[----:B------:R-:W2:Y:S01]  /*1dd10*/  SHFL.IDX PT, R9, R14, 0x1, 0x1c1f ;  /* 0x003c1f000e097f89 */ /* 0x000ea200000e0000 */
[----:B-----5:R-:W-:Y:S01]  /*1dd20*/  IMAD R2, R4, c[0x0][0x4e8], RZ ;  /* 0x00013a0004027a24 */ /* 0x020fe200078e02ff */
[C---:B------:R-:W-:Y:S01]  /*1dd30*/  IADD3 R19, R15.reuse, 0x8, RZ ;  /* 0x000000080f137810 */ /* 0x040fe20007ffe0ff */
[C---:B------:R-:W-:Y:S01]  /*1dd40*/  IMAD R13, R12.reuse, c[0x0][0x3e4], R13 ;  /* 0x0000f9000c0d7a24 */ /* 0x040fe200078e020d */
[----:B------:R-:W-:Y:S01]  /*1dd50*/  SHF.R.S32.HI R4, RZ, 0x1f, R18 ;  /* 0x0000001fff047819 */ /* 0x000fe20000011412 */
[----:B------:R-:W-:Y:S01]  /*1dd60*/  IMAD.WIDE.U32 R20, R12, c[0x0][0x3e0], R20 ;  /* 0x0000f8000c147a25 */ /* 0x000fe200078e0014 */
[-C--:B------:R-:W-:Y:S02]  /*1dd70*/  ISETP.GE.OR P1, PT, R15, R2.reuse, P2 ;  /* 0x000000020f00720c */ /* 0x080fe40001726670 */
[----:B------:R-:W-:Y:S01]  /*1dd80*/  ISETP.GE.OR P0, PT, R19, R2, P2 ;  /* 0x000000021300720c */ /* 0x000fe20001706670 */
[----:B------:R-:W-:Y:S01]  /*1dd90*/  IMAD.SHL.U32 R12, R5, 0x8, RZ ;  /* 0x00000008050c7824 */ /* 0x000fe200078e00ff */
[----:B------:R-:W-:Y:S01]  /*1dda0*/  IADD3 R21, R21, R13, RZ ;  /* 0x0000000d15157210 */ /* 0x000fe20007ffe0ff */
[----:B------:R-:W-:-:S02]  /*1ddb0*/  IMAD R5, R4, c[0x0][0x3d8], RZ ;  /* 0x0000f60004057a24 */ /* 0x000fc400078e02ff */
[----:B------:R-:W-:Y:S01]  /*1ddc0*/  IMAD R75, R75, 0x80, R16 ;  /* 0x000000804b4b7824 */ /* 0x000fe200078e0210 */
[----:B------:R-:W-:Y:S01]  /*1ddd0*/  LOP3.LUT R12, R3, 0x7ffffe00, R12, 0xf8, !PT ;  /* 0x7ffffe00030c7812 */ /* 0x000fe200078ef80c */
[C---:B------:R-:W-:Y:S02]  /*1dde0*/  IMAD R3, R18.reuse, c[0x0][0x3dc], R5 ;  /* 0x0000f70012037a24 */ /* 0x040fe400078e0205 */
[----:B------:R-:W-:Y:S02]  /*1ddf0*/  IMAD.WIDE.U32 R18, R18, c[0x0][0x3d8], R20 ;  /* 0x0000f60012127a25 */ /* 0x000fe400078e0014 */
[----:B-1----:R1:W-:Y:S02]  /*1de00*/  @!P1 ST.E [R10.64], R6 ;  /* 0x000000060a009985 */ /* 0x0023e4000c10191a */
[----:B------:R-:W-:Y:S02]  /*1de10*/  IMAD.SHL.U32 R76, R12, 0x2, RZ ;  /* 0x000000020c4c7824 */ /* 0x000fe400078e00ff */
        /* <DEDUP_REMOVED lines=48> */
.L_x_1748:
[----:B--234-:R-:W-:Y:S05]  /*1e120*/  BSYNC B0 ;  /* 0x0000000000007941 */ /* 0x01cfea0003800000 */
.L_x_1747:
        /* <DEDUP_REMOVED lines=30> */
.L_x_1750:
[----:B------:R-:W-:Y:S05]  /*1e310*/  BSYNC B0 ;  /* 0x0000000000007941 */ /* 0x000fea0003800000 */
.L_x_1749:
        /* <DEDUP_REMOVED lines=30> */
.L_x_1752:
[----:B------:R-:W-:Y:S05]  /*1e500*/  BSYNC B0 ;  /* 0x0000000000007941 */ /* 0x000fea0003800000 */
.L_x_1751:
        /* <DEDUP_REMOVED lines=31> */
.L_x_1745:
        /* <DEDUP_REMOVED lines=31> */
.L_x_1753:
        /* <DEDUP_REMOVED lines=28> */
[C---:B---3--:R-:W-:Y:S02]  /*1eab0*/  IADD3 R5, -R6.reuse, RZ, RZ ;  /* 0x000000ff06057210 */ /* 0x048fe40007ffe1ff */
        /* <DEDUP_REMOVED lines=14> */
.L_x_1755:
[----:B------:R-:W-:Y:S05]  /*1eba0*/  BSYNC B0 ;  /* 0x0000000000007941 */ /* 0x000fea0003800000 */
.L_x_1754:
[----:B-1-3--:R-:W1:Y:S01]  /*1ebb0*/  S2R R5, SR_CTAID.X ;  /* 0x0000000000057919 */ /* 0x00ae620000002500 */
        /* <DEDUP_REMOVED lines=76> */
.L_x_1757:
[----:B------:R-:W-:Y:S05]  /*1f080*/  BSYNC B0 ;  /* 0x0000000000007941 */ /* 0x000fea0003800000 */
.L_x_1756:
        /* <DEDUP_REMOVED lines=27> */
.L_x_1759:
[----:B------:R-:W-:Y:S05]  /*1f240*/  BSYNC B0 ;  /* 0x0000000000007941 */ /* 0x000fea0003800000 */
.L_x_1758:
        /* <DEDUP_REMOVED lines=27> */
.L_x_1761:
[----:B------:R-:W-:Y:S05]  /*1f400*/  BSYNC B0 ;  /* 0x0000000000007941 */ /* 0x000fea0003800000 */
.L_x_1760:
        /* <DEDUP_REMOVED lines=28> */
.L_x_1728:
[----:B------:R-:W-:Y:S01]  /*1f5d0*/  IMAD.MOV.U32 R14, RZ, RZ, 0x1 ;  /* 0x00000001ff0e7424 */ /* 0x000fe200078e00ff */
[----:B-1----:R-:W-:Y:S02]  /*1f5e0*/  MOV R13, 0x181f ;  /* 0x0000181f000d7802 */ /* 0x002fe40000000f00 */
[----:B------:R-:W-:Y:S02]  /*1f5f0*/  MOV R12, 0x1f610 ;  /* 0x0001f610000c7802 */ /* 0x000fe40000000f00 */
[----:B------:R-:W-:Y:S05]  /*1f600*/  CALL.REL.NOINC `($__internal_9_$__cuda_sm70_shflsync_idx_p) ;  /* 0x000001d000007944 */ /* 0x000fea0003c00000 */
[----:B--2---:R-:W-:Y:S01]  /*1f610*/  IMAD.MOV.U32 R0, RZ, RZ, R13 ;  /* 0x000000ffff007224 */ /* 0x004fe200078e000d */
[----:B-1----:R-:W-:Y:S01]  /*1f620*/  MOV R14, 0x1 ;  /* 0x00000001000e7802 */ /* 0x002fe20000000f00 */
[----:B------:R-:W-:Y:S01]  /*1f630*/  IMAD.MOV.U32 R15, RZ, RZ, R8 ;  /* 0x000000ffff0f7224 */ /* 0x000fe200078e0008 */
[----:B------:R-:W-:Y:S02]  /*1f640*/  MOV R13, 0x181f ;  /* 0x0000181f000d7802 */ /* 0x000fe40000000f00 */
[----:B------:R-:W-:Y:S02]  /*1f650*/  MOV R12, 0x1f670 ;  /* 0x0001f670000c7802 */ /* 0x000fe40000000f00 */
[----:B------:R-:W-:Y:S05]  /*1f660*/  CALL.REL.NOINC `($__internal_9_$__cuda_sm70_shflsync_idx_p) ;  /* 0x0000017000007944 */ /* 0x000fea0003c00000 */
[----:B-12---:R-:W-:Y:S05]  /*1f670*/  BRA `(.L_x_1762) ;  /* 0xffff3ee000007947 */ /* 0x006fea000383ffff */
.L_x_1736:
[----:B----4-:R-:W-:Y:S01]  /*1f680*/  MOV R13, 0x181f ;  /* 0x0000181f000d7802 */ /* 0x010fe20000000f00 */
[----:B------:R-:W-:Y:S01]  /*1f690*/  IMAD.MOV.U32 R14, RZ, RZ, 0x1 ;  /* 0x00000001ff0e7424 */ /* 0x000fe200078e00ff */
[----:B------:R-:W-:Y:S02]  /*1f6a0*/  MOV R12, 0x1f6c0 ;  /* 0x0001f6c0000c7802 */ /* 0x000fe40000000f00 */
[----:B-123--:R-:W-:Y:S05]  /*1f6b0*/  CALL.REL.NOINC `($__internal_9_$__cuda_sm70_shflsync_idx_p) ;  /* 0x0000012000007944 */ /* 0x00efea0003c00000 */
[----:B-1----:R-:W-:Y:S01]  /*1f6c0*/  MOV R14, 0x1 ;  /* 0x00000001000e7802 */ /* 0x002fe20000000f00 */
[----:B--2---:R-:W-:Y:S01]  /*1f6d0*/  IMAD.MOV.U32 R8, RZ, RZ, R13 ;  /* 0x000000ffff087224 */ /* 0x004fe200078e000d */
[----:B------:R-:W-:Y:S01]  /*1f6e0*/  MOV R13, 0x181f ;  /* 0x0000181f000d7802 */ /* 0x000fe20000000f00 */
[----:B------:R-:W-:Y:S01]  /*1f6f0*/  IMAD.MOV.U32 R15, RZ, RZ, R0 ;  /* 0x000000ffff0f7224 */ /* 0x000fe200078e0000 */
[----:B------:R-:W-:Y:S02]  /*1f700*/  MOV R12, 0x1f720 ;  /* 0x0001f720000c7802 */ /* 0x000fe40000000f00 */
[----:B------:R-:W-:Y:S05]  /*1f710*/  CALL.REL.NOINC `($__internal_9_$__cuda_sm70_shflsync_idx_p) ;  /* 0x000000c000007944 */ /* 0x000fea0003c00000 */
[----:B-12---:R-:W-:-:S05]  /*1f720*/  BRA `(.L_x_1763) ;  /* 0xffff6c2000007947 */ /* 0x006fca000383ffff */
.L_x_1742:
[----:B-1----:R-:W-:Y:S01]  /*1f730*/  MOV R13, 0x181f ;  /* 0x0000181f000d7802 */ /* 0x002fe20000000f00 */
[----:B------:R-:W-:Y:S01]  /*1f740*/  IMAD.MOV.U32 R14, RZ, RZ, 0x1 ;  /* 0x00000001ff0e7424 */ /* 0x000fe200078e00ff */
[----:B------:R-:W-:Y:S02]  /*1f750*/  MOV R12, 0x1f770 ;  /* 0x0001f770000c7802 */ /* 0x000fe40000000f00 */
[----:B---3--:R-:W-:Y:S05]  /*1f760*/  CALL.REL.NOINC `($__internal_9_$__cuda_sm70_shflsync_idx_p) ;  /* 0x0000007000007944 */ /* 0x008fea0003c00000 */
[----:B-1----:R-:W-:Y:S01]  /*1f770*/  MOV R14, 0x1 ;  /* 0x00000001000e7802 */ /* 0x002fe20000000f00 */
[----:B--2---:R-:W-:Y:S01]  /*1f780*/  IMAD.MOV.U32 R5, RZ, RZ, R13 ;  /* 0x000000ffff057224 */ /* 0x004fe200078e000d */
[----:B------:R-:W-:Y:S01]  /*1f790*/  MOV R13, 0x181f ;  /* 0x0000181f000d7802 */ /* 0x000fe20000000f00 */
[----:B------:R-:W-:Y:S01]  /*1f7a0*/  IMAD.MOV.U32 R15, RZ, RZ, R4 ;  /* 0x000000ffff0f7224 */ /* 0x000fe200078e0004 */
[----:B------:R-:W-:Y:S02]  /*1f7b0*/  MOV R12, 0x1f7d0 ;  /* 0x0001f7d0000c7802 */ /* 0x000fe40000000f00 */
[----:B------:R-:W-:Y:S05]  /*1f7c0*/  CALL.REL.NOINC `($__internal_9_$__cuda_sm70_shflsync_idx_p) ;  /* 0x0000001000007944 */ /* 0x000fea0003c00000 */
[----:B-12---:R-:W-:-:S05]  /*1f7d0*/  BRA `(.L_x_1764) ;  /* 0xffff9e9000007947 */ /* 0x006fca000383ffff */
        .weak           $__internal_9_$__cuda_sm70_shflsync_idx_p
        .type           $__internal_9_$__cuda_sm70_shflsync_idx_p,@function
        .size           $__internal_9_$__cuda_sm70_shflsync_idx_p,(.L_x_1793 - $__internal_9_$__cuda_sm70_shflsync_idx_p)
$__internal_9_$__cuda_sm70_shflsync_idx_p:
[----:B------:R-:W-:Y:S01]  /*1f7e0*/  MOV R184, R12 ;  /* 0x0000000c00b87202 */ /* 0x000fe20000000f00 */
[----:B------:R-:W-:Y:S04]  /*1f7f0*/  WARPSYNC R226 ;  /* 0x000000e200007348 */ /* 0x000fe80003800000 */
[----:B------:R-:W-:Y:S01]  /*1f800*/  MOV R185, 0x0 ;  /* 0x0000000000b97802 */ /* 0x000fe20000000f00 */
[----:B------:R1:W2:Y:S03]  /*1f810*/  SHFL.IDX PT, R13, R15, R14, R13 ;  /* 0x0000000e0f0d7389 */ /* 0x0002a600000e000d */
[----:B------:R-:W-:Y:S05]  /*1f820*/  RET.REL.NODEC R184 `(_ZN7cutlass13device_kernelIN5flash19enable_sm80_to_sm89INS1_16FlashAttnFwdSm80INS1_25CollectiveMainloopFwdSm80ILi8ELi1ELb0EN4cute5tupleIJNS5_1CILi128EEENS7_ILi48EEENS7_ILi256EEEEEELi256ENS_10bfloat16_tEfNS_4arch4Sm80ELb1ELb0ELb1ELb1ELb1ELb1ELb1ELb0EEENS1_21CollectiveEpilogueFwdINS6_IJS8_SA_S9_EEENS6_IJNS7_ILi1EEESI_SI_EEESC_SE_Li256ELb1ELb1ELb0ELb0EEENS1_19SingleTileSchedulerILb1ELb0ELb1ELi128EEEEEEEEEvNT_6ParamsE) ;  /* 0xfffe07d0b8007950 */ /* 0x000fea0003c3ffff */
.L_x_1765:
        /* <DEDUP_REMOVED lines=13> */
.L_x_1793:


//--------------------- .nv.shared._ZN7cutlass13device_kernelIN5flash19enable_sm80_to_sm89INS1_16FlashAttnFwdSm80INS1_25CollectiveMainloopFwdSm80ILi8ELi1ELb1EN4cute5tupleIJNS5_1CILi128EEENS7_ILi64EEENS7_ILi256EEEEEELi256ENS_10bfloat16_tEfNS_4arch4Sm80ELb0ELb0ELb1ELb0ELb1ELb0ELb1ELb0EEENS1_21CollectiveEpilogueFwdINS6_IJS8_SA_S9_EEENS6_IJNS7_ILi1EEESI_SI_EEESC_SE_Li256ELb0ELb1ELb0ELb0EEENS1_19SingleTileSchedulerILb0ELb0ELb1ELi128EEEEEEEEEvNT_6ParamsE --------------------------
	.section	.nv.shared._ZN7cutlass13device_kernelIN5flash19enable_sm80_to_sm89INS1_16FlashAttnFwdSm80INS1_25CollectiveMainloopFwdSm80ILi8ELi1ELb1EN4cute5tupleIJNS5_1CILi128EEENS7_ILi64EEENS7_ILi256EEEEEELi256ENS_10bfloat16_tEfNS_4arch4Sm80ELb0ELb0ELb1ELb0ELb1ELb0ELb1ELb0EEENS1_21CollectiveEpilogueFwdINS6_IJS8_SA_S9_EEENS6_IJNS7_ILi1EEESI_SI_EEESC_SE_Li256ELb0ELb1ELb0ELb0EEENS1_19SingleTileSchedulerILb0ELb0ELb1ELi128EEEEEEEEEvNT_6ParamsE,"aw",@nobits
	.sectionflags	@""
	.align	16


//--------------------- .nv.global                --------------------------
	.section	.nv.global,"aw",@nobits
.nv.global:
	.type		_ZN80_INTERNAL_d066332e_44_flash_fwd_hdim256_bf16_paged_softcap_sm80_cu_9949e2e8_46484cute1_E,@object
	.size		_ZN80_INTERNAL_d066332e_44_flash_fwd_hdim256_bf16_paged_softcap_sm80_cu_9949e2e8_46484cute1_E,(_ZN80_INTERNAL_d066332e_44_flash_fwd_hdim256_bf16_paged_softcap_sm80_cu_9949e2e8_46484cuda3std3__45__cpo6cbeginE - _ZN80_INTERNAL_d066332e_44_flash_fwd_hdim256_bf16_paged_softcap_sm80_cu_9949e2e8_46484cute1_E)
_ZN80_INTERNAL_d066332e_44_flash_fwd_hdim256_bf16_paged_softcap_sm80_cu_9949e2e8_46484cute1_E:
	.zero		1
	.type		_ZN80_INTERNAL_d066332e_44_flash_fwd_hdim256_bf16_paged_softcap_sm80_cu_9949e2e8_46484cuda3std3__45__cpo6cbeginE,@object
	.size		_ZN80_INTERNAL_d066332e_44_flash_fwd_hdim256_bf16_paged_softcap_sm80_cu_9949e2e8_46484cuda3std3__45__cpo6cbeginE,(_ZN80_INTERNAL_d066332e_44_flash_fwd_hdim256_bf16_paged_softcap_sm80_cu_9949e2e8_46484cuda3std3__48in_placeE - _ZN80_INTERNAL_d066332e_44_flash_fwd_hdim256_bf16_paged_softcap_sm80_cu_9949e2e8_46484cuda3std3__45__cpo6cbeginE)
_ZN80_INTERNAL_d066332e_44_flash_fwd_hdim256_bf16_paged_softcap_sm80_cu_9949e2e8_46484cuda3std3__45__cpo6cbeginE:
	.zero		1
	.type		_ZN80_INTERNAL_d066332e_44_flash_fwd_hdim256_bf16_paged_softcap_sm80_cu_9949e2e8_46484cuda3std3__48in_placeE,@object
	.size		_ZN80_INTERNAL_d066332e_44_flash_fwd_hdim256_bf16_paged_softcap_sm80_cu_9949e2e8_46484cuda3std3__48in_placeE,(_ZN80_INTERNAL_d066332e_44_flash_fwd_hdim256_bf16_paged_softcap_sm80_cu_9949e2e8_46484cuda3std6ranges3__45__cpo9iter_moveE - _ZN80_INTERNAL_d066332e_44_flash_fwd_hdim256_bf16_paged_softcap_sm80_cu_9949e2e8_46484cuda3std3__48in_placeE)
_ZN80_INTERNAL_d066332e_44_flash_fwd_hdim256_bf16_paged_softcap_sm80_cu_9949e2e8_46484cuda3std3__48in_placeE:
	.zero		1
	.type		_ZN80_INTERNAL_d066332e_44_flash_fwd_hdim256_bf16_paged_softcap_sm80_cu_9949e2e8_46484cuda3std6ranges3__45__cpo9iter_moveE,@object
	.size		_ZN80_INTERNAL_d066332e_44_flash_fwd_hdim256_bf16_paged_softcap_sm80_cu_9949e2e8_46484cuda3std6ranges3__45__cpo9iter_moveE,(_ZN80_INTERNAL_d066332e_44_flash_fwd_hdim256_bf16_paged_softcap_sm80_cu_9949e2e8_46484cuda3std3__45__cpo5beginE - _ZN80_INTERNAL_d066332e_44_flash_fwd_hdim256_bf16_paged_softcap_sm80_cu_9949e2e8_46484cuda3std6ranges3__45__cpo9iter_moveE)
_ZN80_INTERNAL_d066332e_44_flash_fwd_hdim256_bf16_paged_softcap_sm80_cu_9949e2e8_46484cuda3std6ranges3__45__cpo9iter_moveE:
	.zero		1
	.type		_ZN80_INTERNAL_d066332e_44_flash_fwd_hdim256_bf16_paged_softcap_sm80_cu_9949e2e8_46484cuda3std3__45__cpo5beginE,@object
	.size		_ZN80_INTERNAL_d066332e_44_flash_fwd_hdim256_bf16_paged_softcap_sm80_cu_9949e2e8_46484cuda3std3__45__cpo5beginE,(_ZN80_INTERNAL_d066332e_44_flash_fwd_hdim256_bf16_paged_softcap_sm80_cu_9949e2e8_46484cuda3std3__482_GLOBAL__N__d066332e_44_flash_fwd_hdim256_bf16_paged_softcap_sm80_cu_9949e2e8_46486ignoreE - _ZN80_INTERNAL_d066332e_44_flash_fwd_hdim256_bf16_paged_softcap_sm80_cu_9949e2e8_46484cuda3std3__45__cpo5beginE)
_ZN80_INTERNAL_d066332e_44_flash_fwd_hdim256_bf16_paged_softcap_sm80_cu_9949e2e8_46484cuda3std3__45__cpo5beginE:
	.zero		1
	.type		_ZN80_INTERNAL_d066332e_44_flash_fwd_hdim256_bf16_paged_softcap_sm80_cu_9949e2e8_46484cuda3std3__482_GLOBAL__N__d066332e_44_flash_fwd_hdim256_bf16_paged_softcap_sm80_cu_9949e2e8_46486ignoreE,@object
	.size		_ZN80_INTERNAL_d066332e_44_flash_fwd_hdim256_bf16_paged_softcap_sm80_cu_9949e2e8_46484cuda3std3__482_GLOBAL__N__d066332e_44_flash_fwd_hdim256_bf16_paged_softcap_sm80_cu_9949e2e8_46486ignoreE,(_ZN80_INTERNAL_d066332e_44_flash_fwd_hdim256_bf16_paged_softcap_sm80_cu_9949e2e8_46484cute7productE - _ZN80_INTERNAL_d066332e_44_flash_fwd_hdim256_bf16_paged_softcap_sm80_cu_9949e2e8_46484cuda3std3__482_GLOBAL__N__d066332e_44_flash_fwd_hdim256_bf16_paged_softcap_sm80_cu_9949e2e8_46486ignoreE)
_ZN80_INTERNAL_d066332e_44_flash_fwd_hdim256_bf16_paged_softcap_sm80_cu_9949e2e8_46484cuda3std3__482_GLOBAL__N__d066332e_44_flash_fwd_hdim256_bf16_paged_softcap_sm80_cu_9949e2e8_46486ignoreE:
	.zero		1
	.type		_ZN80_INTERNAL_d066332e_44_flash_fwd_hdim256_bf16_paged_softcap_sm80_cu_9949e2e8_46484cute7productE,@object
	.size		_ZN80_INTERNAL_d066332e_44_flash_fwd_hdim256_bf16_paged_softcap_sm80_cu_9949e2e8_46484cute7productE,(_ZN80_INTERNAL_d066332e_44_flash_fwd_hdim256_bf16_paged_softcap_sm80_cu_9949e2e8_46484cuda3std3__45__cpo3endE - _ZN80_INTERNAL_d066332e_44_flash_fwd_hdim256_bf16_paged_softcap_sm80_cu_9949e2e8_46484cute7productE)
_ZN80_INTERNAL_d066332e_44_flash_fwd_hdim256_bf16_paged_softcap_sm80_cu_9949e2e8_46484cute7productE:
	.zero		1
	.type		_ZN80_INTERNAL_d066332e_44_flash_fwd_hdim256_bf16_paged_softcap_sm80_cu_9949e2e8_46484cuda3std3__45__cpo3endE,@object
	.size		_ZN80_INTERNAL_d066332e_44_flash_fwd_hdim256_bf16_paged_softcap_sm80_cu_9949e2e8_46484cuda3std3__45__cpo3endE,(_ZN80_INTERNAL_d066332e_44_flash_fwd_hdim256_bf16_paged_softcap_sm80_cu_9949e2e8_46484cuda3std3__419piecewise_constructE - _ZN80_INTERNAL_d066332e_44_flash_fwd_hdim256_bf16_paged_softcap_sm80_cu_9949e2e8_46484cuda3std3__45__cpo3endE)
_ZN80_INTERNAL_d066332e_44_flash_fwd_hdim256_bf16_paged_softcap_sm80_cu_9949e2e8_46484cuda3std3__45__cpo3endE:
	.zero		1
	.type		_ZN80_INTERNAL_d066332e_44_flash_fwd_hdim256_bf16_paged_softcap_sm80_cu_9949e2e8_46484cuda3std3__419piecewise_constructE,@object
	.size		_ZN80_INTERNAL_d066332e_44_flash_fwd_hdim256_bf16_paged_softcap_sm80_cu_9949e2e8_46484cuda3std3__419piecewise_constructE,(_ZN80_INTERNAL_d066332e_44_flash_fwd_hdim256_bf16_paged_softcap_sm80_cu_9949e2e8_46484cuda3std3__45__cpo4cendE - _ZN80_INTERNAL_d066332e_44_flash_fwd_hdim256_bf16_paged_softcap_sm80_cu_9949e2e8_46484cuda3std3__419piecewise_constructE)
_ZN80_INTERNAL_d066332e_44_flash_fwd_hdim256_bf16_paged_softcap_sm80_cu_9949e2e8_46484cuda3std3__419piecewise_constructE:
	.zero		1
	.type		_ZN80_INTERNAL_d066332e_44_flash_fwd_hdim256_bf16_paged_softcap_sm80_cu_9949e2e8_46484cuda3std3__45__cpo4cendE,@object
	.size		_ZN80_INTERNAL_d066332e_44_flash_fwd_hdim256_bf16_paged_softcap_sm80_cu_9949e2e8_46484cuda3std3__45__cpo4cendE,(_ZN80_INTERNAL_d066332e_44_flash_fwd_hdim256_bf16_paged_softcap_sm80_cu_9949e2e8_46484cuda3std6ranges3__45__cpo4swapE - _ZN80_INTERNAL_d066332e_44_flash_fwd_hdim256_bf16_paged_softcap_sm80_cu_9949e2e8_46484cuda3std3__45__cpo4cendE)
_ZN80_INTERNAL_d066332e_44_flash_fwd_hdim256_bf16_paged_softcap_sm80_cu_9949e2e8_46484cuda3std3__45__cpo4cendE:
	.zero		1
	.type		_ZN80_INTERNAL_d066332e_44_flash_fwd_hdim256_bf16_paged_softcap_sm80_cu_9949e2e8_46484cuda3std6ranges3__45__cpo4swapE,@object
	.size		_ZN80_INTERNAL_d066332e_44_flash_fwd_hdim256_bf16_paged_softcap_sm80_cu_9949e2e8_46484cuda3std6ranges3__45__cpo4swapE,(.L_7 - _ZN80_INTERNAL_d066332e_44_flash_fwd_hdim256_bf16_paged_softcap_sm80_cu_9949e2e8_46484cuda3std6ranges3__45__cpo4swapE)
_ZN80_INTERNAL_d066332e_44_flash_fwd_hdim256_bf16_paged_softcap_sm80_cu_9949e2e8_46484cuda3std6ranges3__45__cpo4swapE:
	.zero		1
.L_7:


//--------------------- .nv.shared._ZN7cutlass13device_kernelIN5flash19enable_sm80_to_sm89INS1_16FlashAttnFwdSm80INS1_25CollectiveMainloopFwdSm80ILi8ELi1ELb1EN4cute5tupleIJNS5_1CILi128EEENS7_ILi64EEENS7_ILi256EEEEEELi256ENS_10bfloat16_tEfNS_4arch4Sm80ELb0ELb0ELb1ELb1ELb1ELb0ELb1ELb0EEENS1_21CollectiveEpilogueFwdINS6_IJS8_SA_S9_EEENS6_IJNS7_ILi1EEESI_SI_EEESC_SE_Li256ELb1ELb1ELb0ELb0EEENS1_19SingleTileSchedulerILb1ELb0ELb1ELi128EEEEEEEEEvNT_6ParamsE --------------------------
	.section	.nv.shared._ZN7cutlass13device_kernelIN5flash19enable_sm80_to_sm89INS1_16FlashAttnFwdSm80INS1_25CollectiveMainloopFwdSm80ILi8ELi1ELb1EN4cute5tupleIJNS5_1CILi128EEENS7_ILi64EEENS7_ILi256EEEEEELi256ENS_10bfloat16_tEfNS_4arch4Sm80ELb0ELb0ELb1ELb1ELb1ELb0ELb1ELb0EEENS1_21CollectiveEpilogueFwdINS6_IJS8_SA_S9_EEENS6_IJNS7_ILi1EEESI_SI_EEESC_SE_Li256ELb1ELb1ELb0ELb0EEENS1_19SingleTileSchedulerILb1ELb0ELb1ELi128EEEEEEEEEvNT_6ParamsE,"aw",@nobits
	.sectionflags	@""
	.align	16


//--------------------- .nv.shared._ZN7cutlass13device_kernelIN5flash19enable_sm80_to_sm89INS1_16FlashAttnFwdSm80INS1_25CollectiveMainloopFwdSm80ILi8ELi1ELb0EN4cute5tupleIJNS5_1CILi128EEENS7_ILi32EEENS7_ILi256EEEEEELi256ENS_10bfloat16_tEfNS_4arch4Sm80ELb0ELb0ELb1ELb1ELb1ELb1ELb1ELb0EEENS1_21CollectiveEpilogueFwdINS6_IJS8_SA_S9_EEENS6_IJNS7_ILi1EEESI_SI_EEESC_SE_Li256ELb1ELb1ELb0ELb0EEENS1_19SingleTileSchedulerILb1ELb0ELb1ELi128EEEEEEEEEvNT_6ParamsE --------------------------
	.section	.nv.shared._ZN7cutlass13device_kernelIN5flash19enable_sm80_to_sm89INS1_16FlashAttnFwdSm80INS1_25CollectiveMainloopFwdSm80ILi8ELi1ELb0EN4cute5tupleIJNS5_1CILi128EEENS7_ILi32EEENS7_ILi256EEEEEELi256ENS_10bfloat16_tEfNS_4arch4Sm80ELb0ELb0ELb1ELb1ELb1ELb1ELb1ELb0EEENS1_21CollectiveEpilogueFwdINS6_IJS8_SA_S9_EEENS6_IJNS7_ILi1EEESI_SI_EEESC_SE_Li256ELb1ELb1ELb0ELb0EEENS1_19SingleTileSchedulerILb1ELb0ELb1ELi128EEEEEEEEEvNT_6ParamsE,"aw",@nobits
	.sectionflags	@""
	.align	16


//--------------------- .nv.shared._ZN7cutlass13device_kernelIN5flash19enable_sm80_to_sm89INS1_16FlashAttnFwdSm80INS1_25CollectiveMainloopFwdSm80ILi8ELi1ELb1EN4cute5tupleIJNS5_1CILi128EEENS7_ILi48EEENS7_ILi256EEEEEELi256ENS_10bfloat16_tEfNS_4arch4Sm80ELb0ELb1ELb1ELb0ELb1ELb0ELb1ELb0EEENS1_21CollectiveEpilogueFwdINS6_IJS8_SA_S9_EEENS6_IJNS7_ILi1EEESI_SI_EEESC_SE_Li256ELb0ELb1ELb0ELb0EEENS1_19SingleTileSchedulerILb0ELb0ELb1ELi128EEEEEEEEEvNT_6ParamsE --------------------------
	.section	.nv.shared._ZN7cutlass13device_kernelIN5flash19enable_sm80_to_sm89INS1_16FlashAttnFwdSm80INS1_25CollectiveMainloopFwdSm80ILi8ELi1ELb1EN4cute5tupleIJNS5_1CILi128EEENS7_ILi48EEENS7_ILi256EEEEEELi256ENS_10bfloat16_tEfNS_4arch4Sm80ELb0ELb1ELb1ELb0ELb1ELb0ELb1ELb0EEENS1_21CollectiveEpilogueFwdINS6_IJS8_SA_S9_EEENS6_IJNS7_ILi1EEESI_SI_EEESC_SE_Li256ELb0ELb1ELb0ELb0EEENS1_19SingleTileSchedulerILb0ELb0ELb1ELi128EEEEEEEEEvNT_6ParamsE,"aw",@nobits
	.sectionflags	@""
	.align	16


//--------------------- .nv.shared._ZN7cutlass13device_kernelIN5flash19enable_sm80_to_sm89INS1_16FlashAttnFwdSm80INS1_25CollectiveMainloopFwdSm80ILi8ELi1ELb1EN4cute5tupleIJNS5_1CILi128EEENS7_ILi48EEENS7_ILi256EEEEEELi256ENS_10bfloat16_tEfNS_4arch4Sm80ELb0ELb1ELb1ELb1ELb1ELb0ELb1ELb0EEENS1_21CollectiveEpilogueFwdINS6_IJS8_SA_S9_EEENS6_IJNS7_ILi1EEESI_SI_EEESC_SE_Li256ELb1ELb1ELb0ELb0EEENS1_19SingleTileSchedulerILb1ELb0ELb1ELi128EEEEEEEEEvNT_6ParamsE --------------------------
	.section	.nv.shared._ZN7cutlass13device_kernelIN5flash19enable_sm80_to_sm89INS1_16FlashAttnFwdSm80INS1_25CollectiveMainloopFwdSm80ILi8ELi1ELb1EN4cute5tupleIJNS5_1CILi128EEENS7_ILi48EEENS7_ILi256EEEEEELi256ENS_10bfloat16_tEfNS_4arch4Sm80ELb0ELb1ELb1ELb1ELb1ELb0ELb1ELb0EEENS1_21CollectiveEpilogueFwdINS6_IJS8_SA_S9_EEENS6_IJNS7_ILi1EEESI_SI_EEESC_SE_Li256ELb1ELb1ELb0ELb0EEENS1_19SingleTileSchedulerILb1ELb0ELb1ELi128EEEEEEEEEvNT_6ParamsE,"aw",@nobits
	.sectionflags	@""
	.align	16


//--------------------- .nv.shared._ZN7cutlass13device_kernelIN5flash19enable_sm80_to_sm89INS1_16FlashAttnFwdSm80INS1_25CollectiveMainloopFwdSm80ILi8ELi1ELb0EN4cute5tupleIJNS5_1CILi128EEENS7_ILi32EEENS7_ILi256EEEEEELi256ENS_10bfloat16_tEfNS_4arch4Sm80ELb0ELb1ELb1ELb1ELb1ELb1ELb1ELb0EEENS1_21CollectiveEpilogueFwdINS6_IJS8_SA_S9_EEENS6_IJNS7_ILi1EEESI_SI_EEESC_SE_Li256ELb1ELb1ELb0ELb0EEENS1_19SingleTileSchedulerILb1ELb0ELb1ELi128EEEEEEEEEvNT_6ParamsE --------------------------
	.section	.nv.shared._ZN7cutlass13device_kernelIN5flash19enable_sm80_to_sm89INS1_16FlashAttnFwdSm80INS1_25CollectiveMainloopFwdSm80ILi8ELi1ELb0EN4cute5tupleIJNS5_1CILi128EEENS7_ILi32EEENS7_ILi256EEEEEELi256ENS_10bfloat16_tEfNS_4arch4Sm80ELb0ELb1ELb1ELb1ELb1ELb1ELb1ELb0EEENS1_21CollectiveEpilogueFwdINS6_IJS8_SA_S9_EEENS6_IJNS7_ILi1EEESI_SI_EEESC_SE_Li256ELb1ELb1ELb0ELb0EEENS1_19SingleTileSchedulerILb1ELb0ELb1ELi128EEEEEEEEEvNT_6ParamsE,"aw",@nobits
	.sectionflags	@""
	.align	16


//--------------------- .nv.shared._ZN7cutlass13device_kernelIN5flash19enable_sm80_to_sm89INS1_16FlashAttnFwdSm80INS1_25CollectiveMainloopFwdSm80ILi8ELi1ELb1EN4cute5tupleIJNS5_1CILi128EEENS7_ILi64EEENS7_ILi256EEEEEELi256ENS_10bfloat16_tEfNS_4arch4Sm80ELb1ELb0ELb1ELb0ELb1ELb0ELb1ELb0EEENS1_21CollectiveEpilogueFwdINS6_IJS8_SA_S9_EEENS6_IJNS7_ILi1EEESI_SI_EEESC_SE_Li256ELb0ELb1ELb0ELb0EEENS1_30DynamicPersistentTileSchedulerILi256ELi256ELb0ELb1ELb0EEEEEEEEEvNT_6ParamsE --------------------------
	.section	.nv.shared._ZN7cutlass13device_kernelIN5flash19enable_sm80_to_sm89INS1_16FlashAttnFwdSm80INS1_25CollectiveMainloopFwdSm80ILi8ELi1ELb1EN4cute5tupleIJNS5_1CILi128EEENS7_ILi64EEENS7_ILi256EEEEEELi256ENS_10bfloat16_tEfNS_4arch4Sm80ELb1ELb0ELb1ELb0ELb1ELb0ELb1ELb0EEENS1_21CollectiveEpilogueFwdINS6_IJS8_SA_S9_EEENS6_IJNS7_ILi1EEESI_SI_EEESC_SE_Li256ELb0ELb1ELb0ELb0EEENS1_30DynamicPersistentTileSchedulerILi256ELi256ELb0ELb1ELb0EEEEEEEEEvNT_6ParamsE,"aw",@nobits
	.sectionflags	@""
	.align	16


//--------------------- .nv.shared._ZN7cutlass13device_kernelIN5flash19enable_sm80_to_sm89INS1_16FlashAttnFwdSm80INS1_25CollectiveMainloopFwdSm80ILi8ELi1ELb1EN4cute5tupleIJNS5_1CILi128EEENS7_ILi64EEENS7_ILi256EEEEEELi256ENS_10bfloat16_tEfNS_4arch4Sm80ELb1ELb0ELb1ELb1ELb1ELb0ELb1ELb0EEENS1_21CollectiveEpilogueFwdINS6_IJS8_SA_S9_EEENS6_IJNS7_ILi1EEESI_SI_EEESC_SE_Li256ELb1ELb1ELb0ELb0EEENS1_19SingleTileSchedulerILb1ELb0ELb1ELi128EEEEEEEEEvNT_6ParamsE --------------------------
	.section	.nv.shared._ZN7cutlass13device_kernelIN5flash19enable_sm80_to_sm89INS1_16FlashAttnFwdSm80INS1_25CollectiveMainloopFwdSm80ILi8ELi1ELb1EN4cute5tupleIJNS5_1CILi128EEENS7_ILi64EEENS7_ILi256EEEEEELi256ENS_10bfloat16_tEfNS_4arch4Sm80ELb1ELb0ELb1ELb1ELb1ELb0ELb1ELb0EEENS1_21CollectiveEpilogueFwdINS6_IJS8_SA_S9_EEENS6_IJNS7_ILi1EEESI_SI_EEESC_SE_Li256ELb1ELb1ELb0ELb0EEENS1_19SingleTileSchedulerILb1ELb0ELb1ELi128EEEEEEEEEvNT_6ParamsE,"aw",@nobits
	.sectionflags	@""
	.align	16


//--------------------- .nv.shared._ZN7cutlass13device_kernelIN5flash19enable_sm80_to_sm89INS1_16FlashAttnFwdSm80INS1_25CollectiveMainloopFwdSm80ILi8ELi1ELb0EN4cute5tupleIJNS5_1CILi128EEENS7_ILi32EEENS7_ILi256EEEEEELi256ENS_10bfloat16_tEfNS_4arch4Sm80ELb1ELb0ELb1ELb1ELb1ELb1ELb1ELb0EEENS1_21CollectiveEpilogueFwdINS6_IJS8_SA_S9_EEENS6_IJNS7_ILi1EEESI_SI_EEESC_SE_Li256ELb1ELb1ELb0ELb0EEENS1_19SingleTileSchedulerILb1ELb0ELb1ELi128EEEEEEEEEvNT_6ParamsE --------------------------
	.section	.nv.shared._ZN7cutlass13device_kernelIN5flash19enable_sm80_to_sm89INS1_16FlashAttnFwdSm80INS1_25CollectiveMainloopFwdSm80ILi8ELi1ELb0EN4cute5tupleIJNS5_1CILi128EEENS7_ILi32EEENS7_ILi256EEEEEELi256ENS_10bfloat16_tEfNS_4arch4Sm80ELb1ELb0ELb1ELb1ELb1ELb1ELb1ELb0EEENS1_21CollectiveEpilogueFwdINS6_IJS8_SA_S9_EEENS6_IJNS7_ILi1EEESI_SI_EEESC_SE_Li256ELb1ELb1ELb0ELb0EEENS1_19SingleTileSchedulerILb1ELb0ELb1ELi128EEEEEEEEEvNT_6ParamsE,"aw",@nobits
	.sectionflags	@""
	.align	16


//--------------------- .nv.shared._ZN7cutlass13device_kernelIN5flash19enable_sm80_to_sm89INS1_16FlashAttnFwdSm80INS1_25CollectiveMainloopFwdSm80ILi8ELi1ELb0EN4cute5tupleIJNS5_1CILi128EEENS7_ILi96EEENS7_ILi256EEEEEELi256ENS_10bfloat16_tEfNS_4arch4Sm80ELb0ELb0ELb1ELb0ELb1ELb0ELb1ELb0EEENS1_21CollectiveEpilogueFwdINS6_IJS8_SA_S9_EEENS6_IJNS7_ILi1EEESI_SI_EEESC_SE_Li256ELb0ELb1ELb0ELb0EEENS1_19SingleTileSchedulerILb0ELb0ELb1ELi128EEEEEEEEEvNT_6ParamsE --------------------------
	.section	.nv.shared._ZN7cutlass13device_kernelIN5flash19enable_sm80_to_sm89INS1_16FlashAttnFwdSm80INS1_25CollectiveMainloopFwdSm80ILi8ELi1ELb0EN4cute5tupleIJNS5_1CILi128EEENS7_ILi96EEENS7_ILi256EEEEEELi256ENS_10bfloat16_tEfNS_4arch4Sm80ELb0ELb0ELb1ELb0ELb1ELb0ELb1ELb0EEENS1_21CollectiveEpilogueFwdINS6_IJS8_SA_S9_EEENS6_IJNS7_ILi1EEESI_SI_EEESC_SE_Li256ELb0ELb1ELb0ELb0EEENS1_19SingleTileSchedulerILb0ELb0ELb1ELi128EEEEEEEEEvNT_6ParamsE,"aw",@nobits
	.sectionflags	@""
	.align	16


//--------------------- .nv.shared._ZN7cutlass13device_kernelIN5flash19enable_sm80_to_sm89INS1_16FlashAttnFwdSm80INS1_25CollectiveMainloopFwdSm80ILi8ELi1ELb0EN4cute5tupleIJNS5_1CILi128EEENS7_ILi96EEENS7_ILi256EEEEEELi256ENS_10bfloat16_tEfNS_4arch4Sm80ELb0ELb0ELb1ELb1ELb1ELb0ELb1ELb0EEENS1_21CollectiveEpilogueFwdINS6_IJS8_SA_S9_EEENS6_IJNS7_ILi1EEESI_SI_EEESC_SE_Li256ELb1ELb1ELb0ELb0EEENS1_19SingleTileSchedulerILb1ELb0ELb1ELi128EEEEEEEEEvNT_6ParamsE --------------------------
	.section	.nv.shared._ZN7cutlass13device_kernelIN5flash19enable_sm80_to_sm89INS1_16FlashAttnFwdSm80INS1_25CollectiveMainloopFwdSm80ILi8ELi1ELb0EN4cute5tupleIJNS5_1CILi128EEENS7_ILi96EEENS7_ILi256EEEEEELi256ENS_10bfloat16_tEfNS_4arch4Sm80ELb0ELb0ELb1ELb1ELb1ELb0ELb1ELb0EEENS1_21CollectiveEpilogueFwdINS6_IJS8_SA_S9_EEENS6_IJNS7_ILi1EEESI_SI_EEESC_SE_Li256ELb1ELb1ELb0ELb0EEENS1_19SingleTileSchedulerILb1ELb0ELb1ELi128EEEEEEEEEvNT_6ParamsE,"aw",@nobits
	.sectionflags	@""
	.align	16


//--------------------- .nv.shared._ZN7cutlass13device_kernelIN5flash19enable_sm80_to_sm89INS1_16FlashAttnFwdSm80INS1_25CollectiveMainloopFwdSm80ILi8ELi1ELb0EN4cute5tupleIJNS5_1CILi128EEENS7_ILi48EEENS7_ILi256EEEEEELi256ENS_10bfloat16_tEfNS_4arch4Sm80ELb0ELb0ELb1ELb1ELb1ELb1ELb1ELb0EEENS1_21CollectiveEpilogueFwdINS6_IJS8_SA_S9_EEENS6_IJNS7_ILi1EEESI_SI_EEESC_SE_Li256ELb1ELb1ELb0ELb0EEENS1_19SingleTileSchedulerILb1ELb0ELb1ELi128EEEEEEEEEvNT_6ParamsE --------------------------
	.section	.nv.shared._ZN7cutlass13device_kernelIN5flash19enable_sm80_to_sm89INS1_16FlashAttnFwdSm80INS1_25CollectiveMainloopFwdSm80ILi8ELi1ELb0EN4cute5tupleIJNS5_1CILi128EEENS7_ILi48EEENS7_ILi256EEEEEELi256ENS_10bfloat16_tEfNS_4arch4Sm80ELb0ELb0ELb1ELb1ELb1ELb1ELb1ELb0EEENS1_21CollectiveEpilogueFwdINS6_IJS8_SA_S9_EEENS6_IJNS7_ILi1EEESI_SI_EEESC_SE_Li256ELb1ELb1ELb0ELb0EEENS1_19SingleTileSchedulerILb1ELb0ELb1ELi128EEEEEEEEEvNT_6ParamsE,"aw",@nobits
	.sectionflags	@""
	.align	16


//--------------------- .nv.shared._ZN7cutlass13device_kernelIN5flash19enable_sm80_to_sm89INS1_16FlashAttnFwdSm80INS1_25CollectiveMainloopFwdSm80ILi8ELi1ELb0EN4cute5tupleIJNS5_1CILi128EEENS7_ILi64EEENS7_ILi256EEEEEELi256ENS_10bfloat16_tEfNS_4arch4Sm80ELb0ELb1ELb1ELb0ELb1ELb0ELb1ELb0EEENS1_21CollectiveEpilogueFwdINS6_IJS8_SA_S9_EEENS6_IJNS7_ILi1EEESI_SI_EEESC_SE_Li256ELb0ELb1ELb0ELb0EEENS1_19SingleTileSchedulerILb0ELb0ELb1ELi128EEEEEEEEEvNT_6ParamsE --------------------------
	.section	.nv.shared._ZN7cutlass13device_kernelIN5flash19enable_sm80_to_sm89INS1_16FlashAttnFwdSm80INS1_25CollectiveMainloopFwdSm80ILi8ELi1ELb0EN4cute5tupleIJNS5_1CILi128EEENS7_ILi64EEENS7_ILi256EEEEEELi256ENS_10bfloat16_tEfNS_4arch4Sm80ELb0ELb1ELb1ELb0ELb1ELb0ELb1ELb0EEENS1_21CollectiveEpilogueFwdINS6_IJS8_SA_S9_EEENS6_IJNS7_ILi1EEESI_SI_EEESC_SE_Li256ELb0ELb1ELb0ELb0EEENS1_19SingleTileSchedulerILb0ELb0ELb1ELi128EEEEEEEEEvNT_6ParamsE,"aw",@nobits
	.sectionflags	@""
	.align	16


//--------------------- .nv.shared._ZN7cutlass13device_kernelIN5flash19enable_sm80_to_sm89INS1_16FlashAttnFwdSm80INS1_25CollectiveMainloopFwdSm80ILi8ELi1ELb0EN4cute5tupleIJNS5_1CILi128EEENS7_ILi64EEENS7_ILi256EEEEEELi256ENS_10bfloat16_tEfNS_4arch4Sm80ELb0ELb1ELb1ELb1ELb1ELb0ELb1ELb0EEENS1_21CollectiveEpilogueFwdINS6_IJS8_SA_S9_EEENS6_IJNS7_ILi1EEESI_SI_EEESC_SE_Li256ELb1ELb1ELb0ELb0EEENS1_19SingleTileSchedulerILb1ELb0ELb1ELi128EEEEEEEEEvNT_6ParamsE --------------------------
	.section	.nv.shared._ZN7cutlass13device_kernelIN5flash19enable_sm80_to_sm89INS1_16FlashAttnFwdSm80INS1_25CollectiveMainloopFwdSm80ILi8ELi1ELb0EN4cute5tupleIJNS5_1CILi128EEENS7_ILi64EEENS7_ILi256EEEEEELi256ENS_10bfloat16_tEfNS_4arch4Sm80ELb0ELb1ELb1ELb1ELb1ELb0ELb1ELb0EEENS1_21CollectiveEpilogueFwdINS6_IJS8_SA_S9_EEENS6_IJNS7_ILi1EEESI_SI_EEESC_SE_Li256ELb1ELb1ELb0ELb0EEENS1_19SingleTileSchedulerILb1ELb0ELb1ELi128EEEEEEEEEvNT_6ParamsE,"aw",@nobits
	.sectionflags	@""
	.align	16


//--------------------- .nv.shared._ZN7cutlass13device_kernelIN5flash19enable_sm80_to_sm89INS1_16FlashAttnFwdSm80INS1_25CollectiveMainloopFwdSm80ILi8ELi1ELb0EN4cute5tupleIJNS5_1CILi128EEENS7_ILi48EEENS7_ILi256EEEEEELi256ENS_10bfloat16_tEfNS_4arch4Sm80ELb0ELb1ELb1ELb1ELb1ELb1ELb1ELb0EEENS1_21CollectiveEpilogueFwdINS6_IJS8_SA_S9_EEENS6_IJNS7_ILi1EEESI_SI_EEESC_SE_Li256ELb1ELb1ELb0ELb0EEENS1_19SingleTileSchedulerILb1ELb0ELb1ELi128EEEEEEEEEvNT_6ParamsE --------------------------
	.section	.nv.shared._ZN7cutlass13device_kernelIN5flash19enable_sm80_to_sm89INS1_16FlashAttnFwdSm80INS1_25CollectiveMainloopFwdSm80ILi8ELi1ELb0EN4cute5tupleIJNS5_1CILi128EEENS7_ILi48EEENS7_ILi256EEEEEELi256ENS_10bfloat16_tEfNS_4arch4Sm80ELb0ELb1ELb1ELb1ELb1ELb1ELb1ELb0EEENS1_21CollectiveEpilogueFwdINS6_IJS8_SA_S9_EEENS6_IJNS7_ILi1EEESI_SI_EEESC_SE_Li256ELb1ELb1ELb0ELb0EEENS1_19SingleTileSchedulerILb1ELb0ELb1ELi128EEEEEEEEEvNT_6ParamsE,"aw",@nobits
	.sectionflags	@""
	.align	16


//--------------------- .nv.shared._ZN7cutlass13device_kernelIN5flash19enable_sm80_to_sm89INS1_16FlashAttnFwdSm80INS1_25CollectiveMainloopFwdSm80ILi8ELi1ELb0EN4cute5tupleIJNS5_1CILi128EEENS7_ILi96EEENS7_ILi256EEEEEELi256ENS_10bfloat16_tEfNS_4arch4Sm80ELb1ELb0ELb1ELb0ELb1ELb0ELb1ELb0EEENS1_21CollectiveEpilogueFwdINS6_IJS8_SA_S9_EEENS6_IJNS7_ILi1EEESI_SI_EEESC_SE_Li256ELb0ELb1ELb0ELb0EEENS1_30DynamicPersistentTileSchedulerILi256ELi256ELb0ELb1ELb0EEEEEEEEEvNT_6ParamsE --------------------------
	.section	.nv.shared._ZN7cutlass13device_kernelIN5flash19enable_sm80_to_sm89INS1_16FlashAttnFwdSm80INS1_25CollectiveMainloopFwdSm80ILi8ELi1ELb0EN4cute5tupleIJNS5_1CILi128EEENS7_ILi96EEENS7_ILi256EEEEEELi256ENS_10bfloat16_tEfNS_4arch4Sm80ELb1ELb0ELb1ELb0ELb1ELb0ELb1ELb0EEENS1_21CollectiveEpilogueFwdINS6_IJS8_SA_S9_EEENS6_IJNS7_ILi1EEESI_SI_EEESC_SE_Li256ELb0ELb1ELb0ELb0EEENS1_30DynamicPersistentTileSchedulerILi256ELi256ELb0ELb1ELb0EEEEEEEEEvNT_6ParamsE,"aw",@nobits
	.sectionflags	@""
	.align	16


//--------------------- .nv.shared._ZN7cutlass13device_kernelIN5flash19enable_sm80_to_sm89INS1_16FlashAttnFwdSm80INS1_25CollectiveMainloopFwdSm80ILi8ELi1ELb0EN4cute5tupleIJNS5_1CILi128EEENS7_ILi96EEENS7_ILi256EEEEEELi256ENS_10bfloat16_tEfNS_4arch4Sm80ELb1ELb0ELb1ELb1ELb1ELb0ELb1ELb0EEENS1_21CollectiveEpilogueFwdINS6_IJS8_SA_S9_EEENS6_IJNS7_ILi1EEESI_SI_EEESC_SE_Li256ELb1ELb1ELb0ELb0EEENS1_19SingleTileSchedulerILb1ELb0ELb1ELi128EEEEEEEEEvNT_6ParamsE --------------------------
	.section	.nv.shared._ZN7cutlass13device_kernelIN5flash19enable_sm80_to_sm89INS1_16FlashAttnFwdSm80INS1_25CollectiveMainloopFwdSm80ILi8ELi1ELb0EN4cute5tupleIJNS5_1CILi128EEENS7_ILi96EEENS7_ILi256EEEEEELi256ENS_10bfloat16_tEfNS_4arch4Sm80ELb1ELb0ELb1ELb1ELb1ELb0ELb1ELb0EEENS1_21CollectiveEpilogueFwdINS6_IJS8_SA_S9_EEENS6_IJNS7_ILi1EEESI_SI_EEESC_SE_Li256ELb1ELb1ELb0ELb0EEENS1_19SingleTileSchedulerILb1ELb0ELb1ELi128EEEEEEEEEvNT_6ParamsE,"aw",@nobits
	.sectionflags	@""
	.align	16


//--------------------- .nv.shared._ZN7cutlass13device_kernelIN5flash19enable_sm80_to_sm89INS1_16FlashAttnFwdSm80INS1_25CollectiveMainloopFwdSm80ILi8ELi1ELb0EN4cute5tupleIJNS5_1CILi128EEENS7_ILi48EEENS7_ILi256EEEEEELi256ENS_10bfloat16_tEfNS_4arch4Sm80ELb1ELb0ELb1ELb1ELb1ELb1ELb1ELb0EEENS1_21CollectiveEpilogueFwdINS6_IJS8_SA_S9_EEENS6_IJNS7_ILi1EEESI_SI_EEESC_SE_Li256ELb1ELb1ELb0ELb0EEENS1_19SingleTileSchedulerILb1ELb0ELb1ELi128EEEEEEEEEvNT_6ParamsE --------------------------
	.section	.nv.shared._ZN7cutlass13device_kernelIN5flash19enable_sm80_to_sm89INS1_16FlashAttnFwdSm80INS1_25CollectiveMainloopFwdSm80ILi8ELi1ELb0EN4cute5tupleIJNS5_1CILi128EEENS7_ILi48EEENS7_ILi256EEEEEELi256ENS_10bfloat16_tEfNS_4arch4Sm80ELb1ELb0ELb1ELb1ELb1ELb1ELb1ELb0EEENS1_21CollectiveEpilogueFwdINS6_IJS8_SA_S9_EEENS6_IJNS7_ILi1EEESI_SI_EEESC_SE_Li256ELb1ELb1ELb0ELb0EEENS1_19SingleTileSchedulerILb1ELb0ELb1ELi128EEEEEEEEEvNT_6ParamsE,"aw",@nobits
	.sectionflags	@""
	.align	16
